	.target	sm_90a

	.elftype	@"ET_EXEC"


//--------------------- .note.nv.tkinfo           --------------------------
	.section	.note.nv.tkinfo,"",@"SHT_NOTE"
	.sectionflags	@"SHF_NOTE_NV_TKINFO"
	.tkinfo
        /*0018*/ 	.word	0x00000002
        /*0030*/ 	.string	""
        /*0030*/ 	.string	"ptxas"
        /*0030*/ 	.string	"Cuda compilation tools, release 13.0, V13.0.88"
        /*0030*/ 	.string	"Build cuda_13.0.r13.0/compiler.36424714_0"
        /*0030*/ 	.string	"-arch sm_90a -m 64 "



//--------------------- .note.nv.cuinfo           --------------------------
	.section	.note.nv.cuinfo,"",@"SHT_NOTE"
	.sectionflags	@"SHF_NOTE_NV_CUINFO"
        /*0018*/ 	.short	0x0002
        /*001a*/ 	.short	0x005a
        /*001c*/ 	.short	0x0082
	.zero		2


//--------------------- .nv.info                  --------------------------
	.section	.nv.info,"",@"SHT_CUDA_INFO"
	.align	4


	//----- nvinfo : EIATTR_REGCOUNT
	.align		4
        /*0000*/ 	.byte	0x04, 0x2f
        /*0002*/ 	.short	(.L_20 - .L_19)
	.align		4
.L_19:
        /*0004*/ 	.word	index@(_ZN17fastertransformer35generalAddBiasResidualPostLayerNormIfEEvPT_PKS1_S4_S4_S4_fii)
        /*0008*/ 	.word	0x00000016


	//----- nvinfo : EIATTR_FRAME_SIZE
	.align		4
.L_20:
        /*000c*/ 	.byte	0x04, 0x11
        /*000e*/ 	.short	(.L_22 - .L_21)
	.align		4
.L_21:
        /*0010*/ 	.word	index@(_ZN17fastertransformer35generalAddBiasResidualPostLayerNormIfEEvPT_PKS1_S4_S4_S4_fii)
        /*0014*/ 	.word	0x00000000


	//----- nvinfo : EIATTR_REGCOUNT
	.align		4
.L_22:
        /*0018*/ 	.byte	0x04, 0x2f
        /*001a*/ 	.short	(.L_24 - .L_23)
	.align		4
.L_23:
        /*001c*/ 	.word	index@(_ZN17fastertransformer30addBiasResidualPostLayerNormV2IfEEvPT_PKS1_S4_S4_S4_fi)
        /*0020*/ 	.word	0x00000020


	//----- nvinfo : EIATTR_FRAME_SIZE
	.align		4
.L_24:
        /*0024*/ 	.byte	0x04, 0x11
        /*0026*/ 	.short	(.L_26 - .L_25)
	.align		4
.L_25:
        /*0028*/ 	.word	index@(_ZN17fastertransformer30addBiasResidualPostLayerNormV2IfEEvPT_PKS1_S4_S4_S4_fi)
        /*002c*/ 	.word	0x00000000


	//----- nvinfo : EIATTR_REGCOUNT
	.align		4
.L_26:
        /*0030*/ 	.byte	0x04, 0x2f
        /*0032*/ 	.short	(.L_28 - .L_27)
	.align		4
.L_27:
        /*0034*/ 	.word	index@(_ZN17fastertransformer28addBiasResidualPostLayerNormIfLi1EEEvPT_PKS1_S4_S4_S4_fii)
        /*0038*/ 	.word	0x00000010


	//----- nvinfo : EIATTR_FRAME_SIZE
	.align		4
.L_28:
        /*003c*/ 	.byte	0x04, 0x11
        /*003e*/ 	.short	(.L_30 - .L_29)
	.align		4
.L_29:
        /*0040*/ 	.word	index@(_ZN17fastertransformer28addBiasResidualPostLayerNormIfLi1EEEvPT_PKS1_S4_S4_S4_fii)
        /*0044*/ 	.word	0x00000000


	//----- nvinfo : EIATTR_REGCOUNT
	.align		4
.L_30:
        /*0048*/ 	.byte	0x04, 0x2f
        /*004a*/ 	.short	(.L_32 - .L_31)
	.align		4
.L_31:
        /*004c*/ 	.word	index@(_ZN17fastertransformer28addBiasResidualPostLayerNormIfLi2EEEvPT_PKS1_S4_S4_S4_fii)
        /*0050*/ 	.word	0x0000001a


	//----- nvinfo : EIATTR_FRAME_SIZE
	.align		4
.L_32:
        /*0054*/ 	.byte	0x04, 0x11
        /*0056*/ 	.short	(.L_34 - .L_33)
	.align		4
.L_33:
        /*0058*/ 	.word	index@(_ZN17fastertransformer28addBiasResidualPostLayerNormIfLi2EEEvPT_PKS1_S4_S4_S4_fii)
        /*005c*/ 	.word	0x00000000


	//----- nvinfo : EIATTR_REGCOUNT
	.align		4
.L_34:
        /*0060*/ 	.byte	0x04, 0x2f
        /*0062*/ 	.short	(.L_36 - .L_35)
	.align		4
.L_35:
        /*0064*/ 	.word	index@(_ZN17fastertransformer25layernorm_shift_partitionIfEEvPT_PKS1_S4_S4_fiiiiii)
        /*0068*/ 	.word	0x00000017


	//----- nvinfo : EIATTR_FRAME_SIZE
	.align		4
.L_36:
        /*006c*/ 	.byte	0x04, 0x11
        /*006e*/ 	.short	(.L_38 - .L_37)
	.align		4
.L_37:
        /*0070*/ 	.word	index@(_ZN17fastertransformer25layernorm_shift_partitionIfEEvPT_PKS1_S4_S4_fiiiiii)
        /*0074*/ 	.word	0x00000000


	//----- nvinfo : EIATTR_REGCOUNT
	.align		4
.L_38:
        /*0078*/ 	.byte	0x04, 0x2f
        /*007a*/ 	.short	(.L_40 - .L_39)
	.align		4
.L_39:
        /*007c*/ 	.word	index@(_ZN17fastertransformer28layernorm_shift_partition_v2IfEEvPT_PKS1_S4_S4_fiiiiii)
        /*0080*/ 	.word	0x00000020


	//----- nvinfo : EIATTR_FRAME_SIZE
	.align		4
.L_40:
        /*0084*/ 	.byte	0x04, 0x11
        /*0086*/ 	.short	(.L_42 - .L_41)
	.align		4
.L_41:
        /*0088*/ 	.word	index@(_ZN17fastertransformer28layernorm_shift_partition_v2IfEEvPT_PKS1_S4_S4_fiiiiii)
        /*008c*/ 	.word	0x00000000


	//----- nvinfo : EIATTR_REGCOUNT
	.align		4
.L_42:
        /*0090*/ 	.byte	0x04, 0x2f
        /*0092*/ 	.short	(.L_44 - .L_43)
	.align		4
.L_43:
        /*0094*/ 	.word	index@(_ZN17fastertransformer30addBiasResidualPostLayerNormV2I6__halfEEvPT_PKS2_S5_S5_S5_fi)
        /*0098*/ 	.word	0x00000020


	//----- nvinfo : EIATTR_FRAME_SIZE
	.align		4
.L_44:
        /*009c*/ 	.byte	0x04, 0x11
        /*009e*/ 	.short	(.L_46 - .L_45)
	.align		4
.L_45:
        /*00a0*/ 	.word	index@(_ZN17fastertransformer30addBiasResidualPostLayerNormV2I6__halfEEvPT_PKS2_S5_S5_S5_fi)
        /*00a4*/ 	.word	0x00000000


	//----- nvinfo : EIATTR_REGCOUNT
	.align		4
.L_46:
        /*00a8*/ 	.byte	0x04, 0x2f
        /*00aa*/ 	.short	(.L_48 - .L_47)
	.align		4
.L_47:
        /*00ac*/ 	.word	index@(_ZN17fastertransformer28addBiasResidualPostLayerNormI6__halfLi1EEEvPT_PKS2_S5_S5_S5_fii)
        /*00b0*/ 	.word	0x00000012


	//----- nvinfo : EIATTR_FRAME_SIZE
	.align		4
.L_48:
        /*00b4*/ 	.byte	0x04, 0x11
        /*00b6*/ 	.short	(.L_50 - .L_49)
	.align		4
.L_49:
        /*00b8*/ 	.word	index@(_ZN17fastertransformer28addBiasResidualPostLayerNormI6__halfLi1EEEvPT_PKS2_S5_S5_S5_fii)
        /*00bc*/ 	.word	0x00000000


	//----- nvinfo : EIATTR_REGCOUNT
	.align		4
.L_50:
        /*00c0*/ 	.byte	0x04, 0x2f
        /*00c2*/ 	.short	(.L_52 - .L_51)
	.align		4
.L_51:
        /*00c4*/ 	.word	index@(_ZN17fastertransformer28addBiasResidualPostLayerNormI6__halfLi2EEEvPT_PKS2_S5_S5_S5_fii)
        /*00c8*/ 	.word	0x00000018


	//----- nvinfo : EIATTR_FRAME_SIZE
	.align		4
.L_52:
        /*00cc*/ 	.byte	0x04, 0x11
        /*00ce*/ 	.short	(.L_54 - .L_53)
	.align		4
.L_53:
        /*00d0*/ 	.word	index@(_ZN17fastertransformer28addBiasResidualPostLayerNormI6__halfLi2EEEvPT_PKS2_S5_S5_S5_fii)
        /*00d4*/ 	.word	0x00000000


	//----- nvinfo : EIATTR_REGCOUNT
	.align		4
.L_54:
        /*00d8*/ 	.byte	0x04, 0x2f
        /*00da*/ 	.short	(.L_56 - .L_55)
	.align		4
.L_55:
        /*00dc*/ 	.word	index@(_ZN17fastertransformer35generalAddBiasResidualPostLayerNormI6__halfEEvPT_PKS2_S5_S5_S5_fii)
        /*00e0*/ 	.word	0x00000019


	//----- nvinfo : EIATTR_FRAME_SIZE
	.align		4
.L_56:
        /*00e4*/ 	.byte	0x04, 0x11
        /*00e6*/ 	.short	(.L_58 - .L_57)
	.align		4
.L_57:
        /*00e8*/ 	.word	index@(_ZN17fastertransformer35generalAddBiasResidualPostLayerNormI6__halfEEvPT_PKS2_S5_S5_S5_fii)
        /*00ec*/ 	.word	0x00000000


	//----- nvinfo : EIATTR_REGCOUNT
	.align		4
.L_58:
        /*00f0*/ 	.byte	0x04, 0x2f
        /*00f2*/ 	.short	(.L_60 - .L_59)
	.align		4
.L_59:
        /*00f4*/ 	.word	index@(_ZN17fastertransformer34generalAddBiasResidualLayerNormOptI7__half2Lb1ELb1ELi1ELb1ELi1EEEvPT_S3_PKS2_S5_S5_S5_S5_S5_fiiPKfS7_S7_Pfi)
        /*00f8*/ 	.word	0x0000001e


	//----- nvinfo : EIATTR_FRAME_SIZE
	.align		4
.L_60:
        /*00fc*/ 	.byte	0x04, 0x11
        /*00fe*/ 	.short	(.L_62 - .L_61)
	.align		4
.L_61:
        /*0100*/ 	.word	index@($__internal_69_$__cuda_sm20_div_rn_f64_full)
        /*0104*/ 	.word	0x00000000


	//----- nvinfo : EIATTR_FRAME_SIZE
	.align		4
.L_62:
        /*0108*/ 	.byte	0x04, 0x11
        /*010a*/ 	.short	(.L_64 - .L_63)
	.align		4
.L_63:
        /*010c*/ 	.word	index@(_ZN17fastertransformer34generalAddBiasResidualLayerNormOptI7__half2Lb1ELb1ELi1ELb1ELi1EEEvPT_S3_PKS2_S5_S5_S5_S5_S5_fiiPKfS7_S7_Pfi)
        /*0110*/ 	.word	0x00000000


	//----- nvinfo : EIATTR_REGCOUNT
	.align		4
.L_64:
        /*0114*/ 	.byte	0x04, 0x2f
        /*0116*/ 	.short	(.L_66 - .L_65)
	.align		4
.L_65:
        /*0118*/ 	.word	index@(_ZN17fastertransformer35generalAddBiasResidualLayerNormOpt2I7__half2Lb1ELb1ELi1ELb1ELi1EEEvPT_S3_PKS2_S5_S5_S5_S5_S5_fiiPKfS7_S7_Pfi)
        /*011c*/ 	.word	0x00000020


	//----- nvinfo : EIATTR_FRAME_SIZE
	.align		4
.L_66:
        /*0120*/ 	.byte	0x04, 0x11
        /*0122*/ 	.short	(.L_68 - .L_67)
	.align		4
.L_67:
        /*0124*/ 	.word	index@($__internal_68_$__cuda_sm20_div_rn_f64_full)
        /*0128*/ 	.word	0x00000000


	//----- nvinfo : EIATTR_FRAME_SIZE
	.align		4
.L_68:
        /*012c*/ 	.byte	0x04, 0x11
        /*012e*/ 	.short	(.L_70 - .L_69)
	.align		4
.L_69:
        /*0130*/ 	.word	index@(_ZN17fastertransformer35generalAddBiasResidualLayerNormOpt2I7__half2Lb1ELb1ELi1ELb1ELi1EEEvPT_S3_PKS2_S5_S5_S5_S5_S5_fiiPKfS7_S7_Pfi)
        /*0134*/ 	.word	0x00000000


	//----- nvinfo : EIATTR_REGCOUNT
	.align		4
.L_70:
        /*0138*/ 	.byte	0x04, 0x2f
        /*013a*/ 	.short	(.L_72 - .L_71)
	.align		4
.L_71:
        /*013c*/ 	.word	index@(_ZN17fastertransformer34generalAddBiasResidualLayerNormOptI7__half2Lb0ELb1ELi1ELb1ELi1EEEvPT_S3_PKS2_S5_S5_S5_S5_S5_fiiPKfS7_S7_Pfi)
        /*0140*/ 	.word	0x0000001b


	//----- nvinfo : EIATTR_FRAME_SIZE
	.align		4
.L_72:
        /*0144*/ 	.byte	0x04, 0x11
        /*0146*/ 	.short	(.L_74 - .L_73)
	.align		4
.L_73:
        /*0148*/ 	.word	index@($__internal_67_$__cuda_sm20_div_rn_f64_full)
        /*014c*/ 	.word	0x00000000


	//----- nvinfo : EIATTR_FRAME_SIZE
	.align		4
.L_74:
        /*0150*/ 	.byte	0x04, 0x11
        /*0152*/ 	.short	(.L_76 - .L_75)
	.align		4
.L_75:
        /*0154*/ 	.word	index@(_ZN17fastertransformer34generalAddBiasResidualLayerNormOptI7__half2Lb0ELb1ELi1ELb1ELi1EEEvPT_S3_PKS2_S5_S5_S5_S5_S5_fiiPKfS7_S7_Pfi)
        /*0158*/ 	.word	0x00000000


	//----- nvinfo : EIATTR_REGCOUNT
	.align		4
.L_76:
        /*015c*/ 	.byte	0x04, 0x2f
        /*015e*/ 	.short	(.L_78 - .L_77)
	.align		4
.L_77:
        /*0160*/ 	.word	index@(_ZN17fastertransformer35generalAddBiasResidualLayerNormOpt2I7__half2Lb0ELb1ELi1ELb1ELi1EEEvPT_S3_PKS2_S5_S5_S5_S5_S5_fiiPKfS7_S7_Pfi)
        /*0164*/ 	.word	0x0000001c


	//----- nvinfo : EIATTR_FRAME_SIZE
	.align		4
.L_78:
        /*0168*/ 	.byte	0x04, 0x11
        /*016a*/ 	.short	(.L_80 - .L_79)
	.align		4
.L_79:
        /*016c*/ 	.word	index@($__internal_66_$__cuda_sm20_div_rn_f64_full)
        /*0170*/ 	.word	0x00000000


	//----- nvinfo : EIATTR_FRAME_SIZE
	.align		4
.L_80:
        /*0174*/ 	.byte	0x04, 0x11
        /*0176*/ 	.short	(.L_82 - .L_81)
	.align		4
.L_81:
        /*0178*/ 	.word	index@(_ZN17fastertransformer35generalAddBiasResidualLayerNormOpt2I7__half2Lb0ELb1ELi1ELb1ELi1EEEvPT_S3_PKS2_S5_S5_S5_S5_S5_fiiPKfS7_S7_Pfi)
        /*017c*/ 	.word	0x00000000


	//----- nvinfo : EIATTR_REGCOUNT
	.align		4
.L_82:
        /*0180*/ 	.byte	0x04, 0x2f
        /*0182*/ 	.short	(.L_84 - .L_83)
	.align		4
.L_83:
        /*0184*/ 	.word	index@(_ZN17fastertransformer34generalAddBiasResidualLayerNormOptI7__half2Lb1ELb0ELi1ELb1ELi1EEEvPT_S3_PKS2_S5_S5_S5_S5_S5_fiiPKfS7_S7_Pfi)
        /*0188*/ 	.word	0x0000001a


	//----- nvinfo : EIATTR_FRAME_SIZE
	.align		4
.L_84:
        /*018c*/ 	.byte	0x04, 0x11
        /*018e*/ 	.short	(.L_86 - .L_85)
	.align		4
.L_85:
        /*0190*/ 	.word	index@($__internal_65_$__cuda_sm20_div_rn_f64_full)
        /*0194*/ 	.word	0x00000000


	//----- nvinfo : EIATTR_FRAME_SIZE
	.align		4
.L_86:
        /*0198*/ 	.byte	0x04, 0x11
        /*019a*/ 	.short	(.L_88 - .L_87)
	.align		4
.L_87:
        /*019c*/ 	.word	index@(_ZN17fastertransformer34generalAddBiasResidualLayerNormOptI7__half2Lb1ELb0ELi1ELb1ELi1EEEvPT_S3_PKS2_S5_S5_S5_S5_S5_fiiPKfS7_S7_Pfi)
        /*01a0*/ 	.word	0x00000000


	//----- nvinfo : EIATTR_REGCOUNT
	.align		4
.L_88:
        /*01a4*/ 	.byte	0x04, 0x2f
        /*01a6*/ 	.short	(.L_90 - .L_89)
	.align		4
.L_89:
        /*01a8*/ 	.word	index@(_ZN17fastertransformer35generalAddBiasResidualLayerNormOpt2I7__half2Lb1ELb0ELi1ELb1ELi1EEEvPT_S3_PKS2_S5_S5_S5_S5_S5_fiiPKfS7_S7_Pfi)
        /*01ac*/ 	.word	0x0000001c


	//----- nvinfo : EIATTR_FRAME_SIZE
	.align		4
.L_90:
        /*01b0*/ 	.byte	0x04, 0x11
        /*01b2*/ 	.short	(.L_92 - .L_91)
	.align		4
.L_91:
        /*01b4*/ 	.word	index@($__internal_64_$__cuda_sm20_div_rn_f64_full)
        /*01b8*/ 	.word	0x00000000


	//----- nvinfo : EIATTR_FRAME_SIZE
	.align		4
.L_92:
        /*01bc*/ 	.byte	0x04, 0x11
        /*01be*/ 	.short	(.L_94 - .L_93)
	.align		4
.L_93:
        /*01c0*/ 	.word	index@(_ZN17fastertransformer35generalAddBiasResidualLayerNormOpt2I7__half2Lb1ELb0ELi1ELb1ELi1EEEvPT_S3_PKS2_S5_S5_S5_S5_S5_fiiPKfS7_S7_Pfi)
        /*01c4*/ 	.word	0x00000000


	//----- nvinfo : EIATTR_REGCOUNT
	.align		4
.L_94:
        /*01c8*/ 	.byte	0x04, 0x2f
        /*01ca*/ 	.short	(.L_96 - .L_95)
	.align		4
.L_95:
        /*01cc*/ 	.word	index@(_ZN17fastertransformer34generalAddBiasResidualLayerNormOptI7__half2Lb0ELb0ELi1ELb1ELi1EEEvPT_S3_PKS2_S5_S5_S5_S5_S5_fiiPKfS7_S7_Pfi)
        /*01d0*/ 	.word	0x0000001b


	//----- nvinfo : EIATTR_FRAME_SIZE
	.align		4
.L_96:
        /*01d4*/ 	.byte	0x04, 0x11
        /*01d6*/ 	.short	(.L_98 - .L_97)
	.align		4
.L_97:
        /*01d8*/ 	.word	index@($__internal_63_$__cuda_sm20_div_rn_f64_full)
        /*01dc*/ 	.word	0x00000000


	//----- nvinfo : EIATTR_FRAME_SIZE
	.align		4
.L_98:
        /*01e0*/ 	.byte	0x04, 0x11
        /*01e2*/ 	.short	(.L_100 - .L_99)
	.align		4
.L_99:
        /*01e4*/ 	.word	index@(_ZN17fastertransformer34generalAddBiasResidualLayerNormOptI7__half2Lb0ELb0ELi1ELb1ELi1EEEvPT_S3_PKS2_S5_S5_S5_S5_S5_fiiPKfS7_S7_Pfi)
        /*01e8*/ 	.word	0x00000000


	//----- nvinfo : EIATTR_REGCOUNT
	.align		4
.L_100:
        /*01ec*/ 	.byte	0x04, 0x2f
        /*01ee*/ 	.short	(.L_102 - .L_101)
	.align		4
.L_101:
        /*01f0*/ 	.word	index@(_ZN17fastertransformer35generalAddBiasResidualLayerNormOpt2I7__half2Lb0ELb0ELi1ELb1ELi1EEEvPT_S3_PKS2_S5_S5_S5_S5_S5_fiiPKfS7_S7_Pfi)
        /*01f4*/ 	.word	0x0000001a


	//----- nvinfo : EIATTR_FRAME_SIZE
	.align		4
.L_102:
        /*01f8*/ 	.byte	0x04, 0x11
        /*01fa*/ 	.short	(.L_104 - .L_103)
	.align		4
.L_103:
        /*01fc*/ 	.word	index@($__internal_62_$__cuda_sm20_div_rn_f64_full)
        /*0200*/ 	.word	0x00000000


	//----- nvinfo : EIATTR_FRAME_SIZE
	.align		4
.L_104:
        /*0204*/ 	.byte	0x04, 0x11
        /*0206*/ 	.short	(.L_106 - .L_105)
	.align		4
.L_105:
        /*0208*/ 	.word	index@(_ZN17fastertransformer35generalAddBiasResidualLayerNormOpt2I7__half2Lb0ELb0ELi1ELb1ELi1EEEvPT_S3_PKS2_S5_S5_S5_S5_S5_fiiPKfS7_S7_Pfi)
        /*020c*/ 	.word	0x00000000


	//----- nvinfo : EIATTR_REGCOUNT
	.align		4
.L_106:
        /*0210*/ 	.byte	0x04, 0x2f
        /*0212*/ 	.short	(.L_108 - .L_107)
	.align		4
.L_107:
        /*0214*/ 	.word	index@(_ZN17fastertransformer34generalAddBiasResidualLayerNormOptI7__half2Lb1ELb1ELi2ELb1ELi1EEEvPT_S3_PKS2_S5_S5_S5_S5_S5_fiiPKfS7_S7_Pfi)
        /*0218*/ 	.word	0x00000020


	//----- nvinfo : EIATTR_FRAME_SIZE
	.align		4
.L_108:
        /*021c*/ 	.byte	0x04, 0x11
        /*021e*/ 	.short	(.L_110 - .L_109)
	.align		4
.L_109:
        /*0220*/ 	.word	index@($__internal_61_$__cuda_sm20_div_rn_f64_full)
        /*0224*/ 	.word	0x00000000


	//----- nvinfo : EIATTR_FRAME_SIZE
	.align		4
.L_110:
        /*0228*/ 	.byte	0x04, 0x11
        /*022a*/ 	.short	(.L_112 - .L_111)
	.align		4
.L_111:
        /*022c*/ 	.word	index@(_ZN17fastertransformer34generalAddBiasResidualLayerNormOptI7__half2Lb1ELb1ELi2ELb1ELi1EEEvPT_S3_PKS2_S5_S5_S5_S5_S5_fiiPKfS7_S7_Pfi)
        /*0230*/ 	.word	0x00000000


	//----- nvinfo : EIATTR_REGCOUNT
	.align		4
.L_112:
        /*0234*/ 	.byte	0x04, 0x2f
        /*0236*/ 	.short	(.L_114 - .L_113)
	.align		4
.L_113:
        /*0238*/ 	.word	index@(_ZN17fastertransformer35generalAddBiasResidualLayerNormOpt2I7__half2Lb1ELb1ELi2ELb1ELi1EEEvPT_S3_PKS2_S5_S5_S5_S5_S5_fiiPKfS7_S7_Pfi)
        /*023c*/ 	.word	0x00000020


	//----- nvinfo : EIATTR_FRAME_SIZE
	.align		4
.L_114:
        /*0240*/ 	.byte	0x04, 0x11
        /*0242*/ 	.short	(.L_116 - .L_115)
	.align		4
.L_115:
        /*0244*/ 	.word	index@($__internal_60_$__cuda_sm20_div_rn_f64_full)
        /*0248*/ 	.word	0x00000000


	//----- nvinfo : EIATTR_FRAME_SIZE
	.align		4
.L_116:
        /*024c*/ 	.byte	0x04, 0x11
        /*024e*/ 	.short	(.L_118 - .L_117)
	.align		4
.L_117:
        /*0250*/ 	.word	index@(_ZN17fastertransformer35generalAddBiasResidualLayerNormOpt2I7__half2Lb1ELb1ELi2ELb1ELi1EEEvPT_S3_PKS2_S5_S5_S5_S5_S5_fiiPKfS7_S7_Pfi)
        /*0254*/ 	.word	0x00000000


	//----- nvinfo : EIATTR_REGCOUNT
	.align		4
.L_118:
        /*0258*/ 	.byte	0x04, 0x2f
        /*025a*/ 	.short	(.L_120 - .L_119)
	.align		4
.L_119:
        /*025c*/ 	.word	index@(_ZN17fastertransformer34generalAddBiasResidualLayerNormOptI7__half2Lb0ELb1ELi2ELb1ELi1EEEvPT_S3_PKS2_S5_S5_S5_S5_S5_fiiPKfS7_S7_Pfi)
        /*0260*/ 	.word	0x0000001d


	//----- nvinfo : EIATTR_FRAME_SIZE
	.align		4
.L_120:
        /*0264*/ 	.byte	0x04, 0x11
        /*0266*/ 	.short	(.L_122 - .L_121)
	.align		4
.L_121:
        /*0268*/ 	.word	index@($__internal_59_$__cuda_sm20_div_rn_f64_full)
        /*026c*/ 	.word	0x00000000


	//----- nvinfo : EIATTR_FRAME_SIZE
	.align		4
.L_122:
        /*0270*/ 	.byte	0x04, 0x11
        /*0272*/ 	.short	(.L_124 - .L_123)
	.align		4
.L_123:
        /*0274*/ 	.word	index@(_ZN17fastertransformer34generalAddBiasResidualLayerNormOptI7__half2Lb0ELb1ELi2ELb1ELi1EEEvPT_S3_PKS2_S5_S5_S5_S5_S5_fiiPKfS7_S7_Pfi)
        /*0278*/ 	.word	0x00000000


	//----- nvinfo : EIATTR_REGCOUNT
	.align		4
.L_124:
        /*027c*/ 	.byte	0x04, 0x2f
        /*027e*/ 	.short	(.L_126 - .L_125)
	.align		4
.L_125:
        /*0280*/ 	.word	index@(_ZN17fastertransformer35generalAddBiasResidualLayerNormOpt2I7__half2Lb0ELb1ELi2ELb1ELi1EEEvPT_S3_PKS2_S5_S5_S5_S5_S5_fiiPKfS7_S7_Pfi)
        /*0284*/ 	.word	0x00000020


	//----- nvinfo : EIATTR_FRAME_SIZE
	.align		4
.L_126:
        /*0288*/ 	.byte	0x04, 0x11
        /*028a*/ 	.short	(.L_128 - .L_127)
	.align		4
.L_127:
        /*028c*/ 	.word	index@($__internal_58_$__cuda_sm20_div_rn_f64_full)
        /*0290*/ 	.word	0x00000000


	//----- nvinfo : EIATTR_FRAME_SIZE
	.align		4
.L_128:
        /*0294*/ 	.byte	0x04, 0x11
        /*0296*/ 	.short	(.L_130 - .L_129)
	.align		4
.L_129:
        /*0298*/ 	.word	index@(_ZN17fastertransformer35generalAddBiasResidualLayerNormOpt2I7__half2Lb0ELb1ELi2ELb1ELi1EEEvPT_S3_PKS2_S5_S5_S5_S5_S5_fiiPKfS7_S7_Pfi)
        /*029c*/ 	.word	0x00000000


	//----- nvinfo : EIATTR_REGCOUNT
	.align		4
.L_130:
        /*02a0*/ 	.byte	0x04, 0x2f
        /*02a2*/ 	.short	(.L_132 - .L_131)
	.align		4
.L_131:
        /*02a4*/ 	.word	index@(_ZN17fastertransformer34generalAddBiasResidualLayerNormOptI7__half2Lb1ELb0ELi2ELb1ELi1EEEvPT_S3_PKS2_S5_S5_S5_S5_S5_fiiPKfS7_S7_Pfi)
        /*02a8*/ 	.word	0x0000001e


	//----- nvinfo : EIATTR_FRAME_SIZE
	.align		4
.L_132:
        /*02ac*/ 	.byte	0x04, 0x11
        /*02ae*/ 	.short	(.L_134 - .L_133)
	.align		4
.L_133:
        /*02b0*/ 	.word	index@($__internal_57_$__cuda_sm20_div_rn_f64_full)
        /*02b4*/ 	.word	0x00000000


	//----- nvinfo : EIATTR_FRAME_SIZE
	.align		4
.L_134:
        /*02b8*/ 	.byte	0x04, 0x11
        /*02ba*/ 	.short	(.L_136 - .L_135)
	.align		4
.L_135:
        /*02bc*/ 	.word	index@(_ZN17fastertransformer34generalAddBiasResidualLayerNormOptI7__half2Lb1ELb0ELi2ELb1ELi1EEEvPT_S3_PKS2_S5_S5_S5_S5_S5_fiiPKfS7_S7_Pfi)
        /*02c0*/ 	.word	0x00000000


	//----- nvinfo : EIATTR_REGCOUNT
	.align		4
.L_136:
        /*02c4*/ 	.byte	0x04, 0x2f
        /*02c6*/ 	.short	(.L_138 - .L_137)
	.align		4
.L_137:
        /*02c8*/ 	.word	index@(_ZN17fastertransformer35generalAddBiasResidualLayerNormOpt2I7__half2Lb1ELb0ELi2ELb1ELi1EEEvPT_S3_PKS2_S5_S5_S5_S5_S5_fiiPKfS7_S7_Pfi)
        /*02cc*/ 	.word	0x00000020


	//----- nvinfo : EIATTR_FRAME_SIZE
	.align		4
.L_138:
        /*02d0*/ 	.byte	0x04, 0x11
        /*02d2*/ 	.short	(.L_140 - .L_139)
	.align		4
.L_139:
        /*02d4*/ 	.word	index@($__internal_56_$__cuda_sm20_div_rn_f64_full)
        /*02d8*/ 	.word	0x00000000


	//----- nvinfo : EIATTR_FRAME_SIZE
	.align		4
.L_140:
        /*02dc*/ 	.byte	0x04, 0x11
        /*02de*/ 	.short	(.L_142 - .L_141)
	.align		4
.L_141:
        /*02e0*/ 	.word	index@(_ZN17fastertransformer35generalAddBiasResidualLayerNormOpt2I7__half2Lb1ELb0ELi2ELb1ELi1EEEvPT_S3_PKS2_S5_S5_S5_S5_S5_fiiPKfS7_S7_Pfi)
        /*02e4*/ 	.word	0x00000000


	//----- nvinfo : EIATTR_REGCOUNT
	.align		4
.L_142:
        /*02e8*/ 	.byte	0x04, 0x2f
        /*02ea*/ 	.short	(.L_144 - .L_143)
	.align		4
.L_143:
        /*02ec*/ 	.word	index@(_ZN17fastertransformer34generalAddBiasResidualLayerNormOptI7__half2Lb0ELb0ELi2ELb1ELi1EEEvPT_S3_PKS2_S5_S5_S5_S5_S5_fiiPKfS7_S7_Pfi)
        /*02f0*/ 	.word	0x0000001b


	//----- nvinfo : EIATTR_FRAME_SIZE
	.align		4
.L_144:
        /*02f4*/ 	.byte	0x04, 0x11
        /*02f6*/ 	.short	(.L_146 - .L_145)
	.align		4
.L_145:
        /*02f8*/ 	.word	index@($__internal_55_$__cuda_sm20_div_rn_f64_full)
        /*02fc*/ 	.word	0x00000000


	//----- nvinfo : EIATTR_FRAME_SIZE
	.align		4
.L_146:
        /*0300*/ 	.byte	0x04, 0x11
        /*0302*/ 	.short	(.L_148 - .L_147)
	.align		4
.L_147:
        /*0304*/ 	.word	index@(_ZN17fastertransformer34generalAddBiasResidualLayerNormOptI7__half2Lb0ELb0ELi2ELb1ELi1EEEvPT_S3_PKS2_S5_S5_S5_S5_S5_fiiPKfS7_S7_Pfi)
        /*0308*/ 	.word	0x00000000


	//----- nvinfo : EIATTR_REGCOUNT
	.align		4
.L_148:
        /*030c*/ 	.byte	0x04, 0x2f
        /*030e*/ 	.short	(.L_150 - .L_149)
	.align		4
.L_149:
        /*0310*/ 	.word	index@(_ZN17fastertransformer35generalAddBiasResidualLayerNormOpt2I7__half2Lb0ELb0ELi2ELb1ELi1EEEvPT_S3_PKS2_S5_S5_S5_S5_S5_fiiPKfS7_S7_Pfi)
        /*0314*/ 	.word	0x0000001c


	//----- nvinfo : EIATTR_FRAME_SIZE
	.align		4
.L_150:
        /*0318*/ 	.byte	0x04, 0x11
        /*031a*/ 	.short	(.L_152 - .L_151)
	.align		4
.L_151:
        /*031c*/ 	.word	index@($__internal_54_$__cuda_sm20_div_rn_f64_full)
        /*0320*/ 	.word	0x00000000


	//----- nvinfo : EIATTR_FRAME_SIZE
	.align		4
.L_152:
        /*0324*/ 	.byte	0x04, 0x11
        /*0326*/ 	.short	(.L_154 - .L_153)
	.align		4
.L_153:
        /*0328*/ 	.word	index@(_ZN17fastertransformer35generalAddBiasResidualLayerNormOpt2I7__half2Lb0ELb0ELi2ELb1ELi1EEEvPT_S3_PKS2_S5_S5_S5_S5_S5_fiiPKfS7_S7_Pfi)
        /*032c*/ 	.word	0x00000000


	//----- nvinfo : EIATTR_REGCOUNT
	.align		4
.L_154:
        /*0330*/ 	.byte	0x04, 0x2f
        /*0332*/ 	.short	(.L_156 - .L_155)
	.align		4
.L_155:
        /*0334*/ 	.word	index@(_ZN17fastertransformer34generalAddBiasResidualLayerNormOptI7__half2Lb1ELb1ELi1ELb1ELi2EEEvPT_S3_PKS2_S5_S5_S5_S5_S5_fiiPKfS7_S7_Pfi)
        /*0338*/ 	.word	0x0000001e


	//----- nvinfo : EIATTR_FRAME_SIZE
	.align		4
.L_156:
        /*033c*/ 	.byte	0x04, 0x11
        /*033e*/ 	.short	(.L_158 - .L_157)
	.align		4
.L_157:
        /*0340*/ 	.word	index@($__internal_53_$__cuda_sm20_div_rn_f64_full)
        /*0344*/ 	.word	0x00000000


	//----- nvinfo : EIATTR_FRAME_SIZE
	.align		4
.L_158:
        /*0348*/ 	.byte	0x04, 0x11
        /*034a*/ 	.short	(.L_160 - .L_159)
	.align		4
.L_159:
        /*034c*/ 	.word	index@(_ZN17fastertransformer34generalAddBiasResidualLayerNormOptI7__half2Lb1ELb1ELi1ELb1ELi2EEEvPT_S3_PKS2_S5_S5_S5_S5_S5_fiiPKfS7_S7_Pfi)
        /*0350*/ 	.word	0x00000000


	//----- nvinfo : EIATTR_REGCOUNT
	.align		4
.L_160:
        /*0354*/ 	.byte	0x04, 0x2f
        /*0356*/ 	.short	(.L_162 - .L_161)
	.align		4
.L_161:
        /*0358*/ 	.word	index@(_ZN17fastertransformer35generalAddBiasResidualLayerNormOpt2I7__half2Lb1ELb1ELi1ELb1ELi2EEEvPT_S3_PKS2_S5_S5_S5_S5_S5_fiiPKfS7_S7_Pfi)
        /*035c*/ 	.word	0x00000020


	//----- nvinfo : EIATTR_FRAME_SIZE
	.align		4
.L_162:
        /*0360*/ 	.byte	0x04, 0x11
        /*0362*/ 	.short	(.L_164 - .L_163)
	.align		4
.L_163:
        /*0364*/ 	.word	index@($__internal_52_$__cuda_sm20_div_rn_f64_full)
        /*0368*/ 	.word	0x00000000


	//----- nvinfo : EIATTR_FRAME_SIZE
	.align		4
.L_164:
        /*036c*/ 	.byte	0x04, 0x11
        /*036e*/ 	.short	(.L_166 - .L_165)
	.align		4
.L_165:
        /*0370*/ 	.word	index@(_ZN17fastertransformer35generalAddBiasResidualLayerNormOpt2I7__half2Lb1ELb1ELi1ELb1ELi2EEEvPT_S3_PKS2_S5_S5_S5_S5_S5_fiiPKfS7_S7_Pfi)
        /*0374*/ 	.word	0x00000000


	//----- nvinfo : EIATTR_REGCOUNT
	.align		4
.L_166:
        /*0378*/ 	.byte	0x04, 0x2f
        /*037a*/ 	.short	(.L_168 - .L_167)
	.align		4
.L_167:
        /*037c*/ 	.word	index@(_ZN17fastertransformer34generalAddBiasResidualLayerNormOptI7__half2Lb0ELb1ELi1ELb1ELi2EEEvPT_S3_PKS2_S5_S5_S5_S5_S5_fiiPKfS7_S7_Pfi)
        /*0380*/ 	.word	0x0000001a


	//----- nvinfo : EIATTR_FRAME_SIZE
	.align		4
.L_168:
        /*0384*/ 	.byte	0x04, 0x11
        /*0386*/ 	.short	(.L_170 - .L_169)
	.align		4
.L_169:
        /*0388*/ 	.word	index@($__internal_51_$__cuda_sm20_div_rn_f64_full)
        /*038c*/ 	.word	0x00000000


	//----- nvinfo : EIATTR_FRAME_SIZE
	.align		4
.L_170:
        /*0390*/ 	.byte	0x04, 0x11
        /*0392*/ 	.short	(.L_172 - .L_171)
	.align		4
.L_171:
        /*0394*/ 	.word	index@(_ZN17fastertransformer34generalAddBiasResidualLayerNormOptI7__half2Lb0ELb1ELi1ELb1ELi2EEEvPT_S3_PKS2_S5_S5_S5_S5_S5_fiiPKfS7_S7_Pfi)
        /*0398*/ 	.word	0x00000000


	//----- nvinfo : EIATTR_REGCOUNT
	.align		4
.L_172:
        /*039c*/ 	.byte	0x04, 0x2f
        /*039e*/ 	.short	(.L_174 - .L_173)
	.align		4
.L_173:
        /*03a0*/ 	.word	index@(_ZN17fastertransformer35generalAddBiasResidualLayerNormOpt2I7__half2Lb0ELb1ELi1ELb1ELi2EEEvPT_S3_PKS2_S5_S5_S5_S5_S5_fiiPKfS7_S7_Pfi)
        /*03a4*/ 	.word	0x0000001e


	//----- nvinfo : EIATTR_FRAME_SIZE
	.align		4
.L_174:
        /*03a8*/ 	.byte	0x04, 0x11
        /*03aa*/ 	.short	(.L_176 - .L_175)
	.align		4
.L_175:
        /*03ac*/ 	.word	index@($__internal_50_$__cuda_sm20_div_rn_f64_full)
        /*03b0*/ 	.word	0x00000000


	//----- nvinfo : EIATTR_FRAME_SIZE
	.align		4
.L_176:
        /*03b4*/ 	.byte	0x04, 0x11
        /*03b6*/ 	.short	(.L_178 - .L_177)
	.align		4
.L_177:
        /*03b8*/ 	.word	index@(_ZN17fastertransformer35generalAddBiasResidualLayerNormOpt2I7__half2Lb0ELb1ELi1ELb1ELi2EEEvPT_S3_PKS2_S5_S5_S5_S5_S5_fiiPKfS7_S7_Pfi)
        /*03bc*/ 	.word	0x00000000


	//----- nvinfo : EIATTR_REGCOUNT
	.align		4
.L_178:
        /*03c0*/ 	.byte	0x04, 0x2f
        /*03c2*/ 	.short	(.L_180 - .L_179)
	.align		4
.L_179:
        /*03c4*/ 	.word	index@(_ZN17fastertransformer34generalAddBiasResidualLayerNormOptI7__half2Lb1ELb0ELi1ELb1ELi2EEEvPT_S3_PKS2_S5_S5_S5_S5_S5_fiiPKfS7_S7_Pfi)
        /*03c8*/ 	.word	0x0000001b


	//----- nvinfo : EIATTR_FRAME_SIZE
	.align		4
.L_180:
        /*03cc*/ 	.byte	0x04, 0x11
        /*03ce*/ 	.short	(.L_182 - .L_181)
	.align		4
.L_181:
        /*03d0*/ 	.word	index@($__internal_49_$__cuda_sm20_div_rn_f64_full)
        /*03d4*/ 	.word	0x00000000


	//----- nvinfo : EIATTR_FRAME_SIZE
	.align		4
.L_182:
        /*03d8*/ 	.byte	0x04, 0x11
        /*03da*/ 	.short	(.L_184 - .L_183)
	.align		4
.L_183:
        /*03dc*/ 	.word	index@(_ZN17fastertransformer34generalAddBiasResidualLayerNormOptI7__half2Lb1ELb0ELi1ELb1ELi2EEEvPT_S3_PKS2_S5_S5_S5_S5_S5_fiiPKfS7_S7_Pfi)
        /*03e0*/ 	.word	0x00000000


	//----- nvinfo : EIATTR_REGCOUNT
	.align		4
.L_184:
        /*03e4*/ 	.byte	0x04, 0x2f
        /*03e6*/ 	.short	(.L_186 - .L_185)
	.align		4
.L_185:
        /*03e8*/ 	.word	index@(_ZN17fastertransformer35generalAddBiasResidualLayerNormOpt2I7__half2Lb1ELb0ELi1ELb1ELi2EEEvPT_S3_PKS2_S5_S5_S5_S5_S5_fiiPKfS7_S7_Pfi)
        /*03ec*/ 	.word	0x0000001c


	//----- nvinfo : EIATTR_FRAME_SIZE
	.align		4
.L_186:
        /*03f0*/ 	.byte	0x04, 0x11
        /*03f2*/ 	.short	(.L_188 - .L_187)
	.align		4
.L_187:
        /*03f4*/ 	.word	index@($__internal_48_$__cuda_sm20_div_rn_f64_full)
        /*03f8*/ 	.word	0x00000000


	//----- nvinfo : EIATTR_FRAME_SIZE
	.align		4
.L_188:
        /*03fc*/ 	.byte	0x04, 0x11
        /*03fe*/ 	.short	(.L_190 - .L_189)
	.align		4
.L_189:
        /*0400*/ 	.word	index@(_ZN17fastertransformer35generalAddBiasResidualLayerNormOpt2I7__half2Lb1ELb0ELi1ELb1ELi2EEEvPT_S3_PKS2_S5_S5_S5_S5_S5_fiiPKfS7_S7_Pfi)
        /*0404*/ 	.word	0x00000000


	//----- nvinfo : EIATTR_REGCOUNT
	.align		4
.L_190:
        /*0408*/ 	.byte	0x04, 0x2f
        /*040a*/ 	.short	(.L_192 - .L_191)
	.align		4
.L_191:
        /*040c*/ 	.word	index@(_ZN17fastertransformer34generalAddBiasResidualLayerNormOptI7__half2Lb0ELb0ELi1ELb1ELi2EEEvPT_S3_PKS2_S5_S5_S5_S5_S5_fiiPKfS7_S7_Pfi)
        /*0410*/ 	.word	0x0000001b


	//----- nvinfo : EIATTR_FRAME_SIZE
	.align		4
.L_192:
        /*0414*/ 	.byte	0x04, 0x11
        /*0416*/ 	.short	(.L_194 - .L_193)
	.align		4
.L_193:
        /*0418*/ 	.word	index@($__internal_47_$__cuda_sm20_div_rn_f64_full)
        /*041c*/ 	.word	0x00000000


	//----- nvinfo : EIATTR_FRAME_SIZE
	.align		4
.L_194:
        /*0420*/ 	.byte	0x04, 0x11
        /*0422*/ 	.short	(.L_196 - .L_195)
	.align		4
.L_195:
        /*0424*/ 	.word	index@(_ZN17fastertransformer34generalAddBiasResidualLayerNormOptI7__half2Lb0ELb0ELi1ELb1ELi2EEEvPT_S3_PKS2_S5_S5_S5_S5_S5_fiiPKfS7_S7_Pfi)
        /*0428*/ 	.word	0x00000000


	//----- nvinfo : EIATTR_REGCOUNT
	.align		4
.L_196:
        /*042c*/ 	.byte	0x04, 0x2f
        /*042e*/ 	.short	(.L_198 - .L_197)
	.align		4
.L_197:
        /*0430*/ 	.word	index@(_ZN17fastertransformer35generalAddBiasResidualLayerNormOpt2I7__half2Lb0ELb0ELi1ELb1ELi2EEEvPT_S3_PKS2_S5_S5_S5_S5_S5_fiiPKfS7_S7_Pfi)
        /*0434*/ 	.word	0x0000001a


	//----- nvinfo : EIATTR_FRAME_SIZE
	.align		4
.L_198:
        /*0438*/ 	.byte	0x04, 0x11
        /*043a*/ 	.short	(.L_200 - .L_199)
	.align		4
.L_199:
        /*043c*/ 	.word	index@($__internal_46_$__cuda_sm20_div_rn_f64_full)
        /*0440*/ 	.word	0x00000000


	//----- nvinfo : EIATTR_FRAME_SIZE
	.align		4
.L_200:
        /*0444*/ 	.byte	0x04, 0x11
        /*0446*/ 	.short	(.L_202 - .L_201)
	.align		4
.L_201:
        /*0448*/ 	.word	index@(_ZN17fastertransformer35generalAddBiasResidualLayerNormOpt2I7__half2Lb0ELb0ELi1ELb1ELi2EEEvPT_S3_PKS2_S5_S5_S5_S5_S5_fiiPKfS7_S7_Pfi)
        /*044c*/ 	.word	0x00000000


	//----- nvinfo : EIATTR_REGCOUNT
	.align		4
.L_202:
        /*0450*/ 	.byte	0x04, 0x2f
        /*0452*/ 	.short	(.L_204 - .L_203)
	.align		4
.L_203:
        /*0454*/ 	.word	index@(_ZN17fastertransformer34generalAddBiasResidualLayerNormOptI7__half2Lb1ELb1ELi2ELb1ELi2EEEvPT_S3_PKS2_S5_S5_S5_S5_S5_fiiPKfS7_S7_Pfi)
        /*0458*/ 	.word	0x00000020


	//----- nvinfo : EIATTR_FRAME_SIZE
	.align		4
.L_204:
        /*045c*/ 	.byte	0x04, 0x11
        /*045e*/ 	.short	(.L_206 - .L_205)
	.align		4
.L_205:
        /*0460*/ 	.word	index@($__internal_45_$__cuda_sm20_div_rn_f64_full)
        /*0464*/ 	.word	0x00000000


	//----- nvinfo : EIATTR_FRAME_SIZE
	.align		4
.L_206:
        /*0468*/ 	.byte	0x04, 0x11
        /*046a*/ 	.short	(.L_208 - .L_207)
	.align		4
.L_207:
        /*046c*/ 	.word	index@(_ZN17fastertransformer34generalAddBiasResidualLayerNormOptI7__half2Lb1ELb1ELi2ELb1ELi2EEEvPT_S3_PKS2_S5_S5_S5_S5_S5_fiiPKfS7_S7_Pfi)
        /*0470*/ 	.word	0x00000000


	//----- nvinfo : EIATTR_REGCOUNT
	.align		4
.L_208:
        /*0474*/ 	.byte	0x04, 0x2f
        /*0476*/ 	.short	(.L_210 - .L_209)
	.align		4
.L_209:
        /*0478*/ 	.word	index@(_ZN17fastertransformer35generalAddBiasResidualLayerNormOpt2I7__half2Lb1ELb1ELi2ELb1ELi2EEEvPT_S3_PKS2_S5_S5_S5_S5_S5_fiiPKfS7_S7_Pfi)
        /*047c*/ 	.word	0x00000020


	//----- nvinfo : EIATTR_FRAME_SIZE
	.align		4
.L_210:
        /*0480*/ 	.byte	0x04, 0x11
        /*0482*/ 	.short	(.L_212 - .L_211)
	.align		4
.L_211:
        /*0484*/ 	.word	index@($__internal_44_$__cuda_sm20_div_rn_f64_full)
        /*0488*/ 	.word	0x00000000


	//----- nvinfo : EIATTR_FRAME_SIZE
	.align		4
.L_212:
        /*048c*/ 	.byte	0x04, 0x11
        /*048e*/ 	.short	(.L_214 - .L_213)
	.align		4
.L_213:
        /*0490*/ 	.word	index@(_ZN17fastertransformer35generalAddBiasResidualLayerNormOpt2I7__half2Lb1ELb1ELi2ELb1ELi2EEEvPT_S3_PKS2_S5_S5_S5_S5_S5_fiiPKfS7_S7_Pfi)
        /*0494*/ 	.word	0x00000000


	//----- nvinfo : EIATTR_REGCOUNT
	.align		4
.L_214:
        /*0498*/ 	.byte	0x04, 0x2f
        /*049a*/ 	.short	(.L_216 - .L_215)
	.align		4
.L_215:
        /*049c*/ 	.word	index@(_ZN17fastertransformer34generalAddBiasResidualLayerNormOptI7__half2Lb0ELb1ELi2ELb1ELi2EEEvPT_S3_PKS2_S5_S5_S5_S5_S5_fiiPKfS7_S7_Pfi)
        /*04a0*/ 	.word	0x0000001d


	//----- nvinfo : EIATTR_FRAME_SIZE
	.align		4
.L_216:
        /*04a4*/ 	.byte	0x04, 0x11
        /*04a6*/ 	.short	(.L_218 - .L_217)
	.align		4
.L_217:
        /*04a8*/ 	.word	index@($__internal_43_$__cuda_sm20_div_rn_f64_full)
        /*04ac*/ 	.word	0x00000000


	//----- nvinfo : EIATTR_FRAME_SIZE
	.align		4
.L_218:
        /*04b0*/ 	.byte	0x04, 0x11
        /*04b2*/ 	.short	(.L_220 - .L_219)
	.align		4
.L_219:
        /*04b4*/ 	.word	index@(_ZN17fastertransformer34generalAddBiasResidualLayerNormOptI7__half2Lb0ELb1ELi2ELb1ELi2EEEvPT_S3_PKS2_S5_S5_S5_S5_S5_fiiPKfS7_S7_Pfi)
        /*04b8*/ 	.word	0x00000000


	//----- nvinfo : EIATTR_REGCOUNT
	.align		4
.L_220:
        /*04bc*/ 	.byte	0x04, 0x2f
        /*04be*/ 	.short	(.L_222 - .L_221)
	.align		4
.L_221:
        /*04c0*/ 	.word	index@(_ZN17fastertransformer35generalAddBiasResidualLayerNormOpt2I7__half2Lb0ELb1ELi2ELb1ELi2EEEvPT_S3_PKS2_S5_S5_S5_S5_S5_fiiPKfS7_S7_Pfi)
        /*04c4*/ 	.word	0x00000020


	//----- nvinfo : EIATTR_FRAME_SIZE
	.align		4
.L_222:
        /*04c8*/ 	.byte	0x04, 0x11
        /*04ca*/ 	.short	(.L_224 - .L_223)
	.align		4
.L_223:
        /*04cc*/ 	.word	index@($__internal_42_$__cuda_sm20_div_rn_f64_full)
        /*04d0*/ 	.word	0x00000000


	//----- nvinfo : EIATTR_FRAME_SIZE
	.align		4
.L_224:
        /*04d4*/ 	.byte	0x04, 0x11
        /*04d6*/ 	.short	(.L_226 - .L_225)
	.align		4
.L_225:
        /*04d8*/ 	.word	index@(_ZN17fastertransformer35generalAddBiasResidualLayerNormOpt2I7__half2Lb0ELb1ELi2ELb1ELi2EEEvPT_S3_PKS2_S5_S5_S5_S5_S5_fiiPKfS7_S7_Pfi)
        /*04dc*/ 	.word	0x00000000


	//----- nvinfo : EIATTR_REGCOUNT
	.align		4
.L_226:
        /*04e0*/ 	.byte	0x04, 0x2f
        /*04e2*/ 	.short	(.L_228 - .L_227)
	.align		4
.L_227:
        /*04e4*/ 	.word	index@(_ZN17fastertransformer34generalAddBiasResidualLayerNormOptI7__half2Lb1ELb0ELi2ELb1ELi2EEEvPT_S3_PKS2_S5_S5_S5_S5_S5_fiiPKfS7_S7_Pfi)
        /*04e8*/ 	.word	0x0000001e


	//----- nvinfo : EIATTR_FRAME_SIZE
	.align		4
.L_228:
        /*04ec*/ 	.byte	0x04, 0x11
        /*04ee*/ 	.short	(.L_230 - .L_229)
	.align		4
.L_229:
        /*04f0*/ 	.word	index@($__internal_41_$__cuda_sm20_div_rn_f64_full)
        /*04f4*/ 	.word	0x00000000


	//----- nvinfo : EIATTR_FRAME_SIZE
	.align		4
.L_230:
        /*04f8*/ 	.byte	0x04, 0x11
        /*04fa*/ 	.short	(.L_232 - .L_231)
	.align		4
.L_231:
        /*04fc*/ 	.word	index@(_ZN17fastertransformer34generalAddBiasResidualLayerNormOptI7__half2Lb1ELb0ELi2ELb1ELi2EEEvPT_S3_PKS2_S5_S5_S5_S5_S5_fiiPKfS7_S7_Pfi)
        /*0500*/ 	.word	0x00000000


	//----- nvinfo : EIATTR_REGCOUNT
	.align		4
.L_232:
        /*0504*/ 	.byte	0x04, 0x2f
        /*0506*/ 	.short	(.L_234 - .L_233)
	.align		4
.L_233:
        /*0508*/ 	.word	index@(_ZN17fastertransformer35generalAddBiasResidualLayerNormOpt2I7__half2Lb1ELb0ELi2ELb1ELi2EEEvPT_S3_PKS2_S5_S5_S5_S5_S5_fiiPKfS7_S7_Pfi)
        /*050c*/ 	.word	0x00000020


	//----- nvinfo : EIATTR_FRAME_SIZE
	.align		4
.L_234:
        /*0510*/ 	.byte	0x04, 0x11
        /*0512*/ 	.short	(.L_236 - .L_235)
	.align		4
.L_235:
        /*0514*/ 	.word	index@($__internal_40_$__cuda_sm20_div_rn_f64_full)
        /*0518*/ 	.word	0x00000000


	//----- nvinfo : EIATTR_FRAME_SIZE
	.align		4
.L_236:
        /*051c*/ 	.byte	0x04, 0x11
        /*051e*/ 	.short	(.L_238 - .L_237)
	.align		4
.L_237:
        /*0520*/ 	.word	index@(_ZN17fastertransformer35generalAddBiasResidualLayerNormOpt2I7__half2Lb1ELb0ELi2ELb1ELi2EEEvPT_S3_PKS2_S5_S5_S5_S5_S5_fiiPKfS7_S7_Pfi)
        /*0524*/ 	.word	0x00000000


	//----- nvinfo : EIATTR_REGCOUNT
	.align		4
.L_238:
        /*0528*/ 	.byte	0x04, 0x2f
        /*052a*/ 	.short	(.L_240 - .L_239)
	.align		4
.L_239:
        /*052c*/ 	.word	index@(_ZN17fastertransformer34generalAddBiasResidualLayerNormOptI7__half2Lb0ELb0ELi2ELb1ELi2EEEvPT_S3_PKS2_S5_S5_S5_S5_S5_fiiPKfS7_S7_Pfi)
        /*0530*/ 	.word	0x0000001a


	//----- nvinfo : EIATTR_FRAME_SIZE
	.align		4
.L_240:
        /*0534*/ 	.byte	0x04, 0x11
        /*0536*/ 	.short	(.L_242 - .L_241)
	.align		4
.L_241:
        /*0538*/ 	.word	index@($__internal_39_$__cuda_sm20_div_rn_f64_full)
        /*053c*/ 	.word	0x00000000


	//----- nvinfo : EIATTR_FRAME_SIZE
	.align		4
.L_242:
        /*0540*/ 	.byte	0x04, 0x11
        /*0542*/ 	.short	(.L_244 - .L_243)
	.align		4
.L_243:
        /*0544*/ 	.word	index@(_ZN17fastertransformer34generalAddBiasResidualLayerNormOptI7__half2Lb0ELb0ELi2ELb1ELi2EEEvPT_S3_PKS2_S5_S5_S5_S5_S5_fiiPKfS7_S7_Pfi)
        /*0548*/ 	.word	0x00000000


	//----- nvinfo : EIATTR_REGCOUNT
	.align		4
.L_244:
        /*054c*/ 	.byte	0x04, 0x2f
        /*054e*/ 	.short	(.L_246 - .L_245)
	.align		4
.L_245:
        /*0550*/ 	.word	index@(_ZN17fastertransformer35generalAddBiasResidualLayerNormOpt2I7__half2Lb0ELb0ELi2ELb1ELi2EEEvPT_S3_PKS2_S5_S5_S5_S5_S5_fiiPKfS7_S7_Pfi)
        /*0554*/ 	.word	0x0000001c


	//----- nvinfo : EIATTR_FRAME_SIZE
	.align		4
.L_246:
        /*0558*/ 	.byte	0x04, 0x11
        /*055a*/ 	.short	(.L_248 - .L_247)
	.align		4
.L_247:
        /*055c*/ 	.word	index@($__internal_38_$__cuda_sm20_div_rn_f64_full)
        /*0560*/ 	.word	0x00000000


	//----- nvinfo : EIATTR_FRAME_SIZE
	.align		4
.L_248:
        /*0564*/ 	.byte	0x04, 0x11
        /*0566*/ 	.short	(.L_250 - .L_249)
	.align		4
.L_249:
        /*0568*/ 	.word	index@(_ZN17fastertransformer35generalAddBiasResidualLayerNormOpt2I7__half2Lb0ELb0ELi2ELb1ELi2EEEvPT_S3_PKS2_S5_S5_S5_S5_S5_fiiPKfS7_S7_Pfi)
        /*056c*/ 	.word	0x00000000


	//----- nvinfo : EIATTR_REGCOUNT
	.align		4
.L_250:
        /*0570*/ 	.byte	0x04, 0x2f
        /*0572*/ 	.short	(.L_252 - .L_251)
	.align		4
.L_251:
        /*0574*/ 	.word	index@(_ZN17fastertransformer34generalAddBiasResidualLayerNormOptI7__half2Lb1ELb1ELi1ELb1ELi4EEEvPT_S3_PKS2_S5_S5_S5_S5_S5_fiiPKfS7_S7_Pfi)
        /*0578*/ 	.word	0x00000020


	//----- nvinfo : EIATTR_FRAME_SIZE
	.align		4
.L_252:
        /*057c*/ 	.byte	0x04, 0x11
        /*057e*/ 	.short	(.L_254 - .L_253)
	.align		4
.L_253:
        /*0580*/ 	.word	index@($__internal_37_$__cuda_sm20_div_rn_f64_full)
        /*0584*/ 	.word	0x00000000


	//----- nvinfo : EIATTR_FRAME_SIZE
	.align		4
.L_254:
        /*0588*/ 	.byte	0x04, 0x11
        /*058a*/ 	.short	(.L_256 - .L_255)
	.align		4
.L_255:
        /*058c*/ 	.word	index@(_ZN17fastertransformer34generalAddBiasResidualLayerNormOptI7__half2Lb1ELb1ELi1ELb1ELi4EEEvPT_S3_PKS2_S5_S5_S5_S5_S5_fiiPKfS7_S7_Pfi)
        /*0590*/ 	.word	0x00000000


	//----- nvinfo : EIATTR_REGCOUNT
	.align		4
.L_256:
        /*0594*/ 	.byte	0x04, 0x2f
        /*0596*/ 	.short	(.L_258 - .L_257)
	.align		4
.L_257:
        /*0598*/ 	.word	index@(_ZN17fastertransformer35generalAddBiasResidualLayerNormOpt2I7__half2Lb1ELb1ELi1ELb1ELi4EEEvPT_S3_PKS2_S5_S5_S5_S5_S5_fiiPKfS7_S7_Pfi)
        /*059c*/ 	.word	0x00000020


	//----- nvinfo : EIATTR_FRAME_SIZE
	.align		4
.L_258:
        /*05a0*/ 	.byte	0x04, 0x11
        /*05a2*/ 	.short	(.L_260 - .L_259)
	.align		4
.L_259:
        /*05a4*/ 	.word	index@($__internal_36_$__cuda_sm20_div_rn_f64_full)
        /*05a8*/ 	.word	0x00000000


	//----- nvinfo : EIATTR_FRAME_SIZE
	.align		4
.L_260:
        /*05ac*/ 	.byte	0x04, 0x11
        /*05ae*/ 	.short	(.L_262 - .L_261)
	.align		4
.L_261:
        /*05b0*/ 	.word	index@(_ZN17fastertransformer35generalAddBiasResidualLayerNormOpt2I7__half2Lb1ELb1ELi1ELb1ELi4EEEvPT_S3_PKS2_S5_S5_S5_S5_S5_fiiPKfS7_S7_Pfi)
        /*05b4*/ 	.word	0x00000000


	//----- nvinfo : EIATTR_REGCOUNT
	.align		4
.L_262:
        /*05b8*/ 	.byte	0x04, 0x2f
        /*05ba*/ 	.short	(.L_264 - .L_263)
	.align		4
.L_263:
        /*05bc*/ 	.word	index@(_ZN17fastertransformer34generalAddBiasResidualLayerNormOptI7__half2Lb0ELb1ELi1ELb1ELi4EEEvPT_S3_PKS2_S5_S5_S5_S5_S5_fiiPKfS7_S7_Pfi)
        /*05c0*/ 	.word	0x0000001c


	//----- nvinfo : EIATTR_FRAME_SIZE
	.align		4
.L_264:
        /*05c4*/ 	.byte	0x04, 0x11
        /*05c6*/ 	.short	(.L_266 - .L_265)
	.align		4
.L_265:
        /*05c8*/ 	.word	index@($__internal_35_$__cuda_sm20_div_rn_f64_full)
        /*05cc*/ 	.word	0x00000000


	//----- nvinfo : EIATTR_FRAME_SIZE
	.align		4
.L_266:
        /*05d0*/ 	.byte	0x04, 0x11
        /*05d2*/ 	.short	(.L_268 - .L_267)
	.align		4
.L_267:
        /*05d4*/ 	.word	index@(_ZN17fastertransformer34generalAddBiasResidualLayerNormOptI7__half2Lb0ELb1ELi1ELb1ELi4EEEvPT_S3_PKS2_S5_S5_S5_S5_S5_fiiPKfS7_S7_Pfi)
        /*05d8*/ 	.word	0x00000000


	//----- nvinfo : EIATTR_REGCOUNT
	.align		4
.L_268:
        /*05dc*/ 	.byte	0x04, 0x2f
        /*05de*/ 	.short	(.L_270 - .L_269)
	.align		4
.L_269:
        /*05e0*/ 	.word	index@(_ZN17fastertransformer35generalAddBiasResidualLayerNormOpt2I7__half2Lb0ELb1ELi1ELb1ELi4EEEvPT_S3_PKS2_S5_S5_S5_S5_S5_fiiPKfS7_S7_Pfi)
        /*05e4*/ 	.word	0x00000020


	//----- nvinfo : EIATTR_FRAME_SIZE
	.align		4
.L_270:
        /*05e8*/ 	.byte	0x04, 0x11
        /*05ea*/ 	.short	(.L_272 - .L_271)
	.align		4
.L_271:
        /*05ec*/ 	.word	index@($__internal_34_$__cuda_sm20_div_rn_f64_full)
        /*05f0*/ 	.word	0x00000000


	//----- nvinfo : EIATTR_FRAME_SIZE
	.align		4
.L_272:
        /*05f4*/ 	.byte	0x04, 0x11
        /*05f6*/ 	.short	(.L_274 - .L_273)
	.align		4
.L_273:
        /*05f8*/ 	.word	index@(_ZN17fastertransformer35generalAddBiasResidualLayerNormOpt2I7__half2Lb0ELb1ELi1ELb1ELi4EEEvPT_S3_PKS2_S5_S5_S5_S5_S5_fiiPKfS7_S7_Pfi)
        /*05fc*/ 	.word	0x00000000


	//----- nvinfo : EIATTR_REGCOUNT
	.align		4
.L_274:
        /*0600*/ 	.byte	0x04, 0x2f
        /*0602*/ 	.short	(.L_276 - .L_275)
	.align		4
.L_275:
        /*0604*/ 	.word	index@(_ZN17fastertransformer34generalAddBiasResidualLayerNormOptI7__half2Lb1ELb0ELi1ELb1ELi4EEEvPT_S3_PKS2_S5_S5_S5_S5_S5_fiiPKfS7_S7_Pfi)
        /*0608*/ 	.word	0x0000001c


	//----- nvinfo : EIATTR_FRAME_SIZE
	.align		4
.L_276:
        /*060c*/ 	.byte	0x04, 0x11
        /*060e*/ 	.short	(.L_278 - .L_277)
	.align		4
.L_277:
        /*0610*/ 	.word	index@($__internal_33_$__cuda_sm20_div_rn_f64_full)
        /*0614*/ 	.word	0x00000000


	//----- nvinfo : EIATTR_FRAME_SIZE
	.align		4
.L_278:
        /*0618*/ 	.byte	0x04, 0x11
        /*061a*/ 	.short	(.L_280 - .L_279)
	.align		4
.L_279:
        /*061c*/ 	.word	index@(_ZN17fastertransformer34generalAddBiasResidualLayerNormOptI7__half2Lb1ELb0ELi1ELb1ELi4EEEvPT_S3_PKS2_S5_S5_S5_S5_S5_fiiPKfS7_S7_Pfi)
        /*0620*/ 	.word	0x00000000


	//----- nvinfo : EIATTR_REGCOUNT
	.align		4
.L_280:
        /*0624*/ 	.byte	0x04, 0x2f
        /*0626*/ 	.short	(.L_282 - .L_281)
	.align		4
.L_281:
        /*0628*/ 	.word	index@(_ZN17fastertransformer35generalAddBiasResidualLayerNormOpt2I7__half2Lb1ELb0ELi1ELb1ELi4EEEvPT_S3_PKS2_S5_S5_S5_S5_S5_fiiPKfS7_S7_Pfi)
        /*062c*/ 	.word	0x00000020


	//----- nvinfo : EIATTR_FRAME_SIZE
	.align		4
.L_282:
        /*0630*/ 	.byte	0x04, 0x11
        /*0632*/ 	.short	(.L_284 - .L_283)
	.align		4
.L_283:
        /*0634*/ 	.word	index@($__internal_32_$__cuda_sm20_div_rn_f64_full)
        /*0638*/ 	.word	0x00000000


	//----- nvinfo : EIATTR_FRAME_SIZE
	.align		4
.L_284:
        /*063c*/ 	.byte	0x04, 0x11
        /*063e*/ 	.short	(.L_286 - .L_285)
	.align		4
.L_285:
        /*0640*/ 	.word	index@(_ZN17fastertransformer35generalAddBiasResidualLayerNormOpt2I7__half2Lb1ELb0ELi1ELb1ELi4EEEvPT_S3_PKS2_S5_S5_S5_S5_S5_fiiPKfS7_S7_Pfi)
        /*0644*/ 	.word	0x00000000


	//----- nvinfo : EIATTR_REGCOUNT
	.align		4
.L_286:
        /*0648*/ 	.byte	0x04, 0x2f
        /*064a*/ 	.short	(.L_288 - .L_287)
	.align		4
.L_287:
        /*064c*/ 	.word	index@(_ZN17fastertransformer34generalAddBiasResidualLayerNormOptI7__half2Lb0ELb0ELi1ELb1ELi4EEEvPT_S3_PKS2_S5_S5_S5_S5_S5_fiiPKfS7_S7_Pfi)
        /*0650*/ 	.word	0x0000001c


	//----- nvinfo : EIATTR_FRAME_SIZE
	.align		4
.L_288:
        /*0654*/ 	.byte	0x04, 0x11
        /*0656*/ 	.short	(.L_290 - .L_289)
	.align		4
.L_289:
        /*0658*/ 	.word	index@($__internal_31_$__cuda_sm20_div_rn_f64_full)
        /*065c*/ 	.word	0x00000000


	//----- nvinfo : EIATTR_FRAME_SIZE
	.align		4
.L_290:
        /*0660*/ 	.byte	0x04, 0x11
        /*0662*/ 	.short	(.L_292 - .L_291)
	.align		4
.L_291:
        /*0664*/ 	.word	index@(_ZN17fastertransformer34generalAddBiasResidualLayerNormOptI7__half2Lb0ELb0ELi1ELb1ELi4EEEvPT_S3_PKS2_S5_S5_S5_S5_S5_fiiPKfS7_S7_Pfi)
        /*0668*/ 	.word	0x00000000


	//----- nvinfo : EIATTR_REGCOUNT
	.align		4
.L_292:
        /*066c*/ 	.byte	0x04, 0x2f
        /*066e*/ 	.short	(.L_294 - .L_293)
	.align		4
.L_293:
        /*0670*/ 	.word	index@(_ZN17fastertransformer35generalAddBiasResidualLayerNormOpt2I7__half2Lb0ELb0ELi1ELb1ELi4EEEvPT_S3_PKS2_S5_S5_S5_S5_S5_fiiPKfS7_S7_Pfi)
        /*0674*/ 	.word	0x0000001c


	//----- nvinfo : EIATTR_FRAME_SIZE
	.align		4
.L_294:
        /*0678*/ 	.byte	0x04, 0x11
        /*067a*/ 	.short	(.L_296 - .L_295)
	.align		4
.L_295:
        /*067c*/ 	.word	index@($__internal_30_$__cuda_sm20_div_rn_f64_full)
        /*0680*/ 	.word	0x00000000


	//----- nvinfo : EIATTR_FRAME_SIZE
	.align		4
.L_296:
        /*0684*/ 	.byte	0x04, 0x11
        /*0686*/ 	.short	(.L_298 - .L_297)
	.align		4
.L_297:
        /*0688*/ 	.word	index@(_ZN17fastertransformer35generalAddBiasResidualLayerNormOpt2I7__half2Lb0ELb0ELi1ELb1ELi4EEEvPT_S3_PKS2_S5_S5_S5_S5_S5_fiiPKfS7_S7_Pfi)
        /*068c*/ 	.word	0x00000000


	//----- nvinfo : EIATTR_REGCOUNT
	.align		4
.L_298:
        /*0690*/ 	.byte	0x04, 0x2f
        /*0692*/ 	.short	(.L_300 - .L_299)
	.align		4
.L_299:
        /*0694*/ 	.word	index@(_ZN17fastertransformer34generalAddBiasResidualLayerNormOptI7__half2Lb1ELb1ELi2ELb1ELi4EEEvPT_S3_PKS2_S5_S5_S5_S5_S5_fiiPKfS7_S7_Pfi)
        /*0698*/ 	.word	0x00000020


	//----- nvinfo : EIATTR_FRAME_SIZE
	.align		4
.L_300:
        /*069c*/ 	.byte	0x04, 0x11
        /*069e*/ 	.short	(.L_302 - .L_301)
	.align		4
.L_301:
        /*06a0*/ 	.word	index@($__internal_29_$__cuda_sm20_div_rn_f64_full)
        /*06a4*/ 	.word	0x00000000


	//----- nvinfo : EIATTR_FRAME_SIZE
	.align		4
.L_302:
        /*06a8*/ 	.byte	0x04, 0x11
        /*06aa*/ 	.short	(.L_304 - .L_303)
	.align		4
.L_303:
        /*06ac*/ 	.word	index@(_ZN17fastertransformer34generalAddBiasResidualLayerNormOptI7__half2Lb1ELb1ELi2ELb1ELi4EEEvPT_S3_PKS2_S5_S5_S5_S5_S5_fiiPKfS7_S7_Pfi)
        /*06b0*/ 	.word	0x00000000


	//----- nvinfo : EIATTR_REGCOUNT
	.align		4
.L_304:
        /*06b4*/ 	.byte	0x04, 0x2f
        /*06b6*/ 	.short	(.L_306 - .L_305)
	.align		4
.L_305:
        /*06b8*/ 	.word	index@(_ZN17fastertransformer35generalAddBiasResidualLayerNormOpt2I7__half2Lb1ELb1ELi2ELb1ELi4EEEvPT_S3_PKS2_S5_S5_S5_S5_S5_fiiPKfS7_S7_Pfi)
        /*06bc*/ 	.word	0x00000028


	//----- nvinfo : EIATTR_FRAME_SIZE
	.align		4
.L_306:
        /*06c0*/ 	.byte	0x04, 0x11
        /*06c2*/ 	.short	(.L_308 - .L_307)
	.align		4
.L_307:
        /*06c4*/ 	.word	index@($__internal_28_$__cuda_sm20_div_rn_f64_full)
        /*06c8*/ 	.word	0x00000000


	//----- nvinfo : EIATTR_FRAME_SIZE
	.align		4
.L_308:
        /*06cc*/ 	.byte	0x04, 0x11
        /*06ce*/ 	.short	(.L_310 - .L_309)
	.align		4
.L_309:
        /*06d0*/ 	.word	index@(_ZN17fastertransformer35generalAddBiasResidualLayerNormOpt2I7__half2Lb1ELb1ELi2ELb1ELi4EEEvPT_S3_PKS2_S5_S5_S5_S5_S5_fiiPKfS7_S7_Pfi)
        /*06d4*/ 	.word	0x00000000


	//----- nvinfo : EIATTR_REGCOUNT
	.align		4
.L_310:
        /*06d8*/ 	.byte	0x04, 0x2f
        /*06da*/ 	.short	(.L_312 - .L_311)
	.align		4
.L_311:
        /*06dc*/ 	.word	index@(_ZN17fastertransformer34generalAddBiasResidualLayerNormOptI7__half2Lb0ELb1ELi2ELb1ELi4EEEvPT_S3_PKS2_S5_S5_S5_S5_S5_fiiPKfS7_S7_Pfi)
        /*06e0*/ 	.word	0x0000001d


	//----- nvinfo : EIATTR_FRAME_SIZE
	.align		4
.L_312:
        /*06e4*/ 	.byte	0x04, 0x11
        /*06e6*/ 	.short	(.L_314 - .L_313)
	.align		4
.L_313:
        /*06e8*/ 	.word	index@($__internal_27_$__cuda_sm20_div_rn_f64_full)
        /*06ec*/ 	.word	0x00000000


	//----- nvinfo : EIATTR_FRAME_SIZE
	.align		4
.L_314:
        /*06f0*/ 	.byte	0x04, 0x11
        /*06f2*/ 	.short	(.L_316 - .L_315)
	.align		4
.L_315:
        /*06f4*/ 	.word	index@(_ZN17fastertransformer34generalAddBiasResidualLayerNormOptI7__half2Lb0ELb1ELi2ELb1ELi4EEEvPT_S3_PKS2_S5_S5_S5_S5_S5_fiiPKfS7_S7_Pfi)
        /*06f8*/ 	.word	0x00000000


	//----- nvinfo : EIATTR_REGCOUNT
	.align		4
.L_316:
        /*06fc*/ 	.byte	0x04, 0x2f
        /*06fe*/ 	.short	(.L_318 - .L_317)
	.align		4
.L_317:
        /*0700*/ 	.word	index@(_ZN17fastertransformer35generalAddBiasResidualLayerNormOpt2I7__half2Lb0ELb1ELi2ELb1ELi4EEEvPT_S3_PKS2_S5_S5_S5_S5_S5_fiiPKfS7_S7_Pfi)
        /*0704*/ 	.word	0x00000020


	//----- nvinfo : EIATTR_FRAME_SIZE
	.align		4
.L_318:
        /*0708*/ 	.byte	0x04, 0x11
        /*070a*/ 	.short	(.L_320 - .L_319)
	.align		4
.L_319:
        /*070c*/ 	.word	index@($__internal_26_$__cuda_sm20_div_rn_f64_full)
        /*0710*/ 	.word	0x00000000


	//----- nvinfo : EIATTR_FRAME_SIZE
	.align		4
.L_320:
        /*0714*/ 	.byte	0x04, 0x11
        /*0716*/ 	.short	(.L_322 - .L_321)
	.align		4
.L_321:
        /*0718*/ 	.word	index@(_ZN17fastertransformer35generalAddBiasResidualLayerNormOpt2I7__half2Lb0ELb1ELi2ELb1ELi4EEEvPT_S3_PKS2_S5_S5_S5_S5_S5_fiiPKfS7_S7_Pfi)
        /*071c*/ 	.word	0x00000000


	//----- nvinfo : EIATTR_REGCOUNT
	.align		4
.L_322:
        /*0720*/ 	.byte	0x04, 0x2f
        /*0722*/ 	.short	(.L_324 - .L_323)
	.align		4
.L_323:
        /*0724*/ 	.word	index@(_ZN17fastertransformer34generalAddBiasResidualLayerNormOptI7__half2Lb1ELb0ELi2ELb1ELi4EEEvPT_S3_PKS2_S5_S5_S5_S5_S5_fiiPKfS7_S7_Pfi)
        /*0728*/ 	.word	0x0000001e


	//----- nvinfo : EIATTR_FRAME_SIZE
	.align		4
.L_324:
        /*072c*/ 	.byte	0x04, 0x11
        /*072e*/ 	.short	(.L_326 - .L_325)
	.align		4
.L_325:
        /*0730*/ 	.word	index@($__internal_25_$__cuda_sm20_div_rn_f64_full)
        /*0734*/ 	.word	0x00000000


	//----- nvinfo : EIATTR_FRAME_SIZE
	.align		4
.L_326:
        /*0738*/ 	.byte	0x04, 0x11
        /*073a*/ 	.short	(.L_328 - .L_327)
	.align		4
.L_327:
        /*073c*/ 	.word	index@(_ZN17fastertransformer34generalAddBiasResidualLayerNormOptI7__half2Lb1ELb0ELi2ELb1ELi4EEEvPT_S3_PKS2_S5_S5_S5_S5_S5_fiiPKfS7_S7_Pfi)
        /*0740*/ 	.word	0x00000000


	//----- nvinfo : EIATTR_REGCOUNT
	.align		4
.L_328:
        /*0744*/ 	.byte	0x04, 0x2f
        /*0746*/ 	.short	(.L_330 - .L_329)
	.align		4
.L_329:
        /*0748*/ 	.word	index@(_ZN17fastertransformer35generalAddBiasResidualLayerNormOpt2I7__half2Lb1ELb0ELi2ELb1ELi4EEEvPT_S3_PKS2_S5_S5_S5_S5_S5_fiiPKfS7_S7_Pfi)
        /*074c*/ 	.word	0x00000020


	//----- nvinfo : EIATTR_FRAME_SIZE
	.align		4
.L_330:
        /*0750*/ 	.byte	0x04, 0x11
        /*0752*/ 	.short	(.L_332 - .L_331)
	.align		4
.L_331:
        /*0754*/ 	.word	index@($__internal_24_$__cuda_sm20_div_rn_f64_full)
        /*0758*/ 	.word	0x00000000


	//----- nvinfo : EIATTR_FRAME_SIZE
	.align		4
.L_332:
        /*075c*/ 	.byte	0x04, 0x11
        /*075e*/ 	.short	(.L_334 - .L_333)
	.align		4
.L_333:
        /*0760*/ 	.word	index@(_ZN17fastertransformer35generalAddBiasResidualLayerNormOpt2I7__half2Lb1ELb0ELi2ELb1ELi4EEEvPT_S3_PKS2_S5_S5_S5_S5_S5_fiiPKfS7_S7_Pfi)
        /*0764*/ 	.word	0x00000000


	//----- nvinfo : EIATTR_REGCOUNT
	.align		4
.L_334:
        /*0768*/ 	.byte	0x04, 0x2f
        /*076a*/ 	.short	(.L_336 - .L_335)
	.align		4
.L_335:
        /*076c*/ 	.word	index@(_ZN17fastertransformer34generalAddBiasResidualLayerNormOptI7__half2Lb0ELb0ELi2ELb1ELi4EEEvPT_S3_PKS2_S5_S5_S5_S5_S5_fiiPKfS7_S7_Pfi)
        /*0770*/ 	.word	0x0000001c


	//----- nvinfo : EIATTR_FRAME_SIZE
	.align		4
.L_336:
        /*0774*/ 	.byte	0x04, 0x11
        /*0776*/ 	.short	(.L_338 - .L_337)
	.align		4
.L_337:
        /*0778*/ 	.word	index@($__internal_23_$__cuda_sm20_div_rn_f64_full)
        /*077c*/ 	.word	0x00000000


	//----- nvinfo : EIATTR_FRAME_SIZE
	.align		4
.L_338:
        /*0780*/ 	.byte	0x04, 0x11
        /*0782*/ 	.short	(.L_340 - .L_339)
	.align		4
.L_339:
        /*0784*/ 	.word	index@(_ZN17fastertransformer34generalAddBiasResidualLayerNormOptI7__half2Lb0ELb0ELi2ELb1ELi4EEEvPT_S3_PKS2_S5_S5_S5_S5_S5_fiiPKfS7_S7_Pfi)
        /*0788*/ 	.word	0x00000000


	//----- nvinfo : EIATTR_REGCOUNT
	.align		4
.L_340:
        /*078c*/ 	.byte	0x04, 0x2f
        /*078e*/ 	.short	(.L_342 - .L_341)
	.align		4
.L_341:
        /*0790*/ 	.word	index@(_ZN17fastertransformer35generalAddBiasResidualLayerNormOpt2I7__half2Lb0ELb0ELi2ELb1ELi4EEEvPT_S3_PKS2_S5_S5_S5_S5_S5_fiiPKfS7_S7_Pfi)
        /*0794*/ 	.word	0x00000020


	//----- nvinfo : EIATTR_FRAME_SIZE
	.align		4
.L_342:
        /*0798*/ 	.byte	0x04, 0x11
        /*079a*/ 	.short	(.L_344 - .L_343)
	.align		4
.L_343:
        /*079c*/ 	.word	index@($__internal_22_$__cuda_sm20_div_rn_f64_full)
        /*07a0*/ 	.word	0x00000000


	//----- nvinfo : EIATTR_FRAME_SIZE
	.align		4
.L_344:
        /*07a4*/ 	.byte	0x04, 0x11
        /*07a6*/ 	.short	(.L_346 - .L_345)
	.align		4
.L_345:
        /*07a8*/ 	.word	index@(_ZN17fastertransformer35generalAddBiasResidualLayerNormOpt2I7__half2Lb0ELb0ELi2ELb1ELi4EEEvPT_S3_PKS2_S5_S5_S5_S5_S5_fiiPKfS7_S7_Pfi)
        /*07ac*/ 	.word	0x00000000


	//----- nvinfo : EIATTR_REGCOUNT
	.align		4
.L_346:
        /*07b0*/ 	.byte	0x04, 0x2f
        /*07b2*/ 	.short	(.L_348 - .L_347)
	.align		4
.L_347:
        /*07b4*/ 	.word	index@(_ZN17fastertransformer34generalAddBiasResidualLayerNormOptI7__half2Lb1ELb1ELi1ELb1ELi8EEEvPT_S3_PKS2_S5_S5_S5_S5_S5_fiiPKfS7_S7_Pfi)
        /*07b8*/ 	.word	0x0000001e


	//----- nvinfo : EIATTR_FRAME_SIZE
	.align		4
.L_348:
        /*07bc*/ 	.byte	0x04, 0x11
        /*07be*/ 	.short	(.L_350 - .L_349)
	.align		4
.L_349:
        /*07c0*/ 	.word	index@($__internal_21_$__cuda_sm20_div_rn_f64_full)
        /*07c4*/ 	.word	0x00000000


	//----- nvinfo : EIATTR_FRAME_SIZE
	.align		4
.L_350:
        /*07c8*/ 	.byte	0x04, 0x11
        /*07ca*/ 	.short	(.L_352 - .L_351)
	.align		4
.L_351:
        /*07cc*/ 	.word	index@(_ZN17fastertransformer34generalAddBiasResidualLayerNormOptI7__half2Lb1ELb1ELi1ELb1ELi8EEEvPT_S3_PKS2_S5_S5_S5_S5_S5_fiiPKfS7_S7_Pfi)
        /*07d0*/ 	.word	0x00000000


	//----- nvinfo : EIATTR_REGCOUNT
	.align		4
.L_352:
        /*07d4*/ 	.byte	0x04, 0x2f
        /*07d6*/ 	.short	(.L_354 - .L_353)
	.align		4
.L_353:
        /*07d8*/ 	.word	index@(_ZN17fastertransformer35generalAddBiasResidualLayerNormOpt2I7__half2Lb1ELb1ELi1ELb1ELi8EEEvPT_S3_PKS2_S5_S5_S5_S5_S5_fiiPKfS7_S7_Pfi)
        /*07dc*/ 	.word	0x00000020


	//----- nvinfo : EIATTR_FRAME_SIZE
	.align		4
.L_354:
        /*07e0*/ 	.byte	0x04, 0x11
        /*07e2*/ 	.short	(.L_356 - .L_355)
	.align		4
.L_355:
        /*07e4*/ 	.word	index@($__internal_20_$__cuda_sm20_div_rn_f64_full)
        /*07e8*/ 	.word	0x00000000


	//----- nvinfo : EIATTR_FRAME_SIZE
	.align		4
.L_356:
        /*07ec*/ 	.byte	0x04, 0x11
        /*07ee*/ 	.short	(.L_358 - .L_357)
	.align		4
.L_357:
        /*07f0*/ 	.word	index@(_ZN17fastertransformer35generalAddBiasResidualLayerNormOpt2I7__half2Lb1ELb1ELi1ELb1ELi8EEEvPT_S3_PKS2_S5_S5_S5_S5_S5_fiiPKfS7_S7_Pfi)
        /*07f4*/ 	.word	0x00000000


	//----- nvinfo : EIATTR_REGCOUNT
	.align		4
.L_358:
        /*07f8*/ 	.byte	0x04, 0x2f
        /*07fa*/ 	.short	(.L_360 - .L_359)
	.align		4
.L_359:
        /*07fc*/ 	.word	index@(_ZN17fastertransformer34generalAddBiasResidualLayerNormOptI7__half2Lb0ELb1ELi1ELb1ELi8EEEvPT_S3_PKS2_S5_S5_S5_S5_S5_fiiPKfS7_S7_Pfi)
        /*0800*/ 	.word	0x0000001d


	//----- nvinfo : EIATTR_FRAME_SIZE
	.align		4
.L_360:
        /*0804*/ 	.byte	0x04, 0x11
        /*0806*/ 	.short	(.L_362 - .L_361)
	.align		4
.L_361:
        /*0808*/ 	.word	index@($__internal_19_$__cuda_sm20_div_rn_f64_full)
        /*080c*/ 	.word	0x00000000


	//----- nvinfo : EIATTR_FRAME_SIZE
	.align		4
.L_362:
        /*0810*/ 	.byte	0x04, 0x11
        /*0812*/ 	.short	(.L_364 - .L_363)
	.align		4
.L_363:
        /*0814*/ 	.word	index@(_ZN17fastertransformer34generalAddBiasResidualLayerNormOptI7__half2Lb0ELb1ELi1ELb1ELi8EEEvPT_S3_PKS2_S5_S5_S5_S5_S5_fiiPKfS7_S7_Pfi)
        /*0818*/ 	.word	0x00000000


	//----- nvinfo : EIATTR_REGCOUNT
	.align		4
.L_364:
        /*081c*/ 	.byte	0x04, 0x2f
        /*081e*/ 	.short	(.L_366 - .L_365)
	.align		4
.L_365:
        /*0820*/ 	.word	index@(_ZN17fastertransformer35generalAddBiasResidualLayerNormOpt2I7__half2Lb0ELb1ELi1ELb1ELi8EEEvPT_S3_PKS2_S5_S5_S5_S5_S5_fiiPKfS7_S7_Pfi)
        /*0824*/ 	.word	0x00000020


	//----- nvinfo : EIATTR_FRAME_SIZE
	.align		4
.L_366:
        /*0828*/ 	.byte	0x04, 0x11
        /*082a*/ 	.short	(.L_368 - .L_367)
	.align		4
.L_367:
        /*082c*/ 	.word	index@($__internal_18_$__cuda_sm20_div_rn_f64_full)
        /*0830*/ 	.word	0x00000000


	//----- nvinfo : EIATTR_FRAME_SIZE
	.align		4
.L_368:
        /*0834*/ 	.byte	0x04, 0x11
        /*0836*/ 	.short	(.L_370 - .L_369)
	.align		4
.L_369:
        /*0838*/ 	.word	index@(_ZN17fastertransformer35generalAddBiasResidualLayerNormOpt2I7__half2Lb0ELb1ELi1ELb1ELi8EEEvPT_S3_PKS2_S5_S5_S5_S5_S5_fiiPKfS7_S7_Pfi)
        /*083c*/ 	.word	0x00000000


	//----- nvinfo : EIATTR_REGCOUNT
	.align		4
.L_370:
        /*0840*/ 	.byte	0x04, 0x2f
        /*0842*/ 	.short	(.L_372 - .L_371)
	.align		4
.L_371:
        /*0844*/ 	.word	index@(_ZN17fastertransformer34generalAddBiasResidualLayerNormOptI7__half2Lb1ELb0ELi1ELb1ELi8EEEvPT_S3_PKS2_S5_S5_S5_S5_S5_fiiPKfS7_S7_Pfi)
        /*0848*/ 	.word	0x0000001d


	//----- nvinfo : EIATTR_FRAME_SIZE
	.align		4
.L_372:
        /*084c*/ 	.byte	0x04, 0x11
        /*084e*/ 	.short	(.L_374 - .L_373)
	.align		4
.L_373:
        /*0850*/ 	.word	index@($__internal_17_$__cuda_sm20_div_rn_f64_full)
        /*0854*/ 	.word	0x00000000


	//----- nvinfo : EIATTR_FRAME_SIZE
	.align		4
.L_374:
        /*0858*/ 	.byte	0x04, 0x11
        /*085a*/ 	.short	(.L_376 - .L_375)
	.align		4
.L_375:
        /*085c*/ 	.word	index@(_ZN17fastertransformer34generalAddBiasResidualLayerNormOptI7__half2Lb1ELb0ELi1ELb1ELi8EEEvPT_S3_PKS2_S5_S5_S5_S5_S5_fiiPKfS7_S7_Pfi)
        /*0860*/ 	.word	0x00000000


	//----- nvinfo : EIATTR_REGCOUNT
	.align		4
.L_376:
        /*0864*/ 	.byte	0x04, 0x2f
        /*0866*/ 	.short	(.L_378 - .L_377)
	.align		4
.L_377:
        /*0868*/ 	.word	index@(_ZN17fastertransformer35generalAddBiasResidualLayerNormOpt2I7__half2Lb1ELb0ELi1ELb1ELi8EEEvPT_S3_PKS2_S5_S5_S5_S5_S5_fiiPKfS7_S7_Pfi)
        /*086c*/ 	.word	0x00000020


	//----- nvinfo : EIATTR_FRAME_SIZE
	.align		4
.L_378:
        /*0870*/ 	.byte	0x04, 0x11
        /*0872*/ 	.short	(.L_380 - .L_379)
	.align		4
.L_379:
        /*0874*/ 	.word	index@($__internal_16_$__cuda_sm20_div_rn_f64_full)
        /*0878*/ 	.word	0x00000000


	//----- nvinfo : EIATTR_FRAME_SIZE
	.align		4
.L_380:
        /*087c*/ 	.byte	0x04, 0x11
        /*087e*/ 	.short	(.L_382 - .L_381)
	.align		4
.L_381:
        /*0880*/ 	.word	index@(_ZN17fastertransformer35generalAddBiasResidualLayerNormOpt2I7__half2Lb1ELb0ELi1ELb1ELi8EEEvPT_S3_PKS2_S5_S5_S5_S5_S5_fiiPKfS7_S7_Pfi)
        /*0884*/ 	.word	0x00000000


	//----- nvinfo : EIATTR_REGCOUNT
	.align		4
.L_382:
        /*0888*/ 	.byte	0x04, 0x2f
        /*088a*/ 	.short	(.L_384 - .L_383)
	.align		4
.L_383:
        /*088c*/ 	.word	index@(_ZN17fastertransformer34generalAddBiasResidualLayerNormOptI7__half2Lb0ELb0ELi1ELb1ELi8EEEvPT_S3_PKS2_S5_S5_S5_S5_S5_fiiPKfS7_S7_Pfi)
        /*0890*/ 	.word	0x0000001d


	//----- nvinfo : EIATTR_FRAME_SIZE
	.align		4
.L_384:
        /*0894*/ 	.byte	0x04, 0x11
        /*0896*/ 	.short	(.L_386 - .L_385)
	.align		4
.L_385:
        /*0898*/ 	.word	index@($__internal_15_$__cuda_sm20_div_rn_f64_full)
        /*089c*/ 	.word	0x00000000


	//----- nvinfo : EIATTR_FRAME_SIZE
	.align		4
.L_386:
        /*08a0*/ 	.byte	0x04, 0x11
        /*08a2*/ 	.short	(.L_388 - .L_387)
	.align		4
.L_387:
        /*08a4*/ 	.word	index@(_ZN17fastertransformer34generalAddBiasResidualLayerNormOptI7__half2Lb0ELb0ELi1ELb1ELi8EEEvPT_S3_PKS2_S5_S5_S5_S5_S5_fiiPKfS7_S7_Pfi)
        /*08a8*/ 	.word	0x00000000


	//----- nvinfo : EIATTR_REGCOUNT
	.align		4
.L_388:
        /*08ac*/ 	.byte	0x04, 0x2f
        /*08ae*/ 	.short	(.L_390 - .L_389)
	.align		4
.L_389:
        /*08b0*/ 	.word	index@(_ZN17fastertransformer35generalAddBiasResidualLayerNormOpt2I7__half2Lb0ELb0ELi1ELb1ELi8EEEvPT_S3_PKS2_S5_S5_S5_S5_S5_fiiPKfS7_S7_Pfi)
        /*08b4*/ 	.word	0x0000001e


	//----- nvinfo : EIATTR_FRAME_SIZE
	.align		4
.L_390:
        /*08b8*/ 	.byte	0x04, 0x11
        /*08ba*/ 	.short	(.L_392 - .L_391)
	.align		4
.L_391:
        /*08bc*/ 	.word	index@($__internal_14_$__cuda_sm20_div_rn_f64_full)
        /*08c0*/ 	.word	0x00000000


	//----- nvinfo : EIATTR_FRAME_SIZE
	.align		4
.L_392:
        /*08c4*/ 	.byte	0x04, 0x11
        /*08c6*/ 	.short	(.L_394 - .L_393)
	.align		4
.L_393:
        /*08c8*/ 	.word	index@(_ZN17fastertransformer35generalAddBiasResidualLayerNormOpt2I7__half2Lb0ELb0ELi1ELb1ELi8EEEvPT_S3_PKS2_S5_S5_S5_S5_S5_fiiPKfS7_S7_Pfi)
        /*08cc*/ 	.word	0x00000000


	//----- nvinfo : EIATTR_REGCOUNT
	.align		4
.L_394:
        /*08d0*/ 	.byte	0x04, 0x2f
        /*08d2*/ 	.short	(.L_396 - .L_395)
	.align		4
.L_395:
        /*08d4*/ 	.word	index@(_ZN17fastertransformer34generalAddBiasResidualLayerNormOptI7__half2Lb1ELb1ELi2ELb1ELi8EEEvPT_S3_PKS2_S5_S5_S5_S5_S5_fiiPKfS7_S7_Pfi)
        /*08d8*/ 	.word	0x00000020


	//----- nvinfo : EIATTR_FRAME_SIZE
	.align		4
.L_396:
        /*08dc*/ 	.byte	0x04, 0x11
        /*08de*/ 	.short	(.L_398 - .L_397)
	.align		4
.L_397:
        /*08e0*/ 	.word	index@($__internal_13_$__cuda_sm20_div_rn_f64_full)
        /*08e4*/ 	.word	0x00000000


	//----- nvinfo : EIATTR_FRAME_SIZE
	.align		4
.L_398:
        /*08e8*/ 	.byte	0x04, 0x11
        /*08ea*/ 	.short	(.L_400 - .L_399)
	.align		4
.L_399:
        /*08ec*/ 	.word	index@(_ZN17fastertransformer34generalAddBiasResidualLayerNormOptI7__half2Lb1ELb1ELi2ELb1ELi8EEEvPT_S3_PKS2_S5_S5_S5_S5_S5_fiiPKfS7_S7_Pfi)
        /*08f0*/ 	.word	0x00000000


	//----- nvinfo : EIATTR_REGCOUNT
	.align		4
.L_400:
        /*08f4*/ 	.byte	0x04, 0x2f
        /*08f6*/ 	.short	(.L_402 - .L_401)
	.align		4
.L_401:
        /*08f8*/ 	.word	index@(_ZN17fastertransformer35generalAddBiasResidualLayerNormOpt2I7__half2Lb1ELb1ELi2ELb1ELi8EEEvPT_S3_PKS2_S5_S5_S5_S5_S5_fiiPKfS7_S7_Pfi)
        /*08fc*/ 	.word	0x00000020


	//----- nvinfo : EIATTR_FRAME_SIZE
	.align		4
.L_402:
        /*0900*/ 	.byte	0x04, 0x11
        /*0902*/ 	.short	(.L_404 - .L_403)
	.align		4
.L_403:
        /*0904*/ 	.word	index@($__internal_12_$__cuda_sm20_div_rn_f64_full)
        /*0908*/ 	.word	0x00000000


	//----- nvinfo : EIATTR_FRAME_SIZE
	.align		4
.L_404:
        /*090c*/ 	.byte	0x04, 0x11
        /*090e*/ 	.short	(.L_406 - .L_405)
	.align		4
.L_405:
        /*0910*/ 	.word	index@(_ZN17fastertransformer35generalAddBiasResidualLayerNormOpt2I7__half2Lb1ELb1ELi2ELb1ELi8EEEvPT_S3_PKS2_S5_S5_S5_S5_S5_fiiPKfS7_S7_Pfi)
        /*0914*/ 	.word	0x00000000


	//----- nvinfo : EIATTR_REGCOUNT
	.align		4
.L_406:
        /*0918*/ 	.byte	0x04, 0x2f
        /*091a*/ 	.short	(.L_408 - .L_407)
	.align		4
.L_407:
        /*091c*/ 	.word	index@(_ZN17fastertransformer34generalAddBiasResidualLayerNormOptI7__half2Lb0ELb1ELi2ELb1ELi8EEEvPT_S3_PKS2_S5_S5_S5_S5_S5_fiiPKfS7_S7_Pfi)
        /*0920*/ 	.word	0x0000001d


	//----- nvinfo : EIATTR_FRAME_SIZE
	.align		4
.L_408:
        /*0924*/ 	.byte	0x04, 0x11
        /*0926*/ 	.short	(.L_410 - .L_409)
	.align		4
.L_409:
        /*0928*/ 	.word	index@($__internal_11_$__cuda_sm20_div_rn_f64_full)
        /*092c*/ 	.word	0x00000000


	//----- nvinfo : EIATTR_FRAME_SIZE
	.align		4
.L_410:
        /*0930*/ 	.byte	0x04, 0x11
        /*0932*/ 	.short	(.L_412 - .L_411)
	.align		4
.L_411:
        /*0934*/ 	.word	index@(_ZN17fastertransformer34generalAddBiasResidualLayerNormOptI7__half2Lb0ELb1ELi2ELb1ELi8EEEvPT_S3_PKS2_S5_S5_S5_S5_S5_fiiPKfS7_S7_Pfi)
        /*0938*/ 	.word	0x00000000


	//----- nvinfo : EIATTR_REGCOUNT
	.align		4
.L_412:
        /*093c*/ 	.byte	0x04, 0x2f
        /*093e*/ 	.short	(.L_414 - .L_413)
	.align		4
.L_413:
        /*0940*/ 	.word	index@(_ZN17fastertransformer35generalAddBiasResidualLayerNormOpt2I7__half2Lb0ELb1ELi2ELb1ELi8EEEvPT_S3_PKS2_S5_S5_S5_S5_S5_fiiPKfS7_S7_Pfi)
        /*0944*/ 	.word	0x00000020


	//----- nvinfo : EIATTR_FRAME_SIZE
	.align		4
.L_414:
        /*0948*/ 	.byte	0x04, 0x11
        /*094a*/ 	.short	(.L_416 - .L_415)
	.align		4
.L_415:
        /*094c*/ 	.word	index@($__internal_10_$__cuda_sm20_div_rn_f64_full)
        /*0950*/ 	.word	0x00000000


	//----- nvinfo : EIATTR_FRAME_SIZE
	.align		4
.L_416:
        /*0954*/ 	.byte	0x04, 0x11
        /*0956*/ 	.short	(.L_418 - .L_417)
	.align		4
.L_417:
        /*0958*/ 	.word	index@(_ZN17fastertransformer35generalAddBiasResidualLayerNormOpt2I7__half2Lb0ELb1ELi2ELb1ELi8EEEvPT_S3_PKS2_S5_S5_S5_S5_S5_fiiPKfS7_S7_Pfi)
        /*095c*/ 	.word	0x00000000


	//----- nvinfo : EIATTR_REGCOUNT
	.align		4
.L_418:
        /*0960*/ 	.byte	0x04, 0x2f
        /*0962*/ 	.short	(.L_420 - .L_419)
	.align		4
.L_419:
        /*0964*/ 	.word	index@(_ZN17fastertransformer34generalAddBiasResidualLayerNormOptI7__half2Lb1ELb0ELi2ELb1ELi8EEEvPT_S3_PKS2_S5_S5_S5_S5_S5_fiiPKfS7_S7_Pfi)
        /*0968*/ 	.word	0x0000001e


	//----- nvinfo : EIATTR_FRAME_SIZE
	.align		4
.L_420:
        /*096c*/ 	.byte	0x04, 0x11
        /*096e*/ 	.short	(.L_422 - .L_421)
	.align		4
.L_421:
        /*0970*/ 	.word	index@($__internal_9_$__cuda_sm20_div_rn_f64_full)
        /*0974*/ 	.word	0x00000000


	//----- nvinfo : EIATTR_FRAME_SIZE
	.align		4
.L_422:
        /*0978*/ 	.byte	0x04, 0x11
        /*097a*/ 	.short	(.L_424 - .L_423)
	.align		4
.L_423:
        /*097c*/ 	.word	index@(_ZN17fastertransformer34generalAddBiasResidualLayerNormOptI7__half2Lb1ELb0ELi2ELb1ELi8EEEvPT_S3_PKS2_S5_S5_S5_S5_S5_fiiPKfS7_S7_Pfi)
        /*0980*/ 	.word	0x00000000


	//----- nvinfo : EIATTR_REGCOUNT
	.align		4
.L_424:
        /*0984*/ 	.byte	0x04, 0x2f
        /*0986*/ 	.short	(.L_426 - .L_425)
	.align		4
.L_425:
        /*0988*/ 	.word	index@(_ZN17fastertransformer35generalAddBiasResidualLayerNormOpt2I7__half2Lb1ELb0ELi2ELb1ELi8EEEvPT_S3_PKS2_S5_S5_S5_S5_S5_fiiPKfS7_S7_Pfi)
        /*098c*/ 	.word	0x00000027


	//----- nvinfo : EIATTR_FRAME_SIZE
	.align		4
.L_426:
        /*0990*/ 	.byte	0x04, 0x11
        /*0992*/ 	.short	(.L_428 - .L_427)
	.align		4
.L_427:
        /*0994*/ 	.word	index@($__internal_8_$__cuda_sm20_div_rn_f64_full)
        /*0998*/ 	.word	0x00000000


	//----- nvinfo : EIATTR_FRAME_SIZE
	.align		4
.L_428:
        /*099c*/ 	.byte	0x04, 0x11
        /*099e*/ 	.short	(.L_430 - .L_429)
	.align		4
.L_429:
        /*09a0*/ 	.word	index@(_ZN17fastertransformer35generalAddBiasResidualLayerNormOpt2I7__half2Lb1ELb0ELi2ELb1ELi8EEEvPT_S3_PKS2_S5_S5_S5_S5_S5_fiiPKfS7_S7_Pfi)
        /*09a4*/ 	.word	0x00000000


	//----- nvinfo : EIATTR_REGCOUNT
	.align		4
.L_430:
        /*09a8*/ 	.byte	0x04, 0x2f
        /*09aa*/ 	.short	(.L_432 - .L_431)
	.align		4
.L_431:
        /*09ac*/ 	.word	index@(_ZN17fastertransformer34generalAddBiasResidualLayerNormOptI7__half2Lb0ELb0ELi2ELb1ELi8EEEvPT_S3_PKS2_S5_S5_S5_S5_S5_fiiPKfS7_S7_Pfi)
        /*09b0*/ 	.word	0x0000001d


	//----- nvinfo : EIATTR_FRAME_SIZE
	.align		4
.L_432:
        /*09b4*/ 	.byte	0x04, 0x11
        /*09b6*/ 	.short	(.L_434 - .L_433)
	.align		4
.L_433:
        /*09b8*/ 	.word	index@($__internal_7_$__cuda_sm20_div_rn_f64_full)
        /*09bc*/ 	.word	0x00000000


	//----- nvinfo : EIATTR_FRAME_SIZE
	.align		4
.L_434:
        /*09c0*/ 	.byte	0x04, 0x11
        /*09c2*/ 	.short	(.L_436 - .L_435)
	.align		4
.L_435:
        /*09c4*/ 	.word	index@(_ZN17fastertransformer34generalAddBiasResidualLayerNormOptI7__half2Lb0ELb0ELi2ELb1ELi8EEEvPT_S3_PKS2_S5_S5_S5_S5_S5_fiiPKfS7_S7_Pfi)
        /*09c8*/ 	.word	0x00000000


	//----- nvinfo : EIATTR_REGCOUNT
	.align		4
.L_436:
        /*09cc*/ 	.byte	0x04, 0x2f
        /*09ce*/ 	.short	(.L_438 - .L_437)
	.align		4
.L_437:
        /*09d0*/ 	.word	index@(_ZN17fastertransformer35generalAddBiasResidualLayerNormOpt2I7__half2Lb0ELb0ELi2ELb1ELi8EEEvPT_S3_PKS2_S5_S5_S5_S5_S5_fiiPKfS7_S7_Pfi)
        /*09d4*/ 	.word	0x00000020


	//----- nvinfo : EIATTR_FRAME_SIZE
	.align		4
.L_438:
        /*09d8*/ 	.byte	0x04, 0x11
        /*09da*/ 	.short	(.L_440 - .L_439)
	.align		4
.L_439:
        /*09dc*/ 	.word	index@($__internal_6_$__cuda_sm20_div_rn_f64_full)
        /*09e0*/ 	.word	0x00000000


	//----- nvinfo : EIATTR_FRAME_SIZE
	.align		4
.L_440:
        /*09e4*/ 	.byte	0x04, 0x11
        /*09e6*/ 	.short	(.L_442 - .L_441)
	.align		4
.L_441:
        /*09e8*/ 	.word	index@(_ZN17fastertransformer35generalAddBiasResidualLayerNormOpt2I7__half2Lb0ELb0ELi2ELb1ELi8EEEvPT_S3_PKS2_S5_S5_S5_S5_S5_fiiPKfS7_S7_Pfi)
        /*09ec*/ 	.word	0x00000000


	//----- nvinfo : EIATTR_REGCOUNT
	.align		4
.L_442:
        /*09f0*/ 	.byte	0x04, 0x2f
        /*09f2*/ 	.short	(.L_444 - .L_443)
	.align		4
.L_443:
        /*09f4*/ 	.word	index@(_ZN17fastertransformer31generalAddBiasResidualLayerNormIfLi1EEEvPKT_S3_S3_S3_S3_S3_PS1_S4_fiiPKfS6_S6_Pfi)
        /*09f8*/ 	.word	0x0000001a


	//----- nvinfo : EIATTR_FRAME_SIZE
	.align		4
.L_444:
        /*09fc*/ 	.byte	0x04, 0x11
        /*09fe*/ 	.short	(.L_446 - .L_445)
	.align		4
.L_445:
        /*0a00*/ 	.word	index@($__internal_5_$__cuda_sm20_div_rn_f64_full)
        /*0a04*/ 	.word	0x00000000


	//----- nvinfo : EIATTR_FRAME_SIZE
	.align		4
.L_446:
        /*0a08*/ 	.byte	0x04, 0x11
        /*0a0a*/ 	.short	(.L_448 - .L_447)
	.align		4
.L_447:
        /*0a0c*/ 	.word	index@(_ZN17fastertransformer31generalAddBiasResidualLayerNormIfLi1EEEvPKT_S3_S3_S3_S3_S3_PS1_S4_fiiPKfS6_S6_Pfi)
        /*0a10*/ 	.word	0x00000000


	//----- nvinfo : EIATTR_REGCOUNT
	.align		4
.L_448:
        /*0a14*/ 	.byte	0x04, 0x2f
        /*0a16*/ 	.short	(.L_450 - .L_449)
	.align		4
.L_449:
        /*0a18*/ 	.word	index@(_ZN17fastertransformer31generalAddBiasResidualLayerNormIfLi2EEEvPKT_S3_S3_S3_S3_S3_PS1_S4_fiiPKfS6_S6_Pfi)
        /*0a1c*/ 	.word	0x0000001e


	//----- nvinfo : EIATTR_FRAME_SIZE
	.align		4
.L_450:
        /*0a20*/ 	.byte	0x04, 0x11
        /*0a22*/ 	.short	(.L_452 - .L_451)
	.align		4
.L_451:
        /*0a24*/ 	.word	index@($__internal_4_$__cuda_sm20_div_rn_f64_full)
        /*0a28*/ 	.word	0x00000000


	//----- nvinfo : EIATTR_FRAME_SIZE
	.align		4
.L_452:
        /*0a2c*/ 	.byte	0x04, 0x11
        /*0a2e*/ 	.short	(.L_454 - .L_453)
	.align		4
.L_453:
        /*0a30*/ 	.word	index@(_ZN17fastertransformer31generalAddBiasResidualLayerNormIfLi2EEEvPKT_S3_S3_S3_S3_S3_PS1_S4_fiiPKfS6_S6_Pfi)
        /*0a34*/ 	.word	0x00000000


	//----- nvinfo : EIATTR_REGCOUNT
	.align		4
.L_454:
        /*0a38*/ 	.byte	0x04, 0x2f
        /*0a3a*/ 	.short	(.L_456 - .L_455)
	.align		4
.L_455:
        /*0a3c*/ 	.word	index@(_ZN17fastertransformer31generalAddBiasResidualLayerNormI6__halfLi1EEEvPKT_S4_S4_S4_S4_S4_PS2_S5_fiiPKfS7_S7_Pfi)
        /*0a40*/ 	.word	0x0000001e


	//----- nvinfo : EIATTR_FRAME_SIZE
	.align		4
.L_456:
        /*0a44*/ 	.byte	0x04, 0x11
        /*0a46*/ 	.short	(.L_458 - .L_457)
	.align		4
.L_457:
        /*0a48*/ 	.word	index@($__internal_3_$__cuda_sm20_div_rn_f64_full)
        /*0a4c*/ 	.word	0x00000000


	//----- nvinfo : EIATTR_FRAME_SIZE
	.align		4
.L_458:
        /*0a50*/ 	.byte	0x04, 0x11
        /*0a52*/ 	.short	(.L_460 - .L_459)
	.align		4
.L_459:
        /*0a54*/ 	.word	index@(_ZN17fastertransformer31generalAddBiasResidualLayerNormI6__halfLi1EEEvPKT_S4_S4_S4_S4_S4_PS2_S5_fiiPKfS7_S7_Pfi)
        /*0a58*/ 	.word	0x00000000


	//----- nvinfo : EIATTR_REGCOUNT
	.align		4
.L_460:
        /*0a5c*/ 	.byte	0x04, 0x2f
        /*0a5e*/ 	.short	(.L_462 - .L_461)
	.align		4
.L_461:
        /*0a60*/ 	.word	index@(_ZN17fastertransformer31generalAddBiasResidualLayerNormI6__halfLi2EEEvPKT_S4_S4_S4_S4_S4_PS2_S5_fiiPKfS7_S7_Pfi)
        /*0a64*/ 	.word	0x00000020


	//----- nvinfo : EIATTR_FRAME_SIZE
	.align		4
.L_462:
        /*0a68*/ 	.byte	0x04, 0x11
        /*0a6a*/ 	.short	(.L_464 - .L_463)
	.align		4
.L_463:
        /*0a6c*/ 	.word	index@($__internal_2_$__cuda_sm20_div_rn_f64_full)
        /*0a70*/ 	.word	0x00000000


	//----- nvinfo : EIATTR_FRAME_SIZE
	.align		4
.L_464:
        /*0a74*/ 	.byte	0x04, 0x11
        /*0a76*/ 	.short	(.L_466 - .L_465)
	.align		4
.L_465:
        /*0a78*/ 	.word	index@(_ZN17fastertransformer31generalAddBiasResidualLayerNormI6__halfLi2EEEvPKT_S4_S4_S4_S4_S4_PS2_S5_fiiPKfS7_S7_Pfi)
        /*0a7c*/ 	.word	0x00000000


	//----- nvinfo : EIATTR_REGCOUNT
	.align		4
.L_466:
        /*0a80*/ 	.byte	0x04, 0x2f
        /*0a82*/ 	.short	(.L_468 - .L_467)
	.align		4
.L_467:
        /*0a84*/ 	.word	index@(_ZN17fastertransformer29generalAddResidualT5LayerNormIfEEvPKT_S3_PS1_S4_fii)
        /*0a88*/ 	.word	0x00000014


	//----- nvinfo : EIATTR_FRAME_SIZE
	.align		4
.L_468:
        /*0a8c*/ 	.byte	0x04, 0x11
        /*0a8e*/ 	.short	(.L_470 - .L_469)
	.align		4
.L_469:
        /*0a90*/ 	.word	index@(_ZN17fastertransformer29generalAddResidualT5LayerNormIfEEvPKT_S3_PS1_S4_fii)
        /*0a94*/ 	.word	0x00000000


	//----- nvinfo : EIATTR_REGCOUNT
	.align		4
.L_470:
        /*0a98*/ 	.byte	0x04, 0x2f
        /*0a9a*/ 	.short	(.L_472 - .L_471)
	.align		4
.L_471:
        /*0a9c*/ 	.word	index@(_ZN17fastertransformer29generalAddResidualT5LayerNormI6__halfEEvPKT_S4_PS2_S5_fii)
        /*0aa0*/ 	.word	0x00000014


	//----- nvinfo : EIATTR_FRAME_SIZE
	.align		4
.L_472:
        /*0aa4*/ 	.byte	0x04, 0x11
        /*0aa6*/ 	.short	(.L_474 - .L_473)
	.align		4
.L_473:
        /*0aa8*/ 	.word	index@(_ZN17fastertransformer29generalAddResidualT5LayerNormI6__halfEEvPKT_S4_PS2_S5_fii)
        /*0aac*/ 	.word	0x00000000


	//----- nvinfo : EIATTR_REGCOUNT
	.align		4
.L_474:
        /*0ab0*/ 	.byte	0x04, 0x2f
        /*0ab2*/ 	.short	(.L_476 - .L_475)
	.align		4
.L_475:
        /*0ab4*/ 	.word	index@(_ZN17fastertransformer16generalLayerNormIfLb1EEEvPKT_S3_S3_PS1_fiiPfS5_i)
        /*0ab8*/ 	.word	0x0000001b


	//----- nvinfo : EIATTR_FRAME_SIZE
	.align		4
.L_476:
        /*0abc*/ 	.byte	0x04, 0x11
        /*0abe*/ 	.short	(.L_478 - .L_477)
	.align		4
.L_477:
        /*0ac0*/ 	.word	index@($__internal_1_$__cuda_sm20_div_rn_f64_full)
        /*0ac4*/ 	.word	0x00000000


	//----- nvinfo : EIATTR_FRAME_SIZE
	.align		4
.L_478:
        /*0ac8*/ 	.byte	0x04, 0x11
        /*0aca*/ 	.short	(.L_480 - .L_479)
	.align		4
.L_479:
        /*0acc*/ 	.word	index@(_ZN17fastertransformer16generalLayerNormIfLb1EEEvPKT_S3_S3_PS1_fiiPfS5_i)
        /*0ad0*/ 	.word	0x00000000


	//----- nvinfo : EIATTR_REGCOUNT
	.align		4
.L_480:
        /*0ad4*/ 	.byte	0x04, 0x2f
        /*0ad6*/ 	.short	(.L_482 - .L_481)
	.align		4
.L_481:
        /*0ad8*/ 	.word	index@(_ZN17fastertransformer16generalLayerNormIfLb0EEEvPKT_S3_S3_PS1_fiiPfS5_i)
        /*0adc*/ 	.word	0x00000016


	//----- nvinfo : EIATTR_FRAME_SIZE
	.align		4
.L_482:
        /*0ae0*/ 	.byte	0x04, 0x11
        /*0ae2*/ 	.short	(.L_484 - .L_483)
	.align		4
.L_483:
        /*0ae4*/ 	.word	index@(_ZN17fastertransformer16generalLayerNormIfLb0EEEvPKT_S3_S3_PS1_fiiPfS5_i)
        /*0ae8*/ 	.word	0x00000000


	//----- nvinfo : EIATTR_REGCOUNT
	.align		4
.L_484:
        /*0aec*/ 	.byte	0x04, 0x2f
        /*0aee*/ 	.short	(.L_486 - .L_485)
	.align		4
.L_485:
        /*0af0*/ 	.word	index@(_ZN17fastertransformer16generalLayerNormI6__halfLb1EEEvPKT_S4_S4_PS2_fiiPfS6_i)
        /*0af4*/ 	.word	0x0000001f


	//----- nvinfo : EIATTR_FRAME_SIZE
	.align		4
.L_486:
        /*0af8*/ 	.byte	0x04, 0x11
        /*0afa*/ 	.short	(.L_488 - .L_487)
	.align		4
.L_487:
        /*0afc*/ 	.word	index@($__internal_0_$__cuda_sm20_div_rn_f64_full)
        /*0b00*/ 	.word	0x00000000


	//----- nvinfo : EIATTR_FRAME_SIZE
	.align		4
.L_488:
        /*0b04*/ 	.byte	0x04, 0x11
        /*0b06*/ 	.short	(.L_490 - .L_489)
	.align		4
.L_489:
        /*0b08*/ 	.word	index@(_ZN17fastertransformer16generalLayerNormI6__halfLb1EEEvPKT_S4_S4_PS2_fiiPfS6_i)
        /*0b0c*/ 	.word	0x00000000


	//----- nvinfo : EIATTR_REGCOUNT
	.align		4
.L_490:
        /*0b10*/ 	.byte	0x04, 0x2f
        /*0b12*/ 	.short	(.L_492 - .L_491)
	.align		4
.L_491:
        /*0b14*/ 	.word	index@(_ZN17fastertransformer16generalLayerNormI6__halfLb0EEEvPKT_S4_S4_PS2_fiiPfS6_i)
        /*0b18*/ 	.word	0x00000018


	//----- nvinfo : EIATTR_FRAME_SIZE
	.align		4
.L_492:
        /*0b1c*/ 	.byte	0x04, 0x11
        /*0b1e*/ 	.short	(.L_494 - .L_493)
	.align		4
.L_493:
        /*0b20*/ 	.word	index@(_ZN17fastertransformer16generalLayerNormI6__halfLb0EEEvPKT_S4_S4_PS2_fiiPfS6_i)
        /*0b24*/ 	.word	0x00000000


	//----- nvinfo : EIATTR_REGCOUNT
	.align		4
.L_494:
        /*0b28*/ 	.byte	0x04, 0x2f
        /*0b2a*/ 	.short	(.L_496 - .L_495)
	.align		4
.L_495:
        /*0b2c*/ 	.word	index@(_ZN17fastertransformer18generalT5LayerNormIfEEvPKT_S3_PS1_fii)
        /*0b30*/ 	.word	0x00000014


	//----- nvinfo : EIATTR_FRAME_SIZE
	.align		4
.L_496:
        /*0b34*/ 	.byte	0x04, 0x11
        /*0b36*/ 	.short	(.L_498 - .L_497)
	.align		4
.L_497:
        /*0b38*/ 	.word	index@(_ZN17fastertransformer18generalT5LayerNormIfEEvPKT_S3_PS1_fii)
        /*0b3c*/ 	.word	0x00000000


	//----- nvinfo : EIATTR_REGCOUNT
	.align		4
.L_498:
        /*0b40*/ 	.byte	0x04, 0x2f
        /*0b42*/ 	.short	(.L_500 - .L_499)
	.align		4
.L_499:
        /*0b44*/ 	.word	index@(_ZN17fastertransformer18generalT5LayerNormI6__halfEEvPKT_S4_PS2_fii)
        /*0b48*/ 	.word	0x00000012


	//----- nvinfo : EIATTR_FRAME_SIZE
	.align		4
.L_500:
        /*0b4c*/ 	.byte	0x04, 0x11
        /*0b4e*/ 	.short	(.L_502 - .L_501)
	.align		4
.L_501:
        /*0b50*/ 	.word	index@(_ZN17fastertransformer18generalT5LayerNormI6__halfEEvPKT_S4_PS2_fii)
        /*0b54*/ 	.word	0x00000000


	//----- nvinfo : EIATTR_REGCOUNT
	.align		4
.L_502:
        /*0b58*/ 	.byte	0x04, 0x2f
        /*0b5a*/ 	.short	(.L_504 - .L_503)
	.align		4
.L_503:
        /*0b5c*/ 	.word	index@(_ZN17fastertransformer28layernorm_shift_partition_v2I7__half2EEvPT_PKS2_S5_S5_fiiiiii)
        /*0b60*/ 	.word	0x00000020


	//----- nvinfo : EIATTR_FRAME_SIZE
	.align		4
.L_504:
        /*0b64*/ 	.byte	0x04, 0x11
        /*0b66*/ 	.short	(.L_506 - .L_505)
	.align		4
.L_505:
        /*0b68*/ 	.word	index@(_ZN17fastertransformer28layernorm_shift_partition_v2I7__half2EEvPT_PKS2_S5_S5_fiiiiii)
        /*0b6c*/ 	.word	0x00000000


	//----- nvinfo : EIATTR_REGCOUNT
	.align		4
.L_506:
        /*0b70*/ 	.byte	0x04, 0x2f
        /*0b72*/ 	.short	(.L_508 - .L_507)
	.align		4
.L_507:
        /*0b74*/ 	.word	index@(_ZN17fastertransformer25layernorm_shift_partitionI7__half2EEvPT_PKS2_S5_S5_fiiiiii)
        /*0b78*/ 	.word	0x0000001a


	//----- nvinfo : EIATTR_FRAME_SIZE
	.align		4
.L_508:
        /*0b7c*/ 	.byte	0x04, 0x11
        /*0b7e*/ 	.short	(.L_510 - .L_509)
	.align		4
.L_509:
        /*0b80*/ 	.word	index@(_ZN17fastertransformer25layernorm_shift_partitionI7__half2EEvPT_PKS2_S5_S5_fiiiiii)
        /*0b84*/ 	.word	0x00000000


	//----- nvinfo : EIATTR_REGCOUNT
	.align		4
.L_510:
        /*0b88*/ 	.byte	0x04, 0x2f
        /*0b8a*/ 	.short	(.L_512 - .L_511)
	.align		4
.L_511:
        /*0b8c*/ 	.word	index@(_ZN17fastertransformer21add_bias_layernorm_v2IfEEvPT_PKS1_S4_S4_fi)
        /*0b90*/ 	.word	0x00000020


	//----- nvinfo : EIATTR_FRAME_SIZE
	.align		4
.L_512:
        /*0b94*/ 	.byte	0x04, 0x11
        /*0b96*/ 	.short	(.L_514 - .L_513)
	.align		4
.L_513:
        /*0b98*/ 	.word	index@(_ZN17fastertransformer21add_bias_layernorm_v2IfEEvPT_PKS1_S4_S4_fi)
        /*0b9c*/ 	.word	0x00000000


	//----- nvinfo : EIATTR_REGCOUNT
	.align		4
.L_514:
        /*0ba0*/ 	.byte	0x04, 0x2f
        /*0ba2*/ 	.short	(.L_516 - .L_515)
	.align		4
.L_515:
        /*0ba4*/ 	.word	index@(_ZN17fastertransformer18add_bias_layernormIfEEvPT_PKS1_S4_S4_fi)
        /*0ba8*/ 	.word	0x00000010


	//----- nvinfo : EIATTR_FRAME_SIZE
	.align		4
.L_516:
        /*0bac*/ 	.byte	0x04, 0x11
        /*0bae*/ 	.short	(.L_518 - .L_517)
	.align		4
.L_517:
        /*0bb0*/ 	.word	index@(_ZN17fastertransformer18add_bias_layernormIfEEvPT_PKS1_S4_S4_fi)
        /*0bb4*/ 	.word	0x00000000


	//----- nvinfo : EIATTR_REGCOUNT
	.align		4
.L_518:
        /*0bb8*/ 	.byte	0x04, 0x2f
        /*0bba*/ 	.short	(.L_520 - .L_519)
	.align		4
.L_519:
        /*0bbc*/ 	.word	index@(_ZN17fastertransformer21add_bias_layernorm_v2I6__halfEEvPT_PKS2_S5_S5_fi)
        /*0bc0*/ 	.word	0x00000024


	//----- nvinfo : EIATTR_FRAME_SIZE
	.align		4
.L_520:
        /*0bc4*/ 	.byte	0x04, 0x11
        /*0bc6*/ 	.short	(.L_522 - .L_521)
	.align		4
.L_521:
        /*0bc8*/ 	.word	index@(_ZN17fastertransformer21add_bias_layernorm_v2I6__halfEEvPT_PKS2_S5_S5_fi)
        /*0bcc*/ 	.word	0x00000000


	//----- nvinfo : EIATTR_REGCOUNT
	.align		4
.L_522:
        /*0bd0*/ 	.byte	0x04, 0x2f
        /*0bd2*/ 	.short	(.L_524 - .L_523)
	.align		4
.L_523:
        /*0bd4*/ 	.word	index@(_ZN17fastertransformer18add_bias_layernormI6__halfEEvPT_PKS2_S5_S5_fi)
        /*0bd8*/ 	.word	0x00000010


	//----- nvinfo : EIATTR_FRAME_SIZE
	.align		4
.L_524:
        /*0bdc*/ 	.byte	0x04, 0x11
        /*0bde*/ 	.short	(.L_526 - .L_525)
	.align		4
.L_525:
        /*0be0*/ 	.word	index@(_ZN17fastertransformer18add_bias_layernormI6__halfEEvPT_PKS2_S5_S5_fi)
        /*0be4*/ 	.word	0x00000000


	//----- nvinfo : EIATTR_REGCOUNT
	.align		4
.L_526:
        /*0be8*/ 	.byte	0x04, 0x2f
        /*0bea*/ 	.short	(.L_528 - .L_527)
	.align		4
.L_527:
        /*0bec*/ 	.word	index@(_ZN17fastertransformer18merge_layernorm_v2IfEEvPT_PKS1_S4_S4_fiiii)
        /*0bf0*/ 	.word	0x00000020


	//----- nvinfo : EIATTR_FRAME_SIZE
	.align		4
.L_528:
        /*0bf4*/ 	.byte	0x04, 0x11
        /*0bf6*/ 	.short	(.L_530 - .L_529)
	.align		4
.L_529:
        /*0bf8*/ 	.word	index@(_ZN17fastertransformer18merge_layernorm_v2IfEEvPT_PKS1_S4_S4_fiiii)
        /*0bfc*/ 	.word	0x00000000


	//----- nvinfo : EIATTR_REGCOUNT
	.align		4
.L_530:
        /*0c00*/ 	.byte	0x04, 0x2f
        /*0c02*/ 	.short	(.L_532 - .L_531)
	.align		4
.L_531:
        /*0c04*/ 	.word	index@(_ZN17fastertransformer18merge_layernorm_v2I6__halfEEvPT_PKS2_S5_S5_fiiii)
        /*0c08*/ 	.word	0x00000020


	//----- nvinfo : EIATTR_FRAME_SIZE
	.align		4
.L_532:
        /*0c0c*/ 	.byte	0x04, 0x11
        /*0c0e*/ 	.short	(.L_534 - .L_533)
	.align		4
.L_533:
        /*0c10*/ 	.word	index@(_ZN17fastertransformer18merge_layernorm_v2I6__halfEEvPT_PKS2_S5_S5_fiiii)
        /*0c14*/ 	.word	0x00000000


	//----- nvinfo : EIATTR_REGCOUNT
	.align		4
.L_534:
        /*0c18*/ 	.byte	0x04, 0x2f
        /*0c1a*/ 	.short	(.L_536 - .L_535)
	.align		4
.L_535:
        /*0c1c*/ 	.word	index@(_ZN17fastertransformer29add_bias_layernorm_add_res_e2ILi1EEEvP7__half2PKS1_S4_S4_S4_fi)
        /*0c20*/ 	.word	0x00000016


	//----- nvinfo : EIATTR_FRAME_SIZE
	.align		4
.L_536:
        /*0c24*/ 	.byte	0x04, 0x11
        /*0c26*/ 	.short	(.L_538 - .L_537)
	.align		4
.L_537:
        /*0c28*/ 	.word	index@(_ZN17fastertransformer29add_bias_layernorm_add_res_e2ILi1EEEvP7__half2PKS1_S4_S4_S4_fi)
        /*0c2c*/ 	.word	0x00000000


	//----- nvinfo : EIATTR_REGCOUNT
	.align		4
.L_538:
        /*0c30*/ 	.byte	0x04, 0x2f
        /*0c32*/ 	.short	(.L_540 - .L_539)
	.align		4
.L_539:
        /*0c34*/ 	.word	index@(_ZN17fastertransformer29add_bias_layernorm_add_res_e2ILi1EEEvP6float2PKS1_S4_S4_S4_fi)
        /*0c38*/ 	.word	0x00000017


	//----- nvinfo : EIATTR_FRAME_SIZE
	.align		4
.L_540:
        /*0c3c*/ 	.byte	0x04, 0x11
        /*0c3e*/ 	.short	(.L_542 - .L_541)
	.align		4
.L_541:
        /*0c40*/ 	.word	index@(_ZN17fastertransformer29add_bias_layernorm_add_res_e2ILi1EEEvP6float2PKS1_S4_S4_S4_fi)
        /*0c44*/ 	.word	0x00000000


	//----- nvinfo : EIATTR_REGCOUNT
	.align		4
.L_542:
        /*0c48*/ 	.byte	0x04, 0x2f
        /*0c4a*/ 	.short	(.L_544 - .L_543)
	.align		4
.L_543:
        /*0c4c*/ 	.word	index@(_ZN17fastertransformer26add_bias_layernorm_add_resI6__halfLi1EEEvPT_PKS2_S5_S5_S5_fi)
        /*0c50*/ 	.word	0x00000017


	//----- nvinfo : EIATTR_FRAME_SIZE
	.align		4
.L_544:
        /*0c54*/ 	.byte	0x04, 0x11
        /*0c56*/ 	.short	(.L_546 - .L_545)
	.align		4
.L_545:
        /*0c58*/ 	.word	index@(_ZN17fastertransformer26add_bias_layernorm_add_resI6__halfLi1EEEvPT_PKS2_S5_S5_S5_fi)
        /*0c5c*/ 	.word	0x00000000


	//----- nvinfo : EIATTR_REGCOUNT
	.align		4
.L_546:
        /*0c60*/ 	.byte	0x04, 0x2f
        /*0c62*/ 	.short	(.L_548 - .L_547)
	.align		4
.L_547:
        /*0c64*/ 	.word	index@(_ZN17fastertransformer26add_bias_layernorm_add_resIfLi1EEEvPT_PKS1_S4_S4_S4_fi)
        /*0c68*/ 	.word	0x00000014


	//----- nvinfo : EIATTR_FRAME_SIZE
	.align		4
.L_548:
        /*0c6c*/ 	.byte	0x04, 0x11
        /*0c6e*/ 	.short	(.L_550 - .L_549)
	.align		4
.L_549:
        /*0c70*/ 	.word	index@(_ZN17fastertransformer26add_bias_layernorm_add_resIfLi1EEEvPT_PKS1_S4_S4_S4_fi)
        /*0c74*/ 	.word	0x00000000


	//----- nvinfo : EIATTR_REGCOUNT
	.align		4
.L_550:
        /*0c78*/ 	.byte	0x04, 0x2f
        /*0c7a*/ 	.short	(.L_552 - .L_551)
	.align		4
.L_551:
        /*0c7c*/ 	.word	index@(_ZN17fastertransformer29add_bias_layernorm_add_res_e2ILi2EEEvP7__half2PKS1_S4_S4_S4_fi)
        /*0c80*/ 	.word	0x0000001d


	//----- nvinfo : EIATTR_FRAME_SIZE
	.align		4
.L_552:
        /*0c84*/ 	.byte	0x04, 0x11
        /*0c86*/ 	.short	(.L_554 - .L_553)
	.align		4
.L_553:
        /*0c88*/ 	.word	index@(_ZN17fastertransformer29add_bias_layernorm_add_res_e2ILi2EEEvP7__half2PKS1_S4_S4_S4_fi)
        /*0c8c*/ 	.word	0x00000000


	//----- nvinfo : EIATTR_REGCOUNT
	.align		4
.L_554:
        /*0c90*/ 	.byte	0x04, 0x2f
        /*0c92*/ 	.short	(.L_556 - .L_555)
	.align		4
.L_555:
        /*0c94*/ 	.word	index@(_ZN17fastertransformer29add_bias_layernorm_add_res_e2ILi2EEEvP6float2PKS1_S4_S4_S4_fi)
        /*0c98*/ 	.word	0x0000001e


	//----- nvinfo : EIATTR_FRAME_SIZE
	.align		4
.L_556:
        /*0c9c*/ 	.byte	0x04, 0x11
        /*0c9e*/ 	.short	(.L_558 - .L_557)
	.align		4
.L_557:
        /*0ca0*/ 	.word	index@(_ZN17fastertransformer29add_bias_layernorm_add_res_e2ILi2EEEvP6float2PKS1_S4_S4_S4_fi)
        /*0ca4*/ 	.word	0x00000000


	//----- nvinfo : EIATTR_REGCOUNT
	.align		4
.L_558:
        /*0ca8*/ 	.byte	0x04, 0x2f
        /*0caa*/ 	.short	(.L_560 - .L_559)
	.align		4
.L_559:
        /*0cac*/ 	.word	index@(_ZN17fastertransformer26add_bias_layernorm_add_resI6__halfLi2EEEvPT_PKS2_S5_S5_S5_fi)
        /*0cb0*/ 	.word	0x0000001b


	//----- nvinfo : EIATTR_FRAME_SIZE
	.align		4
.L_560:
        /*0cb4*/ 	.byte	0x04, 0x11
        /*0cb6*/ 	.short	(.L_562 - .L_561)
	.align		4
.L_561:
        /*0cb8*/ 	.word	index@(_ZN17fastertransformer26add_bias_layernorm_add_resI6__halfLi2EEEvPT_PKS2_S5_S5_S5_fi)
        /*0cbc*/ 	.word	0x00000000


	//----- nvinfo : EIATTR_REGCOUNT
	.align		4
.L_562:
        /*0cc0*/ 	.byte	0x04, 0x2f
        /*0cc2*/ 	.short	(.L_564 - .L_563)
	.align		4
.L_563:
        /*0cc4*/ 	.word	index@(_ZN17fastertransformer26add_bias_layernorm_add_resIfLi2EEEvPT_PKS1_S4_S4_S4_fi)
        /*0cc8*/ 	.word	0x0000001b


	//----- nvinfo : EIATTR_FRAME_SIZE
	.align		4
.L_564:
        /*0ccc*/ 	.byte	0x04, 0x11
        /*0cce*/ 	.short	(.L_566 - .L_565)
	.align		4
.L_565:
        /*0cd0*/ 	.word	index@(_ZN17fastertransformer26add_bias_layernorm_add_resIfLi2EEEvPT_PKS1_S4_S4_S4_fi)
        /*0cd4*/ 	.word	0x00000000


	//----- nvinfo : EIATTR_REGCOUNT
	.align		4
.L_566:
        /*0cd8*/ 	.byte	0x04, 0x2f
        /*0cda*/ 	.short	(.L_568 - .L_567)
	.align		4
.L_567:
        /*0cdc*/ 	.word	index@(_ZN17fastertransformer29add_bias_layernorm_add_res_e2ILi4EEEvP7__half2PKS1_S4_S4_S4_fi)
        /*0ce0*/ 	.word	0x00000028


	//----- nvinfo : EIATTR_FRAME_SIZE
	.align		4
.L_568:
        /*0ce4*/ 	.byte	0x04, 0x11
        /*0ce6*/ 	.short	(.L_570 - .L_569)
	.align		4
.L_569:
        /*0ce8*/ 	.word	index@(_ZN17fastertransformer29add_bias_layernorm_add_res_e2ILi4EEEvP7__half2PKS1_S4_S4_S4_fi)
        /*0cec*/ 	.word	0x00000000


	//----- nvinfo : EIATTR_REGCOUNT
	.align		4
.L_570:
        /*0cf0*/ 	.byte	0x04, 0x2f
        /*0cf2*/ 	.short	(.L_572 - .L_571)
	.align		4
.L_571:
        /*0cf4*/ 	.word	index@(_ZN17fastertransformer29add_bias_layernorm_add_res_e2ILi4EEEvP6float2PKS1_S4_S4_S4_fi)
        /*0cf8*/ 	.word	0x00000020


	//----- nvinfo : EIATTR_FRAME_SIZE
	.align		4
.L_572:
        /*0cfc*/ 	.byte	0x04, 0x11
        /*0cfe*/ 	.short	(.L_574 - .L_573)
	.align		4
.L_573:
        /*0d00*/ 	.word	index@(_ZN17fastertransformer29add_bias_layernorm_add_res_e2ILi4EEEvP6float2PKS1_S4_S4_S4_fi)
        /*0d04*/ 	.word	0x00000000


	//----- nvinfo : EIATTR_REGCOUNT
	.align		4
.L_574:
        /*0d08*/ 	.byte	0x04, 0x2f
        /*0d0a*/ 	.short	(.L_576 - .L_575)
	.align		4
.L_575:
        /*0d0c*/ 	.word	index@(_ZN17fastertransformer26add_bias_layernorm_add_resI6__halfLi4EEEvPT_PKS2_S5_S5_S5_fi)
        /*0d10*/ 	.word	0x00000025


	//----- nvinfo : EIATTR_FRAME_SIZE
	.align		4
.L_576:
        /*0d14*/ 	.byte	0x04, 0x11
        /*0d16*/ 	.short	(.L_578 - .L_577)
	.align		4
.L_577:
        /*0d18*/ 	.word	index@(_ZN17fastertransformer26add_bias_layernorm_add_resI6__halfLi4EEEvPT_PKS2_S5_S5_S5_fi)
        /*0d1c*/ 	.word	0x00000000


	//----- nvinfo : EIATTR_REGCOUNT
	.align		4
.L_578:
        /*0d20*/ 	.byte	0x04, 0x2f
        /*0d22*/ 	.short	(.L_580 - .L_579)
	.align		4
.L_579:
        /*0d24*/ 	.word	index@(_ZN17fastertransformer26add_bias_layernorm_add_resIfLi4EEEvPT_PKS1_S4_S4_S4_fi)
        /*0d28*/ 	.word	0x00000020


	//----- nvinfo : EIATTR_FRAME_SIZE
	.align		4
.L_580:
        /*0d2c*/ 	.byte	0x04, 0x11
        /*0d2e*/ 	.short	(.L_582 - .L_581)
	.align		4
.L_581:
        /*0d30*/ 	.word	index@(_ZN17fastertransformer26add_bias_layernorm_add_resIfLi4EEEvPT_PKS1_S4_S4_S4_fi)
        /*0d34*/ 	.word	0x00000000


	//----- nvinfo : EIATTR_REGCOUNT
	.align		4
.L_582:
        /*0d38*/ 	.byte	0x04, 0x2f
        /*0d3a*/ 	.short	(.L_584 - .L_583)
	.align		4
.L_583:
        /*0d3c*/ 	.word	index@(_ZN17fastertransformer29add_bias_layernorm_add_res_e2ILi8EEEvP7__half2PKS1_S4_S4_S4_fi)
        /*0d40*/ 	.word	0x00000026


	//----- nvinfo : EIATTR_FRAME_SIZE
	.align		4
.L_584:
        /*0d44*/ 	.byte	0x04, 0x11
        /*0d46*/ 	.short	(.L_586 - .L_585)
	.align		4
.L_585:
        /*0d48*/ 	.word	index@(_ZN17fastertransformer29add_bias_layernorm_add_res_e2ILi8EEEvP7__half2PKS1_S4_S4_S4_fi)
        /*0d4c*/ 	.word	0x00000000


	//----- nvinfo : EIATTR_REGCOUNT
	.align		4
.L_586:
        /*0d50*/ 	.byte	0x04, 0x2f
        /*0d52*/ 	.short	(.L_588 - .L_587)
	.align		4
.L_587:
        /*0d54*/ 	.word	index@(_ZN17fastertransformer29add_bias_layernorm_add_res_e2ILi8EEEvP6float2PKS1_S4_S4_S4_fi)
        /*0d58*/ 	.word	0x00000020


	//----- nvinfo : EIATTR_FRAME_SIZE
	.align		4
.L_588:
        /*0d5c*/ 	.byte	0x04, 0x11
        /*0d5e*/ 	.short	(.L_590 - .L_589)
	.align		4
.L_589:
        /*0d60*/ 	.word	index@(_ZN17fastertransformer29add_bias_layernorm_add_res_e2ILi8EEEvP6float2PKS1_S4_S4_S4_fi)
        /*0d64*/ 	.word	0x00000000


	//----- nvinfo : EIATTR_REGCOUNT
	.align		4
.L_590:
        /*0d68*/ 	.byte	0x04, 0x2f
        /*0d6a*/ 	.short	(.L_592 - .L_591)
	.align		4
.L_591:
        /*0d6c*/ 	.word	index@(_ZN17fastertransformer26add_bias_layernorm_add_resI6__halfLi8EEEvPT_PKS2_S5_S5_S5_fi)
        /*0d70*/ 	.word	0x00000028


	//----- nvinfo : EIATTR_FRAME_SIZE
	.align		4
.L_592:
        /*0d74*/ 	.byte	0x04, 0x11
        /*0d76*/ 	.short	(.L_594 - .L_593)
	.align		4
.L_593:
        /*0d78*/ 	.word	index@(_ZN17fastertransformer26add_bias_layernorm_add_resI6__halfLi8EEEvPT_PKS2_S5_S5_S5_fi)
        /*0d7c*/ 	.word	0x00000000


	//----- nvinfo : EIATTR_REGCOUNT
	.align		4
.L_594:
        /*0d80*/ 	.byte	0x04, 0x2f
        /*0d82*/ 	.short	(.L_596 - .L_595)
	.align		4
.L_595:
        /*0d84*/ 	.word	index@(_ZN17fastertransformer26add_bias_layernorm_add_resIfLi8EEEvPT_PKS1_S4_S4_S4_fi)
        /*0d88*/ 	.word	0x00000038


	//----- nvinfo : EIATTR_FRAME_SIZE
	.align		4
.L_596:
        /*0d8c*/ 	.byte	0x04, 0x11
        /*0d8e*/ 	.short	(.L_598 - .L_597)
	.align		4
.L_597:
        /*0d90*/ 	.word	index@(_ZN17fastertransformer26add_bias_layernorm_add_resIfLi8EEEvPT_PKS1_S4_S4_S4_fi)
        /*0d94*/ 	.word	0x00000000


	//----- nvinfo : EIATTR_REGCOUNT
	.align		4
.L_598:
        /*0d98*/ 	.byte	0x04, 0x2f
        /*0d9a*/ 	.short	(.L_600 - .L_599)
	.align		4
.L_599:
        /*0d9c*/ 	.word	index@(_ZN17fastertransformer29add_bias_layernorm_add_res_e2ILi16EEEvP7__half2PKS1_S4_S4_S4_fi)
        /*0da0*/ 	.word	0x0000002f


	//----- nvinfo : EIATTR_FRAME_SIZE
	.align		4
.L_600:
        /*0da4*/ 	.byte	0x04, 0x11
        /*0da6*/ 	.short	(.L_602 - .L_601)
	.align		4
.L_601:
        /*0da8*/ 	.word	index@(_ZN17fastertransformer29add_bias_layernorm_add_res_e2ILi16EEEvP7__half2PKS1_S4_S4_S4_fi)
        /*0dac*/ 	.word	0x00000000


	//----- nvinfo : EIATTR_REGCOUNT
	.align		4
.L_602:
        /*0db0*/ 	.byte	0x04, 0x2f
        /*0db2*/ 	.short	(.L_604 - .L_603)
	.align		4
.L_603:
        /*0db4*/ 	.word	index@(_ZN17fastertransformer29add_bias_layernorm_add_res_e2ILi16EEEvP6float2PKS1_S4_S4_S4_fi)
        /*0db8*/ 	.word	0x0000003e


	//----- nvinfo : EIATTR_FRAME_SIZE
	.align		4
.L_604:
        /*0dbc*/ 	.byte	0x04, 0x11
        /*0dbe*/ 	.short	(.L_606 - .L_605)
	.align		4
.L_605:
        /*0dc0*/ 	.word	index@(_ZN17fastertransformer29add_bias_layernorm_add_res_e2ILi16EEEvP6float2PKS1_S4_S4_S4_fi)
        /*0dc4*/ 	.word	0x00000000


	//----- nvinfo : EIATTR_REGCOUNT
	.align		4
.L_606:
        /*0dc8*/ 	.byte	0x04, 0x2f
        /*0dca*/ 	.short	(.L_608 - .L_607)
	.align		4
.L_607:
        /*0dcc*/ 	.word	index@(_ZN17fastertransformer26add_bias_layernorm_add_resI6__halfLi16EEEvPT_PKS2_S5_S5_S5_fi)
        /*0dd0*/ 	.word	0x00000040


	//----- nvinfo : EIATTR_FRAME_SIZE
	.align		4
.L_608:
        /*0dd4*/ 	.byte	0x04, 0x11
        /*0dd6*/ 	.short	(.L_610 - .L_609)
	.align		4
.L_609:
        /*0dd8*/ 	.word	index@(_ZN17fastertransformer26add_bias_layernorm_add_resI6__halfLi16EEEvPT_PKS2_S5_S5_S5_fi)
        /*0ddc*/ 	.word	0x00000000


	//----- nvinfo : EIATTR_REGCOUNT
	.align		4
.L_610:
        /*0de0*/ 	.byte	0x04, 0x2f
        /*0de2*/ 	.short	(.L_612 - .L_611)
	.align		4
.L_611:
        /*0de4*/ 	.word	index@(_ZN17fastertransformer26add_bias_layernorm_add_resIfLi16EEEvPT_PKS1_S4_S4_S4_fi)
        /*0de8*/ 	.word	0x00000078


	//----- nvinfo : EIATTR_FRAME_SIZE
	.align		4
.L_612:
        /*0dec*/ 	.byte	0x04, 0x11
        /*0dee*/ 	.short	(.L_614 - .L_613)
	.align		4
.L_613:
        /*0df0*/ 	.word	index@(_ZN17fastertransformer26add_bias_layernorm_add_resIfLi16EEEvPT_PKS1_S4_S4_S4_fi)
        /*0df4*/ 	.word	0x00000000


	//----- nvinfo : EIATTR_REGCOUNT
	.align		4
.L_614:
        /*0df8*/ 	.byte	0x04, 0x2f
        /*0dfa*/ 	.short	(.L_616 - .L_615)
	.align		4
.L_615:
        /*0dfc*/ 	.word	index@(_ZN17fastertransformer29add_bias_layernorm_add_res_e2ILi32EEEvP7__half2PKS1_S4_S4_S4_fi)
        /*0e00*/ 	.word	0x0000005a


	//----- nvinfo : EIATTR_FRAME_SIZE
	.align		4
.L_616:
        /*0e04*/ 	.byte	0x04, 0x11
        /*0e06*/ 	.short	(.L_618 - .L_617)
	.align		4
.L_617:
        /*0e08*/ 	.word	index@(_ZN17fastertransformer29add_bias_layernorm_add_res_e2ILi32EEEvP7__half2PKS1_S4_S4_S4_fi)
        /*0e0c*/ 	.word	0x00000000


	//----- nvinfo : EIATTR_REGCOUNT
	.align		4
.L_618:
        /*0e10*/ 	.byte	0x04, 0x2f
        /*0e12*/ 	.short	(.L_620 - .L_619)
	.align		4
.L_619:
        /*0e14*/ 	.word	index@(_ZN17fastertransformer29add_bias_layernorm_add_res_e2ILi32EEEvP6float2PKS1_S4_S4_S4_fi)
        /*0e18*/ 	.word	0x00000078


	//----- nvinfo : EIATTR_FRAME_SIZE
	.align		4
.L_620:
        /*0e1c*/ 	.byte	0x04, 0x11
        /*0e1e*/ 	.short	(.L_622 - .L_621)
	.align		4
.L_621:
        /*0e20*/ 	.word	index@(_ZN17fastertransformer29add_bias_layernorm_add_res_e2ILi32EEEvP6float2PKS1_S4_S4_S4_fi)
        /*0e24*/ 	.word	0x00000000


	//----- nvinfo : EIATTR_REGCOUNT
	.align		4
.L_622:
        /*0e28*/ 	.byte	0x04, 0x2f
        /*0e2a*/ 	.short	(.L_624 - .L_623)
	.align		4
.L_623:
        /*0e2c*/ 	.word	index@(_ZN17fastertransformer26add_bias_layernorm_add_resI6__halfLi32EEEvPT_PKS2_S5_S5_S5_fi)
        /*0e30*/ 	.word	0x00000060


	//----- nvinfo : EIATTR_FRAME_SIZE
	.align		4
.L_624:
        /*0e34*/ 	.byte	0x04, 0x11
        /*0e36*/ 	.short	(.L_626 - .L_625)
	.align		4
.L_625:
        /*0e38*/ 	.word	index@(_ZN17fastertransformer26add_bias_layernorm_add_resI6__halfLi32EEEvPT_PKS2_S5_S5_S5_fi)
        /*0e3c*/ 	.word	0x00000000


	//----- nvinfo : EIATTR_REGCOUNT
	.align		4
.L_626:
        /*0e40*/ 	.byte	0x04, 0x2f
        /*0e42*/ 	.short	(.L_628 - .L_627)
	.align		4
.L_627:
        /*0e44*/ 	.word	index@(_ZN17fastertransformer26add_bias_layernorm_add_resIfLi32EEEvPT_PKS1_S4_S4_S4_fi)
        /*0e48*/ 	.word	0x0000004e


	//----- nvinfo : EIATTR_FRAME_SIZE
	.align		4
.L_628:
        /*0e4c*/ 	.byte	0x04, 0x11
        /*0e4e*/ 	.short	(.L_630 - .L_629)
	.align		4
.L_629:
        /*0e50*/ 	.word	index@(_ZN17fastertransformer26add_bias_layernorm_add_resIfLi32EEEvPT_PKS1_S4_S4_S4_fi)
        /*0e54*/ 	.word	0x00000000


	//----- nvinfo : EIATTR_MIN_STACK_SIZE
	.align		4
.L_630:
        /*0e58*/ 	.byte	0x04, 0x12
        /*0e5a*/ 	.short	(.L_632 - .L_631)
	.align		4
.L_631:
        /*0e5c*/ 	.word	index@(_ZN17fastertransformer26add_bias_layernorm_add_resIfLi32EEEvPT_PKS1_S4_S4_S4_fi)
        /*0e60*/ 	.word	0x00000000


	//----- nvinfo : EIATTR_MIN_STACK_SIZE
	.align		4
.L_632:
        /*0e64*/ 	.byte	0x04, 0x12
        /*0e66*/ 	.short	(.L_634 - .L_633)
	.align		4
.L_633:
        /*0e68*/ 	.word	index@(_ZN17fastertransformer26add_bias_layernorm_add_resI6__halfLi32EEEvPT_PKS2_S5_S5_S5_fi)
        /*0e6c*/ 	.word	0x00000000


	//----- nvinfo : EIATTR_MIN_STACK_SIZE
	.align		4
.L_634:
        /*0e70*/ 	.byte	0x04, 0x12
        /*0e72*/ 	.short	(.L_636 - .L_635)
	.align		4
.L_635:
        /*0e74*/ 	.word	index@(_ZN17fastertransformer29add_bias_layernorm_add_res_e2ILi32EEEvP6float2PKS1_S4_S4_S4_fi)
        /*0e78*/ 	.word	0x00000000


	//----- nvinfo : EIATTR_MIN_STACK_SIZE
	.align		4
.L_636:
        /*0e7c*/ 	.byte	0x04, 0x12
        /*0e7e*/ 	.short	(.L_638 - .L_637)
	.align		4
.L_637:
        /*0e80*/ 	.word	index@(_ZN17fastertransformer29add_bias_layernorm_add_res_e2ILi32EEEvP7__half2PKS1_S4_S4_S4_fi)
        /*0e84*/ 	.word	0x00000000


	//----- nvinfo : EIATTR_MIN_STACK_SIZE
	.align		4
.L_638:
        /*0e88*/ 	.byte	0x04, 0x12
        /*0e8a*/ 	.short	(.L_640 - .L_639)
	.align		4
.L_639:
        /*0e8c*/ 	.word	index@(_ZN17fastertransformer26add_bias_layernorm_add_resIfLi16EEEvPT_PKS1_S4_S4_S4_fi)
        /*0e90*/ 	.word	0x00000000


	//----- nvinfo : EIATTR_MIN_STACK_SIZE
	.align		4
.L_640:
        /*0e94*/ 	.byte	0x04, 0x12
        /*0e96*/ 	.short	(.L_642 - .L_641)
	.align		4
.L_641:
        /*0e98*/ 	.word	index@(_ZN17fastertransformer26add_bias_layernorm_add_resI6__halfLi16EEEvPT_PKS2_S5_S5_S5_fi)
        /*0e9c*/ 	.word	0x00000000


	//----- nvinfo : EIATTR_MIN_STACK_SIZE
	.align		4
.L_642:
        /*0ea0*/ 	.byte	0x04, 0x12
        /*0ea2*/ 	.short	(.L_644 - .L_643)
	.align		4
.L_643:
        /*0ea4*/ 	.word	index@(_ZN17fastertransformer29add_bias_layernorm_add_res_e2ILi16EEEvP6float2PKS1_S4_S4_S4_fi)
        /*0ea8*/ 	.word	0x00000000


	//----- nvinfo : EIATTR_MIN_STACK_SIZE
	.align		4
.L_644:
        /*0eac*/ 	.byte	0x04, 0x12
        /*0eae*/ 	.short	(.L_646 - .L_645)
	.align		4
.L_645:
        /*0eb0*/ 	.word	index@(_ZN17fastertransformer29add_bias_layernorm_add_res_e2ILi16EEEvP7__half2PKS1_S4_S4_S4_fi)
        /*0eb4*/ 	.word	0x00000000


	//----- nvinfo : EIATTR_MIN_STACK_SIZE
	.align		4
.L_646:
        /*0eb8*/ 	.byte	0x04, 0x12
        /*0eba*/ 	.short	(.L_648 - .L_647)
	.align		4
.L_647:
        /*0ebc*/ 	.word	index@(_ZN17fastertransformer26add_bias_layernorm_add_resIfLi8EEEvPT_PKS1_S4_S4_S4_fi)
        /*0ec0*/ 	.word	0x00000000


	//----- nvinfo : EIATTR_MIN_STACK_SIZE
	.align		4
.L_648:
        /*0ec4*/ 	.byte	0x04, 0x12
        /*0ec6*/ 	.short	(.L_650 - .L_649)
	.align		4
.L_649:
        /*0ec8*/ 	.word	index@(_ZN17fastertransformer26add_bias_layernorm_add_resI6__halfLi8EEEvPT_PKS2_S5_S5_S5_fi)
        /*0ecc*/ 	.word	0x00000000


	//----- nvinfo : EIATTR_MIN_STACK_SIZE
	.align		4
.L_650:
        /*0ed0*/ 	.byte	0x04, 0x12
        /*0ed2*/ 	.short	(.L_652 - .L_651)
	.align		4
.L_651:
        /*0ed4*/ 	.word	index@(_ZN17fastertransformer29add_bias_layernorm_add_res_e2ILi8EEEvP6float2PKS1_S4_S4_S4_fi)
        /*0ed8*/ 	.word	0x00000000


	//----- nvinfo : EIATTR_MIN_STACK_SIZE
	.align		4
.L_652:
        /*0edc*/ 	.byte	0x04, 0x12
        /*0ede*/ 	.short	(.L_654 - .L_653)
	.align		4
.L_653:
        /*0ee0*/ 	.word	index@(_ZN17fastertransformer29add_bias_layernorm_add_res_e2ILi8EEEvP7__half2PKS1_S4_S4_S4_fi)
        /*0ee4*/ 	.word	0x00000000


	//----- nvinfo : EIATTR_MIN_STACK_SIZE
	.align		4
.L_654:
        /*0ee8*/ 	.byte	0x04, 0x12
        /*0eea*/ 	.short	(.L_656 - .L_655)
	.align		4
.L_655:
        /*0eec*/ 	.word	index@(_ZN17fastertransformer26add_bias_layernorm_add_resIfLi4EEEvPT_PKS1_S4_S4_S4_fi)
        /*0ef0*/ 	.word	0x00000000


	//----- nvinfo : EIATTR_MIN_STACK_SIZE
	.align		4
.L_656:
        /*0ef4*/ 	.byte	0x04, 0x12
        /*0ef6*/ 	.short	(.L_658 - .L_657)
	.align		4
.L_657:
        /*0ef8*/ 	.word	index@(_ZN17fastertransformer26add_bias_layernorm_add_resI6__halfLi4EEEvPT_PKS2_S5_S5_S5_fi)
        /*0efc*/ 	.word	0x00000000


	//----- nvinfo : EIATTR_MIN_STACK_SIZE
	.align		4
.L_658:
        /*0f00*/ 	.byte	0x04, 0x12
        /*0f02*/ 	.short	(.L_660 - .L_659)
	.align		4
.L_659:
        /*0f04*/ 	.word	index@(_ZN17fastertransformer29add_bias_layernorm_add_res_e2ILi4EEEvP6float2PKS1_S4_S4_S4_fi)
        /*0f08*/ 	.word	0x00000000


	//----- nvinfo : EIATTR_MIN_STACK_SIZE
	.align		4
.L_660:
        /*0f0c*/ 	.byte	0x04, 0x12
        /*0f0e*/ 	.short	(.L_662 - .L_661)
	.align		4
.L_661:
        /*0f10*/ 	.word	index@(_ZN17fastertransformer29add_bias_layernorm_add_res_e2ILi4EEEvP7__half2PKS1_S4_S4_S4_fi)
        /*0f14*/ 	.word	0x00000000


	//----- nvinfo : EIATTR_MIN_STACK_SIZE
	.align		4
.L_662:
        /*0f18*/ 	.byte	0x04, 0x12
        /*0f1a*/ 	.short	(.L_664 - .L_663)
	.align		4
.L_663:
        /*0f1c*/ 	.word	index@(_ZN17fastertransformer26add_bias_layernorm_add_resIfLi2EEEvPT_PKS1_S4_S4_S4_fi)
        /*0f20*/ 	.word	0x00000000


	//----- nvinfo : EIATTR_MIN_STACK_SIZE
	.align		4
.L_664:
        /*0f24*/ 	.byte	0x04, 0x12
        /*0f26*/ 	.short	(.L_666 - .L_665)
	.align		4
.L_665:
        /*0f28*/ 	.word	index@(_ZN17fastertransformer26add_bias_layernorm_add_resI6__halfLi2EEEvPT_PKS2_S5_S5_S5_fi)
        /*0f2c*/ 	.word	0x00000000


	//----- nvinfo : EIATTR_MIN_STACK_SIZE
	.align		4
.L_666:
        /*0f30*/ 	.byte	0x04, 0x12
        /*0f32*/ 	.short	(.L_668 - .L_667)
	.align		4
.L_667:
        /*0f34*/ 	.word	index@(_ZN17fastertransformer29add_bias_layernorm_add_res_e2ILi2EEEvP6float2PKS1_S4_S4_S4_fi)
        /*0f38*/ 	.word	0x00000000


	//----- nvinfo : EIATTR_MIN_STACK_SIZE
	.align		4
.L_668:
        /*0f3c*/ 	.byte	0x04, 0x12
        /*0f3e*/ 	.short	(.L_670 - .L_669)
	.align		4
.L_669:
        /*0f40*/ 	.word	index@(_ZN17fastertransformer29add_bias_layernorm_add_res_e2ILi2EEEvP7__half2PKS1_S4_S4_S4_fi)
        /*0f44*/ 	.word	0x00000000


	//----- nvinfo : EIATTR_MIN_STACK_SIZE
	.align		4
.L_670:
        /*0f48*/ 	.byte	0x04, 0x12
        /*0f4a*/ 	.short	(.L_672 - .L_671)
	.align		4
.L_671:
        /*0f4c*/ 	.word	index@(_ZN17fastertransformer26add_bias_layernorm_add_resIfLi1EEEvPT_PKS1_S4_S4_S4_fi)
        /*0f50*/ 	.word	0x00000000


	//----- nvinfo : EIATTR_MIN_STACK_SIZE
	.align		4
.L_672:
        /*0f54*/ 	.byte	0x04, 0x12
        /*0f56*/ 	.short	(.L_674 - .L_673)
	.align		4
.L_673:
        /*0f58*/ 	.word	index@(_ZN17fastertransformer26add_bias_layernorm_add_resI6__halfLi1EEEvPT_PKS2_S5_S5_S5_fi)
        /*0f5c*/ 	.word	0x00000000


	//----- nvinfo : EIATTR_MIN_STACK_SIZE
	.align		4
.L_674:
        /*0f60*/ 	.byte	0x04, 0x12
        /*0f62*/ 	.short	(.L_676 - .L_675)
	.align		4
.L_675:
        /*0f64*/ 	.word	index@(_ZN17fastertransformer29add_bias_layernorm_add_res_e2ILi1EEEvP6float2PKS1_S4_S4_S4_fi)
        /*0f68*/ 	.word	0x00000000


	//----- nvinfo : EIATTR_MIN_STACK_SIZE
	.align		4
.L_676:
        /*0f6c*/ 	.byte	0x04, 0x12
        /*0f6e*/ 	.short	(.L_678 - .L_677)
	.align		4
.L_677:
        /*0f70*/ 	.word	index@(_ZN17fastertransformer29add_bias_layernorm_add_res_e2ILi1EEEvP7__half2PKS1_S4_S4_S4_fi)
        /*0f74*/ 	.word	0x00000000


	//----- nvinfo : EIATTR_MIN_STACK_SIZE
	.align		4
.L_678:
        /*0f78*/ 	.byte	0x04, 0x12
        /*0f7a*/ 	.short	(.L_680 - .L_679)
	.align		4
.L_679:
        /*0f7c*/ 	.word	index@(_ZN17fastertransformer18merge_layernorm_v2I6__halfEEvPT_PKS2_S5_S5_fiiii)
        /*0f80*/ 	.word	0x00000000


	//----- nvinfo : EIATTR_MIN_STACK_SIZE
	.align		4
.L_680:
        /*0f84*/ 	.byte	0x04, 0x12
        /*0f86*/ 	.short	(.L_682 - .L_681)
	.align		4
.L_681:
        /*0f88*/ 	.word	index@(_ZN17fastertransformer18merge_layernorm_v2IfEEvPT_PKS1_S4_S4_fiiii)
        /*0f8c*/ 	.word	0x00000000


	//----- nvinfo : EIATTR_MIN_STACK_SIZE
	.align		4
.L_682:
        /*0f90*/ 	.byte	0x04, 0x12
        /*0f92*/ 	.short	(.L_684 - .L_683)
	.align		4
.L_683:
        /*0f94*/ 	.word	index@(_ZN17fastertransformer18add_bias_layernormI6__halfEEvPT_PKS2_S5_S5_fi)
        /*0f98*/ 	.word	0x00000000


	//----- nvinfo : EIATTR_MIN_STACK_SIZE
	.align		4
.L_684:
        /*0f9c*/ 	.byte	0x04, 0x12
        /*0f9e*/ 	.short	(.L_686 - .L_685)
	.align		4
.L_685:
        /*0fa0*/ 	.word	index@(_ZN17fastertransformer21add_bias_layernorm_v2I6__halfEEvPT_PKS2_S5_S5_fi)
        /*0fa4*/ 	.word	0x00000000


	//----- nvinfo : EIATTR_MIN_STACK_SIZE
	.align		4
.L_686:
        /*0fa8*/ 	.byte	0x04, 0x12
        /*0faa*/ 	.short	(.L_688 - .L_687)
	.align		4
.L_687:
        /*0fac*/ 	.word	index@(_ZN17fastertransformer18add_bias_layernormIfEEvPT_PKS1_S4_S4_fi)
        /*0fb0*/ 	.word	0x00000000


	//----- nvinfo : EIATTR_MIN_STACK_SIZE
	.align		4
.L_688:
        /*0fb4*/ 	.byte	0x04, 0x12
        /*0fb6*/ 	.short	(.L_690 - .L_689)
	.align		4
.L_689:
        /*0fb8*/ 	.word	index@(_ZN17fastertransformer21add_bias_layernorm_v2IfEEvPT_PKS1_S4_S4_fi)
        /*0fbc*/ 	.word	0x00000000


	//----- nvinfo : EIATTR_MIN_STACK_SIZE
	.align		4
.L_690:
        /*0fc0*/ 	.byte	0x04, 0x12
        /*0fc2*/ 	.short	(.L_692 - .L_691)
	.align		4
.L_691:
        /*0fc4*/ 	.word	index@(_ZN17fastertransformer25layernorm_shift_partitionI7__half2EEvPT_PKS2_S5_S5_fiiiiii)
        /*0fc8*/ 	.word	0x00000000


	//----- nvinfo : EIATTR_MIN_STACK_SIZE
	.align		4
.L_692:
        /*0fcc*/ 	.byte	0x04, 0x12
        /*0fce*/ 	.short	(.L_694 - .L_693)
	.align		4
.L_693:
        /*0fd0*/ 	.word	index@(_ZN17fastertransformer28layernorm_shift_partition_v2I7__half2EEvPT_PKS2_S5_S5_fiiiiii)
        /*0fd4*/ 	.word	0x00000000


	//----- nvinfo : EIATTR_MIN_STACK_SIZE
	.align		4
.L_694:
        /*0fd8*/ 	.byte	0x04, 0x12
        /*0fda*/ 	.short	(.L_696 - .L_695)
	.align		4
.L_695:
        /*0fdc*/ 	.word	index@(_ZN17fastertransformer18generalT5LayerNormI6__halfEEvPKT_S4_PS2_fii)
        /*0fe0*/ 	.word	0x00000000


	//----- nvinfo : EIATTR_MIN_STACK_SIZE
	.align		4
.L_696:
        /*0fe4*/ 	.byte	0x04, 0x12
        /*0fe6*/ 	.short	(.L_698 - .L_697)
	.align		4
.L_697:
        /*0fe8*/ 	.word	index@(_ZN17fastertransformer18generalT5LayerNormIfEEvPKT_S3_PS1_fii)
        /*0fec*/ 	.word	0x00000000


	//----- nvinfo : EIATTR_MIN_STACK_SIZE
	.align		4
.L_698:
        /*0ff0*/ 	.byte	0x04, 0x12
        /*0ff2*/ 	.short	(.L_700 - .L_699)
	.align		4
.L_699:
        /*0ff4*/ 	.word	index@(_ZN17fastertransformer16generalLayerNormI6__halfLb0EEEvPKT_S4_S4_PS2_fiiPfS6_i)
        /*0ff8*/ 	.word	0x00000000


	//----- nvinfo : EIATTR_MIN_STACK_SIZE
	.align		4
.L_700:
        /*0ffc*/ 	.byte	0x04, 0x12
        /*0ffe*/ 	.short	(.L_702 - .L_701)
	.align		4
.L_701:
        /*1000*/ 	.word	index@(_ZN17fastertransformer16generalLayerNormI6__halfLb1EEEvPKT_S4_S4_PS2_fiiPfS6_i)
        /*1004*/ 	.word	0x00000000


	//----- nvinfo : EIATTR_MIN_STACK_SIZE
	.align		4
.L_702:
        /*1008*/ 	.byte	0x04, 0x12
        /*100a*/ 	.short	(.L_704 - .L_703)
	.align		4
.L_703:
        /*100c*/ 	.word	index@(_ZN17fastertransformer16generalLayerNormIfLb0EEEvPKT_S3_S3_PS1_fiiPfS5_i)
        /*1010*/ 	.word	0x00000000


	//----- nvinfo : EIATTR_MIN_STACK_SIZE
	.align		4
.L_704:
        /*1014*/ 	.byte	0x04, 0x12
        /*1016*/ 	.short	(.L_706 - .L_705)
	.align		4
.L_705:
        /*1018*/ 	.word	index@(_ZN17fastertransformer16generalLayerNormIfLb1EEEvPKT_S3_S3_PS1_fiiPfS5_i)
        /*101c*/ 	.word	0x00000000


	//----- nvinfo : EIATTR_MIN_STACK_SIZE
	.align		4
.L_706:
        /*1020*/ 	.byte	0x04, 0x12
        /*1022*/ 	.short	(.L_708 - .L_707)
	.align		4
.L_707:
        /*1024*/ 	.word	index@(_ZN17fastertransformer29generalAddResidualT5LayerNormI6__halfEEvPKT_S4_PS2_S5_fii)
        /*1028*/ 	.word	0x00000000


	//----- nvinfo : EIATTR_MIN_STACK_SIZE
	.align		4
.L_708:
        /*102c*/ 	.byte	0x04, 0x12
        /*102e*/ 	.short	(.L_710 - .L_709)
	.align		4
.L_709:
        /*1030*/ 	.word	index@(_ZN17fastertransformer29generalAddResidualT5LayerNormIfEEvPKT_S3_PS1_S4_fii)
        /*1034*/ 	.word	0x00000000


	//----- nvinfo : EIATTR_MIN_STACK_SIZE
	.align		4
.L_710:
        /*1038*/ 	.byte	0x04, 0x12
        /*103a*/ 	.short	(.L_712 - .L_711)
	.align		4
.L_711:
        /*103c*/ 	.word	index@(_ZN17fastertransformer31generalAddBiasResidualLayerNormI6__halfLi2EEEvPKT_S4_S4_S4_S4_S4_PS2_S5_fiiPKfS7_S7_Pfi)
        /*1040*/ 	.word	0x00000000


	//----- nvinfo : EIATTR_MIN_STACK_SIZE
	.align		4
.L_712:
        /*1044*/ 	.byte	0x04, 0x12
        /*1046*/ 	.short	(.L_714 - .L_713)
	.align		4
.L_713:
        /*1048*/ 	.word	index@(_ZN17fastertransformer31generalAddBiasResidualLayerNormI6__halfLi1EEEvPKT_S4_S4_S4_S4_S4_PS2_S5_fiiPKfS7_S7_Pfi)
        /*104c*/ 	.word	0x00000000


	//----- nvinfo : EIATTR_MIN_STACK_SIZE
	.align		4
.L_714:
        /*1050*/ 	.byte	0x04, 0x12
        /*1052*/ 	.short	(.L_716 - .L_715)
	.align		4
.L_715:
        /*1054*/ 	.word	index@(_ZN17fastertransformer31generalAddBiasResidualLayerNormIfLi2EEEvPKT_S3_S3_S3_S3_S3_PS1_S4_fiiPKfS6_S6_Pfi)
        /*1058*/ 	.word	0x00000000


	//----- nvinfo : EIATTR_MIN_STACK_SIZE
	.align		4
.L_716:
        /*105c*/ 	.byte	0x04, 0x12
        /*105e*/ 	.short	(.L_718 - .L_717)
	.align		4
.L_717:
        /*1060*/ 	.word	index@(_ZN17fastertransformer31generalAddBiasResidualLayerNormIfLi1EEEvPKT_S3_S3_S3_S3_S3_PS1_S4_fiiPKfS6_S6_Pfi)
        /*1064*/ 	.word	0x00000000


	//----- nvinfo : EIATTR_MIN_STACK_SIZE
	.align		4
.L_718:
        /*1068*/ 	.byte	0x04, 0x12
        /*106a*/ 	.short	(.L_720 - .L_719)
	.align		4
.L_719:
        /*106c*/ 	.word	index@(_ZN17fastertransformer35generalAddBiasResidualLayerNormOpt2I7__half2Lb0ELb0ELi2ELb1ELi8EEEvPT_S3_PKS2_S5_S5_S5_S5_S5_fiiPKfS7_S7_Pfi)
        /*1070*/ 	.word	0x00000000


	//----- nvinfo : EIATTR_MIN_STACK_SIZE
	.align		4
.L_720:
        /*1074*/ 	.byte	0x04, 0x12
        /*1076*/ 	.short	(.L_722 - .L_721)
	.align		4
.L_721:
        /*1078*/ 	.word	index@(_ZN17fastertransformer34generalAddBiasResidualLayerNormOptI7__half2Lb0ELb0ELi2ELb1ELi8EEEvPT_S3_PKS2_S5_S5_S5_S5_S5_fiiPKfS7_S7_Pfi)
        /*107c*/ 	.word	0x00000000


	//----- nvinfo : EIATTR_MIN_STACK_SIZE
	.align		4
.L_722:
        /*1080*/ 	.byte	0x04, 0x12
        /*1082*/ 	.short	(.L_724 - .L_723)
	.align		4
.L_723:
        /*1084*/ 	.word	index@(_ZN17fastertransformer35generalAddBiasResidualLayerNormOpt2I7__half2Lb1ELb0ELi2ELb1ELi8EEEvPT_S3_PKS2_S5_S5_S5_S5_S5_fiiPKfS7_S7_Pfi)
        /*1088*/ 	.word	0x00000000


	//----- nvinfo : EIATTR_MIN_STACK_SIZE
	.align		4
.L_724:
        /*108c*/ 	.byte	0x04, 0x12
        /*108e*/ 	.short	(.L_726 - .L_725)
	.align		4
.L_725:
        /*1090*/ 	.word	index@(_ZN17fastertransformer34generalAddBiasResidualLayerNormOptI7__half2Lb1ELb0ELi2ELb1ELi8EEEvPT_S3_PKS2_S5_S5_S5_S5_S5_fiiPKfS7_S7_Pfi)
        /*1094*/ 	.word	0x00000000


	//----- nvinfo : EIATTR_MIN_STACK_SIZE
	.align		4
.L_726:
        /*1098*/ 	.byte	0x04, 0x12
        /*109a*/ 	.short	(.L_728 - .L_727)
	.align		4
.L_727:
        /*109c*/ 	.word	index@(_ZN17fastertransformer35generalAddBiasResidualLayerNormOpt2I7__half2Lb0ELb1ELi2ELb1ELi8EEEvPT_S3_PKS2_S5_S5_S5_S5_S5_fiiPKfS7_S7_Pfi)
        /*10a0*/ 	.word	0x00000000


	//----- nvinfo : EIATTR_MIN_STACK_SIZE
	.align		4
.L_728:
        /*10a4*/ 	.byte	0x04, 0x12
        /*10a6*/ 	.short	(.L_730 - .L_729)
	.align		4
.L_729:
        /*10a8*/ 	.word	index@(_ZN17fastertransformer34generalAddBiasResidualLayerNormOptI7__half2Lb0ELb1ELi2ELb1ELi8EEEvPT_S3_PKS2_S5_S5_S5_S5_S5_fiiPKfS7_S7_Pfi)
        /*10ac*/ 	.word	0x00000000


	//----- nvinfo : EIATTR_MIN_STACK_SIZE
	.align		4
.L_730:
        /*10b0*/ 	.byte	0x04, 0x12
        /*10b2*/ 	.short	(.L_732 - .L_731)
	.align		4
.L_731:
        /*10b4*/ 	.word	index@(_ZN17fastertransformer35generalAddBiasResidualLayerNormOpt2I7__half2Lb1ELb1ELi2ELb1ELi8EEEvPT_S3_PKS2_S5_S5_S5_S5_S5_fiiPKfS7_S7_Pfi)
        /*10b8*/ 	.word	0x00000000


	//----- nvinfo : EIATTR_MIN_STACK_SIZE
	.align		4
.L_732:
        /*10bc*/ 	.byte	0x04, 0x12
        /*10be*/ 	.short	(.L_734 - .L_733)
	.align		4
.L_733:
        /*10c0*/ 	.word	index@(_ZN17fastertransformer34generalAddBiasResidualLayerNormOptI7__half2Lb1ELb1ELi2ELb1ELi8EEEvPT_S3_PKS2_S5_S5_S5_S5_S5_fiiPKfS7_S7_Pfi)
        /*10c4*/ 	.word	0x00000000


	//----- nvinfo : EIATTR_MIN_STACK_SIZE
	.align		4
.L_734:
        /*10c8*/ 	.byte	0x04, 0x12
        /*10ca*/ 	.short	(.L_736 - .L_735)
	.align		4
.L_735:
        /*10cc*/ 	.word	index@(_ZN17fastertransformer35generalAddBiasResidualLayerNormOpt2I7__half2Lb0ELb0ELi1ELb1ELi8EEEvPT_S3_PKS2_S5_S5_S5_S5_S5_fiiPKfS7_S7_Pfi)
        /*10d0*/ 	.word	0x00000000


	//----- nvinfo : EIATTR_MIN_STACK_SIZE
	.align		4
.L_736:
        /*10d4*/ 	.byte	0x04, 0x12
        /*10d6*/ 	.short	(.L_738 - .L_737)
	.align		4
.L_737:
        /*10d8*/ 	.word	index@(_ZN17fastertransformer34generalAddBiasResidualLayerNormOptI7__half2Lb0ELb0ELi1ELb1ELi8EEEvPT_S3_PKS2_S5_S5_S5_S5_S5_fiiPKfS7_S7_Pfi)
        /*10dc*/ 	.word	0x00000000


	//----- nvinfo : EIATTR_MIN_STACK_SIZE
	.align		4
.L_738:
        /*10e0*/ 	.byte	0x04, 0x12
        /*10e2*/ 	.short	(.L_740 - .L_739)
	.align		4
.L_739:
        /*10e4*/ 	.word	index@(_ZN17fastertransformer35generalAddBiasResidualLayerNormOpt2I7__half2Lb1ELb0ELi1ELb1ELi8EEEvPT_S3_PKS2_S5_S5_S5_S5_S5_fiiPKfS7_S7_Pfi)
        /*10e8*/ 	.word	0x00000000


	//----- nvinfo : EIATTR_MIN_STACK_SIZE
	.align		4
.L_740:
        /*10ec*/ 	.byte	0x04, 0x12
        /*10ee*/ 	.short	(.L_742 - .L_741)
	.align		4
.L_741:
        /*10f0*/ 	.word	index@(_ZN17fastertransformer34generalAddBiasResidualLayerNormOptI7__half2Lb1ELb0ELi1ELb1ELi8EEEvPT_S3_PKS2_S5_S5_S5_S5_S5_fiiPKfS7_S7_Pfi)
        /*10f4*/ 	.word	0x00000000


	//----- nvinfo : EIATTR_MIN_STACK_SIZE
	.align		4
.L_742:
        /*10f8*/ 	.byte	0x04, 0x12
        /*10fa*/ 	.short	(.L_744 - .L_743)
	.align		4
.L_743:
        /*10fc*/ 	.word	index@(_ZN17fastertransformer35generalAddBiasResidualLayerNormOpt2I7__half2Lb0ELb1ELi1ELb1ELi8EEEvPT_S3_PKS2_S5_S5_S5_S5_S5_fiiPKfS7_S7_Pfi)
        /*1100*/ 	.word	0x00000000


	//----- nvinfo : EIATTR_MIN_STACK_SIZE
	.align		4
.L_744:
        /*1104*/ 	.byte	0x04, 0x12
        /*1106*/ 	.short	(.L_746 - .L_745)
	.align		4
.L_745:
        /*1108*/ 	.word	index@(_ZN17fastertransformer34generalAddBiasResidualLayerNormOptI7__half2Lb0ELb1ELi1ELb1ELi8EEEvPT_S3_PKS2_S5_S5_S5_S5_S5_fiiPKfS7_S7_Pfi)
        /*110c*/ 	.word	0x00000000


	//----- nvinfo : EIATTR_MIN_STACK_SIZE
	.align		4
.L_746:
        /*1110*/ 	.byte	0x04, 0x12
        /*1112*/ 	.short	(.L_748 - .L_747)
	.align		4
.L_747:
        /*1114*/ 	.word	index@(_ZN17fastertransformer35generalAddBiasResidualLayerNormOpt2I7__half2Lb1ELb1ELi1ELb1ELi8EEEvPT_S3_PKS2_S5_S5_S5_S5_S5_fiiPKfS7_S7_Pfi)
        /*1118*/ 	.word	0x00000000


	//----- nvinfo : EIATTR_MIN_STACK_SIZE
	.align		4
.L_748:
        /*111c*/ 	.byte	0x04, 0x12
        /*111e*/ 	.short	(.L_750 - .L_749)
	.align		4
.L_749:
        /*1120*/ 	.word	index@(_ZN17fastertransformer34generalAddBiasResidualLayerNormOptI7__half2Lb1ELb1ELi1ELb1ELi8EEEvPT_S3_PKS2_S5_S5_S5_S5_S5_fiiPKfS7_S7_Pfi)
        /*1124*/ 	.word	0x00000000


	//----- nvinfo : EIATTR_MIN_STACK_SIZE
	.align		4
.L_750:
        /*1128*/ 	.byte	0x04, 0x12
        /*112a*/ 	.short	(.L_752 - .L_751)
	.align		4
.L_751:
        /*112c*/ 	.word	index@(_ZN17fastertransformer35generalAddBiasResidualLayerNormOpt2I7__half2Lb0ELb0ELi2ELb1ELi4EEEvPT_S3_PKS2_S5_S5_S5_S5_S5_fiiPKfS7_S7_Pfi)
        /*1130*/ 	.word	0x00000000


	//----- nvinfo : EIATTR_MIN_STACK_SIZE
	.align		4
.L_752:
        /*1134*/ 	.byte	0x04, 0x12
        /*1136*/ 	.short	(.L_754 - .L_753)
	.align		4
.L_753:
        /*1138*/ 	.word	index@(_ZN17fastertransformer34generalAddBiasResidualLayerNormOptI7__half2Lb0ELb0ELi2ELb1ELi4EEEvPT_S3_PKS2_S5_S5_S5_S5_S5_fiiPKfS7_S7_Pfi)
        /*113c*/ 	.word	0x00000000


	//----- nvinfo : EIATTR_MIN_STACK_SIZE
	.align		4
.L_754:
        /*1140*/ 	.byte	0x04, 0x12
        /*1142*/ 	.short	(.L_756 - .L_755)
	.align		4
.L_755:
        /*1144*/ 	.word	index@(_ZN17fastertransformer35generalAddBiasResidualLayerNormOpt2I7__half2Lb1ELb0ELi2ELb1ELi4EEEvPT_S3_PKS2_S5_S5_S5_S5_S5_fiiPKfS7_S7_Pfi)
        /*1148*/ 	.word	0x00000000


	//----- nvinfo : EIATTR_MIN_STACK_SIZE
	.align		4
.L_756:
        /*114c*/ 	.byte	0x04, 0x12
        /*114e*/ 	.short	(.L_758 - .L_757)
	.align		4
.L_757:
        /*1150*/ 	.word	index@(_ZN17fastertransformer34generalAddBiasResidualLayerNormOptI7__half2Lb1ELb0ELi2ELb1ELi4EEEvPT_S3_PKS2_S5_S5_S5_S5_S5_fiiPKfS7_S7_Pfi)
        /*1154*/ 	.word	0x00000000


	//----- nvinfo : EIATTR_MIN_STACK_SIZE
	.align		4
.L_758:
        /*1158*/ 	.byte	0x04, 0x12
        /*115a*/ 	.short	(.L_760 - .L_759)
	.align		4
.L_759:
        /*115c*/ 	.word	index@(_ZN17fastertransformer35generalAddBiasResidualLayerNormOpt2I7__half2Lb0ELb1ELi2ELb1ELi4EEEvPT_S3_PKS2_S5_S5_S5_S5_S5_fiiPKfS7_S7_Pfi)
        /*1160*/ 	.word	0x00000000


	//----- nvinfo : EIATTR_MIN_STACK_SIZE
	.align		4
.L_760:
        /*1164*/ 	.byte	0x04, 0x12
        /*1166*/ 	.short	(.L_762 - .L_761)
	.align		4
.L_761:
        /*1168*/ 	.word	index@(_ZN17fastertransformer34generalAddBiasResidualLayerNormOptI7__half2Lb0ELb1ELi2ELb1ELi4EEEvPT_S3_PKS2_S5_S5_S5_S5_S5_fiiPKfS7_S7_Pfi)
        /*116c*/ 	.word	0x00000000


	//----- nvinfo : EIATTR_MIN_STACK_SIZE
	.align		4
.L_762:
        /*1170*/ 	.byte	0x04, 0x12
        /*1172*/ 	.short	(.L_764 - .L_763)
	.align		4
.L_763:
        /*1174*/ 	.word	index@(_ZN17fastertransformer35generalAddBiasResidualLayerNormOpt2I7__half2Lb1ELb1ELi2ELb1ELi4EEEvPT_S3_PKS2_S5_S5_S5_S5_S5_fiiPKfS7_S7_Pfi)
        /*1178*/ 	.word	0x00000000


	//----- nvinfo : EIATTR_MIN_STACK_SIZE
	.align		4
.L_764:
        /*117c*/ 	.byte	0x04, 0x12
        /*117e*/ 	.short	(.L_766 - .L_765)
	.align		4
.L_765:
        /*1180*/ 	.word	index@(_ZN17fastertransformer34generalAddBiasResidualLayerNormOptI7__half2Lb1ELb1ELi2ELb1ELi4EEEvPT_S3_PKS2_S5_S5_S5_S5_S5_fiiPKfS7_S7_Pfi)
        /*1184*/ 	.word	0x00000000


	//----- nvinfo : EIATTR_MIN_STACK_SIZE
	.align		4
.L_766:
        /*1188*/ 	.byte	0x04, 0x12
        /*118a*/ 	.short	(.L_768 - .L_767)
	.align		4
.L_767:
        /*118c*/ 	.word	index@(_ZN17fastertransformer35generalAddBiasResidualLayerNormOpt2I7__half2Lb0ELb0ELi1ELb1ELi4EEEvPT_S3_PKS2_S5_S5_S5_S5_S5_fiiPKfS7_S7_Pfi)
        /*1190*/ 	.word	0x00000000


	//----- nvinfo : EIATTR_MIN_STACK_SIZE
	.align		4
.L_768:
        /*1194*/ 	.byte	0x04, 0x12
        /*1196*/ 	.short	(.L_770 - .L_769)
	.align		4
.L_769:
        /*1198*/ 	.word	index@(_ZN17fastertransformer34generalAddBiasResidualLayerNormOptI7__half2Lb0ELb0ELi1ELb1ELi4EEEvPT_S3_PKS2_S5_S5_S5_S5_S5_fiiPKfS7_S7_Pfi)
        /*119c*/ 	.word	0x00000000


	//----- nvinfo : EIATTR_MIN_STACK_SIZE
	.align		4
.L_770:
        /*11a0*/ 	.byte	0x04, 0x12
        /*11a2*/ 	.short	(.L_772 - .L_771)
	.align		4
.L_771:
        /*11a4*/ 	.word	index@(_ZN17fastertransformer35generalAddBiasResidualLayerNormOpt2I7__half2Lb1ELb0ELi1ELb1ELi4EEEvPT_S3_PKS2_S5_S5_S5_S5_S5_fiiPKfS7_S7_Pfi)
        /*11a8*/ 	.word	0x00000000


	//----- nvinfo : EIATTR_MIN_STACK_SIZE
	.align		4
.L_772:
        /*11ac*/ 	.byte	0x04, 0x12
        /*11ae*/ 	.short	(.L_774 - .L_773)
	.align		4
.L_773:
        /*11b0*/ 	.word	index@(_ZN17fastertransformer34generalAddBiasResidualLayerNormOptI7__half2Lb1ELb0ELi1ELb1ELi4EEEvPT_S3_PKS2_S5_S5_S5_S5_S5_fiiPKfS7_S7_Pfi)
        /*11b4*/ 	.word	0x00000000


	//----- nvinfo : EIATTR_MIN_STACK_SIZE
	.align		4
.L_774:
        /*11b8*/ 	.byte	0x04, 0x12
        /*11ba*/ 	.short	(.L_776 - .L_775)
	.align		4
.L_775:
        /*11bc*/ 	.word	index@(_ZN17fastertransformer35generalAddBiasResidualLayerNormOpt2I7__half2Lb0ELb1ELi1ELb1ELi4EEEvPT_S3_PKS2_S5_S5_S5_S5_S5_fiiPKfS7_S7_Pfi)
        /*11c0*/ 	.word	0x00000000


	//----- nvinfo : EIATTR_MIN_STACK_SIZE
	.align		4
.L_776:
        /*11c4*/ 	.byte	0x04, 0x12
        /*11c6*/ 	.short	(.L_778 - .L_777)
	.align		4
.L_777:
        /*11c8*/ 	.word	index@(_ZN17fastertransformer34generalAddBiasResidualLayerNormOptI7__half2Lb0ELb1ELi1ELb1ELi4EEEvPT_S3_PKS2_S5_S5_S5_S5_S5_fiiPKfS7_S7_Pfi)
        /*11cc*/ 	.word	0x00000000


	//----- nvinfo : EIATTR_MIN_STACK_SIZE
	.align		4
.L_778:
        /*11d0*/ 	.byte	0x04, 0x12
        /*11d2*/ 	.short	(.L_780 - .L_779)
	.align		4
.L_779:
        /*11d4*/ 	.word	index@(_ZN17fastertransformer35generalAddBiasResidualLayerNormOpt2I7__half2Lb1ELb1ELi1ELb1ELi4EEEvPT_S3_PKS2_S5_S5_S5_S5_S5_fiiPKfS7_S7_Pfi)
        /*11d8*/ 	.word	0x00000000


	//----- nvinfo : EIATTR_MIN_STACK_SIZE
	.align		4
.L_780:
        /*11dc*/ 	.byte	0x04, 0x12
        /*11de*/ 	.short	(.L_782 - .L_781)
	.align		4
.L_781:
        /*11e0*/ 	.word	index@(_ZN17fastertransformer34generalAddBiasResidualLayerNormOptI7__half2Lb1ELb1ELi1ELb1ELi4EEEvPT_S3_PKS2_S5_S5_S5_S5_S5_fiiPKfS7_S7_Pfi)
        /*11e4*/ 	.word	0x00000000


	//----- nvinfo : EIATTR_MIN_STACK_SIZE
	.align		4
.L_782:
        /*11e8*/ 	.byte	0x04, 0x12
        /*11ea*/ 	.short	(.L_784 - .L_783)
	.align		4
.L_783:
        /*11ec*/ 	.word	index@(_ZN17fastertransformer35generalAddBiasResidualLayerNormOpt2I7__half2Lb0ELb0ELi2ELb1ELi2EEEvPT_S3_PKS2_S5_S5_S5_S5_S5_fiiPKfS7_S7_Pfi)
        /*11f0*/ 	.word	0x00000000


	//----- nvinfo : EIATTR_MIN_STACK_SIZE
	.align		4
.L_784:
        /*11f4*/ 	.byte	0x04, 0x12
        /*11f6*/ 	.short	(.L_786 - .L_785)
	.align		4
.L_785:
        /*11f8*/ 	.word	index@(_ZN17fastertransformer34generalAddBiasResidualLayerNormOptI7__half2Lb0ELb0ELi2ELb1ELi2EEEvPT_S3_PKS2_S5_S5_S5_S5_S5_fiiPKfS7_S7_Pfi)
        /*11fc*/ 	.word	0x00000000


	//----- nvinfo : EIATTR_MIN_STACK_SIZE
	.align		4
.L_786:
        /*1200*/ 	.byte	0x04, 0x12
        /*1202*/ 	.short	(.L_788 - .L_787)
	.align		4
.L_787:
        /*1204*/ 	.word	index@(_ZN17fastertransformer35generalAddBiasResidualLayerNormOpt2I7__half2Lb1ELb0ELi2ELb1ELi2EEEvPT_S3_PKS2_S5_S5_S5_S5_S5_fiiPKfS7_S7_Pfi)
        /*1208*/ 	.word	0x00000000


	//----- nvinfo : EIATTR_MIN_STACK_SIZE
	.align		4
.L_788:
        /*120c*/ 	.byte	0x04, 0x12
        /*120e*/ 	.short	(.L_790 - .L_789)
	.align		4
.L_789:
        /*1210*/ 	.word	index@(_ZN17fastertransformer34generalAddBiasResidualLayerNormOptI7__half2Lb1ELb0ELi2ELb1ELi2EEEvPT_S3_PKS2_S5_S5_S5_S5_S5_fiiPKfS7_S7_Pfi)
        /*1214*/ 	.word	0x00000000


	//----- nvinfo : EIATTR_MIN_STACK_SIZE
	.align		4
.L_790:
        /*1218*/ 	.byte	0x04, 0x12
        /*121a*/ 	.short	(.L_792 - .L_791)
	.align		4
.L_791:
        /*121c*/ 	.word	index@(_ZN17fastertransformer35generalAddBiasResidualLayerNormOpt2I7__half2Lb0ELb1ELi2ELb1ELi2EEEvPT_S3_PKS2_S5_S5_S5_S5_S5_fiiPKfS7_S7_Pfi)
        /*1220*/ 	.word	0x00000000


	//----- nvinfo : EIATTR_MIN_STACK_SIZE
	.align		4
.L_792:
        /*1224*/ 	.byte	0x04, 0x12
        /*1226*/ 	.short	(.L_794 - .L_793)
	.align		4
.L_793:
        /*1228*/ 	.word	index@(_ZN17fastertransformer34generalAddBiasResidualLayerNormOptI7__half2Lb0ELb1ELi2ELb1ELi2EEEvPT_S3_PKS2_S5_S5_S5_S5_S5_fiiPKfS7_S7_Pfi)
        /*122c*/ 	.word	0x00000000


	//----- nvinfo : EIATTR_MIN_STACK_SIZE
	.align		4
.L_794:
        /*1230*/ 	.byte	0x04, 0x12
        /*1232*/ 	.short	(.L_796 - .L_795)
	.align		4
.L_795:
        /*1234*/ 	.word	index@(_ZN17fastertransformer35generalAddBiasResidualLayerNormOpt2I7__half2Lb1ELb1ELi2ELb1ELi2EEEvPT_S3_PKS2_S5_S5_S5_S5_S5_fiiPKfS7_S7_Pfi)
        /*1238*/ 	.word	0x00000000


	//----- nvinfo : EIATTR_MIN_STACK_SIZE
	.align		4
.L_796:
        /*123c*/ 	.byte	0x04, 0x12
        /*123e*/ 	.short	(.L_798 - .L_797)
	.align		4
.L_797:
        /*1240*/ 	.word	index@(_ZN17fastertransformer34generalAddBiasResidualLayerNormOptI7__half2Lb1ELb1ELi2ELb1ELi2EEEvPT_S3_PKS2_S5_S5_S5_S5_S5_fiiPKfS7_S7_Pfi)
        /*1244*/ 	.word	0x00000000


	//----- nvinfo : EIATTR_MIN_STACK_SIZE
	.align		4
.L_798:
        /*1248*/ 	.byte	0x04, 0x12
        /*124a*/ 	.short	(.L_800 - .L_799)
	.align		4
.L_799:
        /*124c*/ 	.word	index@(_ZN17fastertransformer35generalAddBiasResidualLayerNormOpt2I7__half2Lb0ELb0ELi1ELb1ELi2EEEvPT_S3_PKS2_S5_S5_S5_S5_S5_fiiPKfS7_S7_Pfi)
        /*1250*/ 	.word	0x00000000


	//----- nvinfo : EIATTR_MIN_STACK_SIZE
	.align		4
.L_800:
        /*1254*/ 	.byte	0x04, 0x12
        /*1256*/ 	.short	(.L_802 - .L_801)
	.align		4
.L_801:
        /*1258*/ 	.word	index@(_ZN17fastertransformer34generalAddBiasResidualLayerNormOptI7__half2Lb0ELb0ELi1ELb1ELi2EEEvPT_S3_PKS2_S5_S5_S5_S5_S5_fiiPKfS7_S7_Pfi)
        /*125c*/ 	.word	0x00000000


	//----- nvinfo : EIATTR_MIN_STACK_SIZE
	.align		4
.L_802:
        /*1260*/ 	.byte	0x04, 0x12
        /*1262*/ 	.short	(.L_804 - .L_803)
	.align		4
.L_803:
        /*1264*/ 	.word	index@(_ZN17fastertransformer35generalAddBiasResidualLayerNormOpt2I7__half2Lb1ELb0ELi1ELb1ELi2EEEvPT_S3_PKS2_S5_S5_S5_S5_S5_fiiPKfS7_S7_Pfi)
        /*1268*/ 	.word	0x00000000


	//----- nvinfo : EIATTR_MIN_STACK_SIZE
	.align		4
.L_804:
        /*126c*/ 	.byte	0x04, 0x12
        /*126e*/ 	.short	(.L_806 - .L_805)
	.align		4
.L_805:
        /*1270*/ 	.word	index@(_ZN17fastertransformer34generalAddBiasResidualLayerNormOptI7__half2Lb1ELb0ELi1ELb1ELi2EEEvPT_S3_PKS2_S5_S5_S5_S5_S5_fiiPKfS7_S7_Pfi)
        /*1274*/ 	.word	0x00000000


	//----- nvinfo : EIATTR_MIN_STACK_SIZE
	.align		4
.L_806:
        /*1278*/ 	.byte	0x04, 0x12
        /*127a*/ 	.short	(.L_808 - .L_807)
	.align		4
.L_807:
        /*127c*/ 	.word	index@(_ZN17fastertransformer35generalAddBiasResidualLayerNormOpt2I7__half2Lb0ELb1ELi1ELb1ELi2EEEvPT_S3_PKS2_S5_S5_S5_S5_S5_fiiPKfS7_S7_Pfi)
        /*1280*/ 	.word	0x00000000


	//----- nvinfo : EIATTR_MIN_STACK_SIZE
	.align		4
.L_808:
        /*1284*/ 	.byte	0x04, 0x12
        /*1286*/ 	.short	(.L_810 - .L_809)
	.align		4
.L_809:
        /*1288*/ 	.word	index@(_ZN17fastertransformer34generalAddBiasResidualLayerNormOptI7__half2Lb0ELb1ELi1ELb1ELi2EEEvPT_S3_PKS2_S5_S5_S5_S5_S5_fiiPKfS7_S7_Pfi)
        /*128c*/ 	.word	0x00000000


	//----- nvinfo : EIATTR_MIN_STACK_SIZE
	.align		4
.L_810:
        /*1290*/ 	.byte	0x04, 0x12
        /*1292*/ 	.short	(.L_812 - .L_811)
	.align		4
.L_811:
        /*1294*/ 	.word	index@(_ZN17fastertransformer35generalAddBiasResidualLayerNormOpt2I7__half2Lb1ELb1ELi1ELb1ELi2EEEvPT_S3_PKS2_S5_S5_S5_S5_S5_fiiPKfS7_S7_Pfi)
        /*1298*/ 	.word	0x00000000


	//----- nvinfo : EIATTR_MIN_STACK_SIZE
	.align		4
.L_812:
        /*129c*/ 	.byte	0x04, 0x12
        /*129e*/ 	.short	(.L_814 - .L_813)
	.align		4
.L_813:
        /*12a0*/ 	.word	index@(_ZN17fastertransformer34generalAddBiasResidualLayerNormOptI7__half2Lb1ELb1ELi1ELb1ELi2EEEvPT_S3_PKS2_S5_S5_S5_S5_S5_fiiPKfS7_S7_Pfi)
        /*12a4*/ 	.word	0x00000000


	//----- nvinfo : EIATTR_MIN_STACK_SIZE
	.align		4
.L_814:
        /*12a8*/ 	.byte	0x04, 0x12
        /*12aa*/ 	.short	(.L_816 - .L_815)
	.align		4
.L_815:
        /*12ac*/ 	.word	index@(_ZN17fastertransformer35generalAddBiasResidualLayerNormOpt2I7__half2Lb0ELb0ELi2ELb1ELi1EEEvPT_S3_PKS2_S5_S5_S5_S5_S5_fiiPKfS7_S7_Pfi)
        /*12b0*/ 	.word	0x00000000


	//----- nvinfo : EIATTR_MIN_STACK_SIZE
	.align		4
.L_816:
        /*12b4*/ 	.byte	0x04, 0x12
        /*12b6*/ 	.short	(.L_818 - .L_817)
	.align		4
.L_817:
        /*12b8*/ 	.word	index@(_ZN17fastertransformer34generalAddBiasResidualLayerNormOptI7__half2Lb0ELb0ELi2ELb1ELi1EEEvPT_S3_PKS2_S5_S5_S5_S5_S5_fiiPKfS7_S7_Pfi)
        /*12bc*/ 	.word	0x00000000


	//----- nvinfo : EIATTR_MIN_STACK_SIZE
	.align		4
.L_818:
        /*12c0*/ 	.byte	0x04, 0x12
        /*12c2*/ 	.short	(.L_820 - .L_819)
	.align		4
.L_819:
        /*12c4*/ 	.word	index@(_ZN17fastertransformer35generalAddBiasResidualLayerNormOpt2I7__half2Lb1ELb0ELi2ELb1ELi1EEEvPT_S3_PKS2_S5_S5_S5_S5_S5_fiiPKfS7_S7_Pfi)
        /*12c8*/ 	.word	0x00000000


	//----- nvinfo : EIATTR_MIN_STACK_SIZE
	.align		4
.L_820:
        /*12cc*/ 	.byte	0x04, 0x12
        /*12ce*/ 	.short	(.L_822 - .L_821)
	.align		4
.L_821:
        /*12d0*/ 	.word	index@(_ZN17fastertransformer34generalAddBiasResidualLayerNormOptI7__half2Lb1ELb0ELi2ELb1ELi1EEEvPT_S3_PKS2_S5_S5_S5_S5_S5_fiiPKfS7_S7_Pfi)
        /*12d4*/ 	.word	0x00000000


	//----- nvinfo : EIATTR_MIN_STACK_SIZE
	.align		4
.L_822:
        /*12d8*/ 	.byte	0x04, 0x12
        /*12da*/ 	.short	(.L_824 - .L_823)
	.align		4
.L_823:
        /*12dc*/ 	.word	index@(_ZN17fastertransformer35generalAddBiasResidualLayerNormOpt2I7__half2Lb0ELb1ELi2ELb1ELi1EEEvPT_S3_PKS2_S5_S5_S5_S5_S5_fiiPKfS7_S7_Pfi)
        /*12e0*/ 	.word	0x00000000


	//----- nvinfo : EIATTR_MIN_STACK_SIZE
	.align		4
.L_824:
        /*12e4*/ 	.byte	0x04, 0x12
        /*12e6*/ 	.short	(.L_826 - .L_825)
	.align		4
.L_825:
        /*12e8*/ 	.word	index@(_ZN17fastertransformer34generalAddBiasResidualLayerNormOptI7__half2Lb0ELb1ELi2ELb1ELi1EEEvPT_S3_PKS2_S5_S5_S5_S5_S5_fiiPKfS7_S7_Pfi)
        /*12ec*/ 	.word	0x00000000


	//----- nvinfo : EIATTR_MIN_STACK_SIZE
	.align		4
.L_826:
        /*12f0*/ 	.byte	0x04, 0x12
        /*12f2*/ 	.short	(.L_828 - .L_827)
	.align		4
.L_827:
        /*12f4*/ 	.word	index@(_ZN17fastertransformer35generalAddBiasResidualLayerNormOpt2I7__half2Lb1ELb1ELi2ELb1ELi1EEEvPT_S3_PKS2_S5_S5_S5_S5_S5_fiiPKfS7_S7_Pfi)
        /*12f8*/ 	.word	0x00000000


	//----- nvinfo : EIATTR_MIN_STACK_SIZE
	.align		4
.L_828:
        /*12fc*/ 	.byte	0x04, 0x12
        /*12fe*/ 	.short	(.L_830 - .L_829)
	.align		4
.L_829:
        /*1300*/ 	.word	index@(_ZN17fastertransformer34generalAddBiasResidualLayerNormOptI7__half2Lb1ELb1ELi2ELb1ELi1EEEvPT_S3_PKS2_S5_S5_S5_S5_S5_fiiPKfS7_S7_Pfi)
        /*1304*/ 	.word	0x00000000


	//----- nvinfo : EIATTR_MIN_STACK_SIZE
	.align		4
.L_830:
        /*1308*/ 	.byte	0x04, 0x12
        /*130a*/ 	.short	(.L_832 - .L_831)
	.align		4
.L_831:
        /*130c*/ 	.word	index@(_ZN17fastertransformer35generalAddBiasResidualLayerNormOpt2I7__half2Lb0ELb0ELi1ELb1ELi1EEEvPT_S3_PKS2_S5_S5_S5_S5_S5_fiiPKfS7_S7_Pfi)
        /*1310*/ 	.word	0x00000000


	//----- nvinfo : EIATTR_MIN_STACK_SIZE
	.align		4
.L_832:
        /*1314*/ 	.byte	0x04, 0x12
        /*1316*/ 	.short	(.L_834 - .L_833)
	.align		4
.L_833:
        /*1318*/ 	.word	index@(_ZN17fastertransformer34generalAddBiasResidualLayerNormOptI7__half2Lb0ELb0ELi1ELb1ELi1EEEvPT_S3_PKS2_S5_S5_S5_S5_S5_fiiPKfS7_S7_Pfi)
        /*131c*/ 	.word	0x00000000


	//----- nvinfo : EIATTR_MIN_STACK_SIZE
	.align		4
.L_834:
        /*1320*/ 	.byte	0x04, 0x12
        /*1322*/ 	.short	(.L_836 - .L_835)
	.align		4
.L_835:
        /*1324*/ 	.word	index@(_ZN17fastertransformer35generalAddBiasResidualLayerNormOpt2I7__half2Lb1ELb0ELi1ELb1ELi1EEEvPT_S3_PKS2_S5_S5_S5_S5_S5_fiiPKfS7_S7_Pfi)
        /*1328*/ 	.word	0x00000000


	//----- nvinfo : EIATTR_MIN_STACK_SIZE
	.align		4
.L_836:
        /*132c*/ 	.byte	0x04, 0x12
        /*132e*/ 	.short	(.L_838 - .L_837)
	.align		4
.L_837:
        /*1330*/ 	.word	index@(_ZN17fastertransformer34generalAddBiasResidualLayerNormOptI7__half2Lb1ELb0ELi1ELb1ELi1EEEvPT_S3_PKS2_S5_S5_S5_S5_S5_fiiPKfS7_S7_Pfi)
        /*1334*/ 	.word	0x00000000


	//----- nvinfo : EIATTR_MIN_STACK_SIZE
	.align		4
.L_838:
        /*1338*/ 	.byte	0x04, 0x12
        /*133a*/ 	.short	(.L_840 - .L_839)
	.align		4
.L_839:
        /*133c*/ 	.word	index@(_ZN17fastertransformer35generalAddBiasResidualLayerNormOpt2I7__half2Lb0ELb1ELi1ELb1ELi1EEEvPT_S3_PKS2_S5_S5_S5_S5_S5_fiiPKfS7_S7_Pfi)
        /*1340*/ 	.word	0x00000000


	//----- nvinfo : EIATTR_MIN_STACK_SIZE
	.align		4
.L_840:
        /*1344*/ 	.byte	0x04, 0x12
        /*1346*/ 	.short	(.L_842 - .L_841)
	.align		4
.L_841:
        /*1348*/ 	.word	index@(_ZN17fastertransformer34generalAddBiasResidualLayerNormOptI7__half2Lb0ELb1ELi1ELb1ELi1EEEvPT_S3_PKS2_S5_S5_S5_S5_S5_fiiPKfS7_S7_Pfi)
        /*134c*/ 	.word	0x00000000


	//----- nvinfo : EIATTR_MIN_STACK_SIZE
	.align		4
.L_842:
        /*1350*/ 	.byte	0x04, 0x12
        /*1352*/ 	.short	(.L_844 - .L_843)
	.align		4
.L_843:
        /*1354*/ 	.word	index@(_ZN17fastertransformer35generalAddBiasResidualLayerNormOpt2I7__half2Lb1ELb1ELi1ELb1ELi1EEEvPT_S3_PKS2_S5_S5_S5_S5_S5_fiiPKfS7_S7_Pfi)
        /*1358*/ 	.word	0x00000000


	//----- nvinfo : EIATTR_MIN_STACK_SIZE
	.align		4
.L_844:
        /*135c*/ 	.byte	0x04, 0x12
        /*135e*/ 	.short	(.L_846 - .L_845)
	.align		4
.L_845:
        /*1360*/ 	.word	index@(_ZN17fastertransformer34generalAddBiasResidualLayerNormOptI7__half2Lb1ELb1ELi1ELb1ELi1EEEvPT_S3_PKS2_S5_S5_S5_S5_S5_fiiPKfS7_S7_Pfi)
        /*1364*/ 	.word	0x00000000


	//----- nvinfo : EIATTR_MIN_STACK_SIZE
	.align		4
.L_846:
        /*1368*/ 	.byte	0x04, 0x12
        /*136a*/ 	.short	(.L_848 - .L_847)
	.align		4
.L_847:
        /*136c*/ 	.word	index@(_ZN17fastertransformer35generalAddBiasResidualPostLayerNormI6__halfEEvPT_PKS2_S5_S5_S5_fii)
        /*1370*/ 	.word	0x00000000


	//----- nvinfo : EIATTR_MIN_STACK_SIZE
	.align		4
.L_848:
        /*1374*/ 	.byte	0x04, 0x12
        /*1376*/ 	.short	(.L_850 - .L_849)
	.align		4
.L_849:
        /*1378*/ 	.word	index@(_ZN17fastertransformer28addBiasResidualPostLayerNormI6__halfLi2EEEvPT_PKS2_S5_S5_S5_fii)
        /*137c*/ 	.word	0x00000000


	//----- nvinfo : EIATTR_MIN_STACK_SIZE
	.align		4
.L_850:
        /*1380*/ 	.byte	0x04, 0x12
        /*1382*/ 	.short	(.L_852 - .L_851)
	.align		4
.L_851:
        /*1384*/ 	.word	index@(_ZN17fastertransformer28addBiasResidualPostLayerNormI6__halfLi1EEEvPT_PKS2_S5_S5_S5_fii)
        /*1388*/ 	.word	0x00000000


	//----- nvinfo : EIATTR_MIN_STACK_SIZE
	.align		4
.L_852:
        /*138c*/ 	.byte	0x04, 0x12
        /*138e*/ 	.short	(.L_854 - .L_853)
	.align		4
.L_853:
        /*1390*/ 	.word	index@(_ZN17fastertransformer30addBiasResidualPostLayerNormV2I6__halfEEvPT_PKS2_S5_S5_S5_fi)
        /*1394*/ 	.word	0x00000000


	//----- nvinfo : EIATTR_MIN_STACK_SIZE
	.align		4
.L_854:
        /*1398*/ 	.byte	0x04, 0x12
        /*139a*/ 	.short	(.L_856 - .L_855)
	.align		4
.L_855:
        /*139c*/ 	.word	index@(_ZN17fastertransformer28layernorm_shift_partition_v2IfEEvPT_PKS1_S4_S4_fiiiiii)
        /*13a0*/ 	.word	0x00000000


	//----- nvinfo : EIATTR_MIN_STACK_SIZE
	.align		4
.L_856:
        /*13a4*/ 	.byte	0x04, 0x12
        /*13a6*/ 	.short	(.L_858 - .L_857)
	.align		4
.L_857:
        /*13a8*/ 	.word	index@(_ZN17fastertransformer25layernorm_shift_partitionIfEEvPT_PKS1_S4_S4_fiiiiii)
        /*13ac*/ 	.word	0x00000000


	//----- nvinfo : EIATTR_MIN_STACK_SIZE
	.align		4
.L_858:
        /*13b0*/ 	.byte	0x04, 0x12
        /*13b2*/ 	.short	(.L_860 - .L_859)
	.align		4
.L_859:
        /*13b4*/ 	.word	index@(_ZN17fastertransformer28addBiasResidualPostLayerNormIfLi2EEEvPT_PKS1_S4_S4_S4_fii)
        /*13b8*/ 	.word	0x00000000


	//----- nvinfo : EIATTR_MIN_STACK_SIZE
	.align		4
.L_860:
        /*13bc*/ 	.byte	0x04, 0x12
        /*13be*/ 	.short	(.L_862 - .L_861)
	.align		4
.L_861:
        /*13c0*/ 	.word	index@(_ZN17fastertransformer28addBiasResidualPostLayerNormIfLi1EEEvPT_PKS1_S4_S4_S4_fii)
        /*13c4*/ 	.word	0x00000000


	//----- nvinfo : EIATTR_MIN_STACK_SIZE
	.align		4
.L_862:
        /*13c8*/ 	.byte	0x04, 0x12
        /*13ca*/ 	.short	(.L_864 - .L_863)
	.align		4
.L_863:
        /*13cc*/ 	.word	index@(_ZN17fastertransformer30addBiasResidualPostLayerNormV2IfEEvPT_PKS1_S4_S4_S4_fi)
        /*13d0*/ 	.word	0x00000000


	//----- nvinfo : EIATTR_MIN_STACK_SIZE
	.align		4
.L_864:
        /*13d4*/ 	.byte	0x04, 0x12
        /*13d6*/ 	.short	(.L_866 - .L_865)
	.align		4
.L_865:
        /*13d8*/ 	.word	index@(_ZN17fastertransformer35generalAddBiasResidualPostLayerNormIfEEvPT_PKS1_S4_S4_S4_fii)
        /*13dc*/ 	.word	0x00000000
.L_866:


//--------------------- .nv.compat                --------------------------
	.section	.nv.compat,"",@"SHT_CUDA_COMPAT_INFO"
	.align	4
        /*0000*/ 	.byte	0x02, 0x09, 0x01, 0x00, 0x02, 0x02, 0x01, 0x00, 0x02, 0x05, 0x05, 0x00, 0x03, 0x07, 0x01, 0x01
        /*0010*/ 	.byte	0x02, 0x03, 0x00, 0x00, 0x02, 0x06, 0x01, 0x00, 0x04, 0x0b, 0x08, 0x00, 0x00, 0x00, 0x00, 0x00
        /*0020*/ 	.byte	0x00, 0x00, 0x00, 0x00


//--------------------- .nv.info._ZN17fastertransformer26add_bias_layernorm_add_resIfLi32EEEvPT_PKS1_S4_S4_S4_fi --------------------------
	.section	.nv.info._ZN17fastertransformer26add_bias_layernorm_add_resIfLi32EEEvPT_PKS1_S4_S4_S4_fi,"",@"SHT_CUDA_INFO"
	.sectionflags	@""
	.align	4


	//----- nvinfo : EIATTR_CUDA_API_VERSION
	.align		4
        /*0000*/ 	.byte	0x04, 0x37
        /*0002*/ 	.short	(.L_868 - .L_867)
.L_867:
        /*0004*/ 	.word	0x00000082


	//----- nvinfo : EIATTR_KPARAM_INFO
	.align		4
.L_868:
        /*0008*/ 	.byte	0x04, 0x17
        /*000a*/ 	.short	(.L_870 - .L_869)
.L_869:
        /*000c*/ 	.word	0x00000000
        /*0010*/ 	.short	0x0006
        /*0012*/ 	.short	0x002c
        /*0014*/ 	.byte	0x00, 0xf0, 0x11, 0x00


	//----- nvinfo : EIATTR_KPARAM_INFO
	.align		4
.L_870:
        /*0018*/ 	.byte	0x04, 0x17
        /*001a*/ 	.short	(.L_872 - .L_871)
.L_871:
        /*001c*/ 	.word	0x00000000
        /*0020*/ 	.short	0x0005
        /*0022*/ 	.short	0x0028
        /*0024*/ 	.byte	0x00, 0xf0, 0x11, 0x00


	//----- nvinfo : EIATTR_KPARAM_INFO
	.align		4
.L_872:
        /*0028*/ 	.byte	0x04, 0x17
        /*002a*/ 	.short	(.L_874 - .L_873)
.L_873:
        /*002c*/ 	.word	0x00000000
        /*0030*/ 	.short	0x0004
        /*0032*/ 	.short	0x0020
        /*0034*/ 	.byte	0x00, 0xf0, 0x21, 0x00


	//----- nvinfo : EIATTR_KPARAM_INFO
	.align		4
.L_874:
        /*0038*/ 	.byte	0x04, 0x17
        /*003a*/ 	.short	(.L_876 - .L_875)
.L_875:
        /*003c*/ 	.word	0x00000000
        /*0040*/ 	.short	0x0003
        /*0042*/ 	.short	0x0018
        /*0044*/ 	.byte	0x00, 0xf0, 0x21, 0x00


	//----- nvinfo : EIATTR_KPARAM_INFO
	.align		4
.L_876:
        /*0048*/ 	.byte	0x04, 0x17
        /*004a*/ 	.short	(.L_878 - .L_877)
.L_877:
        /*004c*/ 	.word	0x00000000
        /*0050*/ 	.short	0x0002
        /*0052*/ 	.short	0x0010
        /*0054*/ 	.byte	0x00, 0xf0, 0x21, 0x00


	//----- nvinfo : EIATTR_KPARAM_INFO
	.align		4
.L_878:
        /*0058*/ 	.byte	0x04, 0x17
        /*005a*/ 	.short	(.L_880 - .L_879)
.L_879:
        /*005c*/ 	.word	0x00000000
        /*0060*/ 	.short	0x0001
        /*0062*/ 	.short	0x0008
        /*0064*/ 	.byte	0x00, 0xf0, 0x21, 0x00


	//----- nvinfo : EIATTR_KPARAM_INFO
	.align		4
.L_880:
        /*0068*/ 	.byte	0x04, 0x17
        /*006a*/ 	.short	(.L_882 - .L_881)
.L_881:
        /*006c*/ 	.word	0x00000000
        /*0070*/ 	.short	0x0000
        /*0072*/ 	.short	0x0000
        /*0074*/ 	.byte	0x00, 0xf0, 0x21, 0x00


	//----- nvinfo : EIATTR_SPARSE_MMA_MASK
	.align		4
.L_882:
        /*0078*/ 	.byte	0x03, 0x50
        /*007a*/ 	.short	0x0000


	//----- nvinfo : EIATTR_MAXREG_COUNT
	.align		4
        /*007c*/ 	.byte	0x03, 0x1b
        /*007e*/ 	.short	0x00ff


	//----- nvinfo : EIATTR_NUM_BARRIERS
	.align		4
        /*0080*/ 	.byte	0x02, 0x4c
        /*0082*/ 	.byte	0x01
	.zero		1


	//----- nvinfo : EIATTR_MERCURY_ISA_VERSION
	.align		4
        /*0084*/ 	.byte	0x03, 0x5f
        /*0086*/ 	.short	0x0101


	//----- nvinfo : EIATTR_COOP_GROUP_MASK_REGIDS
	.align		4
        /*0088*/ 	.byte	0x04, 0x29
        /*008a*/ 	.short	(.L_884 - .L_883)


	//   ....[0]....
.L_883:
        /*008c*/ 	.word	0xffffffff


	//   ....[1]....
        /*0090*/ 	.word	0xffffffff


	//   ....[2]....
        /*0094*/ 	.word	0xffffffff


	//   ....[3]....
        /*0098*/ 	.word	0xffffffff


	//   ....[4]....
        /*009c*/ 	.word	0xffffffff


	//   ....[5]....
        /*00a0*/ 	.word	0xffffffff


	//   ....[6]....
        /*00a4*/ 	.word	0xffffffff


	//   ....[7]....
        /*00a8*/ 	.word	0xffffffff


	//   ....[8]....
        /*00ac*/ 	.word	0xffffffff


	//   ....[9]....
        /*00b0*/ 	.word	0xffffffff


	//   ....[10]....
        /*00b4*/ 	.word	0xffffffff


	//   ....[11]....
        /*00b8*/ 	.word	0xffffffff


	//   ....[12]....
        /*00bc*/ 	.word	0xffffffff


	//   ....[13]....
        /*00c0*/ 	.word	0xffffffff


	//   ....[14]....
        /*00c4*/ 	.word	0xffffffff


	//   ....[15]....
        /*00c8*/ 	.word	0xffffffff


	//   ....[16]....
        /*00cc*/ 	.word	0xffffffff


	//   ....[17]....
        /*00d0*/ 	.word	0xffffffff


	//   ....[18]....
        /*00d4*/ 	.word	0xffffffff


	//   ....[19]....
        /*00d8*/ 	.word	0xffffffff


	//----- nvinfo : EIATTR_COOP_GROUP_INSTR_OFFSETS
	.align		4
.L_884:
        /*00dc*/ 	.byte	0x04, 0x28
        /*00de*/ 	.short	(.L_886 - .L_885)


	//   ....[0]....
.L_885:
        /*00e0*/ 	.word	0x00001d80


	//   ....[1]....
        /*00e4*/ 	.word	0x00001da0


	//   ....[2]....
        /*00e8*/ 	.word	0x00001dc0


	//   ....[3]....
        /*00ec*/ 	.word	0x00001df0


	//   ....[4]....
        /*00f0*/ 	.word	0x00001e20


	//   ....[5]....
        /*00f4*/ 	.word	0x00001f30


	//   ....[6]....
        /*00f8*/ 	.word	0x00001f50


	//   ....[7]....
        /*00fc*/ 	.word	0x00001f70


	//   ....[8]....
        /*0100*/ 	.word	0x00001f90


	//   ....[9]....
        /*0104*/ 	.word	0x00001fd0


	//   ....[10]....
        /*0108*/ 	.word	0x00002940


	//   ....[11]....
        /*010c*/ 	.word	0x00002960


	//   ....[12]....
        /*0110*/ 	.word	0x00002980


	//   ....[13]....
        /*0114*/ 	.word	0x000029b0


	//   ....[14]....
        /*0118*/ 	.word	0x000029e0


	//   ....[15]....
        /*011c*/ 	.word	0x00002b40


	//   ....[16]....
        /*0120*/ 	.word	0x00002b60


	//   ....[17]....
        /*0124*/ 	.word	0x00002b80


	//   ....[18]....
        /*0128*/ 	.word	0x00002ba0


	//   ....[19]....
        /*012c*/ 	.word	0x00002be0


	//----- nvinfo : EIATTR_EXIT_INSTR_OFFSETS
	.align		4
.L_886:
        /*0130*/ 	.byte	0x04, 0x1c
        /*0132*/ 	.short	(.L_888 - .L_887)


	//   ....[0]....
.L_887:
        /*0134*/ 	.word	0x00006ad0


	//   ....[1]....
        /*0138*/ 	.word	0x00006c80


	//----- nvinfo : EIATTR_CRS_STACK_SIZE
	.align		4
.L_888:
        /*013c*/ 	.byte	0x04, 0x1e
        /*013e*/ 	.short	(.L_890 - .L_889)
.L_889:
        /*0140*/ 	.word	0x00000000


	//----- nvinfo : EIATTR_CBANK_PARAM_SIZE
	.align		4
.L_890:
        /*0144*/ 	.byte	0x03, 0x19
        /*0146*/ 	.short	0x0030


	//----- nvinfo : EIATTR_PARAM_CBANK
	.align		4
        /*0148*/ 	.byte	0x04, 0x0a
        /*014a*/ 	.short	(.L_892 - .L_891)
	.align		4
.L_891:
        /*014c*/ 	.word	index@(.nv.constant0._ZN17fastertransformer26add_bias_layernorm_add_resIfLi32EEEvPT_PKS1_S4_S4_S4_fi)
        /*0150*/ 	.short	0x0210
        /*0152*/ 	.short	0x0030


	//----- nvinfo : EIATTR_SW_WAR
	.align		4
.L_892:
        /*0154*/ 	.byte	0x04, 0x36
        /*0156*/ 	.short	(.L_894 - .L_893)
.L_893:
        /*0158*/ 	.word	0x00000008
.L_894:


//--------------------- .nv.info._ZN17fastertransformer26add_bias_layernorm_add_resI6__halfLi32EEEvPT_PKS2_S5_S5_S5_fi --------------------------
	.section	.nv.info._ZN17fastertransformer26add_bias_layernorm_add_resI6__halfLi32EEEvPT_PKS2_S5_S5_S5_fi,"",@"SHT_CUDA_INFO"
	.sectionflags	@""
	.align	4


	//----- nvinfo : EIATTR_CUDA_API_VERSION
	.align		4
        /*0000*/ 	.byte	0x04, 0x37
        /*0002*/ 	.short	(.L_896 - .L_895)
.L_895:
        /*0004*/ 	.word	0x00000082


	//----- nvinfo : EIATTR_KPARAM_INFO
	.align		4
.L_896:
        /*0008*/ 	.byte	0x04, 0x17
        /*000a*/ 	.short	(.L_898 - .L_897)
.L_897:
        /*000c*/ 	.word	0x00000000
        /*0010*/ 	.short	0x0006
        /*0012*/ 	.short	0x002c
        /*0014*/ 	.byte	0x00, 0xf0, 0x11, 0x00


	//----- nvinfo : EIATTR_KPARAM_INFO
	.align		4
.L_898:
        /*0018*/ 	.byte	0x04, 0x17
        /*001a*/ 	.short	(.L_900 - .L_899)
.L_899:
        /*001c*/ 	.word	0x00000000
        /*0020*/ 	.short	0x0005
        /*0022*/ 	.short	0x0028
        /*0024*/ 	.byte	0x00, 0xf0, 0x11, 0x00


	//----- nvinfo : EIATTR_KPARAM_INFO
	.align		4
.L_900:
        /*0028*/ 	.byte	0x04, 0x17
        /*002a*/ 	.short	(.L_902 - .L_901)
.L_901:
        /*002c*/ 	.word	0x00000000
        /*0030*/ 	.short	0x0004
        /*0032*/ 	.short	0x0020
        /*0034*/ 	.byte	0x00, 0xf0, 0x21, 0x00


	//----- nvinfo : EIATTR_KPARAM_INFO
	.align		4
.L_902:
        /*0038*/ 	.byte	0x04, 0x17
        /*003a*/ 	.short	(.L_904 - .L_903)
.L_903:
        /*003c*/ 	.word	0x00000000
        /*0040*/ 	.short	0x0003
        /*0042*/ 	.short	0x0018
        /*0044*/ 	.byte	0x00, 0xf0, 0x21, 0x00


	//----- nvinfo : EIATTR_KPARAM_INFO
	.align		4
.L_904:
        /*0048*/ 	.byte	0x04, 0x17
        /*004a*/ 	.short	(.L_906 - .L_905)
.L_905:
        /*004c*/ 	.word	0x00000000
        /*0050*/ 	.short	0x0002
        /*0052*/ 	.short	0x0010
        /*0054*/ 	.byte	0x00, 0xf0, 0x21, 0x00


	//----- nvinfo : EIATTR_KPARAM_INFO
	.align		4
.L_906:
        /*0058*/ 	.byte	0x04, 0x17
        /*005a*/ 	.short	(.L_908 - .L_907)
.L_907:
        /*005c*/ 	.word	0x00000000
        /*0060*/ 	.short	0x0001
        /*0062*/ 	.short	0x0008
        /*0064*/ 	.byte	0x00, 0xf0, 0x21, 0x00


	//----- nvinfo : EIATTR_KPARAM_INFO
	.align		4
.L_908:
        /*0068*/ 	.byte	0x04, 0x17
        /*006a*/ 	.short	(.L_910 - .L_909)
.L_909:
        /*006c*/ 	.word	0x00000000
        /*0070*/ 	.short	0x0000
        /*0072*/ 	.short	0x0000
        /*0074*/ 	.byte	0x00, 0xf0, 0x21, 0x00


	//----- nvinfo : EIATTR_SPARSE_MMA_MASK
	.align		4
.L_910:
        /*0078*/ 	.byte	0x03, 0x50
        /*007a*/ 	.short	0x0000


	//----- nvinfo : EIATTR_MAXREG_COUNT
	.align		4
        /*007c*/ 	.byte	0x03, 0x1b
        /*007e*/ 	.short	0x00ff


	//----- nvinfo : EIATTR_NUM_BARRIERS
	.align		4
        /*0080*/ 	.byte	0x02, 0x4c
        /*0082*/ 	.byte	0x01
	.zero		1


	//----- nvinfo : EIATTR_MERCURY_ISA_VERSION
	.align		4
        /*0084*/ 	.byte	0x03, 0x5f
        /*0086*/ 	.short	0x0101


	//----- nvinfo : EIATTR_COOP_GROUP_MASK_REGIDS
	.align		4
        /*0088*/ 	.byte	0x04, 0x29
        /*008a*/ 	.short	(.L_912 - .L_911)


	//   ....[0]....
.L_911:
        /*008c*/ 	.word	0xffffffff


	//   ....[1]....
        /*0090*/ 	.word	0xffffffff


	//   ....[2]....
        /*0094*/ 	.word	0xffffffff


	//   ....[3]....
        /*0098*/ 	.word	0xffffffff


	//   ....[4]....
        /*009c*/ 	.word	0xffffffff


	//   ....[5]....
        /*00a0*/ 	.word	0xffffffff


	//   ....[6]....
        /*00a4*/ 	.word	0xffffffff


	//   ....[7]....
        /*00a8*/ 	.word	0xffffffff


	//   ....[8]....
        /*00ac*/ 	.word	0xffffffff


	//   ....[9]....
        /*00b0*/ 	.word	0xffffffff


	//   ....[10]....
        /*00b4*/ 	.word	0xffffffff


	//   ....[11]....
        /*00b8*/ 	.word	0xffffffff


	//   ....[12]....
        /*00bc*/ 	.word	0xffffffff


	//   ....[13]....
        /*00c0*/ 	.word	0xffffffff


	//   ....[14]....
        /*00c4*/ 	.word	0xffffffff


	//   ....[15]....
        /*00c8*/ 	.word	0xffffffff


	//   ....[16]....
        /*00cc*/ 	.word	0xffffffff


	//   ....[17]....
        /*00d0*/ 	.word	0xffffffff


	//   ....[18]....
        /*00d4*/ 	.word	0xffffffff


	//   ....[19]....
        /*00d8*/ 	.word	0xffffffff


	//----- nvinfo : EIATTR_COOP_GROUP_INSTR_OFFSETS
	.align		4
.L_912:
        /*00dc*/ 	.byte	0x04, 0x28
        /*00de*/ 	.short	(.L_914 - .L_913)


	//   ....[0]....
.L_913:
        /*00e0*/ 	.word	0x000023a0


	//   ....[1]....
        /*00e4*/ 	.word	0x000023c0


	//   ....[2]....
        /*00e8*/ 	.word	0x000023e0


	//   ....[3]....
        /*00ec*/ 	.word	0x00002410


	//   ....[4]....
        /*00f0*/ 	.word	0x00002440


	//   ....[5]....
        /*00f4*/ 	.word	0x00002520


	//   ....[6]....
        /*00f8*/ 	.word	0x00002540


	//   ....[7]....
        /*00fc*/ 	.word	0x00002560


	//   ....[8]....
        /*0100*/ 	.word	0x00002580


	//   ....[9]....
        /*0104*/ 	.word	0x000025c0


	//   ....[10]....
        /*0108*/ 	.word	0x00003230


	//   ....[11]....
        /*010c*/ 	.word	0x00003250


	//   ....[12]....
        /*0110*/ 	.word	0x00003270


	//   ....[13]....
        /*0114*/ 	.word	0x00003290


	//   ....[14]....
        /*0118*/ 	.word	0x000032d0


	//   ....[15]....
        /*011c*/ 	.word	0x000033a0


	//   ....[16]....
        /*0120*/ 	.word	0x000033c0


	//   ....[17]....
        /*0124*/ 	.word	0x000033e0


	//   ....[18]....
        /*0128*/ 	.word	0x00003400


	//   ....[19]....
        /*012c*/ 	.word	0x00003440


	//----- nvinfo : EIATTR_EXIT_INSTR_OFFSETS
	.align		4
.L_914:
        /*0130*/ 	.byte	0x04, 0x1c
        /*0132*/ 	.short	(.L_916 - .L_915)


	//   ....[0]....
.L_915:
        /*0134*/ 	.word	0x00007970


	//   ....[1]....
        /*0138*/ 	.word	0x00007b80


	//----- nvinfo : EIATTR_CRS_STACK_SIZE
	.align		4
.L_916:
        /*013c*/ 	.byte	0x04, 0x1e
        /*013e*/ 	.short	(.L_918 - .L_917)
.L_917:
        /*0140*/ 	.word	0x00000000


	//----- nvinfo : EIATTR_CBANK_PARAM_SIZE
	.align		4
.L_918:
        /*0144*/ 	.byte	0x03, 0x19
        /*0146*/ 	.short	0x0030


	//----- nvinfo : EIATTR_PARAM_CBANK
	.align		4
        /*0148*/ 	.byte	0x04, 0x0a
        /*014a*/ 	.short	(.L_920 - .L_919)
	.align		4
.L_919:
        /*014c*/ 	.word	index@(.nv.constant0._ZN17fastertransformer26add_bias_layernorm_add_resI6__halfLi32EEEvPT_PKS2_S5_S5_S5_fi)
        /*0150*/ 	.short	0x0210
        /*0152*/ 	.short	0x0030


	//----- nvinfo : EIATTR_SW_WAR
	.align		4
.L_920:
        /*0154*/ 	.byte	0x04, 0x36
        /*0156*/ 	.short	(.L_922 - .L_921)
.L_921:
        /*0158*/ 	.word	0x00000008
.L_922:


//--------------------- .nv.info._ZN17fastertransformer29add_bias_layernorm_add_res_e2ILi32EEEvP6float2PKS1_S4_S4_S4_fi --------------------------
	.section	.nv.info._ZN17fastertransformer29add_bias_layernorm_add_res_e2ILi32EEEvP6float2PKS1_S4_S4_S4_fi,"",@"SHT_CUDA_INFO"
	.sectionflags	@""
	.align	4


	//----- nvinfo : EIATTR_CUDA_API_VERSION
	.align		4
        /*0000*/ 	.byte	0x04, 0x37
        /*0002*/ 	.short	(.L_924 - .L_923)
.L_923:
        /*0004*/ 	.word	0x00000082


	//----- nvinfo : EIATTR_KPARAM_INFO
	.align		4
.L_924:
        /*0008*/ 	.byte	0x04, 0x17
        /*000a*/ 	.short	(.L_926 - .L_925)
.L_925:
        /*000c*/ 	.word	0x00000000
        /*0010*/ 	.short	0x0006
        /*0012*/ 	.short	0x002c
        /*0014*/ 	.byte	0x00, 0xf0, 0x11, 0x00


	//----- nvinfo : EIATTR_KPARAM_INFO
	.align		4
.L_926:
        /*0018*/ 	.byte	0x04, 0x17
        /*001a*/ 	.short	(.L_928 - .L_927)
.L_927:
        /*001c*/ 	.word	0x00000000
        /*0020*/ 	.short	0x0005
        /*0022*/ 	.short	0x0028
        /*0024*/ 	.byte	0x00, 0xf0, 0x11, 0x00


	//----- nvinfo : EIATTR_KPARAM_INFO
	.align		4
.L_928:
        /*0028*/ 	.byte	0x04, 0x17
        /*002a*/ 	.short	(.L_930 - .L_929)
.L_929:
        /*002c*/ 	.word	0x00000000
        /*0030*/ 	.short	0x0004
        /*0032*/ 	.short	0x0020
        /*0034*/ 	.byte	0x00, 0xf0, 0x21, 0x00


	//----- nvinfo : EIATTR_KPARAM_INFO
	.align		4
.L_930:
        /*0038*/ 	.byte	0x04, 0x17
        /*003a*/ 	.short	(.L_932 - .L_931)
.L_931:
        /*003c*/ 	.word	0x00000000
        /*0040*/ 	.short	0x0003
        /*0042*/ 	.short	0x0018
        /*0044*/ 	.byte	0x00, 0xf0, 0x21, 0x00


	//----- nvinfo : EIATTR_KPARAM_INFO
	.align		4
.L_932:
        /*0048*/ 	.byte	0x04, 0x17
        /*004a*/ 	.short	(.L_934 - .L_933)
.L_933:
        /*004c*/ 	.word	0x00000000
        /*0050*/ 	.short	0x0002
        /*0052*/ 	.short	0x0010
        /*0054*/ 	.byte	0x00, 0xf0, 0x21, 0x00


	//----- nvinfo : EIATTR_KPARAM_INFO
	.align		4
.L_934:
        /*0058*/ 	.byte	0x04, 0x17
        /*005a*/ 	.short	(.L_936 - .L_935)
.L_935:
        /*005c*/ 	.word	0x00000000
        /*0060*/ 	.short	0x0001
        /*0062*/ 	.short	0x0008
        /*0064*/ 	.byte	0x00, 0xf0, 0x21, 0x00


	//----- nvinfo : EIATTR_KPARAM_INFO
	.align		4
.L_936:
        /*0068*/ 	.byte	0x04, 0x17
        /*006a*/ 	.short	(.L_938 - .L_937)
.L_937:
        /*006c*/ 	.word	0x00000000
        /*0070*/ 	.short	0x0000
        /*0072*/ 	.short	0x0000
        /*0074*/ 	.byte	0x00, 0xf0, 0x21, 0x00


	//----- nvinfo : EIATTR_SPARSE_MMA_MASK
	.align		4
.L_938:
        /*0078*/ 	.byte	0x03, 0x50
        /*007a*/ 	.short	0x0000


	//----- nvinfo : EIATTR_MAXREG_COUNT
	.align		4
        /*007c*/ 	.byte	0x03, 0x1b
        /*007e*/ 	.short	0x00ff


	//----- nvinfo : EIATTR_NUM_BARRIERS
	.align		4
        /*0080*/ 	.byte	0x02, 0x4c
        /*0082*/ 	.byte	0x01
	.zero		1


	//----- nvinfo : EIATTR_MERCURY_ISA_VERSION
	.align		4
        /*0084*/ 	.byte	0x03, 0x5f
        /*0086*/ 	.short	0x0101


	//----- nvinfo : EIATTR_COOP_GROUP_MASK_REGIDS
	.align		4
        /*0088*/ 	.byte	0x04, 0x29
        /*008a*/ 	.short	(.L_940 - .L_939)


	//   ....[0]....
.L_939:
        /*008c*/ 	.word	0xffffffff


	//   ....[1]....
        /*0090*/ 	.word	0xffffffff


	//   ....[2]....
        /*0094*/ 	.word	0xffffffff


	//   ....[3]....
        /*0098*/ 	.word	0xffffffff


	//   ....[4]....
        /*009c*/ 	.word	0xffffffff


	//   ....[5]....
        /*00a0*/ 	.word	0xffffffff


	//   ....[6]....
        /*00a4*/ 	.word	0xffffffff


	//   ....[7]....
        /*00a8*/ 	.word	0xffffffff


	//   ....[8]....
        /*00ac*/ 	.word	0xffffffff


	//   ....[9]....
        /*00b0*/ 	.word	0xffffffff


	//   ....[10]....
        /*00b4*/ 	.word	0xffffffff


	//   ....[11]....
        /*00b8*/ 	.word	0xffffffff


	//   ....[12]....
        /*00bc*/ 	.word	0xffffffff


	//   ....[13]....
        /*00c0*/ 	.word	0xffffffff


	//   ....[14]....
        /*00c4*/ 	.word	0xffffffff


	//   ....[15]....
        /*00c8*/ 	.word	0xffffffff


	//   ....[16]....
        /*00cc*/ 	.word	0xffffffff


	//   ....[17]....
        /*00d0*/ 	.word	0xffffffff


	//   ....[18]....
        /*00d4*/ 	.word	0xffffffff


	//   ....[19]....
        /*00d8*/ 	.word	0xffffffff


	//----- nvinfo : EIATTR_COOP_GROUP_INSTR_OFFSETS
	.align		4
.L_940:
        /*00dc*/ 	.byte	0x04, 0x28
        /*00de*/ 	.short	(.L_942 - .L_941)


	//   ....[0]....
.L_941:
        /*00e0*/ 	.word	0x00002540


	//   ....[1]....
        /*00e4*/ 	.word	0x00002560


	//   ....[2]....
        /*00e8*/ 	.word	0x00002580


	//   ....[3]....
        /*00ec*/ 	.word	0x000025a0


	//   ....[4]....
        /*00f0*/ 	.word	0x000025e0


	//   ....[5]....
        /*00f4*/ 	.word	0x00002780


	//   ....[6]....
        /*00f8*/ 	.word	0x000027a0


	//   ....[7]....
        /*00fc*/ 	.word	0x000027c0


	//   ....[8]....
        /*0100*/ 	.word	0x000027e0


	//   ....[9]....
        /*0104*/ 	.word	0x00002810


	//   ....[10]....
        /*0108*/ 	.word	0x00004280


	//   ....[11]....
        /*010c*/ 	.word	0x00004310


	//   ....[12]....
        /*0110*/ 	.word	0x00004350


	//   ....[13]....
        /*0114*/ 	.word	0x00004390


	//   ....[14]....
        /*0118*/ 	.word	0x000043c0


	//   ....[15]....
        /*011c*/ 	.word	0x000044b0


	//   ....[16]....
        /*0120*/ 	.word	0x000044d0


	//   ....[17]....
        /*0124*/ 	.word	0x000044f0


	//   ....[18]....
        /*0128*/ 	.word	0x00004510


	//   ....[19]....
        /*012c*/ 	.word	0x00004530


	//----- nvinfo : EIATTR_EXIT_INSTR_OFFSETS
	.align		4
.L_942:
        /*0130*/ 	.byte	0x04, 0x1c
        /*0132*/ 	.short	(.L_944 - .L_943)


	//   ....[0]....
.L_943:
        /*0134*/ 	.word	0x00008a60


	//   ....[1]....
        /*0138*/ 	.word	0x00008c10


	//----- nvinfo : EIATTR_CRS_STACK_SIZE
	.align		4
.L_944:
        /*013c*/ 	.byte	0x04, 0x1e
        /*013e*/ 	.short	(.L_946 - .L_945)
.L_945:
        /*0140*/ 	.word	0x00000000


	//----- nvinfo : EIATTR_CBANK_PARAM_SIZE
	.align		4
.L_946:
        /*0144*/ 	.byte	0x03, 0x19
        /*0146*/ 	.short	0x0030


	//----- nvinfo : EIATTR_PARAM_CBANK
	.align		4
        /*0148*/ 	.byte	0x04, 0x0a
        /*014a*/ 	.short	(.L_948 - .L_947)
	.align		4
.L_947:
        /*014c*/ 	.word	index@(.nv.constant0._ZN17fastertransformer29add_bias_layernorm_add_res_e2ILi32EEEvP6float2PKS1_S4_S4_S4_fi)
        /*0150*/ 	.short	0x0210
        /*0152*/ 	.short	0x0030


	//----- nvinfo : EIATTR_SW_WAR
	.align		4
.L_948:
        /*0154*/ 	.byte	0x04, 0x36
        /*0156*/ 	.short	(.L_950 - .L_949)
.L_949:
        /*0158*/ 	.word	0x00000008
.L_950:


//--------------------- .nv.info._ZN17fastertransformer29add_bias_layernorm_add_res_e2ILi32EEEvP7__half2PKS1_S4_S4_S4_fi --------------------------
	.section	.nv.info._ZN17fastertransformer29add_bias_layernorm_add_res_e2ILi32EEEvP7__half2PKS1_S4_S4_S4_fi,"",@"SHT_CUDA_INFO"
	.sectionflags	@""
	.align	4


	//----- nvinfo : EIATTR_CUDA_API_VERSION
	.align		4
        /*0000*/ 	.byte	0x04, 0x37
        /*0002*/ 	.short	(.L_952 - .L_951)
.L_951:
        /*0004*/ 	.word	0x00000082


	//----- nvinfo : EIATTR_KPARAM_INFO
	.align		4
.L_952:
        /*0008*/ 	.byte	0x04, 0x17
        /*000a*/ 	.short	(.L_954 - .L_953)
.L_953:
        /*000c*/ 	.word	0x00000000
        /*0010*/ 	.short	0x0006
        /*0012*/ 	.short	0x002c
        /*0014*/ 	.byte	0x00, 0xf0, 0x11, 0x00


	//----- nvinfo : EIATTR_KPARAM_INFO
	.align		4
.L_954:
        /*0018*/ 	.byte	0x04, 0x17
        /*001a*/ 	.short	(.L_956 - .L_955)
.L_955:
        /*001c*/ 	.word	0x00000000
        /*0020*/ 	.short	0x0005
        /*0022*/ 	.short	0x0028
        /*0024*/ 	.byte	0x00, 0xf0, 0x11, 0x00


	//----- nvinfo : EIATTR_KPARAM_INFO
	.align		4
.L_956:
        /*0028*/ 	.byte	0x04, 0x17
        /*002a*/ 	.short	(.L_958 - .L_957)
.L_957:
        /*002c*/ 	.word	0x00000000
        /*0030*/ 	.short	0x0004
        /*0032*/ 	.short	0x0020
        /*0034*/ 	.byte	0x00, 0xf0, 0x21, 0x00


	//----- nvinfo : EIATTR_KPARAM_INFO
	.align		4
.L_958:
        /*0038*/ 	.byte	0x04, 0x17
        /*003a*/ 	.short	(.L_960 - .L_959)
.L_959:
        /*003c*/ 	.word	0x00000000
        /*0040*/ 	.short	0x0003
        /*0042*/ 	.short	0x0018
        /*0044*/ 	.byte	0x00, 0xf0, 0x21, 0x00


	//----- nvinfo : EIATTR_KPARAM_INFO
	.align		4
.L_960:
        /*0048*/ 	.byte	0x04, 0x17
        /*004a*/ 	.short	(.L_962 - .L_961)
.L_961:
        /*004c*/ 	.word	0x00000000
        /*0050*/ 	.short	0x0002
        /*0052*/ 	.short	0x0010
        /*0054*/ 	.byte	0x00, 0xf0, 0x21, 0x00


	//----- nvinfo : EIATTR_KPARAM_INFO
	.align		4
.L_962:
        /*0058*/ 	.byte	0x04, 0x17
        /*005a*/ 	.short	(.L_964 - .L_963)
.L_963:
        /*005c*/ 	.word	0x00000000
        /*0060*/ 	.short	0x0001
        /*0062*/ 	.short	0x0008
        /*0064*/ 	.byte	0x00, 0xf0, 0x21, 0x00


	//----- nvinfo : EIATTR_KPARAM_INFO
	.align		4
.L_964:
        /*0068*/ 	.byte	0x04, 0x17
        /*006a*/ 	.short	(.L_966 - .L_965)
.L_965:
        /*006c*/ 	.word	0x00000000
        /*0070*/ 	.short	0x0000
        /*0072*/ 	.short	0x0000
        /*0074*/ 	.byte	0x00, 0xf0, 0x21, 0x00


	//----- nvinfo : EIATTR_SPARSE_MMA_MASK
	.align		4
.L_966:
        /*0078*/ 	.byte	0x03, 0x50
        /*007a*/ 	.short	0x0000


	//----- nvinfo : EIATTR_MAXREG_COUNT
	.align		4
        /*007c*/ 	.byte	0x03, 0x1b
        /*007e*/ 	.short	0x00ff


	//----- nvinfo : EIATTR_NUM_BARRIERS
	.align		4
        /*0080*/ 	.byte	0x02, 0x4c
        /*0082*/ 	.byte	0x01
	.zero		1


	//----- nvinfo : EIATTR_MERCURY_ISA_VERSION
	.align		4
        /*0084*/ 	.byte	0x03, 0x5f
        /*0086*/ 	.short	0x0101


	//----- nvinfo : EIATTR_COOP_GROUP_MASK_REGIDS
	.align		4
        /*0088*/ 	.byte	0x04, 0x29
        /*008a*/ 	.short	(.L_968 - .L_967)


	//   ....[0]....
.L_967:
        /*008c*/ 	.word	0xffffffff


	//   ....[1]....
        /*0090*/ 	.word	0xffffffff


	//   ....[2]....
        /*0094*/ 	.word	0xffffffff


	//   ....[3]....
        /*0098*/ 	.word	0xffffffff


	//   ....[4]....
        /*009c*/ 	.word	0xffffffff


	//   ....[5]....
        /*00a0*/ 	.word	0xffffffff


	//   ....[6]....
        /*00a4*/ 	.word	0xffffffff


	//   ....[7]....
        /*00a8*/ 	.word	0xffffffff


	//   ....[8]....
        /*00ac*/ 	.word	0xffffffff


	//   ....[9]....
        /*00b0*/ 	.word	0xffffffff


	//   ....[10]....
        /*00b4*/ 	.word	0xffffffff


	//   ....[11]....
        /*00b8*/ 	.word	0xffffffff


	//   ....[12]....
        /*00bc*/ 	.word	0xffffffff


	//   ....[13]....
        /*00c0*/ 	.word	0xffffffff


	//   ....[14]....
        /*00c4*/ 	.word	0xffffffff


	//   ....[15]....
        /*00c8*/ 	.word	0xffffffff


	//   ....[16]....
        /*00cc*/ 	.word	0xffffffff


	//   ....[17]....
        /*00d0*/ 	.word	0xffffffff


	//   ....[18]....
        /*00d4*/ 	.word	0xffffffff


	//   ....[19]....
        /*00d8*/ 	.word	0xffffffff


	//----- nvinfo : EIATTR_COOP_GROUP_INSTR_OFFSETS
	.align		4
.L_968:
        /*00dc*/ 	.byte	0x04, 0x28
        /*00de*/ 	.short	(.L_970 - .L_969)


	//   ....[0]....
.L_969:
        /*00e0*/ 	.word	0x00002690


	//   ....[1]....
        /*00e4*/ 	.word	0x000026b0


	//   ....[2]....
        /*00e8*/ 	.word	0x000026d0


	//   ....[3]....
        /*00ec*/ 	.word	0x000026f0


	//   ....[4]....
        /*00f0*/ 	.word	0x00002740


	//   ....[5]....
        /*00f4*/ 	.word	0x00002890


	//   ....[6]....
        /*00f8*/ 	.word	0x000028b0


	//   ....[7]....
        /*00fc*/ 	.word	0x000028d0


	//   ....[8]....
        /*0100*/ 	.word	0x000028f0


	//   ....[9]....
        /*0104*/ 	.word	0x00002920


	//   ....[10]....
        /*0108*/ 	.word	0x00004370


	//   ....[11]....
        /*010c*/ 	.word	0x00004430


	//   ....[12]....
        /*0110*/ 	.word	0x00004460


	//   ....[13]....
        /*0114*/ 	.word	0x00004480


	//   ....[14]....
        /*0118*/ 	.word	0x000044a0


	//   ....[15]....
        /*011c*/ 	.word	0x00004540


	//   ....[16]....
        /*0120*/ 	.word	0x00004560


	//   ....[17]....
        /*0124*/ 	.word	0x00004580


	//   ....[18]....
        /*0128*/ 	.word	0x000045b0


	//   ....[19]....
        /*012c*/ 	.word	0x000045d0


	//----- nvinfo : EIATTR_EXIT_INSTR_OFFSETS
	.align		4
.L_970:
        /*0130*/ 	.byte	0x04, 0x1c
        /*0132*/ 	.short	(.L_972 - .L_971)


	//   ....[0]....
.L_971:
        /*0134*/ 	.word	0x00009800


	//   ....[1]....
        /*0138*/ 	.word	0x00009a20


	//----- nvinfo : EIATTR_CRS_STACK_SIZE
	.align		4
.L_972:
        /*013c*/ 	.byte	0x04, 0x1e
        /*013e*/ 	.short	(.L_974 - .L_973)
.L_973:
        /*0140*/ 	.word	0x00000000


	//----- nvinfo : EIATTR_CBANK_PARAM_SIZE
	.align		4
.L_974:
        /*0144*/ 	.byte	0x03, 0x19
        /*0146*/ 	.short	0x0030


	//----- nvinfo : EIATTR_PARAM_CBANK
	.align		4
        /*0148*/ 	.byte	0x04, 0x0a
        /*014a*/ 	.short	(.L_976 - .L_975)
	.align		4
.L_975:
        /*014c*/ 	.word	index@(.nv.constant0._ZN17fastertransformer29add_bias_layernorm_add_res_e2ILi32EEEvP7__half2PKS1_S4_S4_S4_fi)
        /*0150*/ 	.short	0x0210
        /*0152*/ 	.short	0x0030


	//----- nvinfo : EIATTR_SW_WAR
	.align		4
.L_976:
        /*0154*/ 	.byte	0x04, 0x36
        /*0156*/ 	.short	(.L_978 - .L_977)
.L_977:
        /*0158*/ 	.word	0x00000008
.L_978:


//--------------------- .nv.info._ZN17fastertransformer26add_bias_layernorm_add_resIfLi16EEEvPT_PKS1_S4_S4_S4_fi --------------------------
	.section	.nv.info._ZN17fastertransformer26add_bias_layernorm_add_resIfLi16EEEvPT_PKS1_S4_S4_S4_fi,"",@"SHT_CUDA_INFO"
	.sectionflags	@""
	.align	4


	//----- nvinfo : EIATTR_CUDA_API_VERSION
	.align		4
        /*0000*/ 	.byte	0x04, 0x37
        /*0002*/ 	.short	(.L_980 - .L_979)
.L_979:
        /*0004*/ 	.word	0x00000082


	//----- nvinfo : EIATTR_KPARAM_INFO
	.align		4
.L_980:
        /*0008*/ 	.byte	0x04, 0x17
        /*000a*/ 	.short	(.L_982 - .L_981)
.L_981:
        /*000c*/ 	.word	0x00000000
        /*0010*/ 	.short	0x0006
        /*0012*/ 	.short	0x002c
        /*0014*/ 	.byte	0x00, 0xf0, 0x11, 0x00


	//----- nvinfo : EIATTR_KPARAM_INFO
	.align		4
.L_982:
        /*0018*/ 	.byte	0x04, 0x17
        /*001a*/ 	.short	(.L_984 - .L_983)
.L_983:
        /*001c*/ 	.word	0x00000000
        /*0020*/ 	.short	0x0005
        /*0022*/ 	.short	0x0028
        /*0024*/ 	.byte	0x00, 0xf0, 0x11, 0x00


	//----- nvinfo : EIATTR_KPARAM_INFO
	.align		4
.L_984:
        /*0028*/ 	.byte	0x04, 0x17
        /*002a*/ 	.short	(.L_986 - .L_985)
.L_985:
        /*002c*/ 	.word	0x00000000
        /*0030*/ 	.short	0x0004
        /*0032*/ 	.short	0x0020
        /*0034*/ 	.byte	0x00, 0xf0, 0x21, 0x00


	//----- nvinfo : EIATTR_KPARAM_INFO
	.align		4
.L_986:
        /*0038*/ 	.byte	0x04, 0x17
        /*003a*/ 	.short	(.L_988 - .L_987)
.L_987:
        /*003c*/ 	.word	0x00000000
        /*0040*/ 	.short	0x0003
        /*0042*/ 	.short	0x0018
        /*0044*/ 	.byte	0x00, 0xf0, 0x21, 0x00


	//----- nvinfo : EIATTR_KPARAM_INFO
	.align		4
.L_988:
        /*0048*/ 	.byte	0x04, 0x17
        /*004a*/ 	.short	(.L_990 - .L_989)
.L_989:
        /*004c*/ 	.word	0x00000000
        /*0050*/ 	.short	0x0002
        /*0052*/ 	.short	0x0010
        /*0054*/ 	.byte	0x00, 0xf0, 0x21, 0x00


	//----- nvinfo : EIATTR_KPARAM_INFO
	.align		4
.L_990:
        /*0058*/ 	.byte	0x04, 0x17
        /*005a*/ 	.short	(.L_992 - .L_991)
.L_991:
        /*005c*/ 	.word	0x00000000
        /*0060*/ 	.short	0x0001
        /*0062*/ 	.short	0x0008
        /*0064*/ 	.byte	0x00, 0xf0, 0x21, 0x00


	//----- nvinfo : EIATTR_KPARAM_INFO
	.align		4
.L_992:
        /*0068*/ 	.byte	0x04, 0x17
        /*006a*/ 	.short	(.L_994 - .L_993)
.L_993:
        /*006c*/ 	.word	0x00000000
        /*0070*/ 	.short	0x0000
        /*0072*/ 	.short	0x0000
        /*0074*/ 	.byte	0x00, 0xf0, 0x21, 0x00


	//----- nvinfo : EIATTR_SPARSE_MMA_MASK
	.align		4
.L_994:
        /*0078*/ 	.byte	0x03, 0x50
        /*007a*/ 	.short	0x0000


	//----- nvinfo : EIATTR_MAXREG_COUNT
	.align		4
        /*007c*/ 	.byte	0x03, 0x1b
        /*007e*/ 	.short	0x00ff


	//----- nvinfo : EIATTR_NUM_BARRIERS
	.align		4
        /*0080*/ 	.byte	0x02, 0x4c
        /*0082*/ 	.byte	0x01
	.zero		1


	//----- nvinfo : EIATTR_MERCURY_ISA_VERSION
	.align		4
        /*0084*/ 	.byte	0x03, 0x5f
        /*0086*/ 	.short	0x0101


	//----- nvinfo : EIATTR_COOP_GROUP_MASK_REGIDS
	.align		4
        /*0088*/ 	.byte	0x04, 0x29
        /*008a*/ 	.short	(.L_996 - .L_995)


	//   ....[0]....
.L_995:
        /*008c*/ 	.word	0xffffffff


	//   ....[1]....
        /*0090*/ 	.word	0xffffffff


	//   ....[2]....
        /*0094*/ 	.word	0xffffffff


	//   ....[3]....
        /*0098*/ 	.word	0xffffffff


	//   ....[4]....
        /*009c*/ 	.word	0xffffffff


	//   ....[5]....
        /*00a0*/ 	.word	0xffffffff


	//   ....[6]....
        /*00a4*/ 	.word	0xffffffff


	//   ....[7]....
        /*00a8*/ 	.word	0xffffffff


	//   ....[8]....
        /*00ac*/ 	.word	0xffffffff


	//   ....[9]....
        /*00b0*/ 	.word	0xffffffff


	//   ....[10]....
        /*00b4*/ 	.word	0xffffffff


	//   ....[11]....
        /*00b8*/ 	.word	0xffffffff


	//   ....[12]....
        /*00bc*/ 	.word	0xffffffff


	//   ....[13]....
        /*00c0*/ 	.word	0xffffffff


	//   ....[14]....
        /*00c4*/ 	.word	0xffffffff


	//   ....[15]....
        /*00c8*/ 	.word	0xffffffff


	//   ....[16]....
        /*00cc*/ 	.word	0xffffffff


	//   ....[17]....
        /*00d0*/ 	.word	0xffffffff


	//   ....[18]....
        /*00d4*/ 	.word	0xffffffff


	//   ....[19]....
        /*00d8*/ 	.word	0xffffffff


	//----- nvinfo : EIATTR_COOP_GROUP_INSTR_OFFSETS
	.align		4
.L_996:
        /*00dc*/ 	.byte	0x04, 0x28
        /*00de*/ 	.short	(.L_998 - .L_997)


	//   ....[0]....
.L_997:
        /*00e0*/ 	.word	0x00000f80


	//   ....[1]....
        /*00e4*/ 	.word	0x00000fa0


	//   ....[2]....
        /*00e8*/ 	.word	0x00000fc0


	//   ....[3]....
        /*00ec*/ 	.word	0x00000fe0


	//   ....[4]....
        /*00f0*/ 	.word	0x00001010


	//   ....[5]....
        /*00f4*/ 	.word	0x000010e0


	//   ....[6]....
        /*00f8*/ 	.word	0x00001100


	//   ....[7]....
        /*00fc*/ 	.word	0x00001120


	//   ....[8]....
        /*0100*/ 	.word	0x00001140


	//   ....[9]....
        /*0104*/ 	.word	0x00001170


	//   ....[10]....
        /*0108*/ 	.word	0x000015f0


	//   ....[11]....
        /*010c*/ 	.word	0x00001610


	//   ....[12]....
        /*0110*/ 	.word	0x00001630


	//   ....[13]....
        /*0114*/ 	.word	0x00001650


	//   ....[14]....
        /*0118*/ 	.word	0x00001680


	//   ....[15]....
        /*011c*/ 	.word	0x00001760


	//   ....[16]....
        /*0120*/ 	.word	0x00001780


	//   ....[17]....
        /*0124*/ 	.word	0x000017a0


	//   ....[18]....
        /*0128*/ 	.word	0x000017c0


	//   ....[19]....
        /*012c*/ 	.word	0x00001800


	//----- nvinfo : EIATTR_EXIT_INSTR_OFFSETS
	.align		4
.L_998:
        /*0130*/ 	.byte	0x04, 0x1c
        /*0132*/ 	.short	(.L_1000 - .L_999)


	//   ....[0]....
.L_999:
        /*0134*/ 	.word	0x00003100


	//   ....[1]....
        /*0138*/ 	.word	0x00003270


	//----- nvinfo : EIATTR_CRS_STACK_SIZE
	.align		4
.L_1000:
        /*013c*/ 	.byte	0x04, 0x1e
        /*013e*/ 	.short	(.L_1002 - .L_1001)
.L_1001:
        /*0140*/ 	.word	0x00000000


	//----- nvinfo : EIATTR_CBANK_PARAM_SIZE
	.align		4
.L_1002:
        /*0144*/ 	.byte	0x03, 0x19
        /*0146*/ 	.short	0x0030


	//----- nvinfo : EIATTR_PARAM_CBANK
	.align		4
        /*0148*/ 	.byte	0x04, 0x0a
        /*014a*/ 	.short	(.L_1004 - .L_1003)
	.align		4
.L_1003:
        /*014c*/ 	.word	index@(.nv.constant0._ZN17fastertransformer26add_bias_layernorm_add_resIfLi16EEEvPT_PKS1_S4_S4_S4_fi)
        /*0150*/ 	.short	0x0210
        /*0152*/ 	.short	0x0030


	//----- nvinfo : EIATTR_SW_WAR
	.align		4
.L_1004:
        /*0154*/ 	.byte	0x04, 0x36
        /*0156*/ 	.short	(.L_1006 - .L_1005)
.L_1005:
        /*0158*/ 	.word	0x00000008
.L_1006:


//--------------------- .nv.info._ZN17fastertransformer26add_bias_layernorm_add_resI6__halfLi16EEEvPT_PKS2_S5_S5_S5_fi --------------------------
	.section	.nv.info._ZN17fastertransformer26add_bias_layernorm_add_resI6__halfLi16EEEvPT_PKS2_S5_S5_S5_fi,"",@"SHT_CUDA_INFO"
	.sectionflags	@""
	.align	4


	//----- nvinfo : EIATTR_CUDA_API_VERSION
	.align		4
        /*0000*/ 	.byte	0x04, 0x37
        /*0002*/ 	.short	(.L_1008 - .L_1007)
.L_1007:
        /*0004*/ 	.word	0x00000082


	//----- nvinfo : EIATTR_KPARAM_INFO
	.align		4
.L_1008:
        /*0008*/ 	.byte	0x04, 0x17
        /*000a*/ 	.short	(.L_1010 - .L_1009)
.L_1009:
        /*000c*/ 	.word	0x00000000
        /*0010*/ 	.short	0x0006
        /*0012*/ 	.short	0x002c
        /*0014*/ 	.byte	0x00, 0xf0, 0x11, 0x00


	//----- nvinfo : EIATTR_KPARAM_INFO
	.align		4
.L_1010:
        /*0018*/ 	.byte	0x04, 0x17
        /*001a*/ 	.short	(.L_1012 - .L_1011)
.L_1011:
        /*001c*/ 	.word	0x00000000
        /*0020*/ 	.short	0x0005
        /*0022*/ 	.short	0x0028
        /*0024*/ 	.byte	0x00, 0xf0, 0x11, 0x00


	//----- nvinfo : EIATTR_KPARAM_INFO
	.align		4
.L_1012:
        /*0028*/ 	.byte	0x04, 0x17
        /*002a*/ 	.short	(.L_1014 - .L_1013)
.L_1013:
        /*002c*/ 	.word	0x00000000
        /*0030*/ 	.short	0x0004
        /*0032*/ 	.short	0x0020
        /*0034*/ 	.byte	0x00, 0xf0, 0x21, 0x00


	//----- nvinfo : EIATTR_KPARAM_INFO
	.align		4
.L_1014:
        /*0038*/ 	.byte	0x04, 0x17
        /*003a*/ 	.short	(.L_1016 - .L_1015)
.L_1015:
        /*003c*/ 	.word	0x00000000
        /*0040*/ 	.short	0x0003
        /*0042*/ 	.short	0x0018
        /*0044*/ 	.byte	0x00, 0xf0, 0x21, 0x00


	//----- nvinfo : EIATTR_KPARAM_INFO
	.align		4
.L_1016:
        /*0048*/ 	.byte	0x04, 0x17
        /*004a*/ 	.short	(.L_1018 - .L_1017)
.L_1017:
        /*004c*/ 	.word	0x00000000
        /*0050*/ 	.short	0x0002
        /*0052*/ 	.short	0x0010
        /*0054*/ 	.byte	0x00, 0xf0, 0x21, 0x00


	//----- nvinfo : EIATTR_KPARAM_INFO
	.align		4
.L_1018:
        /*0058*/ 	.byte	0x04, 0x17
        /*005a*/ 	.short	(.L_1020 - .L_1019)
.L_1019:
        /*005c*/ 	.word	0x00000000
        /*0060*/ 	.short	0x0001
        /*0062*/ 	.short	0x0008
        /*0064*/ 	.byte	0x00, 0xf0, 0x21, 0x00


	//----- nvinfo : EIATTR_KPARAM_INFO
	.align		4
.L_1020:
        /*0068*/ 	.byte	0x04, 0x17
        /*006a*/ 	.short	(.L_1022 - .L_1021)
.L_1021:
        /*006c*/ 	.word	0x00000000
        /*0070*/ 	.short	0x0000
        /*0072*/ 	.short	0x0000
        /*0074*/ 	.byte	0x00, 0xf0, 0x21, 0x00


	//----- nvinfo : EIATTR_SPARSE_MMA_MASK
	.align		4
.L_1022:
        /*0078*/ 	.byte	0x03, 0x50
        /*007a*/ 	.short	0x0000


	//----- nvinfo : EIATTR_MAXREG_COUNT
	.align		4
        /*007c*/ 	.byte	0x03, 0x1b
        /*007e*/ 	.short	0x00ff


	//----- nvinfo : EIATTR_NUM_BARRIERS
	.align		4
        /*0080*/ 	.byte	0x02, 0x4c
        /*0082*/ 	.byte	0x01
	.zero		1


	//----- nvinfo : EIATTR_MERCURY_ISA_VERSION
	.align		4
        /*0084*/ 	.byte	0x03, 0x5f
        /*0086*/ 	.short	0x0101


	//----- nvinfo : EIATTR_COOP_GROUP_MASK_REGIDS
	.align		4
        /*0088*/ 	.byte	0x04, 0x29
        /*008a*/ 	.short	(.L_1024 - .L_1023)


	//   ....[0]....
.L_1023:
        /*008c*/ 	.word	0xffffffff


	//   ....[1]....
        /*0090*/ 	.word	0xffffffff


	//   ....[2]....
        /*0094*/ 	.word	0xffffffff


	//   ....[3]....
        /*0098*/ 	.word	0xffffffff


	//   ....[4]....
        /*009c*/ 	.word	0xffffffff


	//   ....[5]....
        /*00a0*/ 	.word	0xffffffff


	//   ....[6]....
        /*00a4*/ 	.word	0xffffffff


	//   ....[7]....
        /*00a8*/ 	.word	0xffffffff


	//   ....[8]....
        /*00ac*/ 	.word	0xffffffff


	//   ....[9]....
        /*00b0*/ 	.word	0xffffffff


	//   ....[10]....
        /*00b4*/ 	.word	0xffffffff


	//   ....[11]....
        /*00b8*/ 	.word	0xffffffff


	//   ....[12]....
        /*00bc*/ 	.word	0xffffffff


	//   ....[13]....
        /*00c0*/ 	.word	0xffffffff


	//   ....[14]....
        /*00c4*/ 	.word	0xffffffff


	//   ....[15]....
        /*00c8*/ 	.word	0xffffffff


	//   ....[16]....
        /*00cc*/ 	.word	0xffffffff


	//   ....[17]....
        /*00d0*/ 	.word	0xffffffff


	//   ....[18]....
        /*00d4*/ 	.word	0xffffffff


	//   ....[19]....
        /*00d8*/ 	.word	0xffffffff


	//----- nvinfo : EIATTR_COOP_GROUP_INSTR_OFFSETS
	.align		4
.L_1024:
        /*00dc*/ 	.byte	0x04, 0x28
        /*00de*/ 	.short	(.L_1026 - .L_1025)


	//   ....[0]....
.L_1025:
        /*00e0*/ 	.word	0x00001520


	//   ....[1]....
        /*00e4*/ 	.word	0x00001640


	//   ....[2]....
        /*00e8*/ 	.word	0x00001680


	//   ....[3]....
        /*00ec*/ 	.word	0x000016b0


	//   ....[4]....
        /*00f0*/ 	.word	0x00001700


	//   ....[5]....
        /*00f4*/ 	.word	0x000017a0


	//   ....[6]....
        /*00f8*/ 	.word	0x000017d0


	//   ....[7]....
        /*00fc*/ 	.word	0x000017f0


	//   ....[8]....
        /*0100*/ 	.word	0x00001810


	//   ....[9]....
        /*0104*/ 	.word	0x00001830


	//   ....[10]....
        /*0108*/ 	.word	0x00001c60


	//   ....[11]....
        /*010c*/ 	.word	0x00001ca0


	//   ....[12]....
        /*0110*/ 	.word	0x00001cc0


	//   ....[13]....
        /*0114*/ 	.word	0x00001cf0


	//   ....[14]....
        /*0118*/ 	.word	0x00001d30


	//   ....[15]....
        /*011c*/ 	.word	0x00001dd0


	//   ....[16]....
        /*0120*/ 	.word	0x00001e00


	//   ....[17]....
        /*0124*/ 	.word	0x00001e20


	//   ....[18]....
        /*0128*/ 	.word	0x00001e40


	//   ....[19]....
        /*012c*/ 	.word	0x00001e60


	//----- nvinfo : EIATTR_EXIT_INSTR_OFFSETS
	.align		4
.L_1026:
        /*0130*/ 	.byte	0x04, 0x1c
        /*0132*/ 	.short	(.L_1028 - .L_1027)


	//   ....[0]....
.L_1027:
        /*0134*/ 	.word	0x000044b0


	//   ....[1]....
        /*0138*/ 	.word	0x00004750


	//----- nvinfo : EIATTR_CRS_STACK_SIZE
	.align		4
.L_1028:
        /*013c*/ 	.byte	0x04, 0x1e
        /*013e*/ 	.short	(.L_1030 - .L_1029)
.L_1029:
        /*0140*/ 	.word	0x00000000


	//----- nvinfo : EIATTR_CBANK_PARAM_SIZE
	.align		4
.L_1030:
        /*0144*/ 	.byte	0x03, 0x19
        /*0146*/ 	.short	0x0030


	//----- nvinfo : EIATTR_PARAM_CBANK
	.align		4
        /*0148*/ 	.byte	0x04, 0x0a
        /*014a*/ 	.short	(.L_1032 - .L_1031)
	.align		4
.L_1031:
        /*014c*/ 	.word	index@(.nv.constant0._ZN17fastertransformer26add_bias_layernorm_add_resI6__halfLi16EEEvPT_PKS2_S5_S5_S5_fi)
        /*0150*/ 	.short	0x0210
        /*0152*/ 	.short	0x0030


	//----- nvinfo : EIATTR_SW_WAR
	.align		4
.L_1032:
        /*0154*/ 	.byte	0x04, 0x36
        /*0156*/ 	.short	(.L_1034 - .L_1033)
.L_1033:
        /*0158*/ 	.word	0x00000008
.L_1034:


//--------------------- .nv.info._ZN17fastertransformer29add_bias_layernorm_add_res_e2ILi16EEEvP6float2PKS1_S4_S4_S4_fi --------------------------
	.section	.nv.info._ZN17fastertransformer29add_bias_layernorm_add_res_e2ILi16EEEvP6float2PKS1_S4_S4_S4_fi,"",@"SHT_CUDA_INFO"
	.sectionflags	@""
	.align	4


	//----- nvinfo : EIATTR_CUDA_API_VERSION
	.align		4
        /*0000*/ 	.byte	0x04, 0x37
        /*0002*/ 	.short	(.L_1036 - .L_1035)
.L_1035:
        /*0004*/ 	.word	0x00000082


	//----- nvinfo : EIATTR_KPARAM_INFO
	.align		4
.L_1036:
        /*0008*/ 	.byte	0x04, 0x17
        /*000a*/ 	.short	(.L_1038 - .L_1037)
.L_1037:
        /*000c*/ 	.word	0x00000000
        /*0010*/ 	.short	0x0006
        /*0012*/ 	.short	0x002c
        /*0014*/ 	.byte	0x00, 0xf0, 0x11, 0x00


	//----- nvinfo : EIATTR_KPARAM_INFO
	.align		4
.L_1038:
        /*0018*/ 	.byte	0x04, 0x17
        /*001a*/ 	.short	(.L_1040 - .L_1039)
.L_1039:
        /*001c*/ 	.word	0x00000000
        /*0020*/ 	.short	0x0005
        /*0022*/ 	.short	0x0028
        /*0024*/ 	.byte	0x00, 0xf0, 0x11, 0x00


	//----- nvinfo : EIATTR_KPARAM_INFO
	.align		4
.L_1040:
        /*0028*/ 	.byte	0x04, 0x17
        /*002a*/ 	.short	(.L_1042 - .L_1041)
.L_1041:
        /*002c*/ 	.word	0x00000000
        /*0030*/ 	.short	0x0004
        /*0032*/ 	.short	0x0020
        /*0034*/ 	.byte	0x00, 0xf0, 0x21, 0x00


	//----- nvinfo : EIATTR_KPARAM_INFO
	.align		4
.L_1042:
        /*0038*/ 	.byte	0x04, 0x17
        /*003a*/ 	.short	(.L_1044 - .L_1043)
.L_1043:
        /*003c*/ 	.word	0x00000000
        /*0040*/ 	.short	0x0003
        /*0042*/ 	.short	0x0018
        /*0044*/ 	.byte	0x00, 0xf0, 0x21, 0x00


	//----- nvinfo : EIATTR_KPARAM_INFO
	.align		4
.L_1044:
        /*0048*/ 	.byte	0x04, 0x17
        /*004a*/ 	.short	(.L_1046 - .L_1045)
.L_1045:
        /*004c*/ 	.word	0x00000000
        /*0050*/ 	.short	0x0002
        /*0052*/ 	.short	0x0010
        /*0054*/ 	.byte	0x00, 0xf0, 0x21, 0x00


	//----- nvinfo : EIATTR_KPARAM_INFO
	.align		4
.L_1046:
        /*0058*/ 	.byte	0x04, 0x17
        /*005a*/ 	.short	(.L_1048 - .L_1047)
.L_1047:
        /*005c*/ 	.word	0x00000000
        /*0060*/ 	.short	0x0001
        /*0062*/ 	.short	0x0008
        /*0064*/ 	.byte	0x00, 0xf0, 0x21, 0x00


	//----- nvinfo : EIATTR_KPARAM_INFO
	.align		4
.L_1048:
        /*0068*/ 	.byte	0x04, 0x17
        /*006a*/ 	.short	(.L_1050 - .L_1049)
.L_1049:
        /*006c*/ 	.word	0x00000000
        /*0070*/ 	.short	0x0000
        /*0072*/ 	.short	0x0000
        /*0074*/ 	.byte	0x00, 0xf0, 0x21, 0x00


	//----- nvinfo : EIATTR_SPARSE_MMA_MASK
	.align		4
.L_1050:
        /*0078*/ 	.byte	0x03, 0x50
        /*007a*/ 	.short	0x0000


	//----- nvinfo : EIATTR_MAXREG_COUNT
	.align		4
        /*007c*/ 	.byte	0x03, 0x1b
        /*007e*/ 	.short	0x00ff


	//----- nvinfo : EIATTR_NUM_BARRIERS
	.align		4
        /*0080*/ 	.byte	0x02, 0x4c
        /*0082*/ 	.byte	0x01
	.zero		1


	//----- nvinfo : EIATTR_MERCURY_ISA_VERSION
	.align		4
        /*0084*/ 	.byte	0x03, 0x5f
        /*0086*/ 	.short	0x0101


	//----- nvinfo : EIATTR_COOP_GROUP_MASK_REGIDS
	.align		4
        /*0088*/ 	.byte	0x04, 0x29
        /*008a*/ 	.short	(.L_1052 - .L_1051)


	//   ....[0]....
.L_1051:
        /*008c*/ 	.word	0xffffffff


	//   ....[1]....
        /*0090*/ 	.word	0xffffffff


	//   ....[2]....
        /*0094*/ 	.word	0xffffffff


	//   ....[3]....
        /*0098*/ 	.word	0xffffffff


	//   ....[4]....
        /*009c*/ 	.word	0xffffffff


	//   ....[5]....
        /*00a0*/ 	.word	0xffffffff


	//   ....[6]....
        /*00a4*/ 	.word	0xffffffff


	//   ....[7]....
        /*00a8*/ 	.word	0xffffffff


	//   ....[8]....
        /*00ac*/ 	.word	0xffffffff


	//   ....[9]....
        /*00b0*/ 	.word	0xffffffff


	//   ....[10]....
        /*00b4*/ 	.word	0xffffffff


	//   ....[11]....
        /*00b8*/ 	.word	0xffffffff


	//   ....[12]....
        /*00bc*/ 	.word	0xffffffff


	//   ....[13]....
        /*00c0*/ 	.word	0xffffffff


	//   ....[14]....
        /*00c4*/ 	.word	0xffffffff


	//   ....[15]....
        /*00c8*/ 	.word	0xffffffff


	//   ....[16]....
        /*00cc*/ 	.word	0xffffffff


	//   ....[17]....
        /*00d0*/ 	.word	0xffffffff


	//   ....[18]....
        /*00d4*/ 	.word	0xffffffff


	//   ....[19]....
        /*00d8*/ 	.word	0xffffffff


	//----- nvinfo : EIATTR_COOP_GROUP_INSTR_OFFSETS
	.align		4
.L_1052:
        /*00dc*/ 	.byte	0x04, 0x28
        /*00de*/ 	.short	(.L_1054 - .L_1053)


	//   ....[0]....
.L_1053:
        /*00e0*/ 	.word	0x00001490


	//   ....[1]....
        /*00e4*/ 	.word	0x000015e0


	//   ....[2]....
        /*00e8*/ 	.word	0x00001620


	//   ....[3]....
        /*00ec*/ 	.word	0x00001670


	//   ....[4]....
        /*00f0*/ 	.word	0x000016c0


	//   ....[5]....
        /*00f4*/ 	.word	0x00001760


	//   ....[6]....
        /*00f8*/ 	.word	0x00001780


	//   ....[7]....
        /*00fc*/ 	.word	0x000017a0


	//   ....[8]....
        /*0100*/ 	.word	0x000017c0


	//   ....[9]....
        /*0104*/ 	.word	0x000017e0


	//   ....[10]....
        /*0108*/ 	.word	0x00001e40


	//   ....[11]....
        /*010c*/ 	.word	0x00001e60


	//   ....[12]....
        /*0110*/ 	.word	0x00001e90


	//   ....[13]....
        /*0114*/ 	.word	0x00001ec0


	//   ....[14]....
        /*0118*/ 	.word	0x00001ee0


	//   ....[15]....
        /*011c*/ 	.word	0x00001fa0


	//   ....[16]....
        /*0120*/ 	.word	0x00001fd0


	//   ....[17]....
        /*0124*/ 	.word	0x00001ff0


	//   ....[18]....
        /*0128*/ 	.word	0x00002010


	//   ....[19]....
        /*012c*/ 	.word	0x00002030


	//----- nvinfo : EIATTR_EXIT_INSTR_OFFSETS
	.align		4
.L_1054:
        /*0130*/ 	.byte	0x04, 0x1c
        /*0132*/ 	.short	(.L_1056 - .L_1055)


	//   ....[0]....
.L_1055:
        /*0134*/ 	.word	0x00004560


	//   ....[1]....
        /*0138*/ 	.word	0x000047f0


	//----- nvinfo : EIATTR_CRS_STACK_SIZE
	.align		4
.L_1056:
        /*013c*/ 	.byte	0x04, 0x1e
        /*013e*/ 	.short	(.L_1058 - .L_1057)
.L_1057:
        /*0140*/ 	.word	0x00000000


	//----- nvinfo : EIATTR_CBANK_PARAM_SIZE
	.align		4
.L_1058:
        /*0144*/ 	.byte	0x03, 0x19
        /*0146*/ 	.short	0x0030


	//----- nvinfo : EIATTR_PARAM_CBANK
	.align		4
        /*0148*/ 	.byte	0x04, 0x0a
        /*014a*/ 	.short	(.L_1060 - .L_1059)
	.align		4
.L_1059:
        /*014c*/ 	.word	index@(.nv.constant0._ZN17fastertransformer29add_bias_layernorm_add_res_e2ILi16EEEvP6float2PKS1_S4_S4_S4_fi)
        /*0150*/ 	.short	0x0210
        /*0152*/ 	.short	0x0030


	//----- nvinfo : EIATTR_SW_WAR
	.align		4
.L_1060:
        /*0154*/ 	.byte	0x04, 0x36
        /*0156*/ 	.short	(.L_1062 - .L_1061)
.L_1061:
        /*0158*/ 	.word	0x00000008
.L_1062:


//--------------------- .nv.info._ZN17fastertransformer29add_bias_layernorm_add_res_e2ILi16EEEvP7__half2PKS1_S4_S4_S4_fi --------------------------
	.section	.nv.info._ZN17fastertransformer29add_bias_layernorm_add_res_e2ILi16EEEvP7__half2PKS1_S4_S4_S4_fi,"",@"SHT_CUDA_INFO"
	.sectionflags	@""
	.align	4


	//----- nvinfo : EIATTR_CUDA_API_VERSION
	.align		4
        /*0000*/ 	.byte	0x04, 0x37
        /*0002*/ 	.short	(.L_1064 - .L_1063)
.L_1063:
        /*0004*/ 	.word	0x00000082


	//----- nvinfo : EIATTR_KPARAM_INFO
	.align		4
.L_1064:
        /*0008*/ 	.byte	0x04, 0x17
        /*000a*/ 	.short	(.L_1066 - .L_1065)
.L_1065:
        /*000c*/ 	.word	0x00000000
        /*0010*/ 	.short	0x0006
        /*0012*/ 	.short	0x002c
        /*0014*/ 	.byte	0x00, 0xf0, 0x11, 0x00


	//----- nvinfo : EIATTR_KPARAM_INFO
	.align		4
.L_1066:
        /*0018*/ 	.byte	0x04, 0x17
        /*001a*/ 	.short	(.L_1068 - .L_1067)
.L_1067:
        /*001c*/ 	.word	0x00000000
        /*0020*/ 	.short	0x0005
        /*0022*/ 	.short	0x0028
        /*0024*/ 	.byte	0x00, 0xf0, 0x11, 0x00


	//----- nvinfo : EIATTR_KPARAM_INFO
	.align		4
.L_1068:
        /*0028*/ 	.byte	0x04, 0x17
        /*002a*/ 	.short	(.L_1070 - .L_1069)
.L_1069:
        /*002c*/ 	.word	0x00000000
        /*0030*/ 	.short	0x0004
        /*0032*/ 	.short	0x0020
        /*0034*/ 	.byte	0x00, 0xf0, 0x21, 0x00


	//----- nvinfo : EIATTR_KPARAM_INFO
	.align		4
.L_1070:
        /*0038*/ 	.byte	0x04, 0x17
        /*003a*/ 	.short	(.L_1072 - .L_1071)
.L_1071:
        /*003c*/ 	.word	0x00000000
        /*0040*/ 	.short	0x0003
        /*0042*/ 	.short	0x0018
        /*0044*/ 	.byte	0x00, 0xf0, 0x21, 0x00


	//----- nvinfo : EIATTR_KPARAM_INFO
	.align		4
.L_1072:
        /*0048*/ 	.byte	0x04, 0x17
        /*004a*/ 	.short	(.L_1074 - .L_1073)
.L_1073:
        /*004c*/ 	.word	0x00000000
        /*0050*/ 	.short	0x0002
        /*0052*/ 	.short	0x0010
        /*0054*/ 	.byte	0x00, 0xf0, 0x21, 0x00


	//----- nvinfo : EIATTR_KPARAM_INFO
	.align		4
.L_1074:
        /*0058*/ 	.byte	0x04, 0x17
        /*005a*/ 	.short	(.L_1076 - .L_1075)
.L_1075:
        /*005c*/ 	.word	0x00000000
        /*0060*/ 	.short	0x0001
        /*0062*/ 	.short	0x0008
        /*0064*/ 	.byte	0x00, 0xf0, 0x21, 0x00


	//----- nvinfo : EIATTR_KPARAM_INFO
	.align		4
.L_1076:
        /*0068*/ 	.byte	0x04, 0x17
        /*006a*/ 	.short	(.L_1078 - .L_1077)
.L_1077:
        /*006c*/ 	.word	0x00000000
        /*0070*/ 	.short	0x0000
        /*0072*/ 	.short	0x0000
        /*0074*/ 	.byte	0x00, 0xf0, 0x21, 0x00


	//----- nvinfo : EIATTR_SPARSE_MMA_MASK
	.align		4
.L_1078:
        /*0078*/ 	.byte	0x03, 0x50
        /*007a*/ 	.short	0x0000


	//----- nvinfo : EIATTR_MAXREG_COUNT
	.align		4
        /*007c*/ 	.byte	0x03, 0x1b
        /*007e*/ 	.short	0x00ff


	//----- nvinfo : EIATTR_NUM_BARRIERS
	.align		4
        /*0080*/ 	.byte	0x02, 0x4c
        /*0082*/ 	.byte	0x01
	.zero		1


	//----- nvinfo : EIATTR_MERCURY_ISA_VERSION
	.align		4
        /*0084*/ 	.byte	0x03, 0x5f
        /*0086*/ 	.short	0x0101


	//----- nvinfo : EIATTR_COOP_GROUP_MASK_REGIDS
	.align		4
        /*0088*/ 	.byte	0x04, 0x29
        /*008a*/ 	.short	(.L_1080 - .L_1079)


	//   ....[0]....
.L_1079:
        /*008c*/ 	.word	0xffffffff


	//   ....[1]....
        /*0090*/ 	.word	0xffffffff


	//   ....[2]....
        /*0094*/ 	.word	0xffffffff


	//   ....[3]....
        /*0098*/ 	.word	0xffffffff


	//   ....[4]....
        /*009c*/ 	.word	0xffffffff


	//   ....[5]....
        /*00a0*/ 	.word	0xffffffff


	//   ....[6]....
        /*00a4*/ 	.word	0xffffffff


	//   ....[7]....
        /*00a8*/ 	.word	0xffffffff


	//   ....[8]....
        /*00ac*/ 	.word	0xffffffff


	//   ....[9]....
        /*00b0*/ 	.word	0xffffffff


	//   ....[10]....
        /*00b4*/ 	.word	0xffffffff


	//   ....[11]....
        /*00b8*/ 	.word	0xffffffff


	//   ....[12]....
        /*00bc*/ 	.word	0xffffffff


	//   ....[13]....
        /*00c0*/ 	.word	0xffffffff


	//   ....[14]....
        /*00c4*/ 	.word	0xffffffff


	//   ....[15]....
        /*00c8*/ 	.word	0xffffffff


	//   ....[16]....
        /*00cc*/ 	.word	0xffffffff


	//   ....[17]....
        /*00d0*/ 	.word	0xffffffff


	//   ....[18]....
        /*00d4*/ 	.word	0xffffffff


	//   ....[19]....
        /*00d8*/ 	.word	0xffffffff


	//----- nvinfo : EIATTR_COOP_GROUP_INSTR_OFFSETS
	.align		4
.L_1080:
        /*00dc*/ 	.byte	0x04, 0x28
        /*00de*/ 	.short	(.L_1082 - .L_1081)


	//   ....[0]....
.L_1081:
        /*00e0*/ 	.word	0x00001770


	//   ....[1]....
        /*00e4*/ 	.word	0x000018a0


	//   ....[2]....
        /*00e8*/ 	.word	0x000018f0


	//   ....[3]....
        /*00ec*/ 	.word	0x00001930


	//   ....[4]....
        /*00f0*/ 	.word	0x00001970


	//   ....[5]....
        /*00f4*/ 	.word	0x00001a00


	//   ....[6]....
        /*00f8*/ 	.word	0x00001a30


	//   ....[7]....
        /*00fc*/ 	.word	0x00001a60


	//   ....[8]....
        /*0100*/ 	.word	0x00001a90


	//   ....[9]....
        /*0104*/ 	.word	0x00001ab0


	//   ....[10]....
        /*0108*/ 	.word	0x00002370


	//   ....[11]....
        /*010c*/ 	.word	0x000023b0


	//   ....[12]....
        /*0110*/ 	.word	0x000023d0


	//   ....[13]....
        /*0114*/ 	.word	0x00002400


	//   ....[14]....
        /*0118*/ 	.word	0x00002430


	//   ....[15]....
        /*011c*/ 	.word	0x000024f0


	//   ....[16]....
        /*0120*/ 	.word	0x00002520


	//   ....[17]....
        /*0124*/ 	.word	0x00002540


	//   ....[18]....
        /*0128*/ 	.word	0x00002560


	//   ....[19]....
        /*012c*/ 	.word	0x00002580


	//----- nvinfo : EIATTR_EXIT_INSTR_OFFSETS
	.align		4
.L_1082:
        /*0130*/ 	.byte	0x04, 0x1c
        /*0132*/ 	.short	(.L_1084 - .L_1083)


	//   ....[0]....
.L_1083:
        /*0134*/ 	.word	0x00005350


	//   ....[1]....
        /*0138*/ 	.word	0x00005670


	//----- nvinfo : EIATTR_CRS_STACK_SIZE
	.align		4
.L_1084:
        /*013c*/ 	.byte	0x04, 0x1e
        /*013e*/ 	.short	(.L_1086 - .L_1085)
.L_1085:
        /*0140*/ 	.word	0x00000000


	//----- nvinfo : EIATTR_CBANK_PARAM_SIZE
	.align		4
.L_1086:
        /*0144*/ 	.byte	0x03, 0x19
        /*0146*/ 	.short	0x0030


	//----- nvinfo : EIATTR_PARAM_CBANK
	.align		4
        /*0148*/ 	.byte	0x04, 0x0a
        /*014a*/ 	.short	(.L_1088 - .L_1087)
	.align		4
.L_1087:
        /*014c*/ 	.word	index@(.nv.constant0._ZN17fastertransformer29add_bias_layernorm_add_res_e2ILi16EEEvP7__half2PKS1_S4_S4_S4_fi)
        /*0150*/ 	.short	0x0210
        /*0152*/ 	.short	0x0030


	//----- nvinfo : EIATTR_SW_WAR
	.align		4
.L_1088:
        /*0154*/ 	.byte	0x04, 0x36
        /*0156*/ 	.short	(.L_1090 - .L_1089)
.L_1089:
        /*0158*/ 	.word	0x00000008
.L_1090:


//--------------------- .nv.info._ZN17fastertransformer26add_bias_layernorm_add_resIfLi8EEEvPT_PKS1_S4_S4_S4_fi --------------------------
	.section	.nv.info._ZN17fastertransformer26add_bias_layernorm_add_resIfLi8EEEvPT_PKS1_S4_S4_S4_fi,"",@"SHT_CUDA_INFO"
	.sectionflags	@""
	.align	4


	//----- nvinfo : EIATTR_CUDA_API_VERSION
	.align		4
        /*0000*/ 	.byte	0x04, 0x37
        /*0002*/ 	.short	(.L_1092 - .L_1091)
.L_1091:
        /*0004*/ 	.word	0x00000082


	//----- nvinfo : EIATTR_KPARAM_INFO
	.align		4
.L_1092:
        /*0008*/ 	.byte	0x04, 0x17
        /*000a*/ 	.short	(.L_1094 - .L_1093)
.L_1093:
        /*000c*/ 	.word	0x00000000
        /*0010*/ 	.short	0x0006
        /*0012*/ 	.short	0x002c
        /*0014*/ 	.byte	0x00, 0xf0, 0x11, 0x00


	//----- nvinfo : EIATTR_KPARAM_INFO
	.align		4
.L_1094:
        /*0018*/ 	.byte	0x04, 0x17
        /*001a*/ 	.short	(.L_1096 - .L_1095)
.L_1095:
        /*001c*/ 	.word	0x00000000
        /*0020*/ 	.short	0x0005
        /*0022*/ 	.short	0x0028
        /*0024*/ 	.byte	0x00, 0xf0, 0x11, 0x00


	//----- nvinfo : EIATTR_KPARAM_INFO
	.align		4
.L_1096:
        /*0028*/ 	.byte	0x04, 0x17
        /*002a*/ 	.short	(.L_1098 - .L_1097)
.L_1097:
        /*002c*/ 	.word	0x00000000
        /*0030*/ 	.short	0x0004
        /*0032*/ 	.short	0x0020
        /*0034*/ 	.byte	0x00, 0xf0, 0x21, 0x00


	//----- nvinfo : EIATTR_KPARAM_INFO
	.align		4
.L_1098:
        /*0038*/ 	.byte	0x04, 0x17
        /*003a*/ 	.short	(.L_1100 - .L_1099)
.L_1099:
        /*003c*/ 	.word	0x00000000
        /*0040*/ 	.short	0x0003
        /*0042*/ 	.short	0x0018
        /*0044*/ 	.byte	0x00, 0xf0, 0x21, 0x00


	//----- nvinfo : EIATTR_KPARAM_INFO
	.align		4
.L_1100:
        /*0048*/ 	.byte	0x04, 0x17
        /*004a*/ 	.short	(.L_1102 - .L_1101)
.L_1101:
        /*004c*/ 	.word	0x00000000
        /*0050*/ 	.short	0x0002
        /*0052*/ 	.short	0x0010
        /*0054*/ 	.byte	0x00, 0xf0, 0x21, 0x00


	//----- nvinfo : EIATTR_KPARAM_INFO
	.align		4
.L_1102:
        /*0058*/ 	.byte	0x04, 0x17
        /*005a*/ 	.short	(.L_1104 - .L_1103)
.L_1103:
        /*005c*/ 	.word	0x00000000
        /*0060*/ 	.short	0x0001
        /*0062*/ 	.short	0x0008
        /*0064*/ 	.byte	0x00, 0xf0, 0x21, 0x00


	//----- nvinfo : EIATTR_KPARAM_INFO
	.align		4
.L_1104:
        /*0068*/ 	.byte	0x04, 0x17
        /*006a*/ 	.short	(.L_1106 - .L_1105)
.L_1105:
        /*006c*/ 	.word	0x00000000
        /*0070*/ 	.short	0x0000
        /*0072*/ 	.short	0x0000
        /*0074*/ 	.byte	0x00, 0xf0, 0x21, 0x00


	//----- nvinfo : EIATTR_SPARSE_MMA_MASK
	.align		4
.L_1106:
        /*0078*/ 	.byte	0x03, 0x50
        /*007a*/ 	.short	0x0000


	//----- nvinfo : EIATTR_MAXREG_COUNT
	.align		4
        /*007c*/ 	.byte	0x03, 0x1b
        /*007e*/ 	.short	0x00ff


	//----- nvinfo : EIATTR_NUM_BARRIERS
	.align		4
        /*0080*/ 	.byte	0x02, 0x4c
        /*0082*/ 	.byte	0x01
	.zero		1


	//----- nvinfo : EIATTR_MERCURY_ISA_VERSION
	.align		4
        /*0084*/ 	.byte	0x03, 0x5f
        /*0086*/ 	.short	0x0101


	//----- nvinfo : EIATTR_COOP_GROUP_MASK_REGIDS
	.align		4
        /*0088*/ 	.byte	0x04, 0x29
        /*008a*/ 	.short	(.L_1108 - .L_1107)


	//   ....[0]....
.L_1107:
        /*008c*/ 	.word	0xffffffff


	//   ....[1]....
        /*0090*/ 	.word	0xffffffff


	//   ....[2]....
        /*0094*/ 	.word	0xffffffff


	//   ....[3]....
        /*0098*/ 	.word	0xffffffff


	//   ....[4]....
        /*009c*/ 	.word	0xffffffff


	//   ....[5]....
        /*00a0*/ 	.word	0xffffffff


	//   ....[6]....
        /*00a4*/ 	.word	0xffffffff


	//   ....[7]....
        /*00a8*/ 	.word	0xffffffff


	//   ....[8]....
        /*00ac*/ 	.word	0xffffffff


	//   ....[9]....
        /*00b0*/ 	.word	0xffffffff


	//   ....[10]....
        /*00b4*/ 	.word	0xffffffff


	//   ....[11]....
        /*00b8*/ 	.word	0xffffffff


	//   ....[12]....
        /*00bc*/ 	.word	0xffffffff


	//   ....[13]....
        /*00c0*/ 	.word	0xffffffff


	//   ....[14]....
        /*00c4*/ 	.word	0xffffffff


	//   ....[15]....
        /*00c8*/ 	.word	0xffffffff


	//   ....[16]....
        /*00cc*/ 	.word	0xffffffff


	//   ....[17]....
        /*00d0*/ 	.word	0xffffffff


	//   ....[18]....
        /*00d4*/ 	.word	0xffffffff


	//   ....[19]....
        /*00d8*/ 	.word	0xffffffff


	//----- nvinfo : EIATTR_COOP_GROUP_INSTR_OFFSETS
	.align		4
.L_1108:
        /*00dc*/ 	.byte	0x04, 0x28
        /*00de*/ 	.short	(.L_1110 - .L_1109)


	//   ....[0]....
.L_1109:
        /*00e0*/ 	.word	0x00000800


	//   ....[1]....
        /*00e4*/ 	.word	0x00000820


	//   ....[2]....
        /*00e8*/ 	.word	0x00000840


	//   ....[3]....
        /*00ec*/ 	.word	0x00000860


	//   ....[4]....
        /*00f0*/ 	.word	0x000008b0


	//   ....[5]....
        /*00f4*/ 	.word	0x00000980


	//   ....[6]....
        /*00f8*/ 	.word	0x000009a0


	//   ....[7]....
        /*00fc*/ 	.word	0x000009c0


	//   ....[8]....
        /*0100*/ 	.word	0x000009e0


	//   ....[9]....
        /*0104*/ 	.word	0x00000a20


	//   ....[10]....
        /*0108*/ 	.word	0x00000ca0


	//   ....[11]....
        /*010c*/ 	.word	0x00000cc0


	//   ....[12]....
        /*0110*/ 	.word	0x00000ce0


	//   ....[13]....
        /*0114*/ 	.word	0x00000d00


	//   ....[14]....
        /*0118*/ 	.word	0x00000d50


	//   ....[15]....
        /*011c*/ 	.word	0x00000e40


	//   ....[16]....
        /*0120*/ 	.word	0x00000e60


	//   ....[17]....
        /*0124*/ 	.word	0x00000e80


	//   ....[18]....
        /*0128*/ 	.word	0x00000ea0


	//   ....[19]....
        /*012c*/ 	.word	0x00000ed0


	//----- nvinfo : EIATTR_EXIT_INSTR_OFFSETS
	.align		4
.L_1110:
        /*0130*/ 	.byte	0x04, 0x1c
        /*0132*/ 	.short	(.L_1112 - .L_1111)


	//   ....[0]....
.L_1111:
        /*0134*/ 	.word	0x00001ac0


	//   ....[1]....
        /*0138*/ 	.word	0x00001c30


	//----- nvinfo : EIATTR_CRS_STACK_SIZE
	.align		4
.L_1112:
        /*013c*/ 	.byte	0x04, 0x1e
        /*013e*/ 	.short	(.L_1114 - .L_1113)
.L_1113:
        /*0140*/ 	.word	0x00000000


	//----- nvinfo : EIATTR_CBANK_PARAM_SIZE
	.align		4
.L_1114:
        /*0144*/ 	.byte	0x03, 0x19
        /*0146*/ 	.short	0x0030


	//----- nvinfo : EIATTR_PARAM_CBANK
	.align		4
        /*0148*/ 	.byte	0x04, 0x0a
        /*014a*/ 	.short	(.L_1116 - .L_1115)
	.align		4
.L_1115:
        /*014c*/ 	.word	index@(.nv.constant0._ZN17fastertransformer26add_bias_layernorm_add_resIfLi8EEEvPT_PKS1_S4_S4_S4_fi)
        /*0150*/ 	.short	0x0210
        /*0152*/ 	.short	0x0030


	//----- nvinfo : EIATTR_SW_WAR
	.align		4
.L_1116:
        /*0154*/ 	.byte	0x04, 0x36
        /*0156*/ 	.short	(.L_1118 - .L_1117)
.L_1117:
        /*0158*/ 	.word	0x00000008
.L_1118:


//--------------------- .nv.info._ZN17fastertransformer26add_bias_layernorm_add_resI6__halfLi8EEEvPT_PKS2_S5_S5_S5_fi --------------------------
	.section	.nv.info._ZN17fastertransformer26add_bias_layernorm_add_resI6__halfLi8EEEvPT_PKS2_S5_S5_S5_fi,"",@"SHT_CUDA_INFO"
	.sectionflags	@""
	.align	4


	//----- nvinfo : EIATTR_CUDA_API_VERSION
	.align		4
        /*0000*/ 	.byte	0x04, 0x37
        /*0002*/ 	.short	(.L_1120 - .L_1119)
.L_1119:
        /*0004*/ 	.word	0x00000082


	//----- nvinfo : EIATTR_KPARAM_INFO
	.align		4
.L_1120:
        /*0008*/ 	.byte	0x04, 0x17
        /*000a*/ 	.short	(.L_1122 - .L_1121)
.L_1121:
        /*000c*/ 	.word	0x00000000
        /*0010*/ 	.short	0x0006
        /*0012*/ 	.short	0x002c
        /*0014*/ 	.byte	0x00, 0xf0, 0x11, 0x00


	//----- nvinfo : EIATTR_KPARAM_INFO
	.align		4
.L_1122:
        /*0018*/ 	.byte	0x04, 0x17
        /*001a*/ 	.short	(.L_1124 - .L_1123)
.L_1123:
        /*001c*/ 	.word	0x00000000
        /*0020*/ 	.short	0x0005
        /*0022*/ 	.short	0x0028
        /*0024*/ 	.byte	0x00, 0xf0, 0x11, 0x00


	//----- nvinfo : EIATTR_KPARAM_INFO
	.align		4
.L_1124:
        /*0028*/ 	.byte	0x04, 0x17
        /*002a*/ 	.short	(.L_1126 - .L_1125)
.L_1125:
        /*002c*/ 	.word	0x00000000
        /*0030*/ 	.short	0x0004
        /*0032*/ 	.short	0x0020
        /*0034*/ 	.byte	0x00, 0xf0, 0x21, 0x00


	//----- nvinfo : EIATTR_KPARAM_INFO
	.align		4
.L_1126:
        /*0038*/ 	.byte	0x04, 0x17
        /*003a*/ 	.short	(.L_1128 - .L_1127)
.L_1127:
        /*003c*/ 	.word	0x00000000
        /*0040*/ 	.short	0x0003
        /*0042*/ 	.short	0x0018
        /*0044*/ 	.byte	0x00, 0xf0, 0x21, 0x00


	//----- nvinfo : EIATTR_KPARAM_INFO
	.align		4
.L_1128:
        /*0048*/ 	.byte	0x04, 0x17
        /*004a*/ 	.short	(.L_1130 - .L_1129)
.L_1129:
        /*004c*/ 	.word	0x00000000
        /*0050*/ 	.short	0x0002
        /*0052*/ 	.short	0x0010
        /*0054*/ 	.byte	0x00, 0xf0, 0x21, 0x00


	//----- nvinfo : EIATTR_KPARAM_INFO
	.align		4
.L_1130:
        /*0058*/ 	.byte	0x04, 0x17
        /*005a*/ 	.short	(.L_1132 - .L_1131)
.L_1131:
        /*005c*/ 	.word	0x00000000
        /*0060*/ 	.short	0x0001
        /*0062*/ 	.short	0x0008
        /*0064*/ 	.byte	0x00, 0xf0, 0x21, 0x00


	//----- nvinfo : EIATTR_KPARAM_INFO
	.align		4
.L_1132:
        /*0068*/ 	.byte	0x04, 0x17
        /*006a*/ 	.short	(.L_1134 - .L_1133)
.L_1133:
        /*006c*/ 	.word	0x00000000
        /*0070*/ 	.short	0x0000
        /*0072*/ 	.short	0x0000
        /*0074*/ 	.byte	0x00, 0xf0, 0x21, 0x00


	//----- nvinfo : EIATTR_SPARSE_MMA_MASK
	.align		4
.L_1134:
        /*0078*/ 	.byte	0x03, 0x50
        /*007a*/ 	.short	0x0000


	//----- nvinfo : EIATTR_MAXREG_COUNT
	.align		4
        /*007c*/ 	.byte	0x03, 0x1b
        /*007e*/ 	.short	0x00ff


	//----- nvinfo : EIATTR_NUM_BARRIERS
	.align		4
        /*0080*/ 	.byte	0x02, 0x4c
        /*0082*/ 	.byte	0x01
	.zero		1


	//----- nvinfo : EIATTR_MERCURY_ISA_VERSION
	.align		4
        /*0084*/ 	.byte	0x03, 0x5f
        /*0086*/ 	.short	0x0101


	//----- nvinfo : EIATTR_COOP_GROUP_MASK_REGIDS
	.align		4
        /*0088*/ 	.byte	0x04, 0x29
        /*008a*/ 	.short	(.L_1136 - .L_1135)


	//   ....[0]....
.L_1135:
        /*008c*/ 	.word	0xffffffff


	//   ....[1]....
        /*0090*/ 	.word	0xffffffff


	//   ....[2]....
        /*0094*/ 	.word	0xffffffff


	//   ....[3]....
        /*0098*/ 	.word	0xffffffff


	//   ....[4]....
        /*009c*/ 	.word	0xffffffff


	//   ....[5]....
        /*00a0*/ 	.word	0xffffffff


	//   ....[6]....
        /*00a4*/ 	.word	0xffffffff


	//   ....[7]....
        /*00a8*/ 	.word	0xffffffff


	//   ....[8]....
        /*00ac*/ 	.word	0xffffffff


	//   ....[9]....
        /*00b0*/ 	.word	0xffffffff


	//   ....[10]....
        /*00b4*/ 	.word	0xffffffff


	//   ....[11]....
        /*00b8*/ 	.word	0xffffffff


	//   ....[12]....
        /*00bc*/ 	.word	0xffffffff


	//   ....[13]....
        /*00c0*/ 	.word	0xffffffff


	//   ....[14]....
        /*00c4*/ 	.word	0xffffffff


	//   ....[15]....
        /*00c8*/ 	.word	0xffffffff


	//   ....[16]....
        /*00cc*/ 	.word	0xffffffff


	//   ....[17]....
        /*00d0*/ 	.word	0xffffffff


	//   ....[18]....
        /*00d4*/ 	.word	0xffffffff


	//   ....[19]....
        /*00d8*/ 	.word	0xffffffff


	//----- nvinfo : EIATTR_COOP_GROUP_INSTR_OFFSETS
	.align		4
.L_1136:
        /*00dc*/ 	.byte	0x04, 0x28
        /*00de*/ 	.short	(.L_1138 - .L_1137)


	//   ....[0]....
.L_1137:
        /*00e0*/ 	.word	0x000008a0


	//   ....[1]....
        /*00e4*/ 	.word	0x000008c0


	//   ....[2]....
        /*00e8*/ 	.word	0x000008e0


	//   ....[3]....
        /*00ec*/ 	.word	0x00000900


	//   ....[4]....
        /*00f0*/ 	.word	0x00000930


	//   ....[5]....
        /*00f4*/ 	.word	0x00000a10


	//   ....[6]....
        /*00f8*/ 	.word	0x00000a30


	//   ....[7]....
        /*00fc*/ 	.word	0x00000a50


	//   ....[8]....
        /*0100*/ 	.word	0x00000a70


	//   ....[9]....
        /*0104*/ 	.word	0x00000ab0


	//   ....[10]....
        /*0108*/ 	.word	0x00000d20


	//   ....[11]....
        /*010c*/ 	.word	0x00000d40


	//   ....[12]....
        /*0110*/ 	.word	0x00000d60


	//   ....[13]....
        /*0114*/ 	.word	0x00000d80


	//   ....[14]....
        /*0118*/ 	.word	0x00000db0


	//   ....[15]....
        /*011c*/ 	.word	0x00000e70


	//   ....[16]....
        /*0120*/ 	.word	0x00000e90


	//   ....[17]....
        /*0124*/ 	.word	0x00000eb0


	//   ....[18]....
        /*0128*/ 	.word	0x00000ed0


	//   ....[19]....
        /*012c*/ 	.word	0x00000f10


	//----- nvinfo : EIATTR_EXIT_INSTR_OFFSETS
	.align		4
.L_1138:
        /*0130*/ 	.byte	0x04, 0x1c
        /*0132*/ 	.short	(.L_1140 - .L_1139)


	//   ....[0]....
.L_1139:
        /*0134*/ 	.word	0x00002020


	//   ....[1]....
        /*0138*/ 	.word	0x00002270


	//----- nvinfo : EIATTR_CRS_STACK_SIZE
	.align		4
.L_1140:
        /*013c*/ 	.byte	0x04, 0x1e
        /*013e*/ 	.short	(.L_1142 - .L_1141)
.L_1141:
        /*0140*/ 	.word	0x00000000


	//----- nvinfo : EIATTR_CBANK_PARAM_SIZE
	.align		4
.L_1142:
        /*0144*/ 	.byte	0x03, 0x19
        /*0146*/ 	.short	0x0030


	//----- nvinfo : EIATTR_PARAM_CBANK
	.align		4
        /*0148*/ 	.byte	0x04, 0x0a
        /*014a*/ 	.short	(.L_1144 - .L_1143)
	.align		4
.L_1143:
        /*014c*/ 	.word	index@(.nv.constant0._ZN17fastertransformer26add_bias_layernorm_add_resI6__halfLi8EEEvPT_PKS2_S5_S5_S5_fi)
        /*0150*/ 	.short	0x0210
        /*0152*/ 	.short	0x0030


	//----- nvinfo : EIATTR_SW_WAR
	.align		4
.L_1144:
        /*0154*/ 	.byte	0x04, 0x36
        /*0156*/ 	.short	(.L_1146 - .L_1145)
.L_1145:
        /*0158*/ 	.word	0x00000008
.L_1146:


//--------------------- .nv.info._ZN17fastertransformer29add_bias_layernorm_add_res_e2ILi8EEEvP6float2PKS1_S4_S4_S4_fi --------------------------
	.section	.nv.info._ZN17fastertransformer29add_bias_layernorm_add_res_e2ILi8EEEvP6float2PKS1_S4_S4_S4_fi,"",@"SHT_CUDA_INFO"
	.sectionflags	@""
	.align	4


	//----- nvinfo : EIATTR_CUDA_API_VERSION
	.align		4
        /*0000*/ 	.byte	0x04, 0x37
        /*0002*/ 	.short	(.L_1148 - .L_1147)
.L_1147:
        /*0004*/ 	.word	0x00000082


	//----- nvinfo : EIATTR_KPARAM_INFO
	.align		4
.L_1148:
        /*0008*/ 	.byte	0x04, 0x17
        /*000a*/ 	.short	(.L_1150 - .L_1149)
.L_1149:
        /*000c*/ 	.word	0x00000000
        /*0010*/ 	.short	0x0006
        /*0012*/ 	.short	0x002c
        /*0014*/ 	.byte	0x00, 0xf0, 0x11, 0x00


	//----- nvinfo : EIATTR_KPARAM_INFO
	.align		4
.L_1150:
        /*0018*/ 	.byte	0x04, 0x17
        /*001a*/ 	.short	(.L_1152 - .L_1151)
.L_1151:
        /*001c*/ 	.word	0x00000000
        /*0020*/ 	.short	0x0005
        /*0022*/ 	.short	0x0028
        /*0024*/ 	.byte	0x00, 0xf0, 0x11, 0x00


	//----- nvinfo : EIATTR_KPARAM_INFO
	.align		4
.L_1152:
        /*0028*/ 	.byte	0x04, 0x17
        /*002a*/ 	.short	(.L_1154 - .L_1153)
.L_1153:
        /*002c*/ 	.word	0x00000000
        /*0030*/ 	.short	0x0004
        /*0032*/ 	.short	0x0020
        /*0034*/ 	.byte	0x00, 0xf0, 0x21, 0x00


	//----- nvinfo : EIATTR_KPARAM_INFO
	.align		4
.L_1154:
        /*0038*/ 	.byte	0x04, 0x17
        /*003a*/ 	.short	(.L_1156 - .L_1155)
.L_1155:
        /*003c*/ 	.word	0x00000000
        /*0040*/ 	.short	0x0003
        /*0042*/ 	.short	0x0018
        /*0044*/ 	.byte	0x00, 0xf0, 0x21, 0x00


	//----- nvinfo : EIATTR_KPARAM_INFO
	.align		4
.L_1156:
        /*0048*/ 	.byte	0x04, 0x17
        /*004a*/ 	.short	(.L_1158 - .L_1157)
.L_1157:
        /*004c*/ 	.word	0x00000000
        /*0050*/ 	.short	0x0002
        /*0052*/ 	.short	0x0010
        /*0054*/ 	.byte	0x00, 0xf0, 0x21, 0x00


	//----- nvinfo : EIATTR_KPARAM_INFO
	.align		4
.L_1158:
        /*0058*/ 	.byte	0x04, 0x17
        /*005a*/ 	.short	(.L_1160 - .L_1159)
.L_1159:
        /*005c*/ 	.word	0x00000000
        /*0060*/ 	.short	0x0001
        /*0062*/ 	.short	0x0008
        /*0064*/ 	.byte	0x00, 0xf0, 0x21, 0x00


	//----- nvinfo : EIATTR_KPARAM_INFO
	.align		4
.L_1160:
        /*0068*/ 	.byte	0x04, 0x17
        /*006a*/ 	.short	(.L_1162 - .L_1161)
.L_1161:
        /*006c*/ 	.word	0x00000000
        /*0070*/ 	.short	0x0000
        /*0072*/ 	.short	0x0000
        /*0074*/ 	.byte	0x00, 0xf0, 0x21, 0x00


	//----- nvinfo : EIATTR_SPARSE_MMA_MASK
	.align		4
.L_1162:
        /*0078*/ 	.byte	0x03, 0x50
        /*007a*/ 	.short	0x0000


	//----- nvinfo : EIATTR_MAXREG_COUNT
	.align		4
        /*007c*/ 	.byte	0x03, 0x1b
        /*007e*/ 	.short	0x00ff


	//----- nvinfo : EIATTR_NUM_BARRIERS
	.align		4
        /*0080*/ 	.byte	0x02, 0x4c
        /*0082*/ 	.byte	0x01
	.zero		1


	//----- nvinfo : EIATTR_MERCURY_ISA_VERSION
	.align		4
        /*0084*/ 	.byte	0x03, 0x5f
        /*0086*/ 	.short	0x0101


	//----- nvinfo : EIATTR_COOP_GROUP_MASK_REGIDS
	.align		4
        /*0088*/ 	.byte	0x04, 0x29
        /*008a*/ 	.short	(.L_1164 - .L_1163)


	//   ....[0]....
.L_1163:
        /*008c*/ 	.word	0xffffffff


	//   ....[1]....
        /*0090*/ 	.word	0xffffffff


	//   ....[2]....
        /*0094*/ 	.word	0xffffffff


	//   ....[3]....
        /*0098*/ 	.word	0xffffffff


	//   ....[4]....
        /*009c*/ 	.word	0xffffffff


	//   ....[5]....
        /*00a0*/ 	.word	0xffffffff


	//   ....[6]....
        /*00a4*/ 	.word	0xffffffff


	//   ....[7]....
        /*00a8*/ 	.word	0xffffffff


	//   ....[8]....
        /*00ac*/ 	.word	0xffffffff


	//   ....[9]....
        /*00b0*/ 	.word	0xffffffff


	//   ....[10]....
        /*00b4*/ 	.word	0xffffffff


	//   ....[11]....
        /*00b8*/ 	.word	0xffffffff


	//   ....[12]....
        /*00bc*/ 	.word	0xffffffff


	//   ....[13]....
        /*00c0*/ 	.word	0xffffffff


	//   ....[14]....
        /*00c4*/ 	.word	0xffffffff


	//   ....[15]....
        /*00c8*/ 	.word	0xffffffff


	//   ....[16]....
        /*00cc*/ 	.word	0xffffffff


	//   ....[17]....
        /*00d0*/ 	.word	0xffffffff


	//   ....[18]....
        /*00d4*/ 	.word	0xffffffff


	//   ....[19]....
        /*00d8*/ 	.word	0xffffffff


	//----- nvinfo : EIATTR_COOP_GROUP_INSTR_OFFSETS
	.align		4
.L_1164:
        /*00dc*/ 	.byte	0x04, 0x28
        /*00de*/ 	.short	(.L_1166 - .L_1165)


	//   ....[0]....
.L_1165:
        /*00e0*/ 	.word	0x00000950


	//   ....[1]....
        /*00e4*/ 	.word	0x00000970


	//   ....[2]....
        /*00e8*/ 	.word	0x00000990


	//   ....[3]....
        /*00ec*/ 	.word	0x000009b0


	//   ....[4]....
        /*00f0*/ 	.word	0x000009e0


	//   ....[5]....
        /*00f4*/ 	.word	0x00000ae0


	//   ....[6]....
        /*00f8*/ 	.word	0x00000b00


	//   ....[7]....
        /*00fc*/ 	.word	0x00000b20


	//   ....[8]....
        /*0100*/ 	.word	0x00000b40


	//   ....[9]....
        /*0104*/ 	.word	0x00000b80


	//   ....[10]....
        /*0108*/ 	.word	0x00000fc0


	//   ....[11]....
        /*010c*/ 	.word	0x00000fe0


	//   ....[12]....
        /*0110*/ 	.word	0x00001000


	//   ....[13]....
        /*0114*/ 	.word	0x00001020


	//   ....[14]....
        /*0118*/ 	.word	0x00001060


	//   ....[15]....
        /*011c*/ 	.word	0x00001120


	//   ....[16]....
        /*0120*/ 	.word	0x00001140


	//   ....[17]....
        /*0124*/ 	.word	0x00001160


	//   ....[18]....
        /*0128*/ 	.word	0x00001180


	//   ....[19]....
        /*012c*/ 	.word	0x000011c0


	//----- nvinfo : EIATTR_EXIT_INSTR_OFFSETS
	.align		4
.L_1166:
        /*0130*/ 	.byte	0x04, 0x1c
        /*0132*/ 	.short	(.L_1168 - .L_1167)


	//   ....[0]....
.L_1167:
        /*0134*/ 	.word	0x000023a0


	//   ....[1]....
        /*0138*/ 	.word	0x000025e0


	//----- nvinfo : EIATTR_CRS_STACK_SIZE
	.align		4
.L_1168:
        /*013c*/ 	.byte	0x04, 0x1e
        /*013e*/ 	.short	(.L_1170 - .L_1169)
.L_1169:
        /*0140*/ 	.word	0x00000000


	//----- nvinfo : EIATTR_CBANK_PARAM_SIZE
	.align		4
.L_1170:
        /*0144*/ 	.byte	0x03, 0x19
        /*0146*/ 	.short	0x0030


	//----- nvinfo : EIATTR_PARAM_CBANK
	.align		4
        /*0148*/ 	.byte	0x04, 0x0a
        /*014a*/ 	.short	(.L_1172 - .L_1171)
	.align		4
.L_1171:
        /*014c*/ 	.word	index@(.nv.constant0._ZN17fastertransformer29add_bias_layernorm_add_res_e2ILi8EEEvP6float2PKS1_S4_S4_S4_fi)
        /*0150*/ 	.short	0x0210
        /*0152*/ 	.short	0x0030


	//----- nvinfo : EIATTR_SW_WAR
	.align		4
.L_1172:
        /*0154*/ 	.byte	0x04, 0x36
        /*0156*/ 	.short	(.L_1174 - .L_1173)
.L_1173:
        /*0158*/ 	.word	0x00000008
.L_1174:


//--------------------- .nv.info._ZN17fastertransformer29add_bias_layernorm_add_res_e2ILi8EEEvP7__half2PKS1_S4_S4_S4_fi --------------------------
	.section	.nv.info._ZN17fastertransformer29add_bias_layernorm_add_res_e2ILi8EEEvP7__half2PKS1_S4_S4_S4_fi,"",@"SHT_CUDA_INFO"
	.sectionflags	@""
	.align	4


	//----- nvinfo : EIATTR_CUDA_API_VERSION
	.align		4
        /*0000*/ 	.byte	0x04, 0x37
        /*0002*/ 	.short	(.L_1176 - .L_1175)
.L_1175:
        /*0004*/ 	.word	0x00000082


	//----- nvinfo : EIATTR_KPARAM_INFO
	.align		4
.L_1176:
        /*0008*/ 	.byte	0x04, 0x17
        /*000a*/ 	.short	(.L_1178 - .L_1177)
.L_1177:
        /*000c*/ 	.word	0x00000000
        /*0010*/ 	.short	0x0006
        /*0012*/ 	.short	0x002c
        /*0014*/ 	.byte	0x00, 0xf0, 0x11, 0x00


	//----- nvinfo : EIATTR_KPARAM_INFO
	.align		4
.L_1178:
        /*0018*/ 	.byte	0x04, 0x17
        /*001a*/ 	.short	(.L_1180 - .L_1179)
.L_1179:
        /*001c*/ 	.word	0x00000000
        /*0020*/ 	.short	0x0005
        /*0022*/ 	.short	0x0028
        /*0024*/ 	.byte	0x00, 0xf0, 0x11, 0x00


	//----- nvinfo : EIATTR_KPARAM_INFO
	.align		4
.L_1180:
        /*0028*/ 	.byte	0x04, 0x17
        /*002a*/ 	.short	(.L_1182 - .L_1181)
.L_1181:
        /*002c*/ 	.word	0x00000000
        /*0030*/ 	.short	0x0004
        /*0032*/ 	.short	0x0020
        /*0034*/ 	.byte	0x00, 0xf0, 0x21, 0x00


	//----- nvinfo : EIATTR_KPARAM_INFO
	.align		4
.L_1182:
        /*0038*/ 	.byte	0x04, 0x17
        /*003a*/ 	.short	(.L_1184 - .L_1183)
.L_1183:
        /*003c*/ 	.word	0x00000000
        /*0040*/ 	.short	0x0003
        /*0042*/ 	.short	0x0018
        /*0044*/ 	.byte	0x00, 0xf0, 0x21, 0x00


	//----- nvinfo : EIATTR_KPARAM_INFO
	.align		4
.L_1184:
        /*0048*/ 	.byte	0x04, 0x17
        /*004a*/ 	.short	(.L_1186 - .L_1185)
.L_1185:
        /*004c*/ 	.word	0x00000000
        /*0050*/ 	.short	0x0002
        /*0052*/ 	.short	0x0010
        /*0054*/ 	.byte	0x00, 0xf0, 0x21, 0x00


	//----- nvinfo : EIATTR_KPARAM_INFO
	.align		4
.L_1186:
        /*0058*/ 	.byte	0x04, 0x17
        /*005a*/ 	.short	(.L_1188 - .L_1187)
.L_1187:
        /*005c*/ 	.word	0x00000000
        /*0060*/ 	.short	0x0001
        /*0062*/ 	.short	0x0008
        /*0064*/ 	.byte	0x00, 0xf0, 0x21, 0x00


	//----- nvinfo : EIATTR_KPARAM_INFO
	.align		4
.L_1188:
        /*0068*/ 	.byte	0x04, 0x17
        /*006a*/ 	.short	(.L_1190 - .L_1189)
.L_1189:
        /*006c*/ 	.word	0x00000000
        /*0070*/ 	.short	0x0000
        /*0072*/ 	.short	0x0000
        /*0074*/ 	.byte	0x00, 0xf0, 0x21, 0x00


	//----- nvinfo : EIATTR_SPARSE_MMA_MASK
	.align		4
.L_1190:
        /*0078*/ 	.byte	0x03, 0x50
        /*007a*/ 	.short	0x0000


	//----- nvinfo : EIATTR_MAXREG_COUNT
	.align		4
        /*007c*/ 	.byte	0x03, 0x1b
        /*007e*/ 	.short	0x00ff


	//----- nvinfo : EIATTR_NUM_BARRIERS
	.align		4
        /*0080*/ 	.byte	0x02, 0x4c
        /*0082*/ 	.byte	0x01
	.zero		1


	//----- nvinfo : EIATTR_MERCURY_ISA_VERSION
	.align		4
        /*0084*/ 	.byte	0x03, 0x5f
        /*0086*/ 	.short	0x0101


	//----- nvinfo : EIATTR_COOP_GROUP_MASK_REGIDS
	.align		4
        /*0088*/ 	.byte	0x04, 0x29
        /*008a*/ 	.short	(.L_1192 - .L_1191)


	//   ....[0]....
.L_1191:
        /*008c*/ 	.word	0xffffffff


	//   ....[1]....
        /*0090*/ 	.word	0xffffffff


	//   ....[2]....
        /*0094*/ 	.word	0xffffffff


	//   ....[3]....
        /*0098*/ 	.word	0xffffffff


	//   ....[4]....
        /*009c*/ 	.word	0xffffffff


	//   ....[5]....
        /*00a0*/ 	.word	0xffffffff


	//   ....[6]....
        /*00a4*/ 	.word	0xffffffff


	//   ....[7]....
        /*00a8*/ 	.word	0xffffffff


	//   ....[8]....
        /*00ac*/ 	.word	0xffffffff


	//   ....[9]....
        /*00b0*/ 	.word	0xffffffff


	//   ....[10]....
        /*00b4*/ 	.word	0xffffffff


	//   ....[11]....
        /*00b8*/ 	.word	0xffffffff


	//   ....[12]....
        /*00bc*/ 	.word	0xffffffff


	//   ....[13]....
        /*00c0*/ 	.word	0xffffffff


	//   ....[14]....
        /*00c4*/ 	.word	0xffffffff


	//   ....[15]....
        /*00c8*/ 	.word	0xffffffff


	//   ....[16]....
        /*00cc*/ 	.word	0xffffffff


	//   ....[17]....
        /*00d0*/ 	.word	0xffffffff


	//   ....[18]....
        /*00d4*/ 	.word	0xffffffff


	//   ....[19]....
        /*00d8*/ 	.word	0xffffffff


	//----- nvinfo : EIATTR_COOP_GROUP_INSTR_OFFSETS
	.align		4
.L_1192:
        /*00dc*/ 	.byte	0x04, 0x28
        /*00de*/ 	.short	(.L_1194 - .L_1193)


	//   ....[0]....
.L_1193:
        /*00e0*/ 	.word	0x000009b0


	//   ....[1]....
        /*00e4*/ 	.word	0x000009d0


	//   ....[2]....
        /*00e8*/ 	.word	0x000009f0


	//   ....[3]....
        /*00ec*/ 	.word	0x00000a10


	//   ....[4]....
        /*00f0*/ 	.word	0x00000a60


	//   ....[5]....
        /*00f4*/ 	.word	0x00000b40


	//   ....[6]....
        /*00f8*/ 	.word	0x00000b60


	//   ....[7]....
        /*00fc*/ 	.word	0x00000b80


	//   ....[8]....
        /*0100*/ 	.word	0x00000ba0


	//   ....[9]....
        /*0104*/ 	.word	0x00000bd0


	//   ....[10]....
        /*0108*/ 	.word	0x00001090


	//   ....[11]....
        /*010c*/ 	.word	0x000010b0


	//   ....[12]....
        /*0110*/ 	.word	0x000010d0


	//   ....[13]....
        /*0114*/ 	.word	0x000010f0


	//   ....[14]....
        /*0118*/ 	.word	0x00001120


	//   ....[15]....
        /*011c*/ 	.word	0x00001200


	//   ....[16]....
        /*0120*/ 	.word	0x00001220


	//   ....[17]....
        /*0124*/ 	.word	0x00001240


	//   ....[18]....
        /*0128*/ 	.word	0x00001260


	//   ....[19]....
        /*012c*/ 	.word	0x00001290


	//----- nvinfo : EIATTR_EXIT_INSTR_OFFSETS
	.align		4
.L_1194:
        /*0130*/ 	.byte	0x04, 0x1c
        /*0132*/ 	.short	(.L_1196 - .L_1195)


	//   ....[0]....
.L_1195:
        /*0134*/ 	.word	0x00002720


	//   ....[1]....
        /*0138*/ 	.word	0x000029f0


	//----- nvinfo : EIATTR_CRS_STACK_SIZE
	.align		4
.L_1196:
        /*013c*/ 	.byte	0x04, 0x1e
        /*013e*/ 	.short	(.L_1198 - .L_1197)
.L_1197:
        /*0140*/ 	.word	0x00000000


	//----- nvinfo : EIATTR_CBANK_PARAM_SIZE
	.align		4
.L_1198:
        /*0144*/ 	.byte	0x03, 0x19
        /*0146*/ 	.short	0x0030


	//----- nvinfo : EIATTR_PARAM_CBANK
	.align		4
        /*0148*/ 	.byte	0x04, 0x0a
        /*014a*/ 	.short	(.L_1200 - .L_1199)
	.align		4
.L_1199:
        /*014c*/ 	.word	index@(.nv.constant0._ZN17fastertransformer29add_bias_layernorm_add_res_e2ILi8EEEvP7__half2PKS1_S4_S4_S4_fi)
        /*0150*/ 	.short	0x0210
        /*0152*/ 	.short	0x0030


	//----- nvinfo : EIATTR_SW_WAR
	.align		4
.L_1200:
        /*0154*/ 	.byte	0x04, 0x36
        /*0156*/ 	.short	(.L_1202 - .L_1201)
.L_1201:
        /*0158*/ 	.word	0x00000008
.L_1202:


//--------------------- .nv.info._ZN17fastertransformer26add_bias_layernorm_add_resIfLi4EEEvPT_PKS1_S4_S4_S4_fi --------------------------
	.section	.nv.info._ZN17fastertransformer26add_bias_layernorm_add_resIfLi4EEEvPT_PKS1_S4_S4_S4_fi,"",@"SHT_CUDA_INFO"
	.sectionflags	@""
	.align	4


	//----- nvinfo : EIATTR_CUDA_API_VERSION
	.align		4
        /*0000*/ 	.byte	0x04, 0x37
        /*0002*/ 	.short	(.L_1204 - .L_1203)
.L_1203:
        /*0004*/ 	.word	0x00000082


	//----- nvinfo : EIATTR_KPARAM_INFO
	.align		4
.L_1204:
        /*0008*/ 	.byte	0x04, 0x17
        /*000a*/ 	.short	(.L_1206 - .L_1205)
.L_1205:
        /*000c*/ 	.word	0x00000000
        /*0010*/ 	.short	0x0006
        /*0012*/ 	.short	0x002c
        /*0014*/ 	.byte	0x00, 0xf0, 0x11, 0x00


	//----- nvinfo : EIATTR_KPARAM_INFO
	.align		4
.L_1206:
        /*0018*/ 	.byte	0x04, 0x17
        /*001a*/ 	.short	(.L_1208 - .L_1207)
.L_1207:
        /*001c*/ 	.word	0x00000000
        /*0020*/ 	.short	0x0005
        /*0022*/ 	.short	0x0028
        /*0024*/ 	.byte	0x00, 0xf0, 0x11, 0x00


	//----- nvinfo : EIATTR_KPARAM_INFO
	.align		4
.L_1208:
        /*0028*/ 	.byte	0x04, 0x17
        /*002a*/ 	.short	(.L_1210 - .L_1209)
.L_1209:
        /*002c*/ 	.word	0x00000000
        /*0030*/ 	.short	0x0004
        /*0032*/ 	.short	0x0020
        /*0034*/ 	.byte	0x00, 0xf0, 0x21, 0x00


	//----- nvinfo : EIATTR_KPARAM_INFO
	.align		4
.L_1210:
        /*0038*/ 	.byte	0x04, 0x17
        /*003a*/ 	.short	(.L_1212 - .L_1211)
.L_1211:
        /*003c*/ 	.word	0x00000000
        /*0040*/ 	.short	0x0003
        /*0042*/ 	.short	0x0018
        /*0044*/ 	.byte	0x00, 0xf0, 0x21, 0x00


	//----- nvinfo : EIATTR_KPARAM_INFO
	.align		4
.L_1212:
        /*0048*/ 	.byte	0x04, 0x17
        /*004a*/ 	.short	(.L_1214 - .L_1213)
.L_1213:
        /*004c*/ 	.word	0x00000000
        /*0050*/ 	.short	0x0002
        /*0052*/ 	.short	0x0010
        /*0054*/ 	.byte	0x00, 0xf0, 0x21, 0x00


	//----- nvinfo : EIATTR_KPARAM_INFO
	.align		4
.L_1214:
        /*0058*/ 	.byte	0x04, 0x17
        /*005a*/ 	.short	(.L_1216 - .L_1215)
.L_1215:
        /*005c*/ 	.word	0x00000000
        /*0060*/ 	.short	0x0001
        /*0062*/ 	.short	0x0008
        /*0064*/ 	.byte	0x00, 0xf0, 0x21, 0x00


	//----- nvinfo : EIATTR_KPARAM_INFO
	.align		4
.L_1216:
        /*0068*/ 	.byte	0x04, 0x17
        /*006a*/ 	.short	(.L_1218 - .L_1217)
.L_1217:
        /*006c*/ 	.word	0x00000000
        /*0070*/ 	.short	0x0000
        /*0072*/ 	.short	0x0000
        /*0074*/ 	.byte	0x00, 0xf0, 0x21, 0x00


	//----- nvinfo : EIATTR_SPARSE_MMA_MASK
	.align		4
.L_1218:
        /*0078*/ 	.byte	0x03, 0x50
        /*007a*/ 	.short	0x0000


	//----- nvinfo : EIATTR_MAXREG_COUNT
	.align		4
        /*007c*/ 	.byte	0x03, 0x1b
        /*007e*/ 	.short	0x00ff


	//----- nvinfo : EIATTR_NUM_BARRIERS
	.align		4
        /*0080*/ 	.byte	0x02, 0x4c
        /*0082*/ 	.byte	0x01
	.zero		1


	//----- nvinfo : EIATTR_MERCURY_ISA_VERSION
	.align		4
        /*0084*/ 	.byte	0x03, 0x5f
        /*0086*/ 	.short	0x0101


	//----- nvinfo : EIATTR_COOP_GROUP_MASK_REGIDS
	.align		4
        /*0088*/ 	.byte	0x04, 0x29
        /*008a*/ 	.short	(.L_1220 - .L_1219)


	//   ....[0]....
.L_1219:
        /*008c*/ 	.word	0xffffffff


	//   ....[1]....
        /*0090*/ 	.word	0xffffffff


	//   ....[2]....
        /*0094*/ 	.word	0xffffffff


	//   ....[3]....
        /*0098*/ 	.word	0xffffffff


	//   ....[4]....
        /*009c*/ 	.word	0xffffffff


	//   ....[5]....
        /*00a0*/ 	.word	0xffffffff


	//   ....[6]....
        /*00a4*/ 	.word	0xffffffff


	//   ....[7]....
        /*00a8*/ 	.word	0xffffffff


	//   ....[8]....
        /*00ac*/ 	.word	0xffffffff


	//   ....[9]....
        /*00b0*/ 	.word	0xffffffff


	//   ....[10]....
        /*00b4*/ 	.word	0xffffffff


	//   ....[11]....
        /*00b8*/ 	.word	0xffffffff


	//   ....[12]....
        /*00bc*/ 	.word	0xffffffff


	//   ....[13]....
        /*00c0*/ 	.word	0xffffffff


	//   ....[14]....
        /*00c4*/ 	.word	0xffffffff


	//   ....[15]....
        /*00c8*/ 	.word	0xffffffff


	//   ....[16]....
        /*00cc*/ 	.word	0xffffffff


	//   ....[17]....
        /*00d0*/ 	.word	0xffffffff


	//   ....[18]....
        /*00d4*/ 	.word	0xffffffff


	//   ....[19]....
        /*00d8*/ 	.word	0xffffffff


	//----- nvinfo : EIATTR_COOP_GROUP_INSTR_OFFSETS
	.align		4
.L_1220:
        /*00dc*/ 	.byte	0x04, 0x28
        /*00de*/ 	.short	(.L_1222 - .L_1221)


	//   ....[0]....
.L_1221:
        /*00e0*/ 	.word	0x000003d0


	//   ....[1]....
        /*00e4*/ 	.word	0x000003f0


	//   ....[2]....
        /*00e8*/ 	.word	0x00000410


	//   ....[3]....
        /*00ec*/ 	.word	0x00000430


	//   ....[4]....
        /*00f0*/ 	.word	0x00000480


	//   ....[5]....
        /*00f4*/ 	.word	0x00000560


	//   ....[6]....
        /*00f8*/ 	.word	0x00000580


	//   ....[7]....
        /*00fc*/ 	.word	0x000005a0


	//   ....[8]....
        /*0100*/ 	.word	0x000005c0


	//   ....[9]....
        /*0104*/ 	.word	0x000005f0


	//   ....[10]....
        /*0108*/ 	.word	0x00000750


	//   ....[11]....
        /*010c*/ 	.word	0x00000770


	//   ....[12]....
        /*0110*/ 	.word	0x00000790


	//   ....[13]....
        /*0114*/ 	.word	0x000007b0


	//   ....[14]....
        /*0118*/ 	.word	0x000007d0


	//   ....[15]....
        /*011c*/ 	.word	0x00000860


	//   ....[16]....
        /*0120*/ 	.word	0x00000880


	//   ....[17]....
        /*0124*/ 	.word	0x000008a0


	//   ....[18]....
        /*0128*/ 	.word	0x000008c0


	//   ....[19]....
        /*012c*/ 	.word	0x00000900


	//----- nvinfo : EIATTR_EXIT_INSTR_OFFSETS
	.align		4
.L_1222:
        /*0130*/ 	.byte	0x04, 0x1c
        /*0132*/ 	.short	(.L_1224 - .L_1223)


	//   ....[0]....
.L_1223:
        /*0134*/ 	.word	0x00000f00


	//   ....[1]....
        /*0138*/ 	.word	0x000010e0


	//----- nvinfo : EIATTR_CRS_STACK_SIZE
	.align		4
.L_1224:
        /*013c*/ 	.byte	0x04, 0x1e
        /*013e*/ 	.short	(.L_1226 - .L_1225)
.L_1225:
        /*0140*/ 	.word	0x00000000


	//----- nvinfo : EIATTR_CBANK_PARAM_SIZE
	.align		4
.L_1226:
        /*0144*/ 	.byte	0x03, 0x19
        /*0146*/ 	.short	0x0030


	//----- nvinfo : EIATTR_PARAM_CBANK
	.align		4
        /*0148*/ 	.byte	0x04, 0x0a
        /*014a*/ 	.short	(.L_1228 - .L_1227)
	.align		4
.L_1227:
        /*014c*/ 	.word	index@(.nv.constant0._ZN17fastertransformer26add_bias_layernorm_add_resIfLi4EEEvPT_PKS1_S4_S4_S4_fi)
        /*0150*/ 	.short	0x0210
        /*0152*/ 	.short	0x0030


	//----- nvinfo : EIATTR_SW_WAR
	.align		4
.L_1228:
        /*0154*/ 	.byte	0x04, 0x36
        /*0156*/ 	.short	(.L_1230 - .L_1229)
.L_1229:
        /*0158*/ 	.word	0x00000008
.L_1230:


//--------------------- .nv.info._ZN17fastertransformer26add_bias_layernorm_add_resI6__halfLi4EEEvPT_PKS2_S5_S5_S5_fi --------------------------
	.section	.nv.info._ZN17fastertransformer26add_bias_layernorm_add_resI6__halfLi4EEEvPT_PKS2_S5_S5_S5_fi,"",@"SHT_CUDA_INFO"
	.sectionflags	@""
	.align	4


	//----- nvinfo : EIATTR_CUDA_API_VERSION
	.align		4
        /*0000*/ 	.byte	0x04, 0x37
        /*0002*/ 	.short	(.L_1232 - .L_1231)
.L_1231:
        /*0004*/ 	.word	0x00000082


	//----- nvinfo : EIATTR_KPARAM_INFO
	.align		4
.L_1232:
        /*0008*/ 	.byte	0x04, 0x17
        /*000a*/ 	.short	(.L_1234 - .L_1233)
.L_1233:
        /*000c*/ 	.word	0x00000000
        /*0010*/ 	.short	0x0006
        /*0012*/ 	.short	0x002c
        /*0014*/ 	.byte	0x00, 0xf0, 0x11, 0x00


	//----- nvinfo : EIATTR_KPARAM_INFO
	.align		4
.L_1234:
        /*0018*/ 	.byte	0x04, 0x17
        /*001a*/ 	.short	(.L_1236 - .L_1235)
.L_1235:
        /*001c*/ 	.word	0x00000000
        /*0020*/ 	.short	0x0005
        /*0022*/ 	.short	0x0028
        /*0024*/ 	.byte	0x00, 0xf0, 0x11, 0x00


	//----- nvinfo : EIATTR_KPARAM_INFO
	.align		4
.L_1236:
        /*0028*/ 	.byte	0x04, 0x17
        /*002a*/ 	.short	(.L_1238 - .L_1237)
.L_1237:
        /*002c*/ 	.word	0x00000000
        /*0030*/ 	.short	0x0004
        /*0032*/ 	.short	0x0020
        /*0034*/ 	.byte	0x00, 0xf0, 0x21, 0x00


	//----- nvinfo : EIATTR_KPARAM_INFO
	.align		4
.L_1238:
        /*0038*/ 	.byte	0x04, 0x17
        /*003a*/ 	.short	(.L_1240 - .L_1239)
.L_1239:
        /*003c*/ 	.word	0x00000000
        /*0040*/ 	.short	0x0003
        /*0042*/ 	.short	0x0018
        /*0044*/ 	.byte	0x00, 0xf0, 0x21, 0x00


	//----- nvinfo : EIATTR_KPARAM_INFO
	.align		4
.L_1240:
        /*0048*/ 	.byte	0x04, 0x17
        /*004a*/ 	.short	(.L_1242 - .L_1241)
.L_1241:
        /*004c*/ 	.word	0x00000000
        /*0050*/ 	.short	0x0002
        /*0052*/ 	.short	0x0010
        /*0054*/ 	.byte	0x00, 0xf0, 0x21, 0x00


	//----- nvinfo : EIATTR_KPARAM_INFO
	.align		4
.L_1242:
        /*0058*/ 	.byte	0x04, 0x17
        /*005a*/ 	.short	(.L_1244 - .L_1243)
.L_1243:
        /*005c*/ 	.word	0x00000000
        /*0060*/ 	.short	0x0001
        /*0062*/ 	.short	0x0008
        /*0064*/ 	.byte	0x00, 0xf0, 0x21, 0x00


	//----- nvinfo : EIATTR_KPARAM_INFO
	.align		4
.L_1244:
        /*0068*/ 	.byte	0x04, 0x17
        /*006a*/ 	.short	(.L_1246 - .L_1245)
.L_1245:
        /*006c*/ 	.word	0x00000000
        /*0070*/ 	.short	0x0000
        /*0072*/ 	.short	0x0000
        /*0074*/ 	.byte	0x00, 0xf0, 0x21, 0x00


	//----- nvinfo : EIATTR_SPARSE_MMA_MASK
	.align		4
.L_1246:
        /*0078*/ 	.byte	0x03, 0x50
        /*007a*/ 	.short	0x0000


	//----- nvinfo : EIATTR_MAXREG_COUNT
	.align		4
        /*007c*/ 	.byte	0x03, 0x1b
        /*007e*/ 	.short	0x00ff


	//----- nvinfo : EIATTR_NUM_BARRIERS
	.align		4
        /*0080*/ 	.byte	0x02, 0x4c
        /*0082*/ 	.byte	0x01
	.zero		1


	//----- nvinfo : EIATTR_MERCURY_ISA_VERSION
	.align		4
        /*0084*/ 	.byte	0x03, 0x5f
        /*0086*/ 	.short	0x0101


	//----- nvinfo : EIATTR_COOP_GROUP_MASK_REGIDS
	.align		4
        /*0088*/ 	.byte	0x04, 0x29
        /*008a*/ 	.short	(.L_1248 - .L_1247)


	//   ....[0]....
.L_1247:
        /*008c*/ 	.word	0xffffffff


	//   ....[1]....
        /*0090*/ 	.word	0xffffffff


	//   ....[2]....
        /*0094*/ 	.word	0xffffffff


	//   ....[3]....
        /*0098*/ 	.word	0xffffffff


	//   ....[4]....
        /*009c*/ 	.word	0xffffffff


	//   ....[5]....
        /*00a0*/ 	.word	0xffffffff


	//   ....[6]....
        /*00a4*/ 	.word	0xffffffff


	//   ....[7]....
        /*00a8*/ 	.word	0xffffffff


	//   ....[8]....
        /*00ac*/ 	.word	0xffffffff


	//   ....[9]....
        /*00b0*/ 	.word	0xffffffff


	//   ....[10]....
        /*00b4*/ 	.word	0xffffffff


	//   ....[11]....
        /*00b8*/ 	.word	0xffffffff


	//   ....[12]....
        /*00bc*/ 	.word	0xffffffff


	//   ....[13]....
        /*00c0*/ 	.word	0xffffffff


	//   ....[14]....
        /*00c4*/ 	.word	0xffffffff


	//   ....[15]....
        /*00c8*/ 	.word	0xffffffff


	//   ....[16]....
        /*00cc*/ 	.word	0xffffffff


	//   ....[17]....
        /*00d0*/ 	.word	0xffffffff


	//   ....[18]....
        /*00d4*/ 	.word	0xffffffff


	//   ....[19]....
        /*00d8*/ 	.word	0xffffffff


	//----- nvinfo : EIATTR_COOP_GROUP_INSTR_OFFSETS
	.align		4
.L_1248:
        /*00dc*/ 	.byte	0x04, 0x28
        /*00de*/ 	.short	(.L_1250 - .L_1249)


	//   ....[0]....
.L_1249:
        /*00e0*/ 	.word	0x000004e0


	//   ....[1]....
        /*00e4*/ 	.word	0x00000500


	//   ....[2]....
        /*00e8*/ 	.word	0x00000520


	//   ....[3]....
        /*00ec*/ 	.word	0x00000540


	//   ....[4]....
        /*00f0*/ 	.word	0x00000560


	//   ....[5]....
        /*00f4*/ 	.word	0x00000640


	//   ....[6]....
        /*00f8*/ 	.word	0x00000660


	//   ....[7]....
        /*00fc*/ 	.word	0x00000680


	//   ....[8]....
        /*0100*/ 	.word	0x000006a0


	//   ....[9]....
        /*0104*/ 	.word	0x000006e0


	//   ....[10]....
        /*0108*/ 	.word	0x00000830


	//   ....[11]....
        /*010c*/ 	.word	0x00000850


	//   ....[12]....
        /*0110*/ 	.word	0x00000870


	//   ....[13]....
        /*0114*/ 	.word	0x00000890


	//   ....[14]....
        /*0118*/ 	.word	0x000008b0


	//   ....[15]....
        /*011c*/ 	.word	0x00000910


	//   ....[16]....
        /*0120*/ 	.word	0x00000930


	//   ....[17]....
        /*0124*/ 	.word	0x00000950


	//   ....[18]....
        /*0128*/ 	.word	0x00000990


	//   ....[19]....
        /*012c*/ 	.word	0x000009c0


	//----- nvinfo : EIATTR_EXIT_INSTR_OFFSETS
	.align		4
.L_1250:
        /*0130*/ 	.byte	0x04, 0x1c
        /*0132*/ 	.short	(.L_1252 - .L_1251)


	//   ....[0]....
.L_1251:
        /*0134*/ 	.word	0x00000f70


	//   ....[1]....
        /*0138*/ 	.word	0x00001110


	//----- nvinfo : EIATTR_CRS_STACK_SIZE
	.align		4
.L_1252:
        /*013c*/ 	.byte	0x04, 0x1e
        /*013e*/ 	.short	(.L_1254 - .L_1253)
.L_1253:
        /*0140*/ 	.word	0x00000000


	//----- nvinfo : EIATTR_CBANK_PARAM_SIZE
	.align		4
.L_1254:
        /*0144*/ 	.byte	0x03, 0x19
        /*0146*/ 	.short	0x0030


	//----- nvinfo : EIATTR_PARAM_CBANK
	.align		4
        /*0148*/ 	.byte	0x04, 0x0a
        /*014a*/ 	.short	(.L_1256 - .L_1255)
	.align		4
.L_1255:
        /*014c*/ 	.word	index@(.nv.constant0._ZN17fastertransformer26add_bias_layernorm_add_resI6__halfLi4EEEvPT_PKS2_S5_S5_S5_fi)
        /*0150*/ 	.short	0x0210
        /*0152*/ 	.short	0x0030


	//----- nvinfo : EIATTR_SW_WAR
	.align		4
.L_1256:
        /*0154*/ 	.byte	0x04, 0x36
        /*0156*/ 	.short	(.L_1258 - .L_1257)
.L_1257:
        /*0158*/ 	.word	0x00000008
.L_1258:


//--------------------- .nv.info._ZN17fastertransformer29add_bias_layernorm_add_res_e2ILi4EEEvP6float2PKS1_S4_S4_S4_fi --------------------------
	.section	.nv.info._ZN17fastertransformer29add_bias_layernorm_add_res_e2ILi4EEEvP6float2PKS1_S4_S4_S4_fi,"",@"SHT_CUDA_INFO"
	.sectionflags	@""
	.align	4


	//----- nvinfo : EIATTR_CUDA_API_VERSION
	.align		4
        /*0000*/ 	.byte	0x04, 0x37
        /*0002*/ 	.short	(.L_1260 - .L_1259)
.L_1259:
        /*0004*/ 	.word	0x00000082


	//----- nvinfo : EIATTR_KPARAM_INFO
	.align		4
.L_1260:
        /*0008*/ 	.byte	0x04, 0x17
        /*000a*/ 	.short	(.L_1262 - .L_1261)
.L_1261:
        /*000c*/ 	.word	0x00000000
        /*0010*/ 	.short	0x0006
        /*0012*/ 	.short	0x002c
        /*0014*/ 	.byte	0x00, 0xf0, 0x11, 0x00


	//----- nvinfo : EIATTR_KPARAM_INFO
	.align		4
.L_1262:
        /*0018*/ 	.byte	0x04, 0x17
        /*001a*/ 	.short	(.L_1264 - .L_1263)
.L_1263:
        /*001c*/ 	.word	0x00000000
        /*0020*/ 	.short	0x0005
        /*0022*/ 	.short	0x0028
        /*0024*/ 	.byte	0x00, 0xf0, 0x11, 0x00


	//----- nvinfo : EIATTR_KPARAM_INFO
	.align		4
.L_1264:
        /*0028*/ 	.byte	0x04, 0x17
        /*002a*/ 	.short	(.L_1266 - .L_1265)
.L_1265:
        /*002c*/ 	.word	0x00000000
        /*0030*/ 	.short	0x0004
        /*0032*/ 	.short	0x0020
        /*0034*/ 	.byte	0x00, 0xf0, 0x21, 0x00


	//----- nvinfo : EIATTR_KPARAM_INFO
	.align		4
.L_1266:
        /*0038*/ 	.byte	0x04, 0x17
        /*003a*/ 	.short	(.L_1268 - .L_1267)
.L_1267:
        /*003c*/ 	.word	0x00000000
        /*0040*/ 	.short	0x0003
        /*0042*/ 	.short	0x0018
        /*0044*/ 	.byte	0x00, 0xf0, 0x21, 0x00


	//----- nvinfo : EIATTR_KPARAM_INFO
	.align		4
.L_1268:
        /*0048*/ 	.byte	0x04, 0x17
        /*004a*/ 	.short	(.L_1270 - .L_1269)
.L_1269:
        /*004c*/ 	.word	0x00000000
        /*0050*/ 	.short	0x0002
        /*0052*/ 	.short	0x0010
        /*0054*/ 	.byte	0x00, 0xf0, 0x21, 0x00


	//----- nvinfo : EIATTR_KPARAM_INFO
	.align		4
.L_1270:
        /*0058*/ 	.byte	0x04, 0x17
        /*005a*/ 	.short	(.L_1272 - .L_1271)
.L_1271:
        /*005c*/ 	.word	0x00000000
        /*0060*/ 	.short	0x0001
        /*0062*/ 	.short	0x0008
        /*0064*/ 	.byte	0x00, 0xf0, 0x21, 0x00


	//----- nvinfo : EIATTR_KPARAM_INFO
	.align		4
.L_1272:
        /*0068*/ 	.byte	0x04, 0x17
        /*006a*/ 	.short	(.L_1274 - .L_1273)
.L_1273:
        /*006c*/ 	.word	0x00000000
        /*0070*/ 	.short	0x0000
        /*0072*/ 	.short	0x0000
        /*0074*/ 	.byte	0x00, 0xf0, 0x21, 0x00


	//----- nvinfo : EIATTR_SPARSE_MMA_MASK
	.align		4
.L_1274:
        /*0078*/ 	.byte	0x03, 0x50
        /*007a*/ 	.short	0x0000


	//----- nvinfo : EIATTR_MAXREG_COUNT
	.align		4
        /*007c*/ 	.byte	0x03, 0x1b
        /*007e*/ 	.short	0x00ff


	//----- nvinfo : EIATTR_NUM_BARRIERS
	.align		4
        /*0080*/ 	.byte	0x02, 0x4c
        /*0082*/ 	.byte	0x01
	.zero		1


	//----- nvinfo : EIATTR_MERCURY_ISA_VERSION
	.align		4
        /*0084*/ 	.byte	0x03, 0x5f
        /*0086*/ 	.short	0x0101


	//----- nvinfo : EIATTR_COOP_GROUP_MASK_REGIDS
	.align		4
        /*0088*/ 	.byte	0x04, 0x29
        /*008a*/ 	.short	(.L_1276 - .L_1275)


	//   ....[0]....
.L_1275:
        /*008c*/ 	.word	0xffffffff


	//   ....[1]....
        /*0090*/ 	.word	0xffffffff


	//   ....[2]....
        /*0094*/ 	.word	0xffffffff


	//   ....[3]....
        /*0098*/ 	.word	0xffffffff


	//   ....[4]....
        /*009c*/ 	.word	0xffffffff


	//   ....[5]....
        /*00a0*/ 	.word	0xffffffff


	//   ....[6]....
        /*00a4*/ 	.word	0xffffffff


	//   ....[7]....
        /*00a8*/ 	.word	0xffffffff


	//   ....[8]....
        /*00ac*/ 	.word	0xffffffff


	//   ....[9]....
        /*00b0*/ 	.word	0xffffffff


	//   ....[10]....
        /*00b4*/ 	.word	0xffffffff


	//   ....[11]....
        /*00b8*/ 	.word	0xffffffff


	//   ....[12]....
        /*00bc*/ 	.word	0xffffffff


	//   ....[13]....
        /*00c0*/ 	.word	0xffffffff


	//   ....[14]....
        /*00c4*/ 	.word	0xffffffff


	//   ....[15]....
        /*00c8*/ 	.word	0xffffffff


	//   ....[16]....
        /*00cc*/ 	.word	0xffffffff


	//   ....[17]....
        /*00d0*/ 	.word	0xffffffff


	//   ....[18]....
        /*00d4*/ 	.word	0xffffffff


	//   ....[19]....
        /*00d8*/ 	.word	0xffffffff


	//----- nvinfo : EIATTR_COOP_GROUP_INSTR_OFFSETS
	.align		4
.L_1276:
        /*00dc*/ 	.byte	0x04, 0x28
        /*00de*/ 	.short	(.L_1278 - .L_1277)


	//   ....[0]....
.L_1277:
        /*00e0*/ 	.word	0x00000480


	//   ....[1]....
        /*00e4*/ 	.word	0x000004a0


	//   ....[2]....
        /*00e8*/ 	.word	0x000004c0


	//   ....[3]....
        /*00ec*/ 	.word	0x000004e0


	//   ....[4]....
        /*00f0*/ 	.word	0x00000530


	//   ....[5]....
        /*00f4*/ 	.word	0x00000610


	//   ....[6]....
        /*00f8*/ 	.word	0x00000630


	//   ....[7]....
        /*00fc*/ 	.word	0x00000650


	//   ....[8]....
        /*0100*/ 	.word	0x00000670


	//   ....[9]....
        /*0104*/ 	.word	0x000006b0


	//   ....[10]....
        /*0108*/ 	.word	0x00000880


	//   ....[11]....
        /*010c*/ 	.word	0x000008a0


	//   ....[12]....
        /*0110*/ 	.word	0x000008c0


	//   ....[13]....
        /*0114*/ 	.word	0x000008e0


	//   ....[14]....
        /*0118*/ 	.word	0x00000900


	//   ....[15]....
        /*011c*/ 	.word	0x00000980


	//   ....[16]....
        /*0120*/ 	.word	0x000009a0


	//   ....[17]....
        /*0124*/ 	.word	0x000009c0


	//   ....[18]....
        /*0128*/ 	.word	0x000009e0


	//   ....[19]....
        /*012c*/ 	.word	0x00000a10


	//----- nvinfo : EIATTR_EXIT_INSTR_OFFSETS
	.align		4
.L_1278:
        /*0130*/ 	.byte	0x04, 0x1c
        /*0132*/ 	.short	(.L_1280 - .L_1279)


	//   ....[0]....
.L_1279:
        /*0134*/ 	.word	0x000010f0


	//   ....[1]....
        /*0138*/ 	.word	0x00001280


	//----- nvinfo : EIATTR_CRS_STACK_SIZE
	.align		4
.L_1280:
        /*013c*/ 	.byte	0x04, 0x1e
        /*013e*/ 	.short	(.L_1282 - .L_1281)
.L_1281:
        /*0140*/ 	.word	0x00000000


	//----- nvinfo : EIATTR_CBANK_PARAM_SIZE
	.align		4
.L_1282:
        /*0144*/ 	.byte	0x03, 0x19
        /*0146*/ 	.short	0x0030


	//----- nvinfo : EIATTR_PARAM_CBANK
	.align		4
        /*0148*/ 	.byte	0x04, 0x0a
        /*014a*/ 	.short	(.L_1284 - .L_1283)
	.align		4
.L_1283:
        /*014c*/ 	.word	index@(.nv.constant0._ZN17fastertransformer29add_bias_layernorm_add_res_e2ILi4EEEvP6float2PKS1_S4_S4_S4_fi)
        /*0150*/ 	.short	0x0210
        /*0152*/ 	.short	0x0030


	//----- nvinfo : EIATTR_SW_WAR
	.align		4
.L_1284:
        /*0154*/ 	.byte	0x04, 0x36
        /*0156*/ 	.short	(.L_1286 - .L_1285)
.L_1285:
        /*0158*/ 	.word	0x00000008
.L_1286:


//--------------------- .nv.info._ZN17fastertransformer29add_bias_layernorm_add_res_e2ILi4EEEvP7__half2PKS1_S4_S4_S4_fi --------------------------
	.section	.nv.info._ZN17fastertransformer29add_bias_layernorm_add_res_e2ILi4EEEvP7__half2PKS1_S4_S4_S4_fi,"",@"SHT_CUDA_INFO"
	.sectionflags	@""
	.align	4


	//----- nvinfo : EIATTR_CUDA_API_VERSION
	.align		4
        /*0000*/ 	.byte	0x04, 0x37
        /*0002*/ 	.short	(.L_1288 - .L_1287)
.L_1287:
        /*0004*/ 	.word	0x00000082


	//----- nvinfo : EIATTR_KPARAM_INFO
	.align		4
.L_1288:
        /*0008*/ 	.byte	0x04, 0x17
        /*000a*/ 	.short	(.L_1290 - .L_1289)
.L_1289:
        /*000c*/ 	.word	0x00000000
        /*0010*/ 	.short	0x0006
        /*0012*/ 	.short	0x002c
        /*0014*/ 	.byte	0x00, 0xf0, 0x11, 0x00


	//----- nvinfo : EIATTR_KPARAM_INFO
	.align		4
.L_1290:
        /*0018*/ 	.byte	0x04, 0x17
        /*001a*/ 	.short	(.L_1292 - .L_1291)
.L_1291:
        /*001c*/ 	.word	0x00000000
        /*0020*/ 	.short	0x0005
        /*0022*/ 	.short	0x0028
        /*0024*/ 	.byte	0x00, 0xf0, 0x11, 0x00


	//----- nvinfo : EIATTR_KPARAM_INFO
	.align		4
.L_1292:
        /*0028*/ 	.byte	0x04, 0x17
        /*002a*/ 	.short	(.L_1294 - .L_1293)
.L_1293:
        /*002c*/ 	.word	0x00000000
        /*0030*/ 	.short	0x0004
        /*0032*/ 	.short	0x0020
        /*0034*/ 	.byte	0x00, 0xf0, 0x21, 0x00


	//----- nvinfo : EIATTR_KPARAM_INFO
	.align		4
.L_1294:
        /*0038*/ 	.byte	0x04, 0x17
        /*003a*/ 	.short	(.L_1296 - .L_1295)
.L_1295:
        /*003c*/ 	.word	0x00000000
        /*0040*/ 	.short	0x0003
        /*0042*/ 	.short	0x0018
        /*0044*/ 	.byte	0x00, 0xf0, 0x21, 0x00


	//----- nvinfo : EIATTR_KPARAM_INFO
	.align		4
.L_1296:
        /*0048*/ 	.byte	0x04, 0x17
        /*004a*/ 	.short	(.L_1298 - .L_1297)
.L_1297:
        /*004c*/ 	.word	0x00000000
        /*0050*/ 	.short	0x0002
        /*0052*/ 	.short	0x0010
        /*0054*/ 	.byte	0x00, 0xf0, 0x21, 0x00


	//----- nvinfo : EIATTR_KPARAM_INFO
	.align		4
.L_1298:
        /*0058*/ 	.byte	0x04, 0x17
        /*005a*/ 	.short	(.L_1300 - .L_1299)
.L_1299:
        /*005c*/ 	.word	0x00000000
        /*0060*/ 	.short	0x0001
        /*0062*/ 	.short	0x0008
        /*0064*/ 	.byte	0x00, 0xf0, 0x21, 0x00


	//----- nvinfo : EIATTR_KPARAM_INFO
	.align		4
.L_1300:
        /*0068*/ 	.byte	0x04, 0x17
        /*006a*/ 	.short	(.L_1302 - .L_1301)
.L_1301:
        /*006c*/ 	.word	0x00000000
        /*0070*/ 	.short	0x0000
        /*0072*/ 	.short	0x0000
        /*0074*/ 	.byte	0x00, 0xf0, 0x21, 0x00


	//----- nvinfo : EIATTR_SPARSE_MMA_MASK
	.align		4
.L_1302:
        /*0078*/ 	.byte	0x03, 0x50
        /*007a*/ 	.short	0x0000


	//----- nvinfo : EIATTR_MAXREG_COUNT
	.align		4
        /*007c*/ 	.byte	0x03, 0x1b
        /*007e*/ 	.short	0x00ff


	//----- nvinfo : EIATTR_NUM_BARRIERS
	.align		4
        /*0080*/ 	.byte	0x02, 0x4c
        /*0082*/ 	.byte	0x01
	.zero		1


	//----- nvinfo : EIATTR_MERCURY_ISA_VERSION
	.align		4
        /*0084*/ 	.byte	0x03, 0x5f
        /*0086*/ 	.short	0x0101


	//----- nvinfo : EIATTR_COOP_GROUP_MASK_REGIDS
	.align		4
        /*0088*/ 	.byte	0x04, 0x29
        /*008a*/ 	.short	(.L_1304 - .L_1303)


	//   ....[0]....
.L_1303:
        /*008c*/ 	.word	0xffffffff


	//   ....[1]....
        /*0090*/ 	.word	0xffffffff


	//   ....[2]....
        /*0094*/ 	.word	0xffffffff


	//   ....[3]....
        /*0098*/ 	.word	0xffffffff


	//   ....[4]....
        /*009c*/ 	.word	0xffffffff


	//   ....[5]....
        /*00a0*/ 	.word	0xffffffff


	//   ....[6]....
        /*00a4*/ 	.word	0xffffffff


	//   ....[7]....
        /*00a8*/ 	.word	0xffffffff


	//   ....[8]....
        /*00ac*/ 	.word	0xffffffff


	//   ....[9]....
        /*00b0*/ 	.word	0xffffffff


	//   ....[10]....
        /*00b4*/ 	.word	0xffffffff


	//   ....[11]....
        /*00b8*/ 	.word	0xffffffff


	//   ....[12]....
        /*00bc*/ 	.word	0xffffffff


	//   ....[13]....
        /*00c0*/ 	.word	0xffffffff


	//   ....[14]....
        /*00c4*/ 	.word	0xffffffff


	//   ....[15]....
        /*00c8*/ 	.word	0xffffffff


	//   ....[16]....
        /*00cc*/ 	.word	0xffffffff


	//   ....[17]....
        /*00d0*/ 	.word	0xffffffff


	//   ....[18]....
        /*00d4*/ 	.word	0xffffffff


	//   ....[19]....
        /*00d8*/ 	.word	0xffffffff


	//----- nvinfo : EIATTR_COOP_GROUP_INSTR_OFFSETS
	.align		4
.L_1304:
        /*00dc*/ 	.byte	0x04, 0x28
        /*00de*/ 	.short	(.L_1306 - .L_1305)


	//   ....[0]....
.L_1305:
        /*00e0*/ 	.word	0x00000540


	//   ....[1]....
        /*00e4*/ 	.word	0x00000560


	//   ....[2]....
        /*00e8*/ 	.word	0x00000580


	//   ....[3]....
        /*00ec*/ 	.word	0x000005a0


	//   ....[4]....
        /*00f0*/ 	.word	0x000005f0


	//   ....[5]....
        /*00f4*/ 	.word	0x000006d0


	//   ....[6]....
        /*00f8*/ 	.word	0x000006f0


	//   ....[7]....
        /*00fc*/ 	.word	0x00000710


	//   ....[8]....
        /*0100*/ 	.word	0x00000730


	//   ....[9]....
        /*0104*/ 	.word	0x00000770


	//   ....[10]....
        /*0108*/ 	.word	0x000009c0


	//   ....[11]....
        /*010c*/ 	.word	0x000009e0


	//   ....[12]....
        /*0110*/ 	.word	0x00000a00


	//   ....[13]....
        /*0114*/ 	.word	0x00000a20


	//   ....[14]....
        /*0118*/ 	.word	0x00000a40


	//   ....[15]....
        /*011c*/ 	.word	0x00000ab0


	//   ....[16]....
        /*0120*/ 	.word	0x00000ad0


	//   ....[17]....
        /*0124*/ 	.word	0x00000af0


	//   ....[18]....
        /*0128*/ 	.word	0x00000b10


	//   ....[19]....
        /*012c*/ 	.word	0x00000b50


	//----- nvinfo : EIATTR_EXIT_INSTR_OFFSETS
	.align		4
.L_1306:
        /*0130*/ 	.byte	0x04, 0x1c
        /*0132*/ 	.short	(.L_1308 - .L_1307)


	//   ....[0]....
.L_1307:
        /*0134*/ 	.word	0x00001280


	//   ....[1]....
        /*0138*/ 	.word	0x000014a0


	//----- nvinfo : EIATTR_CRS_STACK_SIZE
	.align		4
.L_1308:
        /*013c*/ 	.byte	0x04, 0x1e
        /*013e*/ 	.short	(.L_1310 - .L_1309)
.L_1309:
        /*0140*/ 	.word	0x00000000


	//----- nvinfo : EIATTR_CBANK_PARAM_SIZE
	.align		4
.L_1310:
        /*0144*/ 	.byte	0x03, 0x19
        /*0146*/ 	.short	0x0030


	//----- nvinfo : EIATTR_PARAM_CBANK
	.align		4
        /*0148*/ 	.byte	0x04, 0x0a
        /*014a*/ 	.short	(.L_1312 - .L_1311)
	.align		4
.L_1311:
        /*014c*/ 	.word	index@(.nv.constant0._ZN17fastertransformer29add_bias_layernorm_add_res_e2ILi4EEEvP7__half2PKS1_S4_S4_S4_fi)
        /*0150*/ 	.short	0x0210
        /*0152*/ 	.short	0x0030


	//----- nvinfo : EIATTR_SW_WAR
	.align		4
.L_1312:
        /*0154*/ 	.byte	0x04, 0x36
        /*0156*/ 	.short	(.L_1314 - .L_1313)
.L_1313:
        /*0158*/ 	.word	0x00000008
.L_1314:


//--------------------- .nv.info._ZN17fastertransformer26add_bias_layernorm_add_resIfLi2EEEvPT_PKS1_S4_S4_S4_fi --------------------------
	.section	.nv.info._ZN17fastertransformer26add_bias_layernorm_add_resIfLi2EEEvPT_PKS1_S4_S4_S4_fi,"",@"SHT_CUDA_INFO"
	.sectionflags	@""
	.align	4


	//----- nvinfo : EIATTR_CUDA_API_VERSION
	.align		4
        /*0000*/ 	.byte	0x04, 0x37
        /*0002*/ 	.short	(.L_1316 - .L_1315)
.L_1315:
        /*0004*/ 	.word	0x00000082


	//----- nvinfo : EIATTR_KPARAM_INFO
	.align		4
.L_1316:
        /*0008*/ 	.byte	0x04, 0x17
        /*000a*/ 	.short	(.L_1318 - .L_1317)
.L_1317:
        /*000c*/ 	.word	0x00000000
        /*0010*/ 	.short	0x0006
        /*0012*/ 	.short	0x002c
        /*0014*/ 	.byte	0x00, 0xf0, 0x11, 0x00


	//----- nvinfo : EIATTR_KPARAM_INFO
	.align		4
.L_1318:
        /*0018*/ 	.byte	0x04, 0x17
        /*001a*/ 	.short	(.L_1320 - .L_1319)
.L_1319:
        /*001c*/ 	.word	0x00000000
        /*0020*/ 	.short	0x0005
        /*0022*/ 	.short	0x0028
        /*0024*/ 	.byte	0x00, 0xf0, 0x11, 0x00


	//----- nvinfo : EIATTR_KPARAM_INFO
	.align		4
.L_1320:
        /*0028*/ 	.byte	0x04, 0x17
        /*002a*/ 	.short	(.L_1322 - .L_1321)
.L_1321:
        /*002c*/ 	.word	0x00000000
        /*0030*/ 	.short	0x0004
        /*0032*/ 	.short	0x0020
        /*0034*/ 	.byte	0x00, 0xf0, 0x21, 0x00


	//----- nvinfo : EIATTR_KPARAM_INFO
	.align		4
.L_1322:
        /*0038*/ 	.byte	0x04, 0x17
        /*003a*/ 	.short	(.L_1324 - .L_1323)
.L_1323:
        /*003c*/ 	.word	0x00000000
        /*0040*/ 	.short	0x0003
        /*0042*/ 	.short	0x0018
        /*0044*/ 	.byte	0x00, 0xf0, 0x21, 0x00


	//----- nvinfo : EIATTR_KPARAM_INFO
	.align		4
.L_1324:
        /*0048*/ 	.byte	0x04, 0x17
        /*004a*/ 	.short	(.L_1326 - .L_1325)
.L_1325:
        /*004c*/ 	.word	0x00000000
        /*0050*/ 	.short	0x0002
        /*0052*/ 	.short	0x0010
        /*0054*/ 	.byte	0x00, 0xf0, 0x21, 0x00


	//----- nvinfo : EIATTR_KPARAM_INFO
	.align		4
.L_1326:
        /*0058*/ 	.byte	0x04, 0x17
        /*005a*/ 	.short	(.L_1328 - .L_1327)
.L_1327:
        /*005c*/ 	.word	0x00000000
        /*0060*/ 	.short	0x0001
        /*0062*/ 	.short	0x0008
        /*0064*/ 	.byte	0x00, 0xf0, 0x21, 0x00


	//----- nvinfo : EIATTR_KPARAM_INFO
	.align		4
.L_1328:
        /*0068*/ 	.byte	0x04, 0x17
        /*006a*/ 	.short	(.L_1330 - .L_1329)
.L_1329:
        /*006c*/ 	.word	0x00000000
        /*0070*/ 	.short	0x0000
        /*0072*/ 	.short	0x0000
        /*0074*/ 	.byte	0x00, 0xf0, 0x21, 0x00


	//----- nvinfo : EIATTR_SPARSE_MMA_MASK
	.align		4
.L_1330:
        /*0078*/ 	.byte	0x03, 0x50
        /*007a*/ 	.short	0x0000


	//----- nvinfo : EIATTR_MAXREG_COUNT
	.align		4
        /*007c*/ 	.byte	0x03, 0x1b
        /*007e*/ 	.short	0x00ff


	//----- nvinfo : EIATTR_NUM_BARRIERS
	.align		4
        /*0080*/ 	.byte	0x02, 0x4c
        /*0082*/ 	.byte	0x01
	.zero		1


	//----- nvinfo : EIATTR_MERCURY_ISA_VERSION
	.align		4
        /*0084*/ 	.byte	0x03, 0x5f
        /*0086*/ 	.short	0x0101


	//----- nvinfo : EIATTR_COOP_GROUP_MASK_REGIDS
	.align		4
        /*0088*/ 	.byte	0x04, 0x29
        /*008a*/ 	.short	(.L_1332 - .L_1331)


	//   ....[0]....
.L_1331:
        /*008c*/ 	.word	0xffffffff


	//   ....[1]....
        /*0090*/ 	.word	0xffffffff


	//   ....[2]....
        /*0094*/ 	.word	0xffffffff


	//   ....[3]....
        /*0098*/ 	.word	0xffffffff


	//   ....[4]....
        /*009c*/ 	.word	0xffffffff


	//   ....[5]....
        /*00a0*/ 	.word	0xffffffff


	//   ....[6]....
        /*00a4*/ 	.word	0xffffffff


	//   ....[7]....
        /*00a8*/ 	.word	0xffffffff


	//   ....[8]....
        /*00ac*/ 	.word	0xffffffff


	//   ....[9]....
        /*00b0*/ 	.word	0xffffffff


	//   ....[10]....
        /*00b4*/ 	.word	0xffffffff


	//   ....[11]....
        /*00b8*/ 	.word	0xffffffff


	//   ....[12]....
        /*00bc*/ 	.word	0xffffffff


	//   ....[13]....
        /*00c0*/ 	.word	0xffffffff


	//   ....[14]....
        /*00c4*/ 	.word	0xffffffff


	//   ....[15]....
        /*00c8*/ 	.word	0xffffffff


	//   ....[16]....
        /*00cc*/ 	.word	0xffffffff


	//   ....[17]....
        /*00d0*/ 	.word	0xffffffff


	//   ....[18]....
        /*00d4*/ 	.word	0xffffffff


	//   ....[19]....
        /*00d8*/ 	.word	0xffffffff


	//----- nvinfo : EIATTR_COOP_GROUP_INSTR_OFFSETS
	.align		4
.L_1332:
        /*00dc*/ 	.byte	0x04, 0x28
        /*00de*/ 	.short	(.L_1334 - .L_1333)


	//   ....[0]....
.L_1333:
        /*00e0*/ 	.word	0x000002d0


	//   ....[1]....
        /*00e4*/ 	.word	0x000002f0


	//   ....[2]....
        /*00e8*/ 	.word	0x00000310


	//   ....[3]....
        /*00ec*/ 	.word	0x00000330


	//   ....[4]....
        /*00f0*/ 	.word	0x00000360


	//   ....[5]....
        /*00f4*/ 	.word	0x00000410


	//   ....[6]....
        /*00f8*/ 	.word	0x00000430


	//   ....[7]....
        /*00fc*/ 	.word	0x00000450


	//   ....[8]....
        /*0100*/ 	.word	0x00000470


	//   ....[9]....
        /*0104*/ 	.word	0x000004a0


	//   ....[10]....
        /*0108*/ 	.word	0x000005a0


	//   ....[11]....
        /*010c*/ 	.word	0x000005c0


	//   ....[12]....
        /*0110*/ 	.word	0x000005e0


	//   ....[13]....
        /*0114*/ 	.word	0x00000600


	//   ....[14]....
        /*0118*/ 	.word	0x00000620


	//   ....[15]....
        /*011c*/ 	.word	0x000006a0


	//   ....[16]....
        /*0120*/ 	.word	0x000006c0


	//   ....[17]....
        /*0124*/ 	.word	0x000006e0


	//   ....[18]....
        /*0128*/ 	.word	0x00000700


	//   ....[19]....
        /*012c*/ 	.word	0x00000730


	//----- nvinfo : EIATTR_EXIT_INSTR_OFFSETS
	.align		4
.L_1334:
        /*0130*/ 	.byte	0x04, 0x1c
        /*0132*/ 	.short	(.L_1336 - .L_1335)


	//   ....[0]....
.L_1335:
        /*0134*/ 	.word	0x00000900


	//   ....[1]....
        /*0138*/ 	.word	0x00000a40


	//----- nvinfo : EIATTR_CRS_STACK_SIZE
	.align		4
.L_1336:
        /*013c*/ 	.byte	0x04, 0x1e
        /*013e*/ 	.short	(.L_1338 - .L_1337)
.L_1337:
        /*0140*/ 	.word	0x00000000


	//----- nvinfo : EIATTR_CBANK_PARAM_SIZE
	.align		4
.L_1338:
        /*0144*/ 	.byte	0x03, 0x19
        /*0146*/ 	.short	0x0030


	//----- nvinfo : EIATTR_PARAM_CBANK
	.align		4
        /*0148*/ 	.byte	0x04, 0x0a
        /*014a*/ 	.short	(.L_1340 - .L_1339)
	.align		4
.L_1339:
        /*014c*/ 	.word	index@(.nv.constant0._ZN17fastertransformer26add_bias_layernorm_add_resIfLi2EEEvPT_PKS1_S4_S4_S4_fi)
        /*0150*/ 	.short	0x0210
        /*0152*/ 	.short	0x0030


	//----- nvinfo : EIATTR_SW_WAR
	.align		4
.L_1340:
        /*0154*/ 	.byte	0x04, 0x36
        /*0156*/ 	.short	(.L_1342 - .L_1341)
.L_1341:
        /*0158*/ 	.word	0x00000008
.L_1342:


//--------------------- .nv.info._ZN17fastertransformer26add_bias_layernorm_add_resI6__halfLi2EEEvPT_PKS2_S5_S5_S5_fi --------------------------
	.section	.nv.info._ZN17fastertransformer26add_bias_layernorm_add_resI6__halfLi2EEEvPT_PKS2_S5_S5_S5_fi,"",@"SHT_CUDA_INFO"
	.sectionflags	@""
	.align	4


	//----- nvinfo : EIATTR_CUDA_API_VERSION
	.align		4
        /*0000*/ 	.byte	0x04, 0x37
        /*0002*/ 	.short	(.L_1344 - .L_1343)
.L_1343:
        /*0004*/ 	.word	0x00000082


	//----- nvinfo : EIATTR_KPARAM_INFO
	.align		4
.L_1344:
        /*0008*/ 	.byte	0x04, 0x17
        /*000a*/ 	.short	(.L_1346 - .L_1345)
.L_1345:
        /*000c*/ 	.word	0x00000000
        /*0010*/ 	.short	0x0006
        /*0012*/ 	.short	0x002c
        /*0014*/ 	.byte	0x00, 0xf0, 0x11, 0x00


	//----- nvinfo : EIATTR_KPARAM_INFO
	.align		4
.L_1346:
        /*0018*/ 	.byte	0x04, 0x17
        /*001a*/ 	.short	(.L_1348 - .L_1347)
.L_1347:
        /*001c*/ 	.word	0x00000000
        /*0020*/ 	.short	0x0005
        /*0022*/ 	.short	0x0028
        /*0024*/ 	.byte	0x00, 0xf0, 0x11, 0x00


	//----- nvinfo : EIATTR_KPARAM_INFO
	.align		4
.L_1348:
        /*0028*/ 	.byte	0x04, 0x17
        /*002a*/ 	.short	(.L_1350 - .L_1349)
.L_1349:
        /*002c*/ 	.word	0x00000000
        /*0030*/ 	.short	0x0004
        /*0032*/ 	.short	0x0020
        /*0034*/ 	.byte	0x00, 0xf0, 0x21, 0x00


	//----- nvinfo : EIATTR_KPARAM_INFO
	.align		4
.L_1350:
        /*0038*/ 	.byte	0x04, 0x17
        /*003a*/ 	.short	(.L_1352 - .L_1351)
.L_1351:
        /*003c*/ 	.word	0x00000000
        /*0040*/ 	.short	0x0003
        /*0042*/ 	.short	0x0018
        /*0044*/ 	.byte	0x00, 0xf0, 0x21, 0x00


	//----- nvinfo : EIATTR_KPARAM_INFO
	.align		4
.L_1352:
        /*0048*/ 	.byte	0x04, 0x17
        /*004a*/ 	.short	(.L_1354 - .L_1353)
.L_1353:
        /*004c*/ 	.word	0x00000000
        /*0050*/ 	.short	0x0002
        /*0052*/ 	.short	0x0010
        /*0054*/ 	.byte	0x00, 0xf0, 0x21, 0x00


	//----- nvinfo : EIATTR_KPARAM_INFO
	.align		4
.L_1354:
        /*0058*/ 	.byte	0x04, 0x17
        /*005a*/ 	.short	(.L_1356 - .L_1355)
.L_1355:
        /*005c*/ 	.word	0x00000000
        /*0060*/ 	.short	0x0001
        /*0062*/ 	.short	0x0008
        /*0064*/ 	.byte	0x00, 0xf0, 0x21, 0x00


	//----- nvinfo : EIATTR_KPARAM_INFO
	.align		4
.L_1356:
        /*0068*/ 	.byte	0x04, 0x17
        /*006a*/ 	.short	(.L_1358 - .L_1357)
.L_1357:
        /*006c*/ 	.word	0x00000000
        /*0070*/ 	.short	0x0000
        /*0072*/ 	.short	0x0000
        /*0074*/ 	.byte	0x00, 0xf0, 0x21, 0x00


	//----- nvinfo : EIATTR_SPARSE_MMA_MASK
	.align		4
.L_1358:
        /*0078*/ 	.byte	0x03, 0x50
        /*007a*/ 	.short	0x0000


	//----- nvinfo : EIATTR_MAXREG_COUNT
	.align		4
        /*007c*/ 	.byte	0x03, 0x1b
        /*007e*/ 	.short	0x00ff


	//----- nvinfo : EIATTR_NUM_BARRIERS
	.align		4
        /*0080*/ 	.byte	0x02, 0x4c
        /*0082*/ 	.byte	0x01
	.zero		1


	//----- nvinfo : EIATTR_MERCURY_ISA_VERSION
	.align		4
        /*0084*/ 	.byte	0x03, 0x5f
        /*0086*/ 	.short	0x0101


	//----- nvinfo : EIATTR_COOP_GROUP_MASK_REGIDS
	.align		4
        /*0088*/ 	.byte	0x04, 0x29
        /*008a*/ 	.short	(.L_1360 - .L_1359)


	//   ....[0]....
.L_1359:
        /*008c*/ 	.word	0xffffffff


	//   ....[1]....
        /*0090*/ 	.word	0xffffffff


	//   ....[2]....
        /*0094*/ 	.word	0xffffffff


	//   ....[3]....
        /*0098*/ 	.word	0xffffffff


	//   ....[4]....
        /*009c*/ 	.word	0xffffffff


	//   ....[5]....
        /*00a0*/ 	.word	0xffffffff


	//   ....[6]....
        /*00a4*/ 	.word	0xffffffff


	//   ....[7]....
        /*00a8*/ 	.word	0xffffffff


	//   ....[8]....
        /*00ac*/ 	.word	0xffffffff


	//   ....[9]....
        /*00b0*/ 	.word	0xffffffff


	//   ....[10]....
        /*00b4*/ 	.word	0xffffffff


	//   ....[11]....
        /*00b8*/ 	.word	0xffffffff


	//   ....[12]....
        /*00bc*/ 	.word	0xffffffff


	//   ....[13]....
        /*00c0*/ 	.word	0xffffffff


	//   ....[14]....
        /*00c4*/ 	.word	0xffffffff


	//   ....[15]....
        /*00c8*/ 	.word	0xffffffff


	//   ....[16]....
        /*00cc*/ 	.word	0xffffffff


	//   ....[17]....
        /*00d0*/ 	.word	0xffffffff


	//   ....[18]....
        /*00d4*/ 	.word	0xffffffff


	//   ....[19]....
        /*00d8*/ 	.word	0xffffffff


	//----- nvinfo : EIATTR_COOP_GROUP_INSTR_OFFSETS
	.align		4
.L_1360:
        /*00dc*/ 	.byte	0x04, 0x28
        /*00de*/ 	.short	(.L_1362 - .L_1361)


	//   ....[0]....
.L_1361:
        /*00e0*/ 	.word	0x000002b0


	//   ....[1]....
        /*00e4*/ 	.word	0x000002d0


	//   ....[2]....
        /*00e8*/ 	.word	0x000002f0


	//   ....[3]....
        /*00ec*/ 	.word	0x00000310


	//   ....[4]....
        /*00f0*/ 	.word	0x00000360


	//   ....[5]....
        /*00f4*/ 	.word	0x00000430


	//   ....[6]....
        /*00f8*/ 	.word	0x00000450


	//   ....[7]....
        /*00fc*/ 	.word	0x00000470


	//   ....[8]....
        /*0100*/ 	.word	0x00000490


	//   ....[9]....
        /*0104*/ 	.word	0x000004c0


	//   ....[10]....
        /*0108*/ 	.word	0x000005c0


	//   ....[11]....
        /*010c*/ 	.word	0x000005e0


	//   ....[12]....
        /*0110*/ 	.word	0x00000600


	//   ....[13]....
        /*0114*/ 	.word	0x00000620


	//   ....[14]....
        /*0118*/ 	.word	0x00000640


	//   ....[15]....
        /*011c*/ 	.word	0x000006c0


	//   ....[16]....
        /*0120*/ 	.word	0x000006e0


	//   ....[17]....
        /*0124*/ 	.word	0x00000700


	//   ....[18]....
        /*0128*/ 	.word	0x00000720


	//   ....[19]....
        /*012c*/ 	.word	0x00000750


	//----- nvinfo : EIATTR_EXIT_INSTR_OFFSETS
	.align		4
.L_1362:
        /*0130*/ 	.byte	0x04, 0x1c
        /*0132*/ 	.short	(.L_1364 - .L_1363)


	//   ....[0]....
.L_1363:
        /*0134*/ 	.word	0x00000970


	//   ....[1]....
        /*0138*/ 	.word	0x00000b00


	//----- nvinfo : EIATTR_CRS_STACK_SIZE
	.align		4
.L_1364:
        /*013c*/ 	.byte	0x04, 0x1e
        /*013e*/ 	.short	(.L_1366 - .L_1365)
.L_1365:
        /*0140*/ 	.word	0x00000000


	//----- nvinfo : EIATTR_CBANK_PARAM_SIZE
	.align		4
.L_1366:
        /*0144*/ 	.byte	0x03, 0x19
        /*0146*/ 	.short	0x0030


	//----- nvinfo : EIATTR_PARAM_CBANK
	.align		4
        /*0148*/ 	.byte	0x04, 0x0a
        /*014a*/ 	.short	(.L_1368 - .L_1367)
	.align		4
.L_1367:
        /*014c*/ 	.word	index@(.nv.constant0._ZN17fastertransformer26add_bias_layernorm_add_resI6__halfLi2EEEvPT_PKS2_S5_S5_S5_fi)
        /*0150*/ 	.short	0x0210
        /*0152*/ 	.short	0x0030


	//----- nvinfo : EIATTR_SW_WAR
	.align		4
.L_1368:
        /*0154*/ 	.byte	0x04, 0x36
        /*0156*/ 	.short	(.L_1370 - .L_1369)
.L_1369:
        /*0158*/ 	.word	0x00000008
.L_1370:


//--------------------- .nv.info._ZN17fastertransformer29add_bias_layernorm_add_res_e2ILi2EEEvP6float2PKS1_S4_S4_S4_fi --------------------------
	.section	.nv.info._ZN17fastertransformer29add_bias_layernorm_add_res_e2ILi2EEEvP6float2PKS1_S4_S4_S4_fi,"",@"SHT_CUDA_INFO"
	.sectionflags	@""
	.align	4


	//----- nvinfo : EIATTR_CUDA_API_VERSION
	.align		4
        /*0000*/ 	.byte	0x04, 0x37
        /*0002*/ 	.short	(.L_1372 - .L_1371)
.L_1371:
        /*0004*/ 	.word	0x00000082


	//----- nvinfo : EIATTR_KPARAM_INFO
	.align		4
.L_1372:
        /*0008*/ 	.byte	0x04, 0x17
        /*000a*/ 	.short	(.L_1374 - .L_1373)
.L_1373:
        /*000c*/ 	.word	0x00000000
        /*0010*/ 	.short	0x0006
        /*0012*/ 	.short	0x002c
        /*0014*/ 	.byte	0x00, 0xf0, 0x11, 0x00


	//----- nvinfo : EIATTR_KPARAM_INFO
	.align		4
.L_1374:
        /*0018*/ 	.byte	0x04, 0x17
        /*001a*/ 	.short	(.L_1376 - .L_1375)
.L_1375:
        /*001c*/ 	.word	0x00000000
        /*0020*/ 	.short	0x0005
        /*0022*/ 	.short	0x0028
        /*0024*/ 	.byte	0x00, 0xf0, 0x11, 0x00


	//----- nvinfo : EIATTR_KPARAM_INFO
	.align		4
.L_1376:
        /*0028*/ 	.byte	0x04, 0x17
        /*002a*/ 	.short	(.L_1378 - .L_1377)
.L_1377:
        /*002c*/ 	.word	0x00000000
        /*0030*/ 	.short	0x0004
        /*0032*/ 	.short	0x0020
        /*0034*/ 	.byte	0x00, 0xf0, 0x21, 0x00


	//----- nvinfo : EIATTR_KPARAM_INFO
	.align		4
.L_1378:
        /*0038*/ 	.byte	0x04, 0x17
        /*003a*/ 	.short	(.L_1380 - .L_1379)
.L_1379:
        /*003c*/ 	.word	0x00000000
        /*0040*/ 	.short	0x0003
        /*0042*/ 	.short	0x0018
        /*0044*/ 	.byte	0x00, 0xf0, 0x21, 0x00


	//----- nvinfo : EIATTR_KPARAM_INFO
	.align		4
.L_1380:
        /*0048*/ 	.byte	0x04, 0x17
        /*004a*/ 	.short	(.L_1382 - .L_1381)
.L_1381:
        /*004c*/ 	.word	0x00000000
        /*0050*/ 	.short	0x0002
        /*0052*/ 	.short	0x0010
        /*0054*/ 	.byte	0x00, 0xf0, 0x21, 0x00


	//----- nvinfo : EIATTR_KPARAM_INFO
	.align		4
.L_1382:
        /*0058*/ 	.byte	0x04, 0x17
        /*005a*/ 	.short	(.L_1384 - .L_1383)
.L_1383:
        /*005c*/ 	.word	0x00000000
        /*0060*/ 	.short	0x0001
        /*0062*/ 	.short	0x0008
        /*0064*/ 	.byte	0x00, 0xf0, 0x21, 0x00


	//----- nvinfo : EIATTR_KPARAM_INFO
	.align		4
.L_1384:
        /*0068*/ 	.byte	0x04, 0x17
        /*006a*/ 	.short	(.L_1386 - .L_1385)
.L_1385:
        /*006c*/ 	.word	0x00000000
        /*0070*/ 	.short	0x0000
        /*0072*/ 	.short	0x0000
        /*0074*/ 	.byte	0x00, 0xf0, 0x21, 0x00


	//----- nvinfo : EIATTR_SPARSE_MMA_MASK
	.align		4
.L_1386:
        /*0078*/ 	.byte	0x03, 0x50
        /*007a*/ 	.short	0x0000


	//----- nvinfo : EIATTR_MAXREG_COUNT
	.align		4
        /*007c*/ 	.byte	0x03, 0x1b
        /*007e*/ 	.short	0x00ff


	//----- nvinfo : EIATTR_NUM_BARRIERS
	.align		4
        /*0080*/ 	.byte	0x02, 0x4c
        /*0082*/ 	.byte	0x01
	.zero		1


	//----- nvinfo : EIATTR_MERCURY_ISA_VERSION
	.align		4
        /*0084*/ 	.byte	0x03, 0x5f
        /*0086*/ 	.short	0x0101


	//----- nvinfo : EIATTR_COOP_GROUP_MASK_REGIDS
	.align		4
        /*0088*/ 	.byte	0x04, 0x29
        /*008a*/ 	.short	(.L_1388 - .L_1387)


	//   ....[0]....
.L_1387:
        /*008c*/ 	.word	0xffffffff


	//   ....[1]....
        /*0090*/ 	.word	0xffffffff


	//   ....[2]....
        /*0094*/ 	.word	0xffffffff


	//   ....[3]....
        /*0098*/ 	.word	0xffffffff


	//   ....[4]....
        /*009c*/ 	.word	0xffffffff


	//   ....[5]....
        /*00a0*/ 	.word	0xffffffff


	//   ....[6]....
        /*00a4*/ 	.word	0xffffffff


	//   ....[7]....
        /*00a8*/ 	.word	0xffffffff


	//   ....[8]....
        /*00ac*/ 	.word	0xffffffff


	//   ....[9]....
        /*00b0*/ 	.word	0xffffffff


	//   ....[10]....
        /*00b4*/ 	.word	0xffffffff


	//   ....[11]....
        /*00b8*/ 	.word	0xffffffff


	//   ....[12]....
        /*00bc*/ 	.word	0xffffffff


	//   ....[13]....
        /*00c0*/ 	.word	0xffffffff


	//   ....[14]....
        /*00c4*/ 	.word	0xffffffff


	//   ....[15]....
        /*00c8*/ 	.word	0xffffffff


	//   ....[16]....
        /*00cc*/ 	.word	0xffffffff


	//   ....[17]....
        /*00d0*/ 	.word	0xffffffff


	//   ....[18]....
        /*00d4*/ 	.word	0xffffffff


	//   ....[19]....
        /*00d8*/ 	.word	0xffffffff


	//----- nvinfo : EIATTR_COOP_GROUP_INSTR_OFFSETS
	.align		4
.L_1388:
        /*00dc*/ 	.byte	0x04, 0x28
        /*00de*/ 	.short	(.L_1390 - .L_1389)


	//   ....[0]....
.L_1389:
        /*00e0*/ 	.word	0x00000300


	//   ....[1]....
        /*00e4*/ 	.word	0x00000320


	//   ....[2]....
        /*00e8*/ 	.word	0x00000340


	//   ....[3]....
        /*00ec*/ 	.word	0x00000360


	//   ....[4]....
        /*00f0*/ 	.word	0x000003a0


	//   ....[5]....
        /*00f4*/ 	.word	0x00000460


	//   ....[6]....
        /*00f8*/ 	.word	0x00000480


	//   ....[7]....
        /*00fc*/ 	.word	0x000004a0


	//   ....[8]....
        /*0100*/ 	.word	0x000004c0


	//   ....[9]....
        /*0104*/ 	.word	0x000004f0


	//   ....[10]....
        /*0108*/ 	.word	0x00000630


	//   ....[11]....
        /*010c*/ 	.word	0x00000650


	//   ....[12]....
        /*0110*/ 	.word	0x00000670


	//   ....[13]....
        /*0114*/ 	.word	0x00000690


	//   ....[14]....
        /*0118*/ 	.word	0x000006b0


	//   ....[15]....
        /*011c*/ 	.word	0x00000720


	//   ....[16]....
        /*0120*/ 	.word	0x00000740


	//   ....[17]....
        /*0124*/ 	.word	0x00000760


	//   ....[18]....
        /*0128*/ 	.word	0x00000780


	//   ....[19]....
        /*012c*/ 	.word	0x000007c0


	//----- nvinfo : EIATTR_EXIT_INSTR_OFFSETS
	.align		4
.L_1390:
        /*0130*/ 	.byte	0x04, 0x1c
        /*0132*/ 	.short	(.L_1392 - .L_1391)


	//   ....[0]....
.L_1391:
        /*0134*/ 	.word	0x000009d0


	//   ....[1]....
        /*0138*/ 	.word	0x00000b50


	//----- nvinfo : EIATTR_CRS_STACK_SIZE
	.align		4
.L_1392:
        /*013c*/ 	.byte	0x04, 0x1e
        /*013e*/ 	.short	(.L_1394 - .L_1393)
.L_1393:
        /*0140*/ 	.word	0x00000000


	//----- nvinfo : EIATTR_CBANK_PARAM_SIZE
	.align		4
.L_1394:
        /*0144*/ 	.byte	0x03, 0x19
        /*0146*/ 	.short	0x0030


	//----- nvinfo : EIATTR_PARAM_CBANK
	.align		4
        /*0148*/ 	.byte	0x04, 0x0a
        /*014a*/ 	.short	(.L_1396 - .L_1395)
	.align		4
.L_1395:
        /*014c*/ 	.word	index@(.nv.constant0._ZN17fastertransformer29add_bias_layernorm_add_res_e2ILi2EEEvP6float2PKS1_S4_S4_S4_fi)
        /*0150*/ 	.short	0x0210
        /*0152*/ 	.short	0x0030


	//----- nvinfo : EIATTR_SW_WAR
	.align		4
.L_1396:
        /*0154*/ 	.byte	0x04, 0x36
        /*0156*/ 	.short	(.L_1398 - .L_1397)
.L_1397:
        /*0158*/ 	.word	0x00000008
.L_1398:


//--------------------- .nv.info._ZN17fastertransformer29add_bias_layernorm_add_res_e2ILi2EEEvP7__half2PKS1_S4_S4_S4_fi --------------------------
	.section	.nv.info._ZN17fastertransformer29add_bias_layernorm_add_res_e2ILi2EEEvP7__half2PKS1_S4_S4_S4_fi,"",@"SHT_CUDA_INFO"
	.sectionflags	@""
	.align	4


	//----- nvinfo : EIATTR_CUDA_API_VERSION
	.align		4
        /*0000*/ 	.byte	0x04, 0x37
        /*0002*/ 	.short	(.L_1400 - .L_1399)
.L_1399:
        /*0004*/ 	.word	0x00000082


	//----- nvinfo : EIATTR_KPARAM_INFO
	.align		4
.L_1400:
        /*0008*/ 	.byte	0x04, 0x17
        /*000a*/ 	.short	(.L_1402 - .L_1401)
.L_1401:
        /*000c*/ 	.word	0x00000000
        /*0010*/ 	.short	0x0006
        /*0012*/ 	.short	0x002c
        /*0014*/ 	.byte	0x00, 0xf0, 0x11, 0x00


	//----- nvinfo : EIATTR_KPARAM_INFO
	.align		4
.L_1402:
        /*0018*/ 	.byte	0x04, 0x17
        /*001a*/ 	.short	(.L_1404 - .L_1403)
.L_1403:
        /*001c*/ 	.word	0x00000000
        /*0020*/ 	.short	0x0005
        /*0022*/ 	.short	0x0028
        /*0024*/ 	.byte	0x00, 0xf0, 0x11, 0x00


	//----- nvinfo : EIATTR_KPARAM_INFO
	.align		4
.L_1404:
        /*0028*/ 	.byte	0x04, 0x17
        /*002a*/ 	.short	(.L_1406 - .L_1405)
.L_1405:
        /*002c*/ 	.word	0x00000000
        /*0030*/ 	.short	0x0004
        /*0032*/ 	.short	0x0020
        /*0034*/ 	.byte	0x00, 0xf0, 0x21, 0x00


	//----- nvinfo : EIATTR_KPARAM_INFO
	.align		4
.L_1406:
        /*0038*/ 	.byte	0x04, 0x17
        /*003a*/ 	.short	(.L_1408 - .L_1407)
.L_1407:
        /*003c*/ 	.word	0x00000000
        /*0040*/ 	.short	0x0003
        /*0042*/ 	.short	0x0018
        /*0044*/ 	.byte	0x00, 0xf0, 0x21, 0x00


	//----- nvinfo : EIATTR_KPARAM_INFO
	.align		4
.L_1408:
        /*0048*/ 	.byte	0x04, 0x17
        /*004a*/ 	.short	(.L_1410 - .L_1409)
.L_1409:
        /*004c*/ 	.word	0x00000000
        /*0050*/ 	.short	0x0002
        /*0052*/ 	.short	0x0010
        /*0054*/ 	.byte	0x00, 0xf0, 0x21, 0x00


	//----- nvinfo : EIATTR_KPARAM_INFO
	.align		4
.L_1410:
        /*0058*/ 	.byte	0x04, 0x17
        /*005a*/ 	.short	(.L_1412 - .L_1411)
.L_1411:
        /*005c*/ 	.word	0x00000000
        /*0060*/ 	.short	0x0001
        /*0062*/ 	.short	0x0008
        /*0064*/ 	.byte	0x00, 0xf0, 0x21, 0x00


	//----- nvinfo : EIATTR_KPARAM_INFO
	.align		4
.L_1412:
        /*0068*/ 	.byte	0x04, 0x17
        /*006a*/ 	.short	(.L_1414 - .L_1413)
.L_1413:
        /*006c*/ 	.word	0x00000000
        /*0070*/ 	.short	0x0000
        /*0072*/ 	.short	0x0000
        /*0074*/ 	.byte	0x00, 0xf0, 0x21, 0x00


	//----- nvinfo : EIATTR_SPARSE_MMA_MASK
	.align		4
.L_1414:
        /*0078*/ 	.byte	0x03, 0x50
        /*007a*/ 	.short	0x0000


	//----- nvinfo : EIATTR_MAXREG_COUNT
	.align		4
        /*007c*/ 	.byte	0x03, 0x1b
        /*007e*/ 	.short	0x00ff


	//----- nvinfo : EIATTR_NUM_BARRIERS
	.align		4
        /*0080*/ 	.byte	0x02, 0x4c
        /*0082*/ 	.byte	0x01
	.zero		1


	//----- nvinfo : EIATTR_MERCURY_ISA_VERSION
	.align		4
        /*0084*/ 	.byte	0x03, 0x5f
        /*0086*/ 	.short	0x0101


	//----- nvinfo : EIATTR_COOP_GROUP_MASK_REGIDS
	.align		4
        /*0088*/ 	.byte	0x04, 0x29
        /*008a*/ 	.short	(.L_1416 - .L_1415)


	//   ....[0]....
.L_1415:
        /*008c*/ 	.word	0xffffffff


	//   ....[1]....
        /*0090*/ 	.word	0xffffffff


	//   ....[2]....
        /*0094*/ 	.word	0xffffffff


	//   ....[3]....
        /*0098*/ 	.word	0xffffffff


	//   ....[4]....
        /*009c*/ 	.word	0xffffffff


	//   ....[5]....
        /*00a0*/ 	.word	0xffffffff


	//   ....[6]....
        /*00a4*/ 	.word	0xffffffff


	//   ....[7]....
        /*00a8*/ 	.word	0xffffffff


	//   ....[8]....
        /*00ac*/ 	.word	0xffffffff


	//   ....[9]....
        /*00b0*/ 	.word	0xffffffff


	//   ....[10]....
        /*00b4*/ 	.word	0xffffffff


	//   ....[11]....
        /*00b8*/ 	.word	0xffffffff


	//   ....[12]....
        /*00bc*/ 	.word	0xffffffff


	//   ....[13]....
        /*00c0*/ 	.word	0xffffffff


	//   ....[14]....
        /*00c4*/ 	.word	0xffffffff


	//   ....[15]....
        /*00c8*/ 	.word	0xffffffff


	//   ....[16]....
        /*00cc*/ 	.word	0xffffffff


	//   ....[17]....
        /*00d0*/ 	.word	0xffffffff


	//   ....[18]....
        /*00d4*/ 	.word	0xffffffff


	//   ....[19]....
        /*00d8*/ 	.word	0xffffffff


	//----- nvinfo : EIATTR_COOP_GROUP_INSTR_OFFSETS
	.align		4
.L_1416:
        /*00dc*/ 	.byte	0x04, 0x28
        /*00de*/ 	.short	(.L_1418 - .L_1417)


	//   ....[0]....
.L_1417:
        /*00e0*/ 	.word	0x00000320


	//   ....[1]....
        /*00e4*/ 	.word	0x00000340


	//   ....[2]....
        /*00e8*/ 	.word	0x00000360


	//   ....[3]....
        /*00ec*/ 	.word	0x00000380


	//   ....[4]....
        /*00f0*/ 	.word	0x000003c0


	//   ....[5]....
        /*00f4*/ 	.word	0x00000480


	//   ....[6]....
        /*00f8*/ 	.word	0x000004a0


	//   ....[7]....
        /*00fc*/ 	.word	0x000004c0


	//   ....[8]....
        /*0100*/ 	.word	0x000004e0


	//   ....[9]....
        /*0104*/ 	.word	0x00000510


	//   ....[10]....
        /*0108*/ 	.word	0x00000690


	//   ....[11]....
        /*010c*/ 	.word	0x000006b0


	//   ....[12]....
        /*0110*/ 	.word	0x000006d0


	//   ....[13]....
        /*0114*/ 	.word	0x000006f0


	//   ....[14]....
        /*0118*/ 	.word	0x00000710


	//   ....[15]....
        /*011c*/ 	.word	0x00000780


	//   ....[16]....
        /*0120*/ 	.word	0x000007a0


	//   ....[17]....
        /*0124*/ 	.word	0x000007c0


	//   ....[18]....
        /*0128*/ 	.word	0x000007e0


	//   ....[19]....
        /*012c*/ 	.word	0x00000820


	//----- nvinfo : EIATTR_EXIT_INSTR_OFFSETS
	.align		4
.L_1418:
        /*0130*/ 	.byte	0x04, 0x1c
        /*0132*/ 	.short	(.L_1420 - .L_1419)


	//   ....[0]....
.L_1419:
        /*0134*/ 	.word	0x00000ac0


	//   ....[1]....
        /*0138*/ 	.word	0x00000cd0


	//----- nvinfo : EIATTR_CRS_STACK_SIZE
	.align		4
.L_1420:
        /*013c*/ 	.byte	0x04, 0x1e
        /*013e*/ 	.short	(.L_1422 - .L_1421)
.L_1421:
        /*0140*/ 	.word	0x00000000


	//----- nvinfo : EIATTR_CBANK_PARAM_SIZE
	.align		4
.L_1422:
        /*0144*/ 	.byte	0x03, 0x19
        /*0146*/ 	.short	0x0030


	//----- nvinfo : EIATTR_PARAM_CBANK
	.align		4
        /*0148*/ 	.byte	0x04, 0x0a
        /*014a*/ 	.short	(.L_1424 - .L_1423)
	.align		4
.L_1423:
        /*014c*/ 	.word	index@(.nv.constant0._ZN17fastertransformer29add_bias_layernorm_add_res_e2ILi2EEEvP7__half2PKS1_S4_S4_S4_fi)
        /*0150*/ 	.short	0x0210
        /*0152*/ 	.short	0x0030


	//----- nvinfo : EIATTR_SW_WAR
	.align		4
.L_1424:
        /*0154*/ 	.byte	0x04, 0x36
        /*0156*/ 	.short	(.L_1426 - .L_1425)
.L_1425:
        /*0158*/ 	.word	0x00000008
.L_1426:


//--------------------- .nv.info._ZN17fastertransformer26add_bias_layernorm_add_resIfLi1EEEvPT_PKS1_S4_S4_S4_fi --------------------------
	.section	.nv.info._ZN17fastertransformer26add_bias_layernorm_add_resIfLi1EEEvPT_PKS1_S4_S4_S4_fi,"",@"SHT_CUDA_INFO"
	.sectionflags	@""
	.align	4


	//----- nvinfo : EIATTR_CUDA_API_VERSION
	.align		4
        /*0000*/ 	.byte	0x04, 0x37
        /*0002*/ 	.short	(.L_1428 - .L_1427)
.L_1427:
        /*0004*/ 	.word	0x00000082


	//----- nvinfo : EIATTR_KPARAM_INFO
	.align		4
.L_1428:
        /*0008*/ 	.byte	0x04, 0x17
        /*000a*/ 	.short	(.L_1430 - .L_1429)
.L_1429:
        /*000c*/ 	.word	0x00000000
        /*0010*/ 	.short	0x0006
        /*0012*/ 	.short	0x002c
        /*0014*/ 	.byte	0x00, 0xf0, 0x11, 0x00


	//----- nvinfo : EIATTR_KPARAM_INFO
	.align		4
.L_1430:
        /*0018*/ 	.byte	0x04, 0x17
        /*001a*/ 	.short	(.L_1432 - .L_1431)
.L_1431:
        /*001c*/ 	.word	0x00000000
        /*0020*/ 	.short	0x0005
        /*0022*/ 	.short	0x0028
        /*0024*/ 	.byte	0x00, 0xf0, 0x11, 0x00


	//----- nvinfo : EIATTR_KPARAM_INFO
	.align		4
.L_1432:
        /*0028*/ 	.byte	0x04, 0x17
        /*002a*/ 	.short	(.L_1434 - .L_1433)
.L_1433:
        /*002c*/ 	.word	0x00000000
        /*0030*/ 	.short	0x0004
        /*0032*/ 	.short	0x0020
        /*0034*/ 	.byte	0x00, 0xf0, 0x21, 0x00


	//----- nvinfo : EIATTR_KPARAM_INFO
	.align		4
.L_1434:
        /*0038*/ 	.byte	0x04, 0x17
        /*003a*/ 	.short	(.L_1436 - .L_1435)
.L_1435:
        /*003c*/ 	.word	0x00000000
        /*0040*/ 	.short	0x0003
        /*0042*/ 	.short	0x0018
        /*0044*/ 	.byte	0x00, 0xf0, 0x21, 0x00


	//----- nvinfo : EIATTR_KPARAM_INFO
	.align		4
.L_1436:
        /*0048*/ 	.byte	0x04, 0x17
        /*004a*/ 	.short	(.L_1438 - .L_1437)
.L_1437:
        /*004c*/ 	.word	0x00000000
        /*0050*/ 	.short	0x0002
        /*0052*/ 	.short	0x0010
        /*0054*/ 	.byte	0x00, 0xf0, 0x21, 0x00


	//----- nvinfo : EIATTR_KPARAM_INFO
	.align		4
.L_1438:
        /*0058*/ 	.byte	0x04, 0x17
        /*005a*/ 	.short	(.L_1440 - .L_1439)
.L_1439:
        /*005c*/ 	.word	0x00000000
        /*0060*/ 	.short	0x0001
        /*0062*/ 	.short	0x0008
        /*0064*/ 	.byte	0x00, 0xf0, 0x21, 0x00


	//----- nvinfo : EIATTR_KPARAM_INFO
	.align		4
.L_1440:
        /*0068*/ 	.byte	0x04, 0x17
        /*006a*/ 	.short	(.L_1442 - .L_1441)
.L_1441:
        /*006c*/ 	.word	0x00000000
        /*0070*/ 	.short	0x0000
        /*0072*/ 	.short	0x0000
        /*0074*/ 	.byte	0x00, 0xf0, 0x21, 0x00


	//----- nvinfo : EIATTR_SPARSE_MMA_MASK
	.align		4
.L_1442:
        /*0078*/ 	.byte	0x03, 0x50
        /*007a*/ 	.short	0x0000


	//----- nvinfo : EIATTR_MAXREG_COUNT
	.align		4
        /*007c*/ 	.byte	0x03, 0x1b
        /*007e*/ 	.short	0x00ff


	//----- nvinfo : EIATTR_NUM_BARRIERS
	.align		4
        /*0080*/ 	.byte	0x02, 0x4c
        /*0082*/ 	.byte	0x01
	.zero		1


	//----- nvinfo : EIATTR_MERCURY_ISA_VERSION
	.align		4
        /*0084*/ 	.byte	0x03, 0x5f
        /*0086*/ 	.short	0x0101


	//----- nvinfo : EIATTR_COOP_GROUP_MASK_REGIDS
	.align		4
        /*0088*/ 	.byte	0x04, 0x29
        /*008a*/ 	.short	(.L_1444 - .L_1443)


	//   ....[0]....
.L_1443:
        /*008c*/ 	.word	0xffffffff


	//   ....[1]....
        /*0090*/ 	.word	0xffffffff


	//   ....[2]....
        /*0094*/ 	.word	0xffffffff


	//   ....[3]....
        /*0098*/ 	.word	0xffffffff


	//   ....[4]....
        /*009c*/ 	.word	0xffffffff


	//   ....[5]....
        /*00a0*/ 	.word	0xffffffff


	//   ....[6]....
        /*00a4*/ 	.word	0xffffffff


	//   ....[7]....
        /*00a8*/ 	.word	0xffffffff


	//   ....[8]....
        /*00ac*/ 	.word	0xffffffff


	//   ....[9]....
        /*00b0*/ 	.word	0xffffffff


	//   ....[10]....
        /*00b4*/ 	.word	0xffffffff


	//   ....[11]....
        /*00b8*/ 	.word	0xffffffff


	//   ....[12]....
        /*00bc*/ 	.word	0xffffffff


	//   ....[13]....
        /*00c0*/ 	.word	0xffffffff


	//   ....[14]....
        /*00c4*/ 	.word	0xffffffff


	//   ....[15]....
        /*00c8*/ 	.word	0xffffffff


	//   ....[16]....
        /*00cc*/ 	.word	0xffffffff


	//   ....[17]....
        /*00d0*/ 	.word	0xffffffff


	//   ....[18]....
        /*00d4*/ 	.word	0xffffffff


	//   ....[19]....
        /*00d8*/ 	.word	0xffffffff


	//----- nvinfo : EIATTR_COOP_GROUP_INSTR_OFFSETS
	.align		4
.L_1444:
        /*00dc*/ 	.byte	0x04, 0x28
        /*00de*/ 	.short	(.L_1446 - .L_1445)


	//   ....[0]....
.L_1445:
        /*00e0*/ 	.word	0x00000190


	//   ....[1]....
        /*00e4*/ 	.word	0x000001b0


	//   ....[2]....
        /*00e8*/ 	.word	0x000001d0


	//   ....[3]....
        /*00ec*/ 	.word	0x000001f0


	//   ....[4]....
        /*00f0*/ 	.word	0x00000230


	//   ....[5]....
        /*00f4*/ 	.word	0x00000310


	//   ....[6]....
        /*00f8*/ 	.word	0x00000330


	//   ....[7]....
        /*00fc*/ 	.word	0x00000350


	//   ....[8]....
        /*0100*/ 	.word	0x00000370


	//   ....[9]....
        /*0104*/ 	.word	0x000003a0


	//   ....[10]....
        /*0108*/ 	.word	0x00000470


	//   ....[11]....
        /*010c*/ 	.word	0x00000490


	//   ....[12]....
        /*0110*/ 	.word	0x000004b0


	//   ....[13]....
        /*0114*/ 	.word	0x000004d0


	//   ....[14]....
        /*0118*/ 	.word	0x000004f0


	//   ....[15]....
        /*011c*/ 	.word	0x00000570


	//   ....[16]....
        /*0120*/ 	.word	0x00000590


	//   ....[17]....
        /*0124*/ 	.word	0x000005b0


	//   ....[18]....
        /*0128*/ 	.word	0x000005d0


	//   ....[19]....
        /*012c*/ 	.word	0x00000600


	//----- nvinfo : EIATTR_EXIT_INSTR_OFFSETS
	.align		4
.L_1446:
        /*0130*/ 	.byte	0x04, 0x1c
        /*0132*/ 	.short	(.L_1448 - .L_1447)


	//   ....[0]....
.L_1447:
        /*0134*/ 	.word	0x00000660


	//   ....[1]....
        /*0138*/ 	.word	0x000007b0


	//----- nvinfo : EIATTR_CBANK_PARAM_SIZE
	.align		4
.L_1448:
        /*013c*/ 	.byte	0x03, 0x19
        /*013e*/ 	.short	0x0030


	//----- nvinfo : EIATTR_PARAM_CBANK
	.align		4
        /*0140*/ 	.byte	0x04, 0x0a
        /*0142*/ 	.short	(.L_1450 - .L_1449)
	.align		4
.L_1449:
        /*0144*/ 	.word	index@(.nv.constant0._ZN17fastertransformer26add_bias_layernorm_add_resIfLi1EEEvPT_PKS1_S4_S4_S4_fi)
        /*0148*/ 	.short	0x0210
        /*014a*/ 	.short	0x0030


	//----- nvinfo : EIATTR_SW_WAR
	.align		4
.L_1450:
        /*014c*/ 	.byte	0x04, 0x36
        /*014e*/ 	.short	(.L_1452 - .L_1451)
.L_1451:
        /*0150*/ 	.word	0x00000008
.L_1452:


//--------------------- .nv.info._ZN17fastertransformer26add_bias_layernorm_add_resI6__halfLi1EEEvPT_PKS2_S5_S5_S5_fi --------------------------
	.section	.nv.info._ZN17fastertransformer26add_bias_layernorm_add_resI6__halfLi1EEEvPT_PKS2_S5_S5_S5_fi,"",@"SHT_CUDA_INFO"
	.sectionflags	@""
	.align	4


	//----- nvinfo : EIATTR_CUDA_API_VERSION
	.align		4
        /*0000*/ 	.byte	0x04, 0x37
        /*0002*/ 	.short	(.L_1454 - .L_1453)
.L_1453:
        /*0004*/ 	.word	0x00000082


	//----- nvinfo : EIATTR_KPARAM_INFO
	.align		4
.L_1454:
        /*0008*/ 	.byte	0x04, 0x17
        /*000a*/ 	.short	(.L_1456 - .L_1455)
.L_1455:
        /*000c*/ 	.word	0x00000000
        /*0010*/ 	.short	0x0006
        /*0012*/ 	.short	0x002c
        /*0014*/ 	.byte	0x00, 0xf0, 0x11, 0x00


	//----- nvinfo : EIATTR_KPARAM_INFO
	.align		4
.L_1456:
        /*0018*/ 	.byte	0x04, 0x17
        /*001a*/ 	.short	(.L_1458 - .L_1457)
.L_1457:
        /*001c*/ 	.word	0x00000000
        /*0020*/ 	.short	0x0005
        /*0022*/ 	.short	0x0028
        /*0024*/ 	.byte	0x00, 0xf0, 0x11, 0x00


	//----- nvinfo : EIATTR_KPARAM_INFO
	.align		4
.L_1458:
        /*0028*/ 	.byte	0x04, 0x17
        /*002a*/ 	.short	(.L_1460 - .L_1459)
.L_1459:
        /*002c*/ 	.word	0x00000000
        /*0030*/ 	.short	0x0004
        /*0032*/ 	.short	0x0020
        /*0034*/ 	.byte	0x00, 0xf0, 0x21, 0x00


	//----- nvinfo : EIATTR_KPARAM_INFO
	.align		4
.L_1460:
        /*0038*/ 	.byte	0x04, 0x17
        /*003a*/ 	.short	(.L_1462 - .L_1461)
.L_1461:
        /*003c*/ 	.word	0x00000000
        /*0040*/ 	.short	0x0003
        /*0042*/ 	.short	0x0018
        /*0044*/ 	.byte	0x00, 0xf0, 0x21, 0x00


	//----- nvinfo : EIATTR_KPARAM_INFO
	.align		4
.L_1462:
        /*0048*/ 	.byte	0x04, 0x17
        /*004a*/ 	.short	(.L_1464 - .L_1463)
.L_1463:
        /*004c*/ 	.word	0x00000000
        /*0050*/ 	.short	0x0002
        /*0052*/ 	.short	0x0010
        /*0054*/ 	.byte	0x00, 0xf0, 0x21, 0x00


	//----- nvinfo : EIATTR_KPARAM_INFO
	.align		4
.L_1464:
        /*0058*/ 	.byte	0x04, 0x17
        /*005a*/ 	.short	(.L_1466 - .L_1465)
.L_1465:
        /*005c*/ 	.word	0x00000000
        /*0060*/ 	.short	0x0001
        /*0062*/ 	.short	0x0008
        /*0064*/ 	.byte	0x00, 0xf0, 0x21, 0x00


	//----- nvinfo : EIATTR_KPARAM_INFO
	.align		4
.L_1466:
        /*0068*/ 	.byte	0x04, 0x17
        /*006a*/ 	.short	(.L_1468 - .L_1467)
.L_1467:
        /*006c*/ 	.word	0x00000000
        /*0070*/ 	.short	0x0000
        /*0072*/ 	.short	0x0000
        /*0074*/ 	.byte	0x00, 0xf0, 0x21, 0x00


	//----- nvinfo : EIATTR_SPARSE_MMA_MASK
	.align		4
.L_1468:
        /*0078*/ 	.byte	0x03, 0x50
        /*007a*/ 	.short	0x0000


	//----- nvinfo : EIATTR_MAXREG_COUNT
	.align		4
        /*007c*/ 	.byte	0x03, 0x1b
        /*007e*/ 	.short	0x00ff


	//----- nvinfo : EIATTR_NUM_BARRIERS
	.align		4
        /*0080*/ 	.byte	0x02, 0x4c
        /*0082*/ 	.byte	0x01
	.zero		1


	//----- nvinfo : EIATTR_MERCURY_ISA_VERSION
	.align		4
        /*0084*/ 	.byte	0x03, 0x5f
        /*0086*/ 	.short	0x0101


	//----- nvinfo : EIATTR_COOP_GROUP_MASK_REGIDS
	.align		4
        /*0088*/ 	.byte	0x04, 0x29
        /*008a*/ 	.short	(.L_1470 - .L_1469)


	//   ....[0]....
.L_1469:
        /*008c*/ 	.word	0xffffffff


	//   ....[1]....
        /*0090*/ 	.word	0xffffffff


	//   ....[2]....
        /*0094*/ 	.word	0xffffffff


	//   ....[3]....
        /*0098*/ 	.word	0xffffffff


	//   ....[4]....
        /*009c*/ 	.word	0xffffffff


	//   ....[5]....
        /*00a0*/ 	.word	0xffffffff


	//   ....[6]....
        /*00a4*/ 	.word	0xffffffff


	//   ....[7]....
        /*00a8*/ 	.word	0xffffffff


	//   ....[8]....
        /*00ac*/ 	.word	0xffffffff


	//   ....[9]....
        /*00b0*/ 	.word	0xffffffff


	//   ....[10]....
        /*00b4*/ 	.word	0xffffffff


	//   ....[11]....
        /*00b8*/ 	.word	0xffffffff


	//   ....[12]....
        /*00bc*/ 	.word	0xffffffff


	//   ....[13]....
        /*00c0*/ 	.word	0xffffffff


	//   ....[14]....
        /*00c4*/ 	.word	0xffffffff


	//   ....[15]....
        /*00c8*/ 	.word	0xffffffff


	//   ....[16]....
        /*00cc*/ 	.word	0xffffffff


	//   ....[17]....
        /*00d0*/ 	.word	0xffffffff


	//   ....[18]....
        /*00d4*/ 	.word	0xffffffff


	//   ....[19]....
        /*00d8*/ 	.word	0xffffffff


	//----- nvinfo : EIATTR_COOP_GROUP_INSTR_OFFSETS
	.align		4
.L_1470:
        /*00dc*/ 	.byte	0x04, 0x28
        /*00de*/ 	.short	(.L_1472 - .L_1471)


	//   ....[0]....
.L_1471:
        /*00e0*/ 	.word	0x00000190


	//   ....[1]....
        /*00e4*/ 	.word	0x000001b0


	//   ....[2]....
        /*00e8*/ 	.word	0x000001d0


	//   ....[3]....
        /*00ec*/ 	.word	0x000001f0


	//   ....[4]....
        /*00f0*/ 	.word	0x00000230


	//   ....[5]....
        /*00f4*/ 	.word	0x00000330


	//   ....[6]....
        /*00f8*/ 	.word	0x00000350


	//   ....[7]....
        /*00fc*/ 	.word	0x00000370


	//   ....[8]....
        /*0100*/ 	.word	0x00000390


	//   ....[9]....
        /*0104*/ 	.word	0x000003d0


	//   ....[10]....
        /*0108*/ 	.word	0x000004a0


	//   ....[11]....
        /*010c*/ 	.word	0x000004c0


	//   ....[12]....
        /*0110*/ 	.word	0x000004e0


	//   ....[13]....
        /*0114*/ 	.word	0x00000500


	//   ....[14]....
        /*0118*/ 	.word	0x00000520


	//   ....[15]....
        /*011c*/ 	.word	0x00000590


	//   ....[16]....
        /*0120*/ 	.word	0x000005b0


	//   ....[17]....
        /*0124*/ 	.word	0x000005d0


	//   ....[18]....
        /*0128*/ 	.word	0x000005f0


	//   ....[19]....
        /*012c*/ 	.word	0x00000630


	//----- nvinfo : EIATTR_EXIT_INSTR_OFFSETS
	.align		4
.L_1472:
        /*0130*/ 	.byte	0x04, 0x1c
        /*0132*/ 	.short	(.L_1474 - .L_1473)


	//   ....[0]....
.L_1473:
        /*0134*/ 	.word	0x000006a0


	//   ....[1]....
        /*0138*/ 	.word	0x00000850


	//----- nvinfo : EIATTR_CBANK_PARAM_SIZE
	.align		4
.L_1474:
        /*013c*/ 	.byte	0x03, 0x19
        /*013e*/ 	.short	0x0030


	//----- nvinfo : EIATTR_PARAM_CBANK
	.align		4
        /*0140*/ 	.byte	0x04, 0x0a
        /*0142*/ 	.short	(.L_1476 - .L_1475)
	.align		4
.L_1475:
        /*0144*/ 	.word	index@(.nv.constant0._ZN17fastertransformer26add_bias_layernorm_add_resI6__halfLi1EEEvPT_PKS2_S5_S5_S5_fi)
        /*0148*/ 	.short	0x0210
        /*014a*/ 	.short	0x0030


	//----- nvinfo : EIATTR_SW_WAR
	.align		4
.L_1476:
        /*014c*/ 	.byte	0x04, 0x36
        /*014e*/ 	.short	(.L_1478 - .L_1477)
.L_1477:
        /*0150*/ 	.word	0x00000008
.L_1478:


//--------------------- .nv.info._ZN17fastertransformer29add_bias_layernorm_add_res_e2ILi1EEEvP6float2PKS1_S4_S4_S4_fi --------------------------
	.section	.nv.info._ZN17fastertransformer29add_bias_layernorm_add_res_e2ILi1EEEvP6float2PKS1_S4_S4_S4_fi,"",@"SHT_CUDA_INFO"
	.sectionflags	@""
	.align	4


	//----- nvinfo : EIATTR_CUDA_API_VERSION
	.align		4
        /*0000*/ 	.byte	0x04, 0x37
        /*0002*/ 	.short	(.L_1480 - .L_1479)
.L_1479:
        /*0004*/ 	.word	0x00000082


	//----- nvinfo : EIATTR_KPARAM_INFO
	.align		4
.L_1480:
        /*0008*/ 	.byte	0x04, 0x17
        /*000a*/ 	.short	(.L_1482 - .L_1481)
.L_1481:
        /*000c*/ 	.word	0x00000000
        /*0010*/ 	.short	0x0006
        /*0012*/ 	.short	0x002c
        /*0014*/ 	.byte	0x00, 0xf0, 0x11, 0x00


	//----- nvinfo : EIATTR_KPARAM_INFO
	.align		4
.L_1482:
        /*0018*/ 	.byte	0x04, 0x17
        /*001a*/ 	.short	(.L_1484 - .L_1483)
.L_1483:
        /*001c*/ 	.word	0x00000000
        /*0020*/ 	.short	0x0005
        /*0022*/ 	.short	0x0028
        /*0024*/ 	.byte	0x00, 0xf0, 0x11, 0x00


	//----- nvinfo : EIATTR_KPARAM_INFO
	.align		4
.L_1484:
        /*0028*/ 	.byte	0x04, 0x17
        /*002a*/ 	.short	(.L_1486 - .L_1485)
.L_1485:
        /*002c*/ 	.word	0x00000000
        /*0030*/ 	.short	0x0004
        /*0032*/ 	.short	0x0020
        /*0034*/ 	.byte	0x00, 0xf0, 0x21, 0x00


	//----- nvinfo : EIATTR_KPARAM_INFO
	.align		4
.L_1486:
        /*0038*/ 	.byte	0x04, 0x17
        /*003a*/ 	.short	(.L_1488 - .L_1487)
.L_1487:
        /*003c*/ 	.word	0x00000000
        /*0040*/ 	.short	0x0003
        /*0042*/ 	.short	0x0018
        /*0044*/ 	.byte	0x00, 0xf0, 0x21, 0x00


	//----- nvinfo : EIATTR_KPARAM_INFO
	.align		4
.L_1488:
        /*0048*/ 	.byte	0x04, 0x17
        /*004a*/ 	.short	(.L_1490 - .L_1489)
.L_1489:
        /*004c*/ 	.word	0x00000000
        /*0050*/ 	.short	0x0002
        /*0052*/ 	.short	0x0010
        /*0054*/ 	.byte	0x00, 0xf0, 0x21, 0x00


	//----- nvinfo : EIATTR_KPARAM_INFO
	.align		4
.L_1490:
        /*0058*/ 	.byte	0x04, 0x17
        /*005a*/ 	.short	(.L_1492 - .L_1491)
.L_1491:
        /*005c*/ 	.word	0x00000000
        /*0060*/ 	.short	0x0001
        /*0062*/ 	.short	0x0008
        /*0064*/ 	.byte	0x00, 0xf0, 0x21, 0x00


	//----- nvinfo : EIATTR_KPARAM_INFO
	.align		4
.L_1492:
        /*0068*/ 	.byte	0x04, 0x17
        /*006a*/ 	.short	(.L_1494 - .L_1493)
.L_1493:
        /*006c*/ 	.word	0x00000000
        /*0070*/ 	.short	0x0000
        /*0072*/ 	.short	0x0000
        /*0074*/ 	.byte	0x00, 0xf0, 0x21, 0x00


	//----- nvinfo : EIATTR_SPARSE_MMA_MASK
	.align		4
.L_1494:
        /*0078*/ 	.byte	0x03, 0x50
        /*007a*/ 	.short	0x0000


	//----- nvinfo : EIATTR_MAXREG_COUNT
	.align		4
        /*007c*/ 	.byte	0x03, 0x1b
        /*007e*/ 	.short	0x00ff


	//----- nvinfo : EIATTR_NUM_BARRIERS
	.align		4
        /*0080*/ 	.byte	0x02, 0x4c
        /*0082*/ 	.byte	0x01
	.zero		1


	//----- nvinfo : EIATTR_MERCURY_ISA_VERSION
	.align		4
        /*0084*/ 	.byte	0x03, 0x5f
        /*0086*/ 	.short	0x0101


	//----- nvinfo : EIATTR_COOP_GROUP_MASK_REGIDS
	.align		4
        /*0088*/ 	.byte	0x04, 0x29
        /*008a*/ 	.short	(.L_1496 - .L_1495)


	//   ....[0]....
.L_1495:
        /*008c*/ 	.word	0xffffffff


	//   ....[1]....
        /*0090*/ 	.word	0xffffffff


	//   ....[2]....
        /*0094*/ 	.word	0xffffffff


	//   ....[3]....
        /*0098*/ 	.word	0xffffffff


	//   ....[4]....
        /*009c*/ 	.word	0xffffffff


	//   ....[5]....
        /*00a0*/ 	.word	0xffffffff


	//   ....[6]....
        /*00a4*/ 	.word	0xffffffff


	//   ....[7]....
        /*00a8*/ 	.word	0xffffffff


	//   ....[8]....
        /*00ac*/ 	.word	0xffffffff


	//   ....[9]....
        /*00b0*/ 	.word	0xffffffff


	//   ....[10]....
        /*00b4*/ 	.word	0xffffffff


	//   ....[11]....
        /*00b8*/ 	.word	0xffffffff


	//   ....[12]....
        /*00bc*/ 	.word	0xffffffff


	//   ....[13]....
        /*00c0*/ 	.word	0xffffffff


	//   ....[14]....
        /*00c4*/ 	.word	0xffffffff


	//   ....[15]....
        /*00c8*/ 	.word	0xffffffff


	//   ....[16]....
        /*00cc*/ 	.word	0xffffffff


	//   ....[17]....
        /*00d0*/ 	.word	0xffffffff


	//   ....[18]....
        /*00d4*/ 	.word	0xffffffff


	//   ....[19]....
        /*00d8*/ 	.word	0xffffffff


	//----- nvinfo : EIATTR_COOP_GROUP_INSTR_OFFSETS
	.align		4
.L_1496:
        /*00dc*/ 	.byte	0x04, 0x28
        /*00de*/ 	.short	(.L_1498 - .L_1497)


	//   ....[0]....
.L_1497:
        /*00e0*/ 	.word	0x000001b0


	//   ....[1]....
        /*00e4*/ 	.word	0x000001d0


	//   ....[2]....
        /*00e8*/ 	.word	0x000001f0


	//   ....[3]....
        /*00ec*/ 	.word	0x00000210


	//   ....[4]....
        /*00f0*/ 	.word	0x00000250


	//   ....[5]....
        /*00f4*/ 	.word	0x00000350


	//   ....[6]....
        /*00f8*/ 	.word	0x00000370


	//   ....[7]....
        /*00fc*/ 	.word	0x00000390


	//   ....[8]....
        /*0100*/ 	.word	0x000003b0


	//   ....[9]....
        /*0104*/ 	.word	0x000003e0


	//   ....[10]....
        /*0108*/ 	.word	0x000004e0


	//   ....[11]....
        /*010c*/ 	.word	0x00000500


	//   ....[12]....
        /*0110*/ 	.word	0x00000520


	//   ....[13]....
        /*0114*/ 	.word	0x00000540


	//   ....[14]....
        /*0118*/ 	.word	0x00000560


	//   ....[15]....
        /*011c*/ 	.word	0x000005d0


	//   ....[16]....
        /*0120*/ 	.word	0x000005f0


	//   ....[17]....
        /*0124*/ 	.word	0x00000610


	//   ....[18]....
        /*0128*/ 	.word	0x00000630


	//   ....[19]....
        /*012c*/ 	.word	0x00000660


	//----- nvinfo : EIATTR_EXIT_INSTR_OFFSETS
	.align		4
.L_1498:
        /*0130*/ 	.byte	0x04, 0x1c
        /*0132*/ 	.short	(.L_1500 - .L_1499)


	//   ....[0]....
.L_1499:
        /*0134*/ 	.word	0x000006d0


	//   ....[1]....
        /*0138*/ 	.word	0x00000870


	//----- nvinfo : EIATTR_CBANK_PARAM_SIZE
	.align		4
.L_1500:
        /*013c*/ 	.byte	0x03, 0x19
        /*013e*/ 	.short	0x0030


	//----- nvinfo : EIATTR_PARAM_CBANK
	.align		4
        /*0140*/ 	.byte	0x04, 0x0a
        /*0142*/ 	.short	(.L_1502 - .L_1501)
	.align		4
.L_1501:
        /*0144*/ 	.word	index@(.nv.constant0._ZN17fastertransformer29add_bias_layernorm_add_res_e2ILi1EEEvP6float2PKS1_S4_S4_S4_fi)
        /*0148*/ 	.short	0x0210
        /*014a*/ 	.short	0x0030


	//----- nvinfo : EIATTR_SW_WAR
	.align		4
.L_1502:
        /*014c*/ 	.byte	0x04, 0x36
        /*014e*/ 	.short	(.L_1504 - .L_1503)
.L_1503:
        /*0150*/ 	.word	0x00000008
.L_1504:


//--------------------- .nv.info._ZN17fastertransformer29add_bias_layernorm_add_res_e2ILi1EEEvP7__half2PKS1_S4_S4_S4_fi --------------------------
	.section	.nv.info._ZN17fastertransformer29add_bias_layernorm_add_res_e2ILi1EEEvP7__half2PKS1_S4_S4_S4_fi,"",@"SHT_CUDA_INFO"
	.sectionflags	@""
	.align	4


	//----- nvinfo : EIATTR_CUDA_API_VERSION
	.align		4
        /*0000*/ 	.byte	0x04, 0x37
        /*0002*/ 	.short	(.L_1506 - .L_1505)
.L_1505:
        /*0004*/ 	.word	0x00000082


	//----- nvinfo : EIATTR_KPARAM_INFO
	.align		4
.L_1506:
        /*0008*/ 	.byte	0x04, 0x17
        /*000a*/ 	.short	(.L_1508 - .L_1507)
.L_1507:
        /*000c*/ 	.word	0x00000000
        /*0010*/ 	.short	0x0006
        /*0012*/ 	.short	0x002c
        /*0014*/ 	.byte	0x00, 0xf0, 0x11, 0x00


	//----- nvinfo : EIATTR_KPARAM_INFO
	.align		4
.L_1508:
        /*0018*/ 	.byte	0x04, 0x17
        /*001a*/ 	.short	(.L_1510 - .L_1509)
.L_1509:
        /*001c*/ 	.word	0x00000000
        /*0020*/ 	.short	0x0005
        /*0022*/ 	.short	0x0028
        /*0024*/ 	.byte	0x00, 0xf0, 0x11, 0x00


	//----- nvinfo : EIATTR_KPARAM_INFO
	.align		4
.L_1510:
        /*0028*/ 	.byte	0x04, 0x17
        /*002a*/ 	.short	(.L_1512 - .L_1511)
.L_1511:
        /*002c*/ 	.word	0x00000000
        /*0030*/ 	.short	0x0004
        /*0032*/ 	.short	0x0020
        /*0034*/ 	.byte	0x00, 0xf0, 0x21, 0x00


	//----- nvinfo : EIATTR_KPARAM_INFO
	.align		4
.L_1512:
        /*0038*/ 	.byte	0x04, 0x17
        /*003a*/ 	.short	(.L_1514 - .L_1513)
.L_1513:
        /*003c*/ 	.word	0x00000000
        /*0040*/ 	.short	0x0003
        /*0042*/ 	.short	0x0018
        /*0044*/ 	.byte	0x00, 0xf0, 0x21, 0x00


	//----- nvinfo : EIATTR_KPARAM_INFO
	.align		4
.L_1514:
        /*0048*/ 	.byte	0x04, 0x17
        /*004a*/ 	.short	(.L_1516 - .L_1515)
.L_1515:
        /*004c*/ 	.word	0x00000000
        /*0050*/ 	.short	0x0002
        /*0052*/ 	.short	0x0010
        /*0054*/ 	.byte	0x00, 0xf0, 0x21, 0x00


	//----- nvinfo : EIATTR_KPARAM_INFO
	.align		4
.L_1516:
        /*0058*/ 	.byte	0x04, 0x17
        /*005a*/ 	.short	(.L_1518 - .L_1517)
.L_1517:
        /*005c*/ 	.word	0x00000000
        /*0060*/ 	.short	0x0001
        /*0062*/ 	.short	0x0008
        /*0064*/ 	.byte	0x00, 0xf0, 0x21, 0x00


	//----- nvinfo : EIATTR_KPARAM_INFO
	.align		4
.L_1518:
        /*0068*/ 	.byte	0x04, 0x17
        /*006a*/ 	.short	(.L_1520 - .L_1519)
.L_1519:
        /*006c*/ 	.word	0x00000000
        /*0070*/ 	.short	0x0000
        /*0072*/ 	.short	0x0000
        /*0074*/ 	.byte	0x00, 0xf0, 0x21, 0x00


	//----- nvinfo : EIATTR_SPARSE_MMA_MASK
	.align		4
.L_1520:
        /*0078*/ 	.byte	0x03, 0x50
        /*007a*/ 	.short	0x0000


	//----- nvinfo : EIATTR_MAXREG_COUNT
	.align		4
        /*007c*/ 	.byte	0x03, 0x1b
        /*007e*/ 	.short	0x00ff


	//----- nvinfo : EIATTR_NUM_BARRIERS
	.align		4
        /*0080*/ 	.byte	0x02, 0x4c
        /*0082*/ 	.byte	0x01
	.zero		1


	//----- nvinfo : EIATTR_MERCURY_ISA_VERSION
	.align		4
        /*0084*/ 	.byte	0x03, 0x5f
        /*0086*/ 	.short	0x0101


	//----- nvinfo : EIATTR_COOP_GROUP_MASK_REGIDS
	.align		4
        /*0088*/ 	.byte	0x04, 0x29
        /*008a*/ 	.short	(.L_1522 - .L_1521)


	//   ....[0]....
.L_1521:
        /*008c*/ 	.word	0xffffffff


	//   ....[1]....
        /*0090*/ 	.word	0xffffffff


	//   ....[2]....
        /*0094*/ 	.word	0xffffffff


	//   ....[3]....
        /*0098*/ 	.word	0xffffffff


	//   ....[4]....
        /*009c*/ 	.word	0xffffffff


	//   ....[5]....
        /*00a0*/ 	.word	0xffffffff


	//   ....[6]....
        /*00a4*/ 	.word	0xffffffff


	//   ....[7]....
        /*00a8*/ 	.word	0xffffffff


	//   ....[8]....
        /*00ac*/ 	.word	0xffffffff


	//   ....[9]....
        /*00b0*/ 	.word	0xffffffff


	//   ....[10]....
        /*00b4*/ 	.word	0xffffffff


	//   ....[11]....
        /*00b8*/ 	.word	0xffffffff


	//   ....[12]....
        /*00bc*/ 	.word	0xffffffff


	//   ....[13]....
        /*00c0*/ 	.word	0xffffffff


	//   ....[14]....
        /*00c4*/ 	.word	0xffffffff


	//   ....[15]....
        /*00c8*/ 	.word	0xffffffff


	//   ....[16]....
        /*00cc*/ 	.word	0xffffffff


	//   ....[17]....
        /*00d0*/ 	.word	0xffffffff


	//   ....[18]....
        /*00d4*/ 	.word	0xffffffff


	//   ....[19]....
        /*00d8*/ 	.word	0xffffffff


	//----- nvinfo : EIATTR_COOP_GROUP_INSTR_OFFSETS
	.align		4
.L_1522:
        /*00dc*/ 	.byte	0x04, 0x28
        /*00de*/ 	.short	(.L_1524 - .L_1523)


	//   ....[0]....
.L_1523:
        /*00e0*/ 	.word	0x000001d0


	//   ....[1]....
        /*00e4*/ 	.word	0x000001f0


	//   ....[2]....
        /*00e8*/ 	.word	0x00000210


	//   ....[3]....
        /*00ec*/ 	.word	0x00000230


	//   ....[4]....
        /*00f0*/ 	.word	0x00000270


	//   ....[5]....
        /*00f4*/ 	.word	0x00000360


	//   ....[6]....
        /*00f8*/ 	.word	0x00000380


	//   ....[7]....
        /*00fc*/ 	.word	0x000003a0


	//   ....[8]....
        /*0100*/ 	.word	0x000003c0


	//   ....[9]....
        /*0104*/ 	.word	0x000003f0


	//   ....[10]....
        /*0108*/ 	.word	0x00000540


	//   ....[11]....
        /*010c*/ 	.word	0x00000580


	//   ....[12]....
        /*0110*/ 	.word	0x000005a0


	//   ....[13]....
        /*0114*/ 	.word	0x000005c0


	//   ....[14]....
        /*0118*/ 	.word	0x000005e0


	//   ....[15]....
        /*011c*/ 	.word	0x00000650


	//   ....[16]....
        /*0120*/ 	.word	0x00000670


	//   ....[17]....
        /*0124*/ 	.word	0x00000690


	//   ....[18]....
        /*0128*/ 	.word	0x000006b0


	//   ....[19]....
        /*012c*/ 	.word	0x000006d0


	//----- nvinfo : EIATTR_EXIT_INSTR_OFFSETS
	.align		4
.L_1524:
        /*0130*/ 	.byte	0x04, 0x1c
        /*0132*/ 	.short	(.L_1526 - .L_1525)


	//   ....[0]....
.L_1525:
        /*0134*/ 	.word	0x00000740


	//   ....[1]....
        /*0138*/ 	.word	0x00000970


	//----- nvinfo : EIATTR_CRS_STACK_SIZE
	.align		4
.L_1526:
        /*013c*/ 	.byte	0x04, 0x1e
        /*013e*/ 	.short	(.L_1528 - .L_1527)
.L_1527:
        /*0140*/ 	.word	0x00000000


	//----- nvinfo : EIATTR_CBANK_PARAM_SIZE
	.align		4
.L_1528:
        /*0144*/ 	.byte	0x03, 0x19
        /*0146*/ 	.short	0x0030


	//----- nvinfo : EIATTR_PARAM_CBANK
	.align		4
        /*0148*/ 	.byte	0x04, 0x0a
        /*014a*/ 	.short	(.L_1530 - .L_1529)
	.align		4
.L_1529:
        /*014c*/ 	.word	index@(.nv.constant0._ZN17fastertransformer29add_bias_layernorm_add_res_e2ILi1EEEvP7__half2PKS1_S4_S4_S4_fi)
        /*0150*/ 	.short	0x0210
        /*0152*/ 	.short	0x0030


	//----- nvinfo : EIATTR_SW_WAR
	.align		4
.L_1530:
        /*0154*/ 	.byte	0x04, 0x36
        /*0156*/ 	.short	(.L_1532 - .L_1531)
.L_1531:
        /*0158*/ 	.word	0x00000008
.L_1532:


//--------------------- .nv.info._ZN17fastertransformer18merge_layernorm_v2I6__halfEEvPT_PKS2_S5_S5_fiiii --------------------------
	.section	.nv.info._ZN17fastertransformer18merge_layernorm_v2I6__halfEEvPT_PKS2_S5_S5_fiiii,"",@"SHT_CUDA_INFO"
	.sectionflags	@""
	.align	4


	//----- nvinfo : EIATTR_CUDA_API_VERSION
	.align		4
        /*0000*/ 	.byte	0x04, 0x37
        /*0002*/ 	.short	(.L_1534 - .L_1533)
.L_1533:
        /*0004*/ 	.word	0x00000082


	//----- nvinfo : EIATTR_KPARAM_INFO
	.align		4
.L_1534:
        /*0008*/ 	.byte	0x04, 0x17
        /*000a*/ 	.short	(.L_1536 - .L_1535)
.L_1535:
        /*000c*/ 	.word	0x00000000
        /*0010*/ 	.short	0x0008
        /*0012*/ 	.short	0x0030
        /*0014*/ 	.byte	0x00, 0xf0, 0x11, 0x00


	//----- nvinfo : EIATTR_KPARAM_INFO
	.align		4
.L_1536:
        /*0018*/ 	.byte	0x04, 0x17
        /*001a*/ 	.short	(.L_1538 - .L_1537)
.L_1537:
        /*001c*/ 	.word	0x00000000
        /*0020*/ 	.short	0x0007
        /*0022*/ 	.short	0x002c
        /*0024*/ 	.byte	0x00, 0xf0, 0x11, 0x00


	//----- nvinfo : EIATTR_KPARAM_INFO
	.align		4
.L_1538:
        /*0028*/ 	.byte	0x04, 0x17
        /*002a*/ 	.short	(.L_1540 - .L_1539)
.L_1539:
        /*002c*/ 	.word	0x00000000
        /*0030*/ 	.short	0x0006
        /*0032*/ 	.short	0x0028
        /*0034*/ 	.byte	0x00, 0xf0, 0x11, 0x00


	//----- nvinfo : EIATTR_KPARAM_INFO
	.align		4
.L_1540:
        /*0038*/ 	.byte	0x04, 0x17
        /*003a*/ 	.short	(.L_1542 - .L_1541)
.L_1541:
        /*003c*/ 	.word	0x00000000
        /*0040*/ 	.short	0x0005
        /*0042*/ 	.short	0x0024
        /*0044*/ 	.byte	0x00, 0xf0, 0x11, 0x00


	//----- nvinfo : EIATTR_KPARAM_INFO
	.align		4
.L_1542:
        /*0048*/ 	.byte	0x04, 0x17
        /*004a*/ 	.short	(.L_1544 - .L_1543)
.L_1543:
        /*004c*/ 	.word	0x00000000
        /*0050*/ 	.short	0x0004
        /*0052*/ 	.short	0x0020
        /*0054*/ 	.byte	0x00, 0xf0, 0x11, 0x00


	//----- nvinfo : EIATTR_KPARAM_INFO
	.align		4
.L_1544:
        /*0058*/ 	.byte	0x04, 0x17
        /*005a*/ 	.short	(.L_1546 - .L_1545)
.L_1545:
        /*005c*/ 	.word	0x00000000
        /*0060*/ 	.short	0x0003
        /*0062*/ 	.short	0x0018
        /*0064*/ 	.byte	0x00, 0xf0, 0x21, 0x00


	//----- nvinfo : EIATTR_KPARAM_INFO
	.align		4
.L_1546:
        /*0068*/ 	.byte	0x04, 0x17
        /*006a*/ 	.short	(.L_1548 - .L_1547)
.L_1547:
        /*006c*/ 	.word	0x00000000
        /*0070*/ 	.short	0x0002
        /*0072*/ 	.short	0x0010
        /*0074*/ 	.byte	0x00, 0xf0, 0x21, 0x00


	//----- nvinfo : EIATTR_KPARAM_INFO
	.align		4
.L_1548:
        /*0078*/ 	.byte	0x04, 0x17
        /*007a*/ 	.short	(.L_1550 - .L_1549)
.L_1549:
        /*007c*/ 	.word	0x00000000
        /*0080*/ 	.short	0x0001
        /*0082*/ 	.short	0x0008
        /*0084*/ 	.byte	0x00, 0xf0, 0x21, 0x00


	//----- nvinfo : EIATTR_KPARAM_INFO
	.align		4
.L_1550:
        /*0088*/ 	.byte	0x04, 0x17
        /*008a*/ 	.short	(.L_1552 - .L_1551)
.L_1551:
        /*008c*/ 	.word	0x00000000
        /*0090*/ 	.short	0x0000
        /*0092*/ 	.short	0x0000
        /*0094*/ 	.byte	0x00, 0xf0, 0x21, 0x00


	//----- nvinfo : EIATTR_SPARSE_MMA_MASK
	.align		4
.L_1552:
        /*0098*/ 	.byte	0x03, 0x50
        /*009a*/ 	.short	0x0000


	//----- nvinfo : EIATTR_MAXREG_COUNT
	.align		4
        /*009c*/ 	.byte	0x03, 0x1b
        /*009e*/ 	.short	0x00ff


	//----- nvinfo : EIATTR_NUM_BARRIERS
	.align		4
        /*00a0*/ 	.byte	0x02, 0x4c
        /*00a2*/ 	.byte	0x01
	.zero		1


	//----- nvinfo : EIATTR_MERCURY_ISA_VERSION
	.align		4
        /*00a4*/ 	.byte	0x03, 0x5f
        /*00a6*/ 	.short	0x0101


	//----- nvinfo : EIATTR_COOP_GROUP_MASK_REGIDS
	.align		4
        /*00a8*/ 	.byte	0x04, 0x29
        /*00aa*/ 	.short	(.L_1554 - .L_1553)


	//   ....[0]....
.L_1553:
        /*00ac*/ 	.word	0xffffffff


	//   ....[1]....
        /*00b0*/ 	.word	0xffffffff


	//   ....[2]....
        /*00b4*/ 	.word	0xffffffff


	//   ....[3]....
        /*00b8*/ 	.word	0xffffffff


	//   ....[4]....
        /*00bc*/ 	.word	0xffffffff


	//   ....[5]....
        /*00c0*/ 	.word	0xffffffff


	//   ....[6]....
        /*00c4*/ 	.word	0xffffffff


	//   ....[7]....
        /*00c8*/ 	.word	0xffffffff


	//   ....[8]....
        /*00cc*/ 	.word	0xffffffff


	//   ....[9]....
        /*00d0*/ 	.word	0xffffffff


	//   ....[10]....
        /*00d4*/ 	.word	0xffffffff


	//   ....[11]....
        /*00d8*/ 	.word	0xffffffff


	//   ....[12]....
        /*00dc*/ 	.word	0xffffffff


	//   ....[13]....
        /*00e0*/ 	.word	0xffffffff


	//   ....[14]....
        /*00e4*/ 	.word	0xffffffff


	//   ....[15]....
        /*00e8*/ 	.word	0xffffffff


	//   ....[16]....
        /*00ec*/ 	.word	0xffffffff


	//   ....[17]....
        /*00f0*/ 	.word	0xffffffff


	//   ....[18]....
        /*00f4*/ 	.word	0xffffffff


	//   ....[19]....
        /*00f8*/ 	.word	0xffffffff


	//----- nvinfo : EIATTR_COOP_GROUP_INSTR_OFFSETS
	.align		4
.L_1554:
        /*00fc*/ 	.byte	0x04, 0x28
        /*00fe*/ 	.short	(.L_1556 - .L_1555)


	//   ....[0]....
.L_1555:
        /*0100*/ 	.word	0x00000dd0


	//   ....[1]....
        /*0104*/ 	.word	0x00000f40


	//   ....[2]....
        /*0108*/ 	.word	0x00000ff0


	//   ....[3]....
        /*010c*/ 	.word	0x00001040


	//   ....[4]....
        /*0110*/ 	.word	0x00001060


	//   ....[5]....
        /*0114*/ 	.word	0x000010b0


	//   ....[6]....
        /*0118*/ 	.word	0x000010d0


	//   ....[7]....
        /*011c*/ 	.word	0x000010f0


	//   ....[8]....
        /*0120*/ 	.word	0x00001110


	//   ....[9]....
        /*0124*/ 	.word	0x00001130


	//   ....[10]....
        /*0128*/ 	.word	0x00001240


	//   ....[11]....
        /*012c*/ 	.word	0x00001270


	//   ....[12]....
        /*0130*/ 	.word	0x00001290


	//   ....[13]....
        /*0134*/ 	.word	0x000012b0


	//   ....[14]....
        /*0138*/ 	.word	0x000012d0


	//   ....[15]....
        /*013c*/ 	.word	0x00001380


	//   ....[16]....
        /*0140*/ 	.word	0x000013a0


	//   ....[17]....
        /*0144*/ 	.word	0x000013c0


	//   ....[18]....
        /*0148*/ 	.word	0x000013f0


	//   ....[19]....
        /*014c*/ 	.word	0x00001430


	//----- nvinfo : EIATTR_EXIT_INSTR_OFFSETS
	.align		4
.L_1556:
        /*0150*/ 	.byte	0x04, 0x1c
        /*0152*/ 	.short	(.L_1558 - .L_1557)


	//   ....[0]....
.L_1557:
        /*0154*/ 	.word	0x000017a0


	//   ....[1]....
        /*0158*/ 	.word	0x000018d0


	//----- nvinfo : EIATTR_CRS_STACK_SIZE
	.align		4
.L_1558:
        /*015c*/ 	.byte	0x04, 0x1e
        /*015e*/ 	.short	(.L_1560 - .L_1559)
.L_1559:
        /*0160*/ 	.word	0x00000000


	//----- nvinfo : EIATTR_CBANK_PARAM_SIZE
	.align		4
.L_1560:
        /*0164*/ 	.byte	0x03, 0x19
        /*0166*/ 	.short	0x0034


	//----- nvinfo : EIATTR_PARAM_CBANK
	.align		4
        /*0168*/ 	.byte	0x04, 0x0a
        /*016a*/ 	.short	(.L_1562 - .L_1561)
	.align		4
.L_1561:
        /*016c*/ 	.word	index@(.nv.constant0._ZN17fastertransformer18merge_layernorm_v2I6__halfEEvPT_PKS2_S5_S5_fiiii)
        /*0170*/ 	.short	0x0210
        /*0172*/ 	.short	0x0034


	//----- nvinfo : EIATTR_SW_WAR
	.align		4
.L_1562:
        /*0174*/ 	.byte	0x04, 0x36
        /*0176*/ 	.short	(.L_1564 - .L_1563)
.L_1563:
        /*0178*/ 	.word	0x00000008
.L_1564:


//--------------------- .nv.info._ZN17fastertransformer18merge_layernorm_v2IfEEvPT_PKS1_S4_S4_fiiii --------------------------
	.section	.nv.info._ZN17fastertransformer18merge_layernorm_v2IfEEvPT_PKS1_S4_S4_fiiii,"",@"SHT_CUDA_INFO"
	.sectionflags	@""
	.align	4


	//----- nvinfo : EIATTR_CUDA_API_VERSION
	.align		4
        /*0000*/ 	.byte	0x04, 0x37
        /*0002*/ 	.short	(.L_1566 - .L_1565)
.L_1565:
        /*0004*/ 	.word	0x00000082


	//----- nvinfo : EIATTR_KPARAM_INFO
	.align		4
.L_1566:
        /*0008*/ 	.byte	0x04, 0x17
        /*000a*/ 	.short	(.L_1568 - .L_1567)
.L_1567:
        /*000c*/ 	.word	0x00000000
        /*0010*/ 	.short	0x0008
        /*0012*/ 	.short	0x0030
        /*0014*/ 	.byte	0x00, 0xf0, 0x11, 0x00


	//----- nvinfo : EIATTR_KPARAM_INFO
	.align		4
.L_1568:
        /*0018*/ 	.byte	0x04, 0x17
        /*001a*/ 	.short	(.L_1570 - .L_1569)
.L_1569:
        /*001c*/ 	.word	0x00000000
        /*0020*/ 	.short	0x0007
        /*0022*/ 	.short	0x002c
        /*0024*/ 	.byte	0x00, 0xf0, 0x11, 0x00


	//----- nvinfo : EIATTR_KPARAM_INFO
	.align		4
.L_1570:
        /*0028*/ 	.byte	0x04, 0x17
        /*002a*/ 	.short	(.L_1572 - .L_1571)
.L_1571:
        /*002c*/ 	.word	0x00000000
        /*0030*/ 	.short	0x0006
        /*0032*/ 	.short	0x0028
        /*0034*/ 	.byte	0x00, 0xf0, 0x11, 0x00


	//----- nvinfo : EIATTR_KPARAM_INFO
	.align		4
.L_1572:
        /*0038*/ 	.byte	0x04, 0x17
        /*003a*/ 	.short	(.L_1574 - .L_1573)
.L_1573:
        /*003c*/ 	.word	0x00000000
        /*0040*/ 	.short	0x0005
        /*0042*/ 	.short	0x0024
        /*0044*/ 	.byte	0x00, 0xf0, 0x11, 0x00


	//----- nvinfo : EIATTR_KPARAM_INFO
	.align		4
.L_1574:
        /*0048*/ 	.byte	0x04, 0x17
        /*004a*/ 	.short	(.L_1576 - .L_1575)
.L_1575:
        /*004c*/ 	.word	0x00000000
        /*0050*/ 	.short	0x0004
        /*0052*/ 	.short	0x0020
        /*0054*/ 	.byte	0x00, 0xf0, 0x11, 0x00


	//----- nvinfo : EIATTR_KPARAM_INFO
	.align		4
.L_1576:
        /*0058*/ 	.byte	0x04, 0x17
        /*005a*/ 	.short	(.L_1578 - .L_1577)
.L_1577:
        /*005c*/ 	.word	0x00000000
        /*0060*/ 	.short	0x0003
        /*0062*/ 	.short	0x0018
        /*0064*/ 	.byte	0x00, 0xf0, 0x21, 0x00


	//----- nvinfo : EIATTR_KPARAM_INFO
	.align		4
.L_1578:
        /*0068*/ 	.byte	0x04, 0x17
        /*006a*/ 	.short	(.L_1580 - .L_1579)
.L_1579:
        /*006c*/ 	.word	0x00000000
        /*0070*/ 	.short	0x0002
        /*0072*/ 	.short	0x0010
        /*0074*/ 	.byte	0x00, 0xf0, 0x21, 0x00


	//----- nvinfo : EIATTR_KPARAM_INFO
	.align		4
.L_1580:
        /*0078*/ 	.byte	0x04, 0x17
        /*007a*/ 	.short	(.L_1582 - .L_1581)
.L_1581:
        /*007c*/ 	.word	0x00000000
        /*0080*/ 	.short	0x0001
        /*0082*/ 	.short	0x0008
        /*0084*/ 	.byte	0x00, 0xf0, 0x21, 0x00


	//----- nvinfo : EIATTR_KPARAM_INFO
	.align		4
.L_1582:
        /*0088*/ 	.byte	0x04, 0x17
        /*008a*/ 	.short	(.L_1584 - .L_1583)
.L_1583:
        /*008c*/ 	.word	0x00000000
        /*0090*/ 	.short	0x0000
        /*0092*/ 	.short	0x0000
        /*0094*/ 	.byte	0x00, 0xf0, 0x21, 0x00


	//----- nvinfo : EIATTR_SPARSE_MMA_MASK
	.align		4
.L_1584:
        /*0098*/ 	.byte	0x03, 0x50
        /*009a*/ 	.short	0x0000


	//----- nvinfo : EIATTR_MAXREG_COUNT
	.align		4
        /*009c*/ 	.byte	0x03, 0x1b
        /*009e*/ 	.short	0x00ff


	//----- nvinfo : EIATTR_NUM_BARRIERS
	.align		4
        /*00a0*/ 	.byte	0x02, 0x4c
        /*00a2*/ 	.byte	0x01
	.zero		1


	//----- nvinfo : EIATTR_MERCURY_ISA_VERSION
	.align		4
        /*00a4*/ 	.byte	0x03, 0x5f
        /*00a6*/ 	.short	0x0101


	//----- nvinfo : EIATTR_COOP_GROUP_MASK_REGIDS
	.align		4
        /*00a8*/ 	.byte	0x04, 0x29
        /*00aa*/ 	.short	(.L_1586 - .L_1585)


	//   ....[0]....
.L_1585:
        /*00ac*/ 	.word	0xffffffff


	//   ....[1]....
        /*00b0*/ 	.word	0xffffffff


	//   ....[2]....
        /*00b4*/ 	.word	0xffffffff


	//   ....[3]....
        /*00b8*/ 	.word	0xffffffff


	//   ....[4]....
        /*00bc*/ 	.word	0xffffffff


	//   ....[5]....
        /*00c0*/ 	.word	0xffffffff


	//   ....[6]....
        /*00c4*/ 	.word	0xffffffff


	//   ....[7]....
        /*00c8*/ 	.word	0xffffffff


	//   ....[8]....
        /*00cc*/ 	.word	0xffffffff


	//   ....[9]....
        /*00d0*/ 	.word	0xffffffff


	//   ....[10]....
        /*00d4*/ 	.word	0xffffffff


	//   ....[11]....
        /*00d8*/ 	.word	0xffffffff


	//   ....[12]....
        /*00dc*/ 	.word	0xffffffff


	//   ....[13]....
        /*00e0*/ 	.word	0xffffffff


	//   ....[14]....
        /*00e4*/ 	.word	0xffffffff


	//   ....[15]....
        /*00e8*/ 	.word	0xffffffff


	//   ....[16]....
        /*00ec*/ 	.word	0xffffffff


	//   ....[17]....
        /*00f0*/ 	.word	0xffffffff


	//   ....[18]....
        /*00f4*/ 	.word	0xffffffff


	//   ....[19]....
        /*00f8*/ 	.word	0xffffffff


	//----- nvinfo : EIATTR_COOP_GROUP_INSTR_OFFSETS
	.align		4
.L_1586:
        /*00fc*/ 	.byte	0x04, 0x28
        /*00fe*/ 	.short	(.L_1588 - .L_1587)


	//   ....[0]....
.L_1587:
        /*0100*/ 	.word	0x00000d80


	//   ....[1]....
        /*0104*/ 	.word	0x00000ea0


	//   ....[2]....
        /*0108*/ 	.word	0x00000ed0


	//   ....[3]....
        /*010c*/ 	.word	0x00000f20


	//   ....[4]....
        /*0110*/ 	.word	0x00000fe0


	//   ....[5]....
        /*0114*/ 	.word	0x00001040


	//   ....[6]....
        /*0118*/ 	.word	0x00001060


	//   ....[7]....
        /*011c*/ 	.word	0x00001080


	//   ....[8]....
        /*0120*/ 	.word	0x000010a0


	//   ....[9]....
        /*0124*/ 	.word	0x000010c0


	//   ....[10]....
        /*0128*/ 	.word	0x00001200


	//   ....[11]....
        /*012c*/ 	.word	0x00001220


	//   ....[12]....
        /*0130*/ 	.word	0x00001250


	//   ....[13]....
        /*0134*/ 	.word	0x00001270


	//   ....[14]....
        /*0138*/ 	.word	0x00001290


	//   ....[15]....
        /*013c*/ 	.word	0x000013d0


	//   ....[16]....
        /*0140*/ 	.word	0x00001400


	//   ....[17]....
        /*0144*/ 	.word	0x00001420


	//   ....[18]....
        /*0148*/ 	.word	0x00001440


	//   ....[19]....
        /*014c*/ 	.word	0x00001490


	//----- nvinfo : EIATTR_EXIT_INSTR_OFFSETS
	.align		4
.L_1588:
        /*0150*/ 	.byte	0x04, 0x1c
        /*0152*/ 	.short	(.L_1590 - .L_1589)


	//   ....[0]....
.L_1589:
        /*0154*/ 	.word	0x00001690


	//   ....[1]....
        /*0158*/ 	.word	0x000017a0


	//----- nvinfo : EIATTR_CRS_STACK_SIZE
	.align		4
.L_1590:
        /*015c*/ 	.byte	0x04, 0x1e
        /*015e*/ 	.short	(.L_1592 - .L_1591)
.L_1591:
        /*0160*/ 	.word	0x00000000


	//----- nvinfo : EIATTR_CBANK_PARAM_SIZE
	.align		4
.L_1592:
        /*0164*/ 	.byte	0x03, 0x19
        /*0166*/ 	.short	0x0034


	//----- nvinfo : EIATTR_PARAM_CBANK
	.align		4
        /*0168*/ 	.byte	0x04, 0x0a
        /*016a*/ 	.short	(.L_1594 - .L_1593)
	.align		4
.L_1593:
        /*016c*/ 	.word	index@(.nv.constant0._ZN17fastertransformer18merge_layernorm_v2IfEEvPT_PKS1_S4_S4_fiiii)
        /*0170*/ 	.short	0x0210
        /*0172*/ 	.short	0x0034


	//----- nvinfo : EIATTR_SW_WAR
	.align		4
.L_1594:
        /*0174*/ 	.byte	0x04, 0x36
        /*0176*/ 	.short	(.L_1596 - .L_1595)
.L_1595:
        /*0178*/ 	.word	0x00000008
.L_1596:


//--------------------- .nv.info._ZN17fastertransformer18add_bias_layernormI6__halfEEvPT_PKS2_S5_S5_fi --------------------------
	.section	.nv.info._ZN17fastertransformer18add_bias_layernormI6__halfEEvPT_PKS2_S5_S5_fi,"",@"SHT_CUDA_INFO"
	.sectionflags	@""
	.align	4


	//----- nvinfo : EIATTR_CUDA_API_VERSION
	.align		4
        /*0000*/ 	.byte	0x04, 0x37
        /*0002*/ 	.short	(.L_1598 - .L_1597)
.L_1597:
        /*0004*/ 	.word	0x00000082


	//----- nvinfo : EIATTR_KPARAM_INFO
	.align		4
.L_1598:
        /*0008*/ 	.byte	0x04, 0x17
        /*000a*/ 	.short	(.L_1600 - .L_1599)
.L_1599:
        /*000c*/ 	.word	0x00000000
        /*0010*/ 	.short	0x0005
        /*0012*/ 	.short	0x0024
        /*0014*/ 	.byte	0x00, 0xf0, 0x11, 0x00


	//----- nvinfo : EIATTR_KPARAM_INFO
	.align		4
.L_1600:
        /*0018*/ 	.byte	0x04, 0x17
        /*001a*/ 	.short	(.L_1602 - .L_1601)
.L_1601:
        /*001c*/ 	.word	0x00000000
        /*0020*/ 	.short	0x0004
        /*0022*/ 	.short	0x0020
        /*0024*/ 	.byte	0x00, 0xf0, 0x11, 0x00


	//----- nvinfo : EIATTR_KPARAM_INFO
	.align		4
.L_1602:
        /*0028*/ 	.byte	0x04, 0x17
        /*002a*/ 	.short	(.L_1604 - .L_1603)
.L_1603:
        /*002c*/ 	.word	0x00000000
        /*0030*/ 	.short	0x0003
        /*0032*/ 	.short	0x0018
        /*0034*/ 	.byte	0x00, 0xf0, 0x21, 0x00


	//----- nvinfo : EIATTR_KPARAM_INFO
	.align		4
.L_1604:
        /*0038*/ 	.byte	0x04, 0x17
        /*003a*/ 	.short	(.L_1606 - .L_1605)
.L_1605:
        /*003c*/ 	.word	0x00000000
        /*0040*/ 	.short	0x0002
        /*0042*/ 	.short	0x0010
        /*0044*/ 	.byte	0x00, 0xf0, 0x21, 0x00


	//----- nvinfo : EIATTR_KPARAM_INFO
	.align		4
.L_1606:
        /*0048*/ 	.byte	0x04, 0x17
        /*004a*/ 	.short	(.L_1608 - .L_1607)
.L_1607:
        /*004c*/ 	.word	0x00000000
        /*0050*/ 	.short	0x0001
        /*0052*/ 	.short	0x0008
        /*0054*/ 	.byte	0x00, 0xf0, 0x21, 0x00


	//----- nvinfo : EIATTR_KPARAM_INFO
	.align		4
.L_1608:
        /*0058*/ 	.byte	0x04, 0x17
        /*005a*/ 	.short	(.L_1610 - .L_1609)
.L_1609:
        /*005c*/ 	.word	0x00000000
        /*0060*/ 	.short	0x0000
        /*0062*/ 	.short	0x0000
        /*0064*/ 	.byte	0x00, 0xf0, 0x21, 0x00


	//----- nvinfo : EIATTR_SPARSE_MMA_MASK
	.align		4
.L_1610:
        /*0068*/ 	.byte	0x03, 0x50
        /*006a*/ 	.short	0x0000


	//----- nvinfo : EIATTR_MAXREG_COUNT
	.align		4
        /*006c*/ 	.byte	0x03, 0x1b
        /*006e*/ 	.short	0x00ff


	//----- nvinfo : EIATTR_NUM_BARRIERS
	.align		4
        /*0070*/ 	.byte	0x02, 0x4c
        /*0072*/ 	.byte	0x01
	.zero		1


	//----- nvinfo : EIATTR_MERCURY_ISA_VERSION
	.align		4
        /*0074*/ 	.byte	0x03, 0x5f
        /*0076*/ 	.short	0x0101


	//----- nvinfo : EIATTR_COOP_GROUP_MASK_REGIDS
	.align		4
        /*0078*/ 	.byte	0x04, 0x29
        /*007a*/ 	.short	(.L_1612 - .L_1611)


	//   ....[0]....
.L_1611:
        /*007c*/ 	.word	0xffffffff


	//   ....[1]....
        /*0080*/ 	.word	0xffffffff


	//   ....[2]....
        /*0084*/ 	.word	0xffffffff


	//   ....[3]....
        /*0088*/ 	.word	0xffffffff


	//   ....[4]....
        /*008c*/ 	.word	0xffffffff


	//   ....[5]....
        /*0090*/ 	.word	0xffffffff


	//   ....[6]....
        /*0094*/ 	.word	0xffffffff


	//   ....[7]....
        /*0098*/ 	.word	0xffffffff


	//   ....[8]....
        /*009c*/ 	.word	0xffffffff


	//   ....[9]....
        /*00a0*/ 	.word	0xffffffff


	//   ....[10]....
        /*00a4*/ 	.word	0xffffffff


	//   ....[11]....
        /*00a8*/ 	.word	0xffffffff


	//   ....[12]....
        /*00ac*/ 	.word	0xffffffff


	//   ....[13]....
        /*00b0*/ 	.word	0xffffffff


	//   ....[14]....
        /*00b4*/ 	.word	0xffffffff


	//   ....[15]....
        /*00b8*/ 	.word	0xffffffff


	//   ....[16]....
        /*00bc*/ 	.word	0xffffffff


	//   ....[17]....
        /*00c0*/ 	.word	0xffffffff


	//   ....[18]....
        /*00c4*/ 	.word	0xffffffff


	//   ....[19]....
        /*00c8*/ 	.word	0xffffffff


	//----- nvinfo : EIATTR_COOP_GROUP_INSTR_OFFSETS
	.align		4
.L_1612:
        /*00cc*/ 	.byte	0x04, 0x28
        /*00ce*/ 	.short	(.L_1614 - .L_1613)


	//   ....[0]....
.L_1613:
        /*00d0*/ 	.word	0x00000170


	//   ....[1]....
        /*00d4*/ 	.word	0x00000190


	//   ....[2]....
        /*00d8*/ 	.word	0x000001b0


	//   ....[3]....
        /*00dc*/ 	.word	0x000001d0


	//   ....[4]....
        /*00e0*/ 	.word	0x00000210


	//   ....[5]....
        /*00e4*/ 	.word	0x000002b0


	//   ....[6]....
        /*00e8*/ 	.word	0x000002d0


	//   ....[7]....
        /*00ec*/ 	.word	0x000002f0


	//   ....[8]....
        /*00f0*/ 	.word	0x00000310


	//   ....[9]....
        /*00f4*/ 	.word	0x00000350


	//   ....[10]....
        /*00f8*/ 	.word	0x00000410


	//   ....[11]....
        /*00fc*/ 	.word	0x00000430


	//   ....[12]....
        /*0100*/ 	.word	0x00000450


	//   ....[13]....
        /*0104*/ 	.word	0x00000470


	//   ....[14]....
        /*0108*/ 	.word	0x00000490


	//   ....[15]....
        /*010c*/ 	.word	0x00000500


	//   ....[16]....
        /*0110*/ 	.word	0x00000520


	//   ....[17]....
        /*0114*/ 	.word	0x00000540


	//   ....[18]....
        /*0118*/ 	.word	0x00000560


	//   ....[19]....
        /*011c*/ 	.word	0x000005a0


	//----- nvinfo : EIATTR_EXIT_INSTR_OFFSETS
	.align		4
.L_1614:
        /*0120*/ 	.byte	0x04, 0x1c
        /*0122*/ 	.short	(.L_1616 - .L_1615)


	//   ....[0]....
.L_1615:
        /*0124*/ 	.word	0x000005f0


	//   ....[1]....
        /*0128*/ 	.word	0x000006f0


	//----- nvinfo : EIATTR_CBANK_PARAM_SIZE
	.align		4
.L_1616:
        /*012c*/ 	.byte	0x03, 0x19
        /*012e*/ 	.short	0x0028


	//----- nvinfo : EIATTR_PARAM_CBANK
	.align		4
        /*0130*/ 	.byte	0x04, 0x0a
        /*0132*/ 	.short	(.L_1618 - .L_1617)
	.align		4
.L_1617:
        /*0134*/ 	.word	index@(.nv.constant0._ZN17fastertransformer18add_bias_layernormI6__halfEEvPT_PKS2_S5_S5_fi)
        /*0138*/ 	.short	0x0210
        /*013a*/ 	.short	0x0028


	//----- nvinfo : EIATTR_SW_WAR
	.align		4
.L_1618:
        /*013c*/ 	.byte	0x04, 0x36
        /*013e*/ 	.short	(.L_1620 - .L_1619)
.L_1619:
        /*0140*/ 	.word	0x00000008
.L_1620:


//--------------------- .nv.info._ZN17fastertransformer21add_bias_layernorm_v2I6__halfEEvPT_PKS2_S5_S5_fi --------------------------
	.section	.nv.info._ZN17fastertransformer21add_bias_layernorm_v2I6__halfEEvPT_PKS2_S5_S5_fi,"",@"SHT_CUDA_INFO"
	.sectionflags	@""
	.align	4


	//----- nvinfo : EIATTR_CUDA_API_VERSION
	.align		4
        /*0000*/ 	.byte	0x04, 0x37
        /*0002*/ 	.short	(.L_1622 - .L_1621)
.L_1621:
        /*0004*/ 	.word	0x00000082


	//----- nvinfo : EIATTR_KPARAM_INFO
	.align		4
.L_1622:
        /*0008*/ 	.byte	0x04, 0x17
        /*000a*/ 	.short	(.L_1624 - .L_1623)
.L_1623:
        /*000c*/ 	.word	0x00000000
        /*0010*/ 	.short	0x0005
        /*0012*/ 	.short	0x0024
        /*0014*/ 	.byte	0x00, 0xf0, 0x11, 0x00


	//----- nvinfo : EIATTR_KPARAM_INFO
	.align		4
.L_1624:
        /*0018*/ 	.byte	0x04, 0x17
        /*001a*/ 	.short	(.L_1626 - .L_1625)
.L_1625:
        /*001c*/ 	.word	0x00000000
        /*0020*/ 	.short	0x0004
        /*0022*/ 	.short	0x0020
        /*0024*/ 	.byte	0x00, 0xf0, 0x11, 0x00


	//----- nvinfo : EIATTR_KPARAM_INFO
	.align		4
.L_1626:
        /*0028*/ 	.byte	0x04, 0x17
        /*002a*/ 	.short	(.L_1628 - .L_1627)
.L_1627:
        /*002c*/ 	.word	0x00000000
        /*0030*/ 	.short	0x0003
        /*0032*/ 	.short	0x0018
        /*0034*/ 	.byte	0x00, 0xf0, 0x21, 0x00


	//----- nvinfo : EIATTR_KPARAM_INFO
	.align		4
.L_1628:
        /*0038*/ 	.byte	0x04, 0x17
        /*003a*/ 	.short	(.L_1630 - .L_1629)
.L_1629:
        /*003c*/ 	.word	0x00000000
        /*0040*/ 	.short	0x0002
        /*0042*/ 	.short	0x0010
        /*0044*/ 	.byte	0x00, 0xf0, 0x21, 0x00


	//----- nvinfo : EIATTR_KPARAM_INFO
	.align		4
.L_1630:
        /*0048*/ 	.byte	0x04, 0x17
        /*004a*/ 	.short	(.L_1632 - .L_1631)
.L_1631:
        /*004c*/ 	.word	0x00000000
        /*0050*/ 	.short	0x0001
        /*0052*/ 	.short	0x0008
        /*0054*/ 	.byte	0x00, 0xf0, 0x21, 0x00


	//----- nvinfo : EIATTR_KPARAM_INFO
	.align		4
.L_1632:
        /*0058*/ 	.byte	0x04, 0x17
        /*005a*/ 	.short	(.L_1634 - .L_1633)
.L_1633:
        /*005c*/ 	.word	0x00000000
        /*0060*/ 	.short	0x0000
        /*0062*/ 	.short	0x0000
        /*0064*/ 	.byte	0x00, 0xf0, 0x21, 0x00


	//----- nvinfo : EIATTR_SPARSE_MMA_MASK
	.align		4
.L_1634:
        /*0068*/ 	.byte	0x03, 0x50
        /*006a*/ 	.short	0x0000


	//----- nvinfo : EIATTR_MAXREG_COUNT
	.align		4
        /*006c*/ 	.byte	0x03, 0x1b
        /*006e*/ 	.short	0x00ff


	//----- nvinfo : EIATTR_NUM_BARRIERS
	.align		4
        /*0070*/ 	.byte	0x02, 0x4c
        /*0072*/ 	.byte	0x01
	.zero		1


	//----- nvinfo : EIATTR_MERCURY_ISA_VERSION
	.align		4
        /*0074*/ 	.byte	0x03, 0x5f
        /*0076*/ 	.short	0x0101


	//----- nvinfo : EIATTR_COOP_GROUP_MASK_REGIDS
	.align		4
        /*0078*/ 	.byte	0x04, 0x29
        /*007a*/ 	.short	(.L_1636 - .L_1635)


	//   ....[0]....
.L_1635:
        /*007c*/ 	.word	0xffffffff


	//   ....[1]....
        /*0080*/ 	.word	0xffffffff


	//   ....[2]....
        /*0084*/ 	.word	0xffffffff


	//   ....[3]....
        /*0088*/ 	.word	0xffffffff


	//   ....[4]....
        /*008c*/ 	.word	0xffffffff


	//   ....[5]....
        /*0090*/ 	.word	0xffffffff


	//   ....[6]....
        /*0094*/ 	.word	0xffffffff


	//   ....[7]....
        /*0098*/ 	.word	0xffffffff


	//   ....[8]....
        /*009c*/ 	.word	0xffffffff


	//   ....[9]....
        /*00a0*/ 	.word	0xffffffff


	//   ....[10]....
        /*00a4*/ 	.word	0xffffffff


	//   ....[11]....
        /*00a8*/ 	.word	0xffffffff


	//   ....[12]....
        /*00ac*/ 	.word	0xffffffff


	//   ....[13]....
        /*00b0*/ 	.word	0xffffffff


	//   ....[14]....
        /*00b4*/ 	.word	0xffffffff


	//   ....[15]....
        /*00b8*/ 	.word	0xffffffff


	//   ....[16]....
        /*00bc*/ 	.word	0xffffffff


	//   ....[17]....
        /*00c0*/ 	.word	0xffffffff


	//   ....[18]....
        /*00c4*/ 	.word	0xffffffff


	//   ....[19]....
        /*00c8*/ 	.word	0xffffffff


	//----- nvinfo : EIATTR_COOP_GROUP_INSTR_OFFSETS
	.align		4
.L_1636:
        /*00cc*/ 	.byte	0x04, 0x28
        /*00ce*/ 	.short	(.L_1638 - .L_1637)


	//   ....[0]....
.L_1637:
        /*00d0*/ 	.word	0x000003a0


	//   ....[1]....
        /*00d4*/ 	.word	0x000003c0


	//   ....[2]....
        /*00d8*/ 	.word	0x000003e0


	//   ....[3]....
        /*00dc*/ 	.word	0x00000400


	//   ....[4]....
        /*00e0*/ 	.word	0x00000440


	//   ....[5]....
        /*00e4*/ 	.word	0x00000530


	//   ....[6]....
        /*00e8*/ 	.word	0x00000550


	//   ....[7]....
        /*00ec*/ 	.word	0x00000570


	//   ....[8]....
        /*00f0*/ 	.word	0x00000590


	//   ....[9]....
        /*00f4*/ 	.word	0x000005d0


	//   ....[10]....
        /*00f8*/ 	.word	0x00000760


	//   ....[11]....
        /*00fc*/ 	.word	0x00000780


	//   ....[12]....
        /*0100*/ 	.word	0x00000800


	//   ....[13]....
        /*0104*/ 	.word	0x00000880


	//   ....[14]....
        /*0108*/ 	.word	0x000008e0


	//   ....[15]....
        /*010c*/ 	.word	0x00000960


	//   ....[16]....
        /*0110*/ 	.word	0x00000980


	//   ....[17]....
        /*0114*/ 	.word	0x000009b0


	//   ....[18]....
        /*0118*/ 	.word	0x000009d0


	//   ....[19]....
        /*011c*/ 	.word	0x00000a00


	//----- nvinfo : EIATTR_EXIT_INSTR_OFFSETS
	.align		4
.L_1638:
        /*0120*/ 	.byte	0x04, 0x1c
        /*0122*/ 	.short	(.L_1640 - .L_1639)


	//   ....[0]....
.L_1639:
        /*0124*/ 	.word	0x00000bf0


	//   ....[1]....
        /*0128*/ 	.word	0x00000cd0


	//----- nvinfo : EIATTR_CBANK_PARAM_SIZE
	.align		4
.L_1640:
        /*012c*/ 	.byte	0x03, 0x19
        /*012e*/ 	.short	0x0028


	//----- nvinfo : EIATTR_PARAM_CBANK
	.align		4
        /*0130*/ 	.byte	0x04, 0x0a
        /*0132*/ 	.short	(.L_1642 - .L_1641)
	.align		4
.L_1641:
        /*0134*/ 	.word	index@(.nv.constant0._ZN17fastertransformer21add_bias_layernorm_v2I6__halfEEvPT_PKS2_S5_S5_fi)
        /*0138*/ 	.short	0x0210
        /*013a*/ 	.short	0x0028


	//----- nvinfo : EIATTR_SW_WAR
	.align		4
.L_1642:
        /*013c*/ 	.byte	0x04, 0x36
        /*013e*/ 	.short	(.L_1644 - .L_1643)
.L_1643:
        /*0140*/ 	.word	0x00000008
.L_1644:


//--------------------- .nv.info._ZN17fastertransformer18add_bias_layernormIfEEvPT_PKS1_S4_S4_fi --------------------------
	.section	.nv.info._ZN17fastertransformer18add_bias_layernormIfEEvPT_PKS1_S4_S4_fi,"",@"SHT_CUDA_INFO"
	.sectionflags	@""
	.align	4


	//----- nvinfo : EIATTR_CUDA_API_VERSION
	.align		4
        /*0000*/ 	.byte	0x04, 0x37
        /*0002*/ 	.short	(.L_1646 - .L_1645)
.L_1645:
        /*0004*/ 	.word	0x00000082


	//----- nvinfo : EIATTR_KPARAM_INFO
	.align		4
.L_1646:
        /*0008*/ 	.byte	0x04, 0x17
        /*000a*/ 	.short	(.L_1648 - .L_1647)
.L_1647:
        /*000c*/ 	.word	0x00000000
        /*0010*/ 	.short	0x0005
        /*0012*/ 	.short	0x0024
        /*0014*/ 	.byte	0x00, 0xf0, 0x11, 0x00


	//----- nvinfo : EIATTR_KPARAM_INFO
	.align		4
.L_1648:
        /*0018*/ 	.byte	0x04, 0x17
        /*001a*/ 	.short	(.L_1650 - .L_1649)
.L_1649:
        /*001c*/ 	.word	0x00000000
        /*0020*/ 	.short	0x0004
        /*0022*/ 	.short	0x0020
        /*0024*/ 	.byte	0x00, 0xf0, 0x11, 0x00


	//----- nvinfo : EIATTR_KPARAM_INFO
	.align		4
.L_1650:
        /*0028*/ 	.byte	0x04, 0x17
        /*002a*/ 	.short	(.L_1652 - .L_1651)
.L_1651:
        /*002c*/ 	.word	0x00000000
        /*0030*/ 	.short	0x0003
        /*0032*/ 	.short	0x0018
        /*0034*/ 	.byte	0x00, 0xf0, 0x21, 0x00


	//----- nvinfo : EIATTR_KPARAM_INFO
	.align		4
.L_1652:
        /*0038*/ 	.byte	0x04, 0x17
        /*003a*/ 	.short	(.L_1654 - .L_1653)
.L_1653:
        /*003c*/ 	.word	0x00000000
        /*0040*/ 	.short	0x0002
        /*0042*/ 	.short	0x0010
        /*0044*/ 	.byte	0x00, 0xf0, 0x21, 0x00


	//----- nvinfo : EIATTR_KPARAM_INFO
	.align		4
.L_1654:
        /*0048*/ 	.byte	0x04, 0x17
        /*004a*/ 	.short	(.L_1656 - .L_1655)
.L_1655:
        /*004c*/ 	.word	0x00000000
        /*0050*/ 	.short	0x0001
        /*0052*/ 	.short	0x0008
        /*0054*/ 	.byte	0x00, 0xf0, 0x21, 0x00


	//----- nvinfo : EIATTR_KPARAM_INFO
	.align		4
.L_1656:
        /*0058*/ 	.byte	0x04, 0x17
        /*005a*/ 	.short	(.L_1658 - .L_1657)
.L_1657:
        /*005c*/ 	.word	0x00000000
        /*0060*/ 	.short	0x0000
        /*0062*/ 	.short	0x0000
        /*0064*/ 	.byte	0x00, 0xf0, 0x21, 0x00


	//----- nvinfo : EIATTR_SPARSE_MMA_MASK
	.align		4
.L_1658:
        /*0068*/ 	.byte	0x03, 0x50
        /*006a*/ 	.short	0x0000


	//----- nvinfo : EIATTR_MAXREG_COUNT
	.align		4
        /*006c*/ 	.byte	0x03, 0x1b
        /*006e*/ 	.short	0x00ff


	//----- nvinfo : EIATTR_NUM_BARRIERS
	.align		4
        /*0070*/ 	.byte	0x02, 0x4c
        /*0072*/ 	.byte	0x01
	.zero		1


	//----- nvinfo : EIATTR_MERCURY_ISA_VERSION
	.align		4
        /*0074*/ 	.byte	0x03, 0x5f
        /*0076*/ 	.short	0x0101


	//----- nvinfo : EIATTR_COOP_GROUP_MASK_REGIDS
	.align		4
        /*0078*/ 	.byte	0x04, 0x29
        /*007a*/ 	.short	(.L_1660 - .L_1659)


	//   ....[0]....
.L_1659:
        /*007c*/ 	.word	0xffffffff


	//   ....[1]....
        /*0080*/ 	.word	0xffffffff


	//   ....[2]....
        /*0084*/ 	.word	0xffffffff


	//   ....[3]....
        /*0088*/ 	.word	0xffffffff


	//   ....[4]....
        /*008c*/ 	.word	0xffffffff


	//   ....[5]....
        /*0090*/ 	.word	0xffffffff


	//   ....[6]....
        /*0094*/ 	.word	0xffffffff


	//   ....[7]....
        /*0098*/ 	.word	0xffffffff


	//   ....[8]....
        /*009c*/ 	.word	0xffffffff


	//   ....[9]....
        /*00a0*/ 	.word	0xffffffff


	//   ....[10]....
        /*00a4*/ 	.word	0xffffffff


	//   ....[11]....
        /*00a8*/ 	.word	0xffffffff


	//   ....[12]....
        /*00ac*/ 	.word	0xffffffff


	//   ....[13]....
        /*00b0*/ 	.word	0xffffffff


	//   ....[14]....
        /*00b4*/ 	.word	0xffffffff


	//   ....[15]....
        /*00b8*/ 	.word	0xffffffff


	//   ....[16]....
        /*00bc*/ 	.word	0xffffffff


	//   ....[17]....
        /*00c0*/ 	.word	0xffffffff


	//   ....[18]....
        /*00c4*/ 	.word	0xffffffff


	//   ....[19]....
        /*00c8*/ 	.word	0xffffffff


	//----- nvinfo : EIATTR_COOP_GROUP_INSTR_OFFSETS
	.align		4
.L_1660:
        /*00cc*/ 	.byte	0x04, 0x28
        /*00ce*/ 	.short	(.L_1662 - .L_1661)


	//   ....[0]....
.L_1661:
        /*00d0*/ 	.word	0x00000120


	//   ....[1]....
        /*00d4*/ 	.word	0x00000140


	//   ....[2]....
        /*00d8*/ 	.word	0x00000160


	//   ....[3]....
        /*00dc*/ 	.word	0x00000180


	//   ....[4]....
        /*00e0*/ 	.word	0x000001c0


	//   ....[5]....
        /*00e4*/ 	.word	0x000002a0


	//   ....[6]....
        /*00e8*/ 	.word	0x000002c0


	//   ....[7]....
        /*00ec*/ 	.word	0x000002e0


	//   ....[8]....
        /*00f0*/ 	.word	0x00000300


	//   ....[9]....
        /*00f4*/ 	.word	0x00000340


	//   ....[10]....
        /*00f8*/ 	.word	0x00000400


	//   ....[11]....
        /*00fc*/ 	.word	0x00000420


	//   ....[12]....
        /*0100*/ 	.word	0x00000440


	//   ....[13]....
        /*0104*/ 	.word	0x00000460


	//   ....[14]....
        /*0108*/ 	.word	0x00000480


	//   ....[15]....
        /*010c*/ 	.word	0x000004f0


	//   ....[16]....
        /*0110*/ 	.word	0x00000510


	//   ....[17]....
        /*0114*/ 	.word	0x00000530


	//   ....[18]....
        /*0118*/ 	.word	0x00000550


	//   ....[19]....
        /*011c*/ 	.word	0x00000590


	//----- nvinfo : EIATTR_EXIT_INSTR_OFFSETS
	.align		4
.L_1662:
        /*0120*/ 	.byte	0x04, 0x1c
        /*0122*/ 	.short	(.L_1664 - .L_1663)


	//   ....[0]....
.L_1663:
        /*0124*/ 	.word	0x000005e0


	//   ....[1]....
        /*0128*/ 	.word	0x000006b0


	//----- nvinfo : EIATTR_CBANK_PARAM_SIZE
	.align		4
.L_1664:
        /*012c*/ 	.byte	0x03, 0x19
        /*012e*/ 	.short	0x0028


	//----- nvinfo : EIATTR_PARAM_CBANK
	.align		4
        /*0130*/ 	.byte	0x04, 0x0a
        /*0132*/ 	.short	(.L_1666 - .L_1665)
	.align		4
.L_1665:
        /*0134*/ 	.word	index@(.nv.constant0._ZN17fastertransformer18add_bias_layernormIfEEvPT_PKS1_S4_S4_fi)
        /*0138*/ 	.short	0x0210
        /*013a*/ 	.short	0x0028


	//----- nvinfo : EIATTR_SW_WAR
	.align		4
.L_1666:
        /*013c*/ 	.byte	0x04, 0x36
        /*013e*/ 	.short	(.L_1668 - .L_1667)
.L_1667:
        /*0140*/ 	.word	0x00000008
.L_1668:


//--------------------- .nv.info._ZN17fastertransformer21add_bias_layernorm_v2IfEEvPT_PKS1_S4_S4_fi --------------------------
	.section	.nv.info._ZN17fastertransformer21add_bias_layernorm_v2IfEEvPT_PKS1_S4_S4_fi,"",@"SHT_CUDA_INFO"
	.sectionflags	@""
	.align	4


	//----- nvinfo : EIATTR_CUDA_API_VERSION
	.align		4
        /*0000*/ 	.byte	0x04, 0x37
        /*0002*/ 	.short	(.L_1670 - .L_1669)
.L_1669:
        /*0004*/ 	.word	0x00000082


	//----- nvinfo : EIATTR_KPARAM_INFO
	.align		4
.L_1670:
        /*0008*/ 	.byte	0x04, 0x17
        /*000a*/ 	.short	(.L_1672 - .L_1671)
.L_1671:
        /*000c*/ 	.word	0x00000000
        /*0010*/ 	.short	0x0005
        /*0012*/ 	.short	0x0024
        /*0014*/ 	.byte	0x00, 0xf0, 0x11, 0x00


	//----- nvinfo : EIATTR_KPARAM_INFO
	.align		4
.L_1672:
        /*0018*/ 	.byte	0x04, 0x17
        /*001a*/ 	.short	(.L_1674 - .L_1673)
.L_1673:
        /*001c*/ 	.word	0x00000000
        /*0020*/ 	.short	0x0004
        /*0022*/ 	.short	0x0020
        /*0024*/ 	.byte	0x00, 0xf0, 0x11, 0x00


	//----- nvinfo : EIATTR_KPARAM_INFO
	.align		4
.L_1674:
        /*0028*/ 	.byte	0x04, 0x17
        /*002a*/ 	.short	(.L_1676 - .L_1675)
.L_1675:
        /*002c*/ 	.word	0x00000000
        /*0030*/ 	.short	0x0003
        /*0032*/ 	.short	0x0018
        /*0034*/ 	.byte	0x00, 0xf0, 0x21, 0x00


	//----- nvinfo : EIATTR_KPARAM_INFO
	.align		4
.L_1676:
        /*0038*/ 	.byte	0x04, 0x17
        /*003a*/ 	.short	(.L_1678 - .L_1677)
.L_1677:
        /*003c*/ 	.word	0x00000000
        /*0040*/ 	.short	0x0002
        /*0042*/ 	.short	0x0010
        /*0044*/ 	.byte	0x00, 0xf0, 0x21, 0x00


	//----- nvinfo : EIATTR_KPARAM_INFO
	.align		4
.L_1678:
        /*0048*/ 	.byte	0x04, 0x17
        /*004a*/ 	.short	(.L_1680 - .L_1679)
.L_1679:
        /*004c*/ 	.word	0x00000000
        /*0050*/ 	.short	0x0001
        /*0052*/ 	.short	0x0008
        /*0054*/ 	.byte	0x00, 0xf0, 0x21, 0x00


	//----- nvinfo : EIATTR_KPARAM_INFO
	.align		4
.L_1680:
        /*0058*/ 	.byte	0x04, 0x17
        /*005a*/ 	.short	(.L_1682 - .L_1681)
.L_1681:
        /*005c*/ 	.word	0x00000000
        /*0060*/ 	.short	0x0000
        /*0062*/ 	.short	0x0000
        /*0064*/ 	.byte	0x00, 0xf0, 0x21, 0x00


	//----- nvinfo : EIATTR_SPARSE_MMA_MASK
	.align		4
.L_1682:
        /*0068*/ 	.byte	0x03, 0x50
        /*006a*/ 	.short	0x0000


	//----- nvinfo : EIATTR_MAXREG_COUNT
	.align		4
        /*006c*/ 	.byte	0x03, 0x1b
        /*006e*/ 	.short	0x00ff


	//----- nvinfo : EIATTR_NUM_BARRIERS
	.align		4
        /*0070*/ 	.byte	0x02, 0x4c
        /*0072*/ 	.byte	0x01
	.zero		1


	//----- nvinfo : EIATTR_MERCURY_ISA_VERSION
	.align		4
        /*0074*/ 	.byte	0x03, 0x5f
        /*0076*/ 	.short	0x0101


	//----- nvinfo : EIATTR_COOP_GROUP_MASK_REGIDS
	.align		4
        /*0078*/ 	.byte	0x04, 0x29
        /*007a*/ 	.short	(.L_1684 - .L_1683)


	//   ....[0]....
.L_1683:
        /*007c*/ 	.word	0xffffffff


	//   ....[1]....
        /*0080*/ 	.word	0xffffffff


	//   ....[2]....
        /*0084*/ 	.word	0xffffffff


	//   ....[3]....
        /*0088*/ 	.word	0xffffffff


	//   ....[4]....
        /*008c*/ 	.word	0xffffffff


	//   ....[5]....
        /*0090*/ 	.word	0xffffffff


	//   ....[6]....
        /*0094*/ 	.word	0xffffffff


	//   ....[7]....
        /*0098*/ 	.word	0xffffffff


	//   ....[8]....
        /*009c*/ 	.word	0xffffffff


	//   ....[9]....
        /*00a0*/ 	.word	0xffffffff


	//   ....[10]....
        /*00a4*/ 	.word	0xffffffff


	//   ....[11]....
        /*00a8*/ 	.word	0xffffffff


	//   ....[12]....
        /*00ac*/ 	.word	0xffffffff


	//   ....[13]....
        /*00b0*/ 	.word	0xffffffff


	//   ....[14]....
        /*00b4*/ 	.word	0xffffffff


	//   ....[15]....
        /*00b8*/ 	.word	0xffffffff


	//   ....[16]....
        /*00bc*/ 	.word	0xffffffff


	//   ....[17]....
        /*00c0*/ 	.word	0xffffffff


	//   ....[18]....
        /*00c4*/ 	.word	0xffffffff


	//   ....[19]....
        /*00c8*/ 	.word	0xffffffff


	//----- nvinfo : EIATTR_COOP_GROUP_INSTR_OFFSETS
	.align		4
.L_1684:
        /*00cc*/ 	.byte	0x04, 0x28
        /*00ce*/ 	.short	(.L_1686 - .L_1685)


	//   ....[0]....
.L_1685:
        /*00d0*/ 	.word	0x00000350


	//   ....[1]....
        /*00d4*/ 	.word	0x00000370


	//   ....[2]....
        /*00d8*/ 	.word	0x00000390


	//   ....[3]....
        /*00dc*/ 	.word	0x000003b0


	//   ....[4]....
        /*00e0*/ 	.word	0x00000400


	//   ....[5]....
        /*00e4*/ 	.word	0x000004d0


	//   ....[6]....
        /*00e8*/ 	.word	0x000004f0


	//   ....[7]....
        /*00ec*/ 	.word	0x00000510


	//   ....[8]....
        /*00f0*/ 	.word	0x00000530


	//   ....[9]....
        /*00f4*/ 	.word	0x00000570


	//   ....[10]....
        /*00f8*/ 	.word	0x00000720


	//   ....[11]....
        /*00fc*/ 	.word	0x00000740


	//   ....[12]....
        /*0100*/ 	.word	0x00000760


	//   ....[13]....
        /*0104*/ 	.word	0x000007d0


	//   ....[14]....
        /*0108*/ 	.word	0x00000800


	//   ....[15]....
        /*010c*/ 	.word	0x00000910


	//   ....[16]....
        /*0110*/ 	.word	0x00000930


	//   ....[17]....
        /*0114*/ 	.word	0x00000950


	//   ....[18]....
        /*0118*/ 	.word	0x00000990


	//   ....[19]....
        /*011c*/ 	.word	0x000009c0


	//----- nvinfo : EIATTR_EXIT_INSTR_OFFSETS
	.align		4
.L_1686:
        /*0120*/ 	.byte	0x04, 0x1c
        /*0122*/ 	.short	(.L_1688 - .L_1687)


	//   ....[0]....
.L_1687:
        /*0124*/ 	.word	0x00000b40


	//   ....[1]....
        /*0128*/ 	.word	0x00000c00


	//----- nvinfo : EIATTR_CBANK_PARAM_SIZE
	.align		4
.L_1688:
        /*012c*/ 	.byte	0x03, 0x19
        /*012e*/ 	.short	0x0028


	//----- nvinfo : EIATTR_PARAM_CBANK
	.align		4
        /*0130*/ 	.byte	0x04, 0x0a
        /*0132*/ 	.short	(.L_1690 - .L_1689)
	.align		4
.L_1689:
        /*0134*/ 	.word	index@(.nv.constant0._ZN17fastertransformer21add_bias_layernorm_v2IfEEvPT_PKS1_S4_S4_fi)
        /*0138*/ 	.short	0x0210
        /*013a*/ 	.short	0x0028


	//----- nvinfo : EIATTR_SW_WAR
	.align		4
.L_1690:
        /*013c*/ 	.byte	0x04, 0x36
        /*013e*/ 	.short	(.L_1692 - .L_1691)
.L_1691:
        /*0140*/ 	.word	0x00000008
.L_1692:


//--------------------- .nv.info._ZN17fastertransformer25layernorm_shift_partitionI7__half2EEvPT_PKS2_S5_S5_fiiiiii --------------------------
	.section	.nv.info._ZN17fastertransformer25layernorm_shift_partitionI7__half2EEvPT_PKS2_S5_S5_fiiiiii,"",@"SHT_CUDA_INFO"
	.sectionflags	@""
	.align	4


	//----- nvinfo : EIATTR_CUDA_API_VERSION
	.align		4
        /*0000*/ 	.byte	0x04, 0x37
        /*0002*/ 	.short	(.L_1694 - .L_1693)
.L_1693:
        /*0004*/ 	.word	0x00000082


	//----- nvinfo : EIATTR_KPARAM_INFO
	.align		4
.L_1694:
        /*0008*/ 	.byte	0x04, 0x17
        /*000a*/ 	.short	(.L_1696 - .L_1695)
.L_1695:
        /*000c*/ 	.word	0x00000000
        /*0010*/ 	.short	0x000a
        /*0012*/ 	.short	0x0038
        /*0014*/ 	.byte	0x00, 0xf0, 0x11, 0x00


	//----- nvinfo : EIATTR_KPARAM_INFO
	.align		4
.L_1696:
        /*0018*/ 	.byte	0x04, 0x17
        /*001a*/ 	.short	(.L_1698 - .L_1697)
.L_1697:
        /*001c*/ 	.word	0x00000000
        /*0020*/ 	.short	0x0009
        /*0022*/ 	.short	0x0034
        /*0024*/ 	.byte	0x00, 0xf0, 0x11, 0x00


	//----- nvinfo : EIATTR_KPARAM_INFO
	.align		4
.L_1698:
        /*0028*/ 	.byte	0x04, 0x17
        /*002a*/ 	.short	(.L_1700 - .L_1699)
.L_1699:
        /*002c*/ 	.word	0x00000000
        /*0030*/ 	.short	0x0008
        /*0032*/ 	.short	0x0030
        /*0034*/ 	.byte	0x00, 0xf0, 0x11, 0x00


	//----- nvinfo : EIATTR_KPARAM_INFO
	.align		4
.L_1700:
        /*0038*/ 	.byte	0x04, 0x17
        /*003a*/ 	.short	(.L_1702 - .L_1701)
.L_1701:
        /*003c*/ 	.word	0x00000000
        /*0040*/ 	.short	0x0007
        /*0042*/ 	.short	0x002c
        /*0044*/ 	.byte	0x00, 0xf0, 0x11, 0x00


	//----- nvinfo : EIATTR_KPARAM_INFO
	.align		4
.L_1702:
        /*0048*/ 	.byte	0x04, 0x17
        /*004a*/ 	.short	(.L_1704 - .L_1703)
.L_1703:
        /*004c*/ 	.word	0x00000000
        /*0050*/ 	.short	0x0006
        /*0052*/ 	.short	0x0028
        /*0054*/ 	.byte	0x00, 0xf0, 0x11, 0x00


	//----- nvinfo : EIATTR_KPARAM_INFO
	.align		4
.L_1704:
        /*0058*/ 	.byte	0x04, 0x17
        /*005a*/ 	.short	(.L_1706 - .L_1705)
.L_1705:
        /*005c*/ 	.word	0x00000000
        /*0060*/ 	.short	0x0005
        /*0062*/ 	.short	0x0024
        /*0064*/ 	.byte	0x00, 0xf0, 0x11, 0x00


	//----- nvinfo : EIATTR_KPARAM_INFO
	.align		4
.L_1706:
        /*0068*/ 	.byte	0x04, 0x17
        /*006a*/ 	.short	(.L_1708 - .L_1707)
.L_1707:
        /*006c*/ 	.word	0x00000000
        /*0070*/ 	.short	0x0004
        /*0072*/ 	.short	0x0020
        /*0074*/ 	.byte	0x00, 0xf0, 0x11, 0x00


	//----- nvinfo : EIATTR_KPARAM_INFO
	.align		4
.L_1708:
        /*0078*/ 	.byte	0x04, 0x17
        /*007a*/ 	.short	(.L_1710 - .L_1709)
.L_1709:
        /*007c*/ 	.word	0x00000000
        /*0080*/ 	.short	0x0003
        /*0082*/ 	.short	0x0018
        /*0084*/ 	.byte	0x00, 0xf0, 0x21, 0x00


	//----- nvinfo : EIATTR_KPARAM_INFO
	.align		4
.L_1710:
        /*0088*/ 	.byte	0x04, 0x17
        /*008a*/ 	.short	(.L_1712 - .L_1711)
.L_1711:
        /*008c*/ 	.word	0x00000000
        /*0090*/ 	.short	0x0002
        /*0092*/ 	.short	0x0010
        /*0094*/ 	.byte	0x00, 0xf0, 0x21, 0x00


	//----- nvinfo : EIATTR_KPARAM_INFO
	.align		4
.L_1712:
        /*0098*/ 	.byte	0x04, 0x17
        /*009a*/ 	.short	(.L_1714 - .L_1713)
.L_1713:
        /*009c*/ 	.word	0x00000000
        /*00a0*/ 	.short	0x0001
        /*00a2*/ 	.short	0x0008
        /*00a4*/ 	.byte	0x00, 0xf0, 0x21, 0x00


	//----- nvinfo : EIATTR_KPARAM_INFO
	.align		4
.L_1714:
        /*00a8*/ 	.byte	0x04, 0x17
        /*00aa*/ 	.short	(.L_1716 - .L_1715)
.L_1715:
        /*00ac*/ 	.word	0x00000000
        /*00b0*/ 	.short	0x0000
        /*00b2*/ 	.short	0x0000
        /*00b4*/ 	.byte	0x00, 0xf0, 0x21, 0x00


	//----- nvinfo : EIATTR_SPARSE_MMA_MASK
	.align		4
.L_1716:
        /*00b8*/ 	.byte	0x03, 0x50
        /*00ba*/ 	.short	0x0000


	//----- nvinfo : EIATTR_MAXREG_COUNT
	.align		4
        /*00bc*/ 	.byte	0x03, 0x1b
        /*00be*/ 	.short	0x00ff


	//----- nvinfo : EIATTR_NUM_BARRIERS
	.align		4
        /*00c0*/ 	.byte	0x02, 0x4c
        /*00c2*/ 	.byte	0x01
	.zero		1


	//----- nvinfo : EIATTR_MERCURY_ISA_VERSION
	.align		4
        /*00c4*/ 	.byte	0x03, 0x5f
        /*00c6*/ 	.short	0x0101


	//----- nvinfo : EIATTR_COOP_GROUP_MASK_REGIDS
	.align		4
        /*00c8*/ 	.byte	0x04, 0x29
        /*00ca*/ 	.short	(.L_1718 - .L_1717)


	//   ....[0]....
.L_1717:
        /*00cc*/ 	.word	0xffffffff


	//   ....[1]....
        /*00d0*/ 	.word	0xffffffff


	//   ....[2]....
        /*00d4*/ 	.word	0xffffffff


	//   ....[3]....
        /*00d8*/ 	.word	0xffffffff


	//   ....[4]....
        /*00dc*/ 	.word	0xffffffff


	//   ....[5]....
        /*00e0*/ 	.word	0xffffffff


	//   ....[6]....
        /*00e4*/ 	.word	0xffffffff


	//   ....[7]....
        /*00e8*/ 	.word	0xffffffff


	//   ....[8]....
        /*00ec*/ 	.word	0xffffffff


	//   ....[9]....
        /*00f0*/ 	.word	0xffffffff


	//   ....[10]....
        /*00f4*/ 	.word	0xffffffff


	//   ....[11]....
        /*00f8*/ 	.word	0xffffffff


	//   ....[12]....
        /*00fc*/ 	.word	0xffffffff


	//   ....[13]....
        /*0100*/ 	.word	0xffffffff


	//   ....[14]....
        /*0104*/ 	.word	0xffffffff


	//   ....[15]....
        /*0108*/ 	.word	0xffffffff


	//   ....[16]....
        /*010c*/ 	.word	0xffffffff


	//   ....[17]....
        /*0110*/ 	.word	0xffffffff


	//   ....[18]....
        /*0114*/ 	.word	0xffffffff


	//   ....[19]....
        /*0118*/ 	.word	0xffffffff


	//----- nvinfo : EIATTR_COOP_GROUP_INSTR_OFFSETS
	.align		4
.L_1718:
        /*011c*/ 	.byte	0x04, 0x28
        /*011e*/ 	.short	(.L_1720 - .L_1719)


	//   ....[0]....
.L_1719:
        /*0120*/ 	.word	0x00000480


	//   ....[1]....
        /*0124*/ 	.word	0x000004b0


	//   ....[2]....
        /*0128*/ 	.word	0x000004e0


	//   ....[3]....
        /*012c*/ 	.word	0x00000520


	//   ....[4]....
        /*0130*/ 	.word	0x00000560


	//   ....[5]....
        /*0134*/ 	.word	0x00000600


	//   ....[6]....
        /*0138*/ 	.word	0x00000630


	//   ....[7]....
        /*013c*/ 	.word	0x00000660


	//   ....[8]....
        /*0140*/ 	.word	0x00000690


	//   ....[9]....
        /*0144*/ 	.word	0x000006b0


	//   ....[10]....
        /*0148*/ 	.word	0x00000750


	//   ....[11]....
        /*014c*/ 	.word	0x00000780


	//   ....[12]....
        /*0150*/ 	.word	0x000007a0


	//   ....[13]....
        /*0154*/ 	.word	0x000007c0


	//   ....[14]....
        /*0158*/ 	.word	0x000007f0


	//   ....[15]....
        /*015c*/ 	.word	0x00000880


	//   ....[16]....
        /*0160*/ 	.word	0x000008b0


	//   ....[17]....
        /*0164*/ 	.word	0x00000910


	//   ....[18]....
        /*0168*/ 	.word	0x00000950


	//   ....[19]....
        /*016c*/ 	.word	0x000009f0


	//----- nvinfo : EIATTR_EXIT_INSTR_OFFSETS
	.align		4
.L_1720:
        /*0170*/ 	.byte	0x04, 0x1c
        /*0172*/ 	.short	(.L_1722 - .L_1721)


	//   ....[0]....
.L_1721:
        /*0174*/ 	.word	0x00000b20


	//   ....[1]....
        /*0178*/ 	.word	0x00000ea0


	//----- nvinfo : EIATTR_CBANK_PARAM_SIZE
	.align		4
.L_1722:
        /*017c*/ 	.byte	0x03, 0x19
        /*017e*/ 	.short	0x003c


	//----- nvinfo : EIATTR_PARAM_CBANK
	.align		4
        /*0180*/ 	.byte	0x04, 0x0a
        /*0182*/ 	.short	(.L_1724 - .L_1723)
	.align		4
.L_1723:
        /*0184*/ 	.word	index@(.nv.constant0._ZN17fastertransformer25layernorm_shift_partitionI7__half2EEvPT_PKS2_S5_S5_fiiiiii)
        /*0188*/ 	.short	0x0210
        /*018a*/ 	.short	0x003c


	//----- nvinfo : EIATTR_SW_WAR
	.align		4
.L_1724:
        /*018c*/ 	.byte	0x04, 0x36
        /*018e*/ 	.short	(.L_1726 - .L_1725)
.L_1725:
        /*0190*/ 	.word	0x00000008
.L_1726:


//--------------------- .nv.info._ZN17fastertransformer28layernorm_shift_partition_v2I7__half2EEvPT_PKS2_S5_S5_fiiiiii --------------------------
	.section	.nv.info._ZN17fastertransformer28layernorm_shift_partition_v2I7__half2EEvPT_PKS2_S5_S5_fiiiiii,"",@"SHT_CUDA_INFO"
	.sectionflags	@""
	.align	4


	//----- nvinfo : EIATTR_CUDA_API_VERSION
	.align		4
        /*0000*/ 	.byte	0x04, 0x37
        /*0002*/ 	.short	(.L_1728 - .L_1727)
.L_1727:
        /*0004*/ 	.word	0x00000082


	//----- nvinfo : EIATTR_KPARAM_INFO
	.align		4
.L_1728:
        /*0008*/ 	.byte	0x04, 0x17
        /*000a*/ 	.short	(.L_1730 - .L_1729)
.L_1729:
        /*000c*/ 	.word	0x00000000
        /*0010*/ 	.short	0x000a
        /*0012*/ 	.short	0x0038
        /*0014*/ 	.byte	0x00, 0xf0, 0x11, 0x00


	//----- nvinfo : EIATTR_KPARAM_INFO
	.align		4
.L_1730:
        /*0018*/ 	.byte	0x04, 0x17
        /*001a*/ 	.short	(.L_1732 - .L_1731)
.L_1731:
        /*001c*/ 	.word	0x00000000
        /*0020*/ 	.short	0x0009
        /*0022*/ 	.short	0x0034
        /*0024*/ 	.byte	0x00, 0xf0, 0x11, 0x00


	//----- nvinfo : EIATTR_KPARAM_INFO
	.align		4
.L_1732:
        /*0028*/ 	.byte	0x04, 0x17
        /*002a*/ 	.short	(.L_1734 - .L_1733)
.L_1733:
        /*002c*/ 	.word	0x00000000
        /*0030*/ 	.short	0x0008
        /*0032*/ 	.short	0x0030
        /*0034*/ 	.byte	0x00, 0xf0, 0x11, 0x00


	//----- nvinfo : EIATTR_KPARAM_INFO
	.align		4
.L_1734:
        /*0038*/ 	.byte	0x04, 0x17
        /*003a*/ 	.short	(.L_1736 - .L_1735)
.L_1735:
        /*003c*/ 	.word	0x00000000
        /*0040*/ 	.short	0x0007
        /*0042*/ 	.short	0x002c
        /*0044*/ 	.byte	0x00, 0xf0, 0x11, 0x00


	//----- nvinfo : EIATTR_KPARAM_INFO
	.align		4
.L_1736:
        /*0048*/ 	.byte	0x04, 0x17
        /*004a*/ 	.short	(.L_1738 - .L_1737)
.L_1737:
        /*004c*/ 	.word	0x00000000
        /*0050*/ 	.short	0x0006
        /*0052*/ 	.short	0x0028
        /*0054*/ 	.byte	0x00, 0xf0, 0x11, 0x00


	//----- nvinfo : EIATTR_KPARAM_INFO
	.align		4
.L_1738:
        /*0058*/ 	.byte	0x04, 0x17
        /*005a*/ 	.short	(.L_1740 - .L_1739)
.L_1739:
        /*005c*/ 	.word	0x00000000
        /*0060*/ 	.short	0x0005
        /*0062*/ 	.short	0x0024
        /*0064*/ 	.byte	0x00, 0xf0, 0x11, 0x00


	//----- nvinfo : EIATTR_KPARAM_INFO
	.align		4
.L_1740:
        /*0068*/ 	.byte	0x04, 0x17
        /*006a*/ 	.short	(.L_1742 - .L_1741)
.L_1741:
        /*006c*/ 	.word	0x00000000
        /*0070*/ 	.short	0x0004
        /*0072*/ 	.short	0x0020
        /*0074*/ 	.byte	0x00, 0xf0, 0x11, 0x00


	//----- nvinfo : EIATTR_KPARAM_INFO
	.align		4
.L_1742:
        /*0078*/ 	.byte	0x04, 0x17
        /*007a*/ 	.short	(.L_1744 - .L_1743)
.L_1743:
        /*007c*/ 	.word	0x00000000
        /*0080*/ 	.short	0x0003
        /*0082*/ 	.short	0x0018
        /*0084*/ 	.byte	0x00, 0xf0, 0x21, 0x00


	//----- nvinfo : EIATTR_KPARAM_INFO
	.align		4
.L_1744:
        /*0088*/ 	.byte	0x04, 0x17
        /*008a*/ 	.short	(.L_1746 - .L_1745)
.L_1745:
        /*008c*/ 	.word	0x00000000
        /*0090*/ 	.short	0x0002
        /*0092*/ 	.short	0x0010
        /*0094*/ 	.byte	0x00, 0xf0, 0x21, 0x00


	//----- nvinfo : EIATTR_KPARAM_INFO
	.align		4
.L_1746:
        /*0098*/ 	.byte	0x04, 0x17
        /*009a*/ 	.short	(.L_1748 - .L_1747)
.L_1747:
        /*009c*/ 	.word	0x00000000
        /*00a0*/ 	.short	0x0001
        /*00a2*/ 	.short	0x0008
        /*00a4*/ 	.byte	0x00, 0xf0, 0x21, 0x00


	//----- nvinfo : EIATTR_KPARAM_INFO
	.align		4
.L_1748:
        /*00a8*/ 	.byte	0x04, 0x17
        /*00aa*/ 	.short	(.L_1750 - .L_1749)
.L_1749:
        /*00ac*/ 	.word	0x00000000
        /*00b0*/ 	.short	0x0000
        /*00b2*/ 	.short	0x0000
        /*00b4*/ 	.byte	0x00, 0xf0, 0x21, 0x00


	//----- nvinfo : EIATTR_SPARSE_MMA_MASK
	.align		4
.L_1750:
        /*00b8*/ 	.byte	0x03, 0x50
        /*00ba*/ 	.short	0x0000


	//----- nvinfo : EIATTR_MAXREG_COUNT
	.align		4
        /*00bc*/ 	.byte	0x03, 0x1b
        /*00be*/ 	.short	0x00ff


	//----- nvinfo : EIATTR_NUM_BARRIERS
	.align		4
        /*00c0*/ 	.byte	0x02, 0x4c
        /*00c2*/ 	.byte	0x01
	.zero		1


	//----- nvinfo : EIATTR_MERCURY_ISA_VERSION
	.align		4
        /*00c4*/ 	.byte	0x03, 0x5f
        /*00c6*/ 	.short	0x0101


	//----- nvinfo : EIATTR_COOP_GROUP_MASK_REGIDS
	.align		4
        /*00c8*/ 	.byte	0x04, 0x29
        /*00ca*/ 	.short	(.L_1752 - .L_1751)


	//   ....[0]....
.L_1751:
        /*00cc*/ 	.word	0xffffffff


	//   ....[1]....
        /*00d0*/ 	.word	0xffffffff


	//   ....[2]....
        /*00d4*/ 	.word	0xffffffff


	//   ....[3]....
        /*00d8*/ 	.word	0xffffffff


	//   ....[4]....
        /*00dc*/ 	.word	0xffffffff


	//   ....[5]....
        /*00e0*/ 	.word	0xffffffff


	//   ....[6]....
        /*00e4*/ 	.word	0xffffffff


	//   ....[7]....
        /*00e8*/ 	.word	0xffffffff


	//   ....[8]....
        /*00ec*/ 	.word	0xffffffff


	//   ....[9]....
        /*00f0*/ 	.word	0xffffffff


	//   ....[10]....
        /*00f4*/ 	.word	0xffffffff


	//   ....[11]....
        /*00f8*/ 	.word	0xffffffff


	//   ....[12]....
        /*00fc*/ 	.word	0xffffffff


	//   ....[13]....
        /*0100*/ 	.word	0xffffffff


	//   ....[14]....
        /*0104*/ 	.word	0xffffffff


	//   ....[15]....
        /*0108*/ 	.word	0xffffffff


	//   ....[16]....
        /*010c*/ 	.word	0xffffffff


	//   ....[17]....
        /*0110*/ 	.word	0xffffffff


	//   ....[18]....
        /*0114*/ 	.word	0xffffffff


	//   ....[19]....
        /*0118*/ 	.word	0xffffffff


	//----- nvinfo : EIATTR_COOP_GROUP_INSTR_OFFSETS
	.align		4
.L_1752:
        /*011c*/ 	.byte	0x04, 0x28
        /*011e*/ 	.short	(.L_1754 - .L_1753)


	//   ....[0]....
.L_1753:
        /*0120*/ 	.word	0x00000690


	//   ....[1]....
        /*0124*/ 	.word	0x000006b0


	//   ....[2]....
        /*0128*/ 	.word	0x000006d0


	//   ....[3]....
        /*012c*/ 	.word	0x000006f0


	//   ....[4]....
        /*0130*/ 	.word	0x00000730


	//   ....[5]....
        /*0134*/ 	.word	0x000007d0


	//   ....[6]....
        /*0138*/ 	.word	0x00000800


	//   ....[7]....
        /*013c*/ 	.word	0x00000840


	//   ....[8]....
        /*0140*/ 	.word	0x000008e0


	//   ....[9]....
        /*0144*/ 	.word	0x00000950


	//   ....[10]....
        /*0148*/ 	.word	0x00000b80


	//   ....[11]....
        /*014c*/ 	.word	0x00000ba0


	//   ....[12]....
        /*0150*/ 	.word	0x00000bc0


	//   ....[13]....
        /*0154*/ 	.word	0x00000be0


	//   ....[14]....
        /*0158*/ 	.word	0x00000c00


	//   ....[15]....
        /*015c*/ 	.word	0x00000d00


	//   ....[16]....
        /*0160*/ 	.word	0x00000d50


	//   ....[17]....
        /*0164*/ 	.word	0x00000d70


	//   ....[18]....
        /*0168*/ 	.word	0x00000de0


	//   ....[19]....
        /*016c*/ 	.word	0x00000e30


	//----- nvinfo : EIATTR_EXIT_INSTR_OFFSETS
	.align		4
.L_1754:
        /*0170*/ 	.byte	0x04, 0x1c
        /*0172*/ 	.short	(.L_1756 - .L_1755)


	//   ....[0]....
.L_1755:
        /*0174*/ 	.word	0x000012b0


	//   ....[1]....
        /*0178*/ 	.word	0x00001390


	//----- nvinfo : EIATTR_CBANK_PARAM_SIZE
	.align		4
.L_1756:
        /*017c*/ 	.byte	0x03, 0x19
        /*017e*/ 	.short	0x003c


	//----- nvinfo : EIATTR_PARAM_CBANK
	.align		4
        /*0180*/ 	.byte	0x04, 0x0a
        /*0182*/ 	.short	(.L_1758 - .L_1757)
	.align		4
.L_1757:
        /*0184*/ 	.word	index@(.nv.constant0._ZN17fastertransformer28layernorm_shift_partition_v2I7__half2EEvPT_PKS2_S5_S5_fiiiiii)
        /*0188*/ 	.short	0x0210
        /*018a*/ 	.short	0x003c


	//----- nvinfo : EIATTR_SW_WAR
	.align		4
.L_1758:
        /*018c*/ 	.byte	0x04, 0x36
        /*018e*/ 	.short	(.L_1760 - .L_1759)
.L_1759:
        /*0190*/ 	.word	0x00000008
.L_1760:


//--------------------- .nv.info._ZN17fastertransformer18generalT5LayerNormI6__halfEEvPKT_S4_PS2_fii --------------------------
	.section	.nv.info._ZN17fastertransformer18generalT5LayerNormI6__halfEEvPKT_S4_PS2_fii,"",@"SHT_CUDA_INFO"
	.sectionflags	@""
	.align	4


	//----- nvinfo : EIATTR_CUDA_API_VERSION
	.align		4
        /*0000*/ 	.byte	0x04, 0x37
        /*0002*/ 	.short	(.L_1762 - .L_1761)
.L_1761:
        /*0004*/ 	.word	0x00000082


	//----- nvinfo : EIATTR_KPARAM_INFO
	.align		4
.L_1762:
        /*0008*/ 	.byte	0x04, 0x17
        /*000a*/ 	.short	(.L_1764 - .L_1763)
.L_1763:
        /*000c*/ 	.word	0x00000000
        /*0010*/ 	.short	0x0005
        /*0012*/ 	.short	0x0020
        /*0014*/ 	.byte	0x00, 0xf0, 0x11, 0x00


	//----- nvinfo : EIATTR_KPARAM_INFO
	.align		4
.L_1764:
        /*0018*/ 	.byte	0x04, 0x17
        /*001a*/ 	.short	(.L_1766 - .L_1765)
.L_1765:
        /*001c*/ 	.word	0x00000000
        /*0020*/ 	.short	0x0004
        /*0022*/ 	.short	0x001c
        /*0024*/ 	.byte	0x00, 0xf0, 0x11, 0x00


	//----- nvinfo : EIATTR_KPARAM_INFO
	.align		4
.L_1766:
        /*0028*/ 	.byte	0x04, 0x17
        /*002a*/ 	.short	(.L_1768 - .L_1767)
.L_1767:
        /*002c*/ 	.word	0x00000000
        /*0030*/ 	.short	0x0003
        /*0032*/ 	.short	0x0018
        /*0034*/ 	.byte	0x00, 0xf0, 0x11, 0x00


	//----- nvinfo : EIATTR_KPARAM_INFO
	.align		4
.L_1768:
        /*0038*/ 	.byte	0x04, 0x17
        /*003a*/ 	.short	(.L_1770 - .L_1769)
.L_1769:
        /*003c*/ 	.word	0x00000000
        /*0040*/ 	.short	0x0002
        /*0042*/ 	.short	0x0010
        /*0044*/ 	.byte	0x00, 0xf0, 0x21, 0x00


	//----- nvinfo : EIATTR_KPARAM_INFO
	.align		4
.L_1770:
        /*0048*/ 	.byte	0x04, 0x17
        /*004a*/ 	.short	(.L_1772 - .L_1771)
.L_1771:
        /*004c*/ 	.word	0x00000000
        /*0050*/ 	.short	0x0001
        /*0052*/ 	.short	0x0008
        /*0054*/ 	.byte	0x00, 0xf0, 0x21, 0x00


	//----- nvinfo : EIATTR_KPARAM_INFO
	.align		4
.L_1772:
        /*0058*/ 	.byte	0x04, 0x17
        /*005a*/ 	.short	(.L_1774 - .L_1773)
.L_1773:
        /*005c*/ 	.word	0x00000000
        /*0060*/ 	.short	0x0000
        /*0062*/ 	.short	0x0000
        /*0064*/ 	.byte	0x00, 0xf0, 0x21, 0x00


	//----- nvinfo : EIATTR_SPARSE_MMA_MASK
	.align		4
.L_1774:
        /*0068*/ 	.byte	0x03, 0x50
        /*006a*/ 	.short	0x0000


	//----- nvinfo : EIATTR_MAXREG_COUNT
	.align		4
        /*006c*/ 	.byte	0x03, 0x1b
        /*006e*/ 	.short	0x00ff


	//----- nvinfo : EIATTR_NUM_BARRIERS
	.align		4
        /*0070*/ 	.byte	0x02, 0x4c
        /*0072*/ 	.byte	0x01
	.zero		1


	//----- nvinfo : EIATTR_MERCURY_ISA_VERSION
	.align		4
        /*0074*/ 	.byte	0x03, 0x5f
        /*0076*/ 	.short	0x0101


	//----- nvinfo : EIATTR_COOP_GROUP_MASK_REGIDS
	.align		4
        /*0078*/ 	.byte	0x04, 0x29
        /*007a*/ 	.short	(.L_1776 - .L_1775)


	//   ....[0]....
.L_1775:
        /*007c*/ 	.word	0xffffffff


	//   ....[1]....
        /*0080*/ 	.word	0xffffffff


	//   ....[2]....
        /*0084*/ 	.word	0xffffffff


	//   ....[3]....
        /*0088*/ 	.word	0xffffffff


	//   ....[4]....
        /*008c*/ 	.word	0xffffffff


	//   ....[5]....
        /*0090*/ 	.word	0xffffffff


	//   ....[6]....
        /*0094*/ 	.word	0xffffffff


	//   ....[7]....
        /*0098*/ 	.word	0xffffffff


	//   ....[8]....
        /*009c*/ 	.word	0xffffffff


	//   ....[9]....
        /*00a0*/ 	.word	0xffffffff


	//----- nvinfo : EIATTR_COOP_GROUP_INSTR_OFFSETS
	.align		4
.L_1776:
        /*00a4*/ 	.byte	0x04, 0x28
        /*00a6*/ 	.short	(.L_1778 - .L_1777)


	//   ....[0]....
.L_1777:
        /*00a8*/ 	.word	0x00000160


	//   ....[1]....
        /*00ac*/ 	.word	0x00000220


	//   ....[2]....
        /*00b0*/ 	.word	0x00000250


	//   ....[3]....
        /*00b4*/ 	.word	0x00000280


	//   ....[4]....
        /*00b8*/ 	.word	0x000002f0


	//   ....[5]....
        /*00bc*/ 	.word	0x00000380


	//   ....[6]....
        /*00c0*/ 	.word	0x000003a0


	//   ....[7]....
        /*00c4*/ 	.word	0x000003c0


	//   ....[8]....
        /*00c8*/ 	.word	0x000003e0


	//   ....[9]....
        /*00cc*/ 	.word	0x00000400


	//----- nvinfo : EIATTR_EXIT_INSTR_OFFSETS
	.align		4
.L_1778:
        /*00d0*/ 	.byte	0x04, 0x1c
        /*00d2*/ 	.short	(.L_1780 - .L_1779)


	//   ....[0]....
.L_1779:
        /*00d4*/ 	.word	0x000004e0


	//   ....[1]....
        /*00d8*/ 	.word	0x000006c0


	//----- nvinfo : EIATTR_CRS_STACK_SIZE
	.align		4
.L_1780:
        /*00dc*/ 	.byte	0x04, 0x1e
        /*00de*/ 	.short	(.L_1782 - .L_1781)
.L_1781:
        /*00e0*/ 	.word	0x00000000


	//----- nvinfo : EIATTR_CBANK_PARAM_SIZE
	.align		4
.L_1782:
        /*00e4*/ 	.byte	0x03, 0x19
        /*00e6*/ 	.short	0x0024


	//----- nvinfo : EIATTR_PARAM_CBANK
	.align		4
        /*00e8*/ 	.byte	0x04, 0x0a
        /*00ea*/ 	.short	(.L_1784 - .L_1783)
	.align		4
.L_1783:
        /*00ec*/ 	.word	index@(.nv.constant0._ZN17fastertransformer18generalT5LayerNormI6__halfEEvPKT_S4_PS2_fii)
        /*00f0*/ 	.short	0x0210
        /*00f2*/ 	.short	0x0024


	//----- nvinfo : EIATTR_SW_WAR
	.align		4
.L_1784:
        /*00f4*/ 	.byte	0x04, 0x36
        /*00f6*/ 	.short	(.L_1786 - .L_1785)
.L_1785:
        /*00f8*/ 	.word	0x00000008
.L_1786:


//--------------------- .nv.info._ZN17fastertransformer18generalT5LayerNormIfEEvPKT_S3_PS1_fii --------------------------
	.section	.nv.info._ZN17fastertransformer18generalT5LayerNormIfEEvPKT_S3_PS1_fii,"",@"SHT_CUDA_INFO"
	.sectionflags	@""
	.align	4


	//----- nvinfo : EIATTR_CUDA_API_VERSION
	.align		4
        /*0000*/ 	.byte	0x04, 0x37
        /*0002*/ 	.short	(.L_1788 - .L_1787)
.L_1787:
        /*0004*/ 	.word	0x00000082


	//----- nvinfo : EIATTR_KPARAM_INFO
	.align		4
.L_1788:
        /*0008*/ 	.byte	0x04, 0x17
        /*000a*/ 	.short	(.L_1790 - .L_1789)
.L_1789:
        /*000c*/ 	.word	0x00000000
        /*0010*/ 	.short	0x0005
        /*0012*/ 	.short	0x0020
        /*0014*/ 	.byte	0x00, 0xf0, 0x11, 0x00


	//----- nvinfo : EIATTR_KPARAM_INFO
	.align		4
.L_1790:
        /*0018*/ 	.byte	0x04, 0x17
        /*001a*/ 	.short	(.L_1792 - .L_1791)
.L_1791:
        /*001c*/ 	.word	0x00000000
        /*0020*/ 	.short	0x0004
        /*0022*/ 	.short	0x001c
        /*0024*/ 	.byte	0x00, 0xf0, 0x11, 0x00


	//----- nvinfo : EIATTR_KPARAM_INFO
	.align		4
.L_1792:
        /*0028*/ 	.byte	0x04, 0x17
        /*002a*/ 	.short	(.L_1794 - .L_1793)
.L_1793:
        /*002c*/ 	.word	0x00000000
        /*0030*/ 	.short	0x0003
        /*0032*/ 	.short	0x0018
        /*0034*/ 	.byte	0x00, 0xf0, 0x11, 0x00


	//----- nvinfo : EIATTR_KPARAM_INFO
	.align		4
.L_1794:
        /*0038*/ 	.byte	0x04, 0x17
        /*003a*/ 	.short	(.L_1796 - .L_1795)
.L_1795:
        /*003c*/ 	.word	0x00000000
        /*0040*/ 	.short	0x0002
        /*0042*/ 	.short	0x0010
        /*0044*/ 	.byte	0x00, 0xf0, 0x21, 0x00


	//----- nvinfo : EIATTR_KPARAM_INFO
	.align		4
.L_1796:
        /*0048*/ 	.byte	0x04, 0x17
        /*004a*/ 	.short	(.L_1798 - .L_1797)
.L_1797:
        /*004c*/ 	.word	0x00000000
        /*0050*/ 	.short	0x0001
        /*0052*/ 	.short	0x0008
        /*0054*/ 	.byte	0x00, 0xf0, 0x21, 0x00


	//----- nvinfo : EIATTR_KPARAM_INFO
	.align		4
.L_1798:
        /*0058*/ 	.byte	0x04, 0x17
        /*005a*/ 	.short	(.L_1800 - .L_1799)
.L_1799:
        /*005c*/ 	.word	0x00000000
        /*0060*/ 	.short	0x0000
        /*0062*/ 	.short	0x0000
        /*0064*/ 	.byte	0x00, 0xf0, 0x21, 0x00


	//----- nvinfo : EIATTR_SPARSE_MMA_MASK
	.align		4
.L_1800:
        /*0068*/ 	.byte	0x03, 0x50
        /*006a*/ 	.short	0x0000


	//----- nvinfo : EIATTR_MAXREG_COUNT
	.align		4
        /*006c*/ 	.byte	0x03, 0x1b
        /*006e*/ 	.short	0x00ff


	//----- nvinfo : EIATTR_NUM_BARRIERS
	.align		4
        /*0070*/ 	.byte	0x02, 0x4c
        /*0072*/ 	.byte	0x01
	.zero		1


	//----- nvinfo : EIATTR_MERCURY_ISA_VERSION
	.align		4
        /*0074*/ 	.byte	0x03, 0x5f
        /*0076*/ 	.short	0x0101


	//----- nvinfo : EIATTR_COOP_GROUP_MASK_REGIDS
	.align		4
        /*0078*/ 	.byte	0x04, 0x29
        /*007a*/ 	.short	(.L_1802 - .L_1801)


	//   ....[0]....
.L_1801:
        /*007c*/ 	.word	0xffffffff


	//   ....[1]....
        /*0080*/ 	.word	0xffffffff


	//   ....[2]....
        /*0084*/ 	.word	0xffffffff


	//   ....[3]....
        /*0088*/ 	.word	0xffffffff


	//   ....[4]....
        /*008c*/ 	.word	0xffffffff


	//   ....[5]....
        /*0090*/ 	.word	0xffffffff


	//   ....[6]....
        /*0094*/ 	.word	0xffffffff


	//   ....[7]....
        /*0098*/ 	.word	0xffffffff


	//   ....[8]....
        /*009c*/ 	.word	0xffffffff


	//   ....[9]....
        /*00a0*/ 	.word	0xffffffff


	//----- nvinfo : EIATTR_COOP_GROUP_INSTR_OFFSETS
	.align		4
.L_1802:
        /*00a4*/ 	.byte	0x04, 0x28
        /*00a6*/ 	.short	(.L_1804 - .L_1803)


	//   ....[0]....
.L_1803:
        /*00a8*/ 	.word	0x00000150


	//   ....[1]....
        /*00ac*/ 	.word	0x00000210


	//   ....[2]....
        /*00b0*/ 	.word	0x00000240


	//   ....[3]....
        /*00b4*/ 	.word	0x00000270


	//   ....[4]....
        /*00b8*/ 	.word	0x000002e0


	//   ....[5]....
        /*00bc*/ 	.word	0x00000370


	//   ....[6]....
        /*00c0*/ 	.word	0x00000390


	//   ....[7]....
        /*00c4*/ 	.word	0x000003b0


	//   ....[8]....
        /*00c8*/ 	.word	0x000003d0


	//   ....[9]....
        /*00cc*/ 	.word	0x000003f0


	//----- nvinfo : EIATTR_EXIT_INSTR_OFFSETS
	.align		4
.L_1804:
        /*00d0*/ 	.byte	0x04, 0x1c
        /*00d2*/ 	.short	(.L_1806 - .L_1805)


	//   ....[0]....
.L_1805:
        /*00d4*/ 	.word	0x000004d0


	//   ....[1]....
        /*00d8*/ 	.word	0x00000620


	//----- nvinfo : EIATTR_CRS_STACK_SIZE
	.align		4
.L_1806:
        /*00dc*/ 	.byte	0x04, 0x1e
        /*00de*/ 	.short	(.L_1808 - .L_1807)
.L_1807:
        /*00e0*/ 	.word	0x00000000


	//----- nvinfo : EIATTR_CBANK_PARAM_SIZE
	.align		4
.L_1808:
        /*00e4*/ 	.byte	0x03, 0x19
        /*00e6*/ 	.short	0x0024


	//----- nvinfo : EIATTR_PARAM_CBANK
	.align		4
        /*00e8*/ 	.byte	0x04, 0x0a
        /*00ea*/ 	.short	(.L_1810 - .L_1809)
	.align		4
.L_1809:
        /*00ec*/ 	.word	index@(.nv.constant0._ZN17fastertransformer18generalT5LayerNormIfEEvPKT_S3_PS1_fii)
        /*00f0*/ 	.short	0x0210
        /*00f2*/ 	.short	0x0024


	//----- nvinfo : EIATTR_SW_WAR
	.align		4
.L_1810:
        /*00f4*/ 	.byte	0x04, 0x36
        /*00f6*/ 	.short	(.L_1812 - .L_1811)
.L_1811:
        /*00f8*/ 	.word	0x00000008
.L_1812:


//--------------------- .nv.info._ZN17fastertransformer16generalLayerNormI6__halfLb0EEEvPKT_S4_S4_PS2_fiiPfS6_i --------------------------
	.section	.nv.info._ZN17fastertransformer16generalLayerNormI6__halfLb0EEEvPKT_S4_S4_PS2_fiiPfS6_i,"",@"SHT_CUDA_INFO"
	.sectionflags	@""
	.align	4


	//----- nvinfo : EIATTR_CUDA_API_VERSION
	.align		4
        /*0000*/ 	.byte	0x04, 0x37
        /*0002*/ 	.short	(.L_1814 - .L_1813)
.L_1813:
        /*0004*/ 	.word	0x00000082


	//----- nvinfo : EIATTR_KPARAM_INFO
	.align		4
.L_1814:
        /*0008*/ 	.byte	0x04, 0x17
        /*000a*/ 	.short	(.L_1816 - .L_1815)
.L_1815:
        /*000c*/ 	.word	0x00000000
        /*0010*/ 	.short	0x0009
        /*0012*/ 	.short	0x0040
        /*0014*/ 	.byte	0x00, 0xf0, 0x11, 0x00


	//----- nvinfo : EIATTR_KPARAM_INFO
	.align		4
.L_1816:
        /*0018*/ 	.byte	0x04, 0x17
        /*001a*/ 	.short	(.L_1818 - .L_1817)
.L_1817:
        /*001c*/ 	.word	0x00000000
        /*0020*/ 	.short	0x0008
        /*0022*/ 	.short	0x0038
        /*0024*/ 	.byte	0x00, 0xf0, 0x21, 0x00


	//----- nvinfo : EIATTR_KPARAM_INFO
	.align		4
.L_1818:
        /*0028*/ 	.byte	0x04, 0x17
        /*002a*/ 	.short	(.L_1820 - .L_1819)
.L_1819:
        /*002c*/ 	.word	0x00000000
        /*0030*/ 	.short	0x0007
        /*0032*/ 	.short	0x0030
        /*0034*/ 	.byte	0x00, 0xf0, 0x21, 0x00


	//----- nvinfo : EIATTR_KPARAM_INFO
	.align		4
.L_1820:
        /*0038*/ 	.byte	0x04, 0x17
        /*003a*/ 	.short	(.L_1822 - .L_1821)
.L_1821:
        /*003c*/ 	.word	0x00000000
        /*0040*/ 	.short	0x0006
        /*0042*/ 	.short	0x0028
        /*0044*/ 	.byte	0x00, 0xf0, 0x11, 0x00


	//----- nvinfo : EIATTR_KPARAM_INFO
	.align		4
.L_1822:
        /*0048*/ 	.byte	0x04, 0x17
        /*004a*/ 	.short	(.L_1824 - .L_1823)
.L_1823:
        /*004c*/ 	.word	0x00000000
        /*0050*/ 	.short	0x0005
        /*0052*/ 	.short	0x0024
        /*0054*/ 	.byte	0x00, 0xf0, 0x11, 0x00


	//----- nvinfo : EIATTR_KPARAM_INFO
	.align		4
.L_1824:
        /*0058*/ 	.byte	0x04, 0x17
        /*005a*/ 	.short	(.L_1826 - .L_1825)
.L_1825:
        /*005c*/ 	.word	0x00000000
        /*0060*/ 	.short	0x0004
        /*0062*/ 	.short	0x0020
        /*0064*/ 	.byte	0x00, 0xf0, 0x11, 0x00


	//----- nvinfo : EIATTR_KPARAM_INFO
	.align		4
.L_1826:
        /*0068*/ 	.byte	0x04, 0x17
        /*006a*/ 	.short	(.L_1828 - .L_1827)
.L_1827:
        /*006c*/ 	.word	0x00000000
        /*0070*/ 	.short	0x0003
        /*0072*/ 	.short	0x0018
        /*0074*/ 	.byte	0x00, 0xf0, 0x21, 0x00


	//----- nvinfo : EIATTR_KPARAM_INFO
	.align		4
.L_1828:
        /*0078*/ 	.byte	0x04, 0x17
        /*007a*/ 	.short	(.L_1830 - .L_1829)
.L_1829:
        /*007c*/ 	.word	0x00000000
        /*0080*/ 	.short	0x0002
        /*0082*/ 	.short	0x0010
        /*0084*/ 	.byte	0x00, 0xf0, 0x21, 0x00


	//----- nvinfo : EIATTR_KPARAM_INFO
	.align		4
.L_1830:
        /*0088*/ 	.byte	0x04, 0x17
        /*008a*/ 	.short	(.L_1832 - .L_1831)
.L_1831:
        /*008c*/ 	.word	0x00000000
        /*0090*/ 	.short	0x0001
        /*0092*/ 	.short	0x0008
        /*0094*/ 	.byte	0x00, 0xf0, 0x21, 0x00


	//----- nvinfo : EIATTR_KPARAM_INFO
	.align		4
.L_1832:
        /*0098*/ 	.byte	0x04, 0x17
        /*009a*/ 	.short	(.L_1834 - .L_1833)
.L_1833:
        /*009c*/ 	.word	0x00000000
        /*00a0*/ 	.short	0x0000
        /*00a2*/ 	.short	0x0000
        /*00a4*/ 	.byte	0x00, 0xf0, 0x21, 0x00


	//----- nvinfo : EIATTR_SPARSE_MMA_MASK
	.align		4
.L_1834:
        /*00a8*/ 	.byte	0x03, 0x50
        /*00aa*/ 	.short	0x0000


	//----- nvinfo : EIATTR_MAXREG_COUNT
	.align		4
        /*00ac*/ 	.byte	0x03, 0x1b
        /*00ae*/ 	.short	0x00ff


	//----- nvinfo : EIATTR_NUM_BARRIERS
	.align		4
        /*00b0*/ 	.byte	0x02, 0x4c
        /*00b2*/ 	.byte	0x01
	.zero		1


	//----- nvinfo : EIATTR_MERCURY_ISA_VERSION
	.align		4
        /*00b4*/ 	.byte	0x03, 0x5f
        /*00b6*/ 	.short	0x0101


	//----- nvinfo : EIATTR_COOP_GROUP_MASK_REGIDS
	.align		4
        /*00b8*/ 	.byte	0x04, 0x29
        /*00ba*/ 	.short	(.L_1836 - .L_1835)


	//   ....[0]....
.L_1835:
        /*00bc*/ 	.word	0xffffffff


	//   ....[1]....
        /*00c0*/ 	.word	0xffffffff


	//   ....[2]....
        /*00c4*/ 	.word	0xffffffff


	//   ....[3]....
        /*00c8*/ 	.word	0xffffffff


	//   ....[4]....
        /*00cc*/ 	.word	0xffffffff


	//   ....[5]....
        /*00d0*/ 	.word	0xffffffff


	//   ....[6]....
        /*00d4*/ 	.word	0xffffffff


	//   ....[7]....
        /*00d8*/ 	.word	0xffffffff


	//   ....[8]....
        /*00dc*/ 	.word	0xffffffff


	//   ....[9]....
        /*00e0*/ 	.word	0xffffffff


	//   ....[10]....
        /*00e4*/ 	.word	0xffffffff


	//   ....[11]....
        /*00e8*/ 	.word	0xffffffff


	//   ....[12]....
        /*00ec*/ 	.word	0xffffffff


	//   ....[13]....
        /*00f0*/ 	.word	0xffffffff


	//   ....[14]....
        /*00f4*/ 	.word	0xffffffff


	//   ....[15]....
        /*00f8*/ 	.word	0xffffffff


	//   ....[16]....
        /*00fc*/ 	.word	0xffffffff


	//   ....[17]....
        /*0100*/ 	.word	0xffffffff


	//   ....[18]....
        /*0104*/ 	.word	0xffffffff


	//   ....[19]....
        /*0108*/ 	.word	0xffffffff


	//----- nvinfo : EIATTR_COOP_GROUP_INSTR_OFFSETS
	.align		4
.L_1836:
        /*010c*/ 	.byte	0x04, 0x28
        /*010e*/ 	.short	(.L_1838 - .L_1837)


	//   ....[0]....
.L_1837:
        /*0110*/ 	.word	0x00000160


	//   ....[1]....
        /*0114*/ 	.word	0x000001b0


	//   ....[2]....
        /*0118*/ 	.word	0x00000200


	//   ....[3]....
        /*011c*/ 	.word	0x00000250


	//   ....[4]....
        /*0120*/ 	.word	0x000002a0


	//   ....[5]....
        /*0124*/ 	.word	0x000003b0


	//   ....[6]....
        /*0128*/ 	.word	0x000003e0


	//   ....[7]....
        /*012c*/ 	.word	0x00000400


	//   ....[8]....
        /*0130*/ 	.word	0x00000430


	//   ....[9]....
        /*0134*/ 	.word	0x00000450


	//   ....[10]....
        /*0138*/ 	.word	0x000005b0


	//   ....[11]....
        /*013c*/ 	.word	0x00000630


	//   ....[12]....
        /*0140*/ 	.word	0x00000670


	//   ....[13]....
        /*0144*/ 	.word	0x000006a0


	//   ....[14]....
        /*0148*/ 	.word	0x000006c0


	//   ....[15]....
        /*014c*/ 	.word	0x00000740


	//   ....[16]....
        /*0150*/ 	.word	0x00000760


	//   ....[17]....
        /*0154*/ 	.word	0x00000780


	//   ....[18]....
        /*0158*/ 	.word	0x000007a0


	//   ....[19]....
        /*015c*/ 	.word	0x000007c0


	//----- nvinfo : EIATTR_EXIT_INSTR_OFFSETS
	.align		4
.L_1838:
        /*0160*/ 	.byte	0x04, 0x1c
        /*0162*/ 	.short	(.L_1840 - .L_1839)


	//   ....[0]....
.L_1839:
        /*0164*/ 	.word	0x00000820


	//   ....[1]....
        /*0168*/ 	.word	0x00000b20


	//----- nvinfo : EIATTR_CRS_STACK_SIZE
	.align		4
.L_1840:
        /*016c*/ 	.byte	0x04, 0x1e
        /*016e*/ 	.short	(.L_1842 - .L_1841)
.L_1841:
        /*0170*/ 	.word	0x00000000


	//----- nvinfo : EIATTR_CBANK_PARAM_SIZE
	.align		4
.L_1842:
        /*0174*/ 	.byte	0x03, 0x19
        /*0176*/ 	.short	0x0044


	//----- nvinfo : EIATTR_PARAM_CBANK
	.align		4
        /*0178*/ 	.byte	0x04, 0x0a
        /*017a*/ 	.short	(.L_1844 - .L_1843)
	.align		4
.L_1843:
        /*017c*/ 	.word	index@(.nv.constant0._ZN17fastertransformer16generalLayerNormI6__halfLb0EEEvPKT_S4_S4_PS2_fiiPfS6_i)
        /*0180*/ 	.short	0x0210
        /*0182*/ 	.short	0x0044


	//----- nvinfo : EIATTR_SW_WAR
	.align		4
.L_1844:
        /*0184*/ 	.byte	0x04, 0x36
        /*0186*/ 	.short	(.L_1846 - .L_1845)
.L_1845:
        /*0188*/ 	.word	0x00000008
.L_1846:


//--------------------- .nv.info._ZN17fastertransformer16generalLayerNormI6__halfLb1EEEvPKT_S4_S4_PS2_fiiPfS6_i --------------------------
	.section	.nv.info._ZN17fastertransformer16generalLayerNormI6__halfLb1EEEvPKT_S4_S4_PS2_fiiPfS6_i,"",@"SHT_CUDA_INFO"
	.sectionflags	@""
	.align	4


	//----- nvinfo : EIATTR_CUDA_API_VERSION
	.align		4
        /*0000*/ 	.byte	0x04, 0x37
        /*0002*/ 	.short	(.L_1848 - .L_1847)
.L_1847:
        /*0004*/ 	.word	0x00000082


	//----- nvinfo : EIATTR_KPARAM_INFO
	.align		4
.L_1848:
        /*0008*/ 	.byte	0x04, 0x17
        /*000a*/ 	.short	(.L_1850 - .L_1849)
.L_1849:
        /*000c*/ 	.word	0x00000000
        /*0010*/ 	.short	0x0009
        /*0012*/ 	.short	0x0040
        /*0014*/ 	.byte	0x00, 0xf0, 0x11, 0x00


	//----- nvinfo : EIATTR_KPARAM_INFO
	.align		4
.L_1850:
        /*0018*/ 	.byte	0x04, 0x17
        /*001a*/ 	.short	(.L_1852 - .L_1851)
.L_1851:
        /*001c*/ 	.word	0x00000000
        /*0020*/ 	.short	0x0008
        /*0022*/ 	.short	0x0038
        /*0024*/ 	.byte	0x00, 0xf0, 0x21, 0x00


	//----- nvinfo : EIATTR_KPARAM_INFO
	.align		4
.L_1852:
        /*0028*/ 	.byte	0x04, 0x17
        /*002a*/ 	.short	(.L_1854 - .L_1853)
.L_1853:
        /*002c*/ 	.word	0x00000000
        /*0030*/ 	.short	0x0007
        /*0032*/ 	.short	0x0030
        /*0034*/ 	.byte	0x00, 0xf0, 0x21, 0x00


	//----- nvinfo : EIATTR_KPARAM_INFO
	.align		4
.L_1854:
        /*0038*/ 	.byte	0x04, 0x17
        /*003a*/ 	.short	(.L_1856 - .L_1855)
.L_1855:
        /*003c*/ 	.word	0x00000000
        /*0040*/ 	.short	0x0006
        /*0042*/ 	.short	0x0028
        /*0044*/ 	.byte	0x00, 0xf0, 0x11, 0x00


	//----- nvinfo : EIATTR_KPARAM_INFO
	.align		4
.L_1856:
        /*0048*/ 	.byte	0x04, 0x17
        /*004a*/ 	.short	(.L_1858 - .L_1857)
.L_1857:
        /*004c*/ 	.word	0x00000000
        /*0050*/ 	.short	0x0005
        /*0052*/ 	.short	0x0024
        /*0054*/ 	.byte	0x00, 0xf0, 0x11, 0x00


	//----- nvinfo : EIATTR_KPARAM_INFO
	.align		4
.L_1858:
        /*0058*/ 	.byte	0x04, 0x17
        /*005a*/ 	.short	(.L_1860 - .L_1859)
.L_1859:
        /*005c*/ 	.word	0x00000000
        /*0060*/ 	.short	0x0004
        /*0062*/ 	.short	0x0020
        /*0064*/ 	.byte	0x00, 0xf0, 0x11, 0x00


	//----- nvinfo : EIATTR_KPARAM_INFO
	.align		4
.L_1860:
        /*0068*/ 	.byte	0x04, 0x17
        /*006a*/ 	.short	(.L_1862 - .L_1861)
.L_1861:
        /*006c*/ 	.word	0x00000000
        /*0070*/ 	.short	0x0003
        /*0072*/ 	.short	0x0018
        /*0074*/ 	.byte	0x00, 0xf0, 0x21, 0x00


	//----- nvinfo : EIATTR_KPARAM_INFO
	.align		4
.L_1862:
        /*0078*/ 	.byte	0x04, 0x17
        /*007a*/ 	.short	(.L_1864 - .L_1863)
.L_1863:
        /*007c*/ 	.word	0x00000000
        /*0080*/ 	.short	0x0002
        /*0082*/ 	.short	0x0010
        /*0084*/ 	.byte	0x00, 0xf0, 0x21, 0x00


	//----- nvinfo : EIATTR_KPARAM_INFO
	.align		4
.L_1864:
        /*0088*/ 	.byte	0x04, 0x17
        /*008a*/ 	.short	(.L_1866 - .L_1865)
.L_1865:
        /*008c*/ 	.word	0x00000000
        /*0090*/ 	.short	0x0001
        /*0092*/ 	.short	0x0008
        /*0094*/ 	.byte	0x00, 0xf0, 0x21, 0x00


	//----- nvinfo : EIATTR_KPARAM_INFO
	.align		4
.L_1866:
        /*0098*/ 	.byte	0x04, 0x17
        /*009a*/ 	.short	(.L_1868 - .L_1867)
.L_1867:
        /*009c*/ 	.word	0x00000000
        /*00a0*/ 	.short	0x0000
        /*00a2*/ 	.short	0x0000
        /*00a4*/ 	.byte	0x00, 0xf0, 0x21, 0x00


	//----- nvinfo : EIATTR_SPARSE_MMA_MASK
	.align		4
.L_1868:
        /*00a8*/ 	.byte	0x03, 0x50
        /*00aa*/ 	.short	0x0000


	//----- nvinfo : EIATTR_MAXREG_COUNT
	.align		4
        /*00ac*/ 	.byte	0x03, 0x1b
        /*00ae*/ 	.short	0x00ff


	//----- nvinfo : EIATTR_NUM_BARRIERS
	.align		4
        /*00b0*/ 	.byte	0x02, 0x4c
        /*00b2*/ 	.byte	0x01
	.zero		1


	//----- nvinfo : EIATTR_MERCURY_ISA_VERSION
	.align		4
        /*00b4*/ 	.byte	0x03, 0x5f
        /*00b6*/ 	.short	0x0101


	//----- nvinfo : EIATTR_COOP_GROUP_MASK_REGIDS
	.align		4
        /*00b8*/ 	.byte	0x04, 0x29
        /*00ba*/ 	.short	(.L_1870 - .L_1869)


	//   ....[0]....
.L_1869:
        /*00bc*/ 	.word	0xffffffff


	//   ....[1]....
        /*00c0*/ 	.word	0xffffffff


	//   ....[2]....
        /*00c4*/ 	.word	0xffffffff


	//   ....[3]....
        /*00c8*/ 	.word	0xffffffff


	//   ....[4]....
        /*00cc*/ 	.word	0xffffffff


	//   ....[5]....
        /*00d0*/ 	.word	0xffffffff


	//   ....[6]....
        /*00d4*/ 	.word	0xffffffff


	//   ....[7]....
        /*00d8*/ 	.word	0xffffffff


	//   ....[8]....
        /*00dc*/ 	.word	0xffffffff


	//   ....[9]....
        /*00e0*/ 	.word	0xffffffff


	//   ....[10]....
        /*00e4*/ 	.word	0xffffffff


	//   ....[11]....
        /*00e8*/ 	.word	0xffffffff


	//   ....[12]....
        /*00ec*/ 	.word	0xffffffff


	//   ....[13]....
        /*00f0*/ 	.word	0xffffffff


	//   ....[14]....
        /*00f4*/ 	.word	0xffffffff


	//   ....[15]....
        /*00f8*/ 	.word	0xffffffff


	//   ....[16]....
        /*00fc*/ 	.word	0xffffffff


	//   ....[17]....
        /*0100*/ 	.word	0xffffffff


	//   ....[18]....
        /*0104*/ 	.word	0xffffffff


	//   ....[19]....
        /*0108*/ 	.word	0xffffffff


	//   ....[20]....
        /*010c*/ 	.word	0xffffffff


	//   ....[21]....
        /*0110*/ 	.word	0xffffffff


	//   ....[22]....
        /*0114*/ 	.word	0xffffffff


	//   ....[23]....
        /*0118*/ 	.word	0xffffffff


	//   ....[24]....
        /*011c*/ 	.word	0xffffffff


	//   ....[25]....
        /*0120*/ 	.word	0xffffffff


	//   ....[26]....
        /*0124*/ 	.word	0xffffffff


	//   ....[27]....
        /*0128*/ 	.word	0xffffffff


	//   ....[28]....
        /*012c*/ 	.word	0xffffffff


	//   ....[29]....
        /*0130*/ 	.word	0xffffffff


	//----- nvinfo : EIATTR_COOP_GROUP_INSTR_OFFSETS
	.align		4
.L_1870:
        /*0134*/ 	.byte	0x04, 0x28
        /*0136*/ 	.short	(.L_1872 - .L_1871)


	//   ....[0]....
.L_1871:
        /*0138*/ 	.word	0x00000160


	//   ....[1]....
        /*013c*/ 	.word	0x00000230


	//   ....[2]....
        /*0140*/ 	.word	0x00000260


	//   ....[3]....
        /*0144*/ 	.word	0x00000290


	//   ....[4]....
        /*0148*/ 	.word	0x000002f0


	//   ....[5]....
        /*014c*/ 	.word	0x00000350


	//   ....[6]....
        /*0150*/ 	.word	0x00000380


	//   ....[7]....
        /*0154*/ 	.word	0x000003b0


	//   ....[8]....
        /*0158*/ 	.word	0x000003d0


	//   ....[9]....
        /*015c*/ 	.word	0x000003f0


	//   ....[10]....
        /*0160*/ 	.word	0x00000560


	//   ....[11]....
        /*0164*/ 	.word	0x000005b0


	//   ....[12]....
        /*0168*/ 	.word	0x000005d0


	//   ....[13]....
        /*016c*/ 	.word	0x000005f0


	//   ....[14]....
        /*0170*/ 	.word	0x00000610


	//   ....[15]....
        /*0174*/ 	.word	0x000006a0


	//   ....[16]....
        /*0178*/ 	.word	0x000006c0


	//   ....[17]....
        /*017c*/ 	.word	0x000006e0


	//   ....[18]....
        /*0180*/ 	.word	0x00000710


	//   ....[19]....
        /*0184*/ 	.word	0x00000730


	//   ....[20]....
        /*0188*/ 	.word	0x00000bf0


	//   ....[21]....
        /*018c*/ 	.word	0x00000c80


	//   ....[22]....
        /*0190*/ 	.word	0x00000cb0


	//   ....[23]....
        /*0194*/ 	.word	0x00000cd0


	//   ....[24]....
        /*0198*/ 	.word	0x00000cf0


	//   ....[25]....
        /*019c*/ 	.word	0x00000d50


	//   ....[26]....
        /*01a0*/ 	.word	0x00000d70


	//   ....[27]....
        /*01a4*/ 	.word	0x00000d90


	//   ....[28]....
        /*01a8*/ 	.word	0x00000db0


	//   ....[29]....
        /*01ac*/ 	.word	0x00000dd0


	//----- nvinfo : EIATTR_EXIT_INSTR_OFFSETS
	.align		4
.L_1872:
        /*01b0*/ 	.byte	0x04, 0x1c
        /*01b2*/ 	.short	(.L_1874 - .L_1873)


	//   ....[0]....
.L_1873:
        /*01b4*/ 	.word	0x000010a0


	//   ....[1]....
        /*01b8*/ 	.word	0x00001130


	//----- nvinfo : EIATTR_CRS_STACK_SIZE
	.align		4
.L_1874:
        /*01bc*/ 	.byte	0x04, 0x1e
        /*01be*/ 	.short	(.L_1876 - .L_1875)
.L_1875:
        /*01c0*/ 	.word	0x00000000


	//----- nvinfo : EIATTR_CBANK_PARAM_SIZE
	.align		4
.L_1876:
        /*01c4*/ 	.byte	0x03, 0x19
        /*01c6*/ 	.short	0x0044


	//----- nvinfo : EIATTR_PARAM_CBANK
	.align		4
        /*01c8*/ 	.byte	0x04, 0x0a
        /*01ca*/ 	.short	(.L_1878 - .L_1877)
	.align		4
.L_1877:
        /*01cc*/ 	.word	index@(.nv.constant0._ZN17fastertransformer16generalLayerNormI6__halfLb1EEEvPKT_S4_S4_PS2_fiiPfS6_i)
        /*01d0*/ 	.short	0x0210
        /*01d2*/ 	.short	0x0044


	//----- nvinfo : EIATTR_SW_WAR
	.align		4
.L_1878:
        /*01d4*/ 	.byte	0x04, 0x36
        /*01d6*/ 	.short	(.L_1880 - .L_1879)
.L_1879:
        /*01d8*/ 	.word	0x00000008
.L_1880:


//--------------------- .nv.info._ZN17fastertransformer16generalLayerNormIfLb0EEEvPKT_S3_S3_PS1_fiiPfS5_i --------------------------
	.section	.nv.info._ZN17fastertransformer16generalLayerNormIfLb0EEEvPKT_S3_S3_PS1_fiiPfS5_i,"",@"SHT_CUDA_INFO"
	.sectionflags	@""
	.align	4


	//----- nvinfo : EIATTR_CUDA_API_VERSION
	.align		4
        /*0000*/ 	.byte	0x04, 0x37
        /*0002*/ 	.short	(.L_1882 - .L_1881)
.L_1881:
        /*0004*/ 	.word	0x00000082


	//----- nvinfo : EIATTR_KPARAM_INFO
	.align		4
.L_1882:
        /*0008*/ 	.byte	0x04, 0x17
        /*000a*/ 	.short	(.L_1884 - .L_1883)
.L_1883:
        /*000c*/ 	.word	0x00000000
        /*0010*/ 	.short	0x0009
        /*0012*/ 	.short	0x0040
        /*0014*/ 	.byte	0x00, 0xf0, 0x11, 0x00


	//----- nvinfo : EIATTR_KPARAM_INFO
	.align		4
.L_1884:
        /*0018*/ 	.byte	0x04, 0x17
        /*001a*/ 	.short	(.L_1886 - .L_1885)
.L_1885:
        /*001c*/ 	.word	0x00000000
        /*0020*/ 	.short	0x0008
        /*0022*/ 	.short	0x0038
        /*0024*/ 	.byte	0x00, 0xf0, 0x21, 0x00


	//----- nvinfo : EIATTR_KPARAM_INFO
	.align		4
.L_1886:
        /*0028*/ 	.byte	0x04, 0x17
        /*002a*/ 	.short	(.L_1888 - .L_1887)
.L_1887:
        /*002c*/ 	.word	0x00000000
        /*0030*/ 	.short	0x0007
        /*0032*/ 	.short	0x0030
        /*0034*/ 	.byte	0x00, 0xf0, 0x21, 0x00


	//----- nvinfo : EIATTR_KPARAM_INFO
	.align		4
.L_1888:
        /*0038*/ 	.byte	0x04, 0x17
        /*003a*/ 	.short	(.L_1890 - .L_1889)
.L_1889:
        /*003c*/ 	.word	0x00000000
        /*0040*/ 	.short	0x0006
        /*0042*/ 	.short	0x0028
        /*0044*/ 	.byte	0x00, 0xf0, 0x11, 0x00


	//----- nvinfo : EIATTR_KPARAM_INFO
	.align		4
.L_1890:
        /*0048*/ 	.byte	0x04, 0x17
        /*004a*/ 	.short	(.L_1892 - .L_1891)
.L_1891:
        /*004c*/ 	.word	0x00000000
        /*0050*/ 	.short	0x0005
        /*0052*/ 	.short	0x0024
        /*0054*/ 	.byte	0x00, 0xf0, 0x11, 0x00


	//----- nvinfo : EIATTR_KPARAM_INFO
	.align		4
.L_1892:
        /*0058*/ 	.byte	0x04, 0x17
        /*005a*/ 	.short	(.L_1894 - .L_1893)
.L_1893:
        /*005c*/ 	.word	0x00000000
        /*0060*/ 	.short	0x0004
        /*0062*/ 	.short	0x0020
        /*0064*/ 	.byte	0x00, 0xf0, 0x11, 0x00


	//----- nvinfo : EIATTR_KPARAM_INFO
	.align		4
.L_1894:
        /*0068*/ 	.byte	0x04, 0x17
        /*006a*/ 	.short	(.L_1896 - .L_1895)
.L_1895:
        /*006c*/ 	.word	0x00000000
        /*0070*/ 	.short	0x0003
        /*0072*/ 	.short	0x0018
        /*0074*/ 	.byte	0x00, 0xf0, 0x21, 0x00


	//----- nvinfo : EIATTR_KPARAM_INFO
	.align		4
.L_1896:
        /*0078*/ 	.byte	0x04, 0x17
        /*007a*/ 	.short	(.L_1898 - .L_1897)
.L_1897:
        /*007c*/ 	.word	0x00000000
        /*0080*/ 	.short	0x0002
        /*0082*/ 	.short	0x0010
        /*0084*/ 	.byte	0x00, 0xf0, 0x21, 0x00


	//----- nvinfo : EIATTR_KPARAM_INFO
	.align		4
.L_1898:
        /*0088*/ 	.byte	0x04, 0x17
        /*008a*/ 	.short	(.L_1900 - .L_1899)
.L_1899:
        /*008c*/ 	.word	0x00000000
        /*0090*/ 	.short	0x0001
        /*0092*/ 	.short	0x0008
        /*0094*/ 	.byte	0x00, 0xf0, 0x21, 0x00


	//----- nvinfo : EIATTR_KPARAM_INFO
	.align		4
.L_1900:
        /*0098*/ 	.byte	0x04, 0x17
        /*009a*/ 	.short	(.L_1902 - .L_1901)
.L_1901:
        /*009c*/ 	.word	0x00000000
        /*00a0*/ 	.short	0x0000
        /*00a2*/ 	.short	0x0000
        /*00a4*/ 	.byte	0x00, 0xf0, 0x21, 0x00


	//----- nvinfo : EIATTR_SPARSE_MMA_MASK
	.align		4
.L_1902:
        /*00a8*/ 	.byte	0x03, 0x50
        /*00aa*/ 	.short	0x0000


	//----- nvinfo : EIATTR_MAXREG_COUNT
	.align		4
        /*00ac*/ 	.byte	0x03, 0x1b
        /*00ae*/ 	.short	0x00ff


	//----- nvinfo : EIATTR_NUM_BARRIERS
	.align		4
        /*00b0*/ 	.byte	0x02, 0x4c
        /*00b2*/ 	.byte	0x01
	.zero		1


	//----- nvinfo : EIATTR_MERCURY_ISA_VERSION
	.align		4
        /*00b4*/ 	.byte	0x03, 0x5f
        /*00b6*/ 	.short	0x0101


	//----- nvinfo : EIATTR_COOP_GROUP_MASK_REGIDS
	.align		4
        /*00b8*/ 	.byte	0x04, 0x29
        /*00ba*/ 	.short	(.L_1904 - .L_1903)


	//   ....[0]....
.L_1903:
        /*00bc*/ 	.word	0xffffffff


	//   ....[1]....
        /*00c0*/ 	.word	0xffffffff


	//   ....[2]....
        /*00c4*/ 	.word	0xffffffff


	//   ....[3]....
        /*00c8*/ 	.word	0xffffffff


	//   ....[4]....
        /*00cc*/ 	.word	0xffffffff


	//   ....[5]....
        /*00d0*/ 	.word	0xffffffff


	//   ....[6]....
        /*00d4*/ 	.word	0xffffffff


	//   ....[7]....
        /*00d8*/ 	.word	0xffffffff


	//   ....[8]....
        /*00dc*/ 	.word	0xffffffff


	//   ....[9]....
        /*00e0*/ 	.word	0xffffffff


	//   ....[10]....
        /*00e4*/ 	.word	0xffffffff


	//   ....[11]....
        /*00e8*/ 	.word	0xffffffff


	//   ....[12]....
        /*00ec*/ 	.word	0xffffffff


	//   ....[13]....
        /*00f0*/ 	.word	0xffffffff


	//   ....[14]....
        /*00f4*/ 	.word	0xffffffff


	//   ....[15]....
        /*00f8*/ 	.word	0xffffffff


	//   ....[16]....
        /*00fc*/ 	.word	0xffffffff


	//   ....[17]....
        /*0100*/ 	.word	0xffffffff


	//   ....[18]....
        /*0104*/ 	.word	0xffffffff


	//   ....[19]....
        /*0108*/ 	.word	0xffffffff


	//----- nvinfo : EIATTR_COOP_GROUP_INSTR_OFFSETS
	.align		4
.L_1904:
        /*010c*/ 	.byte	0x04, 0x28
        /*010e*/ 	.short	(.L_1906 - .L_1905)


	//   ....[0]....
.L_1905:
        /*0110*/ 	.word	0x00000150


	//   ....[1]....
        /*0114*/ 	.word	0x000001a0


	//   ....[2]....
        /*0118*/ 	.word	0x000001f0


	//   ....[3]....
        /*011c*/ 	.word	0x00000240


	//   ....[4]....
        /*0120*/ 	.word	0x00000290


	//   ....[5]....
        /*0124*/ 	.word	0x000003b0


	//   ....[6]....
        /*0128*/ 	.word	0x000003e0


	//   ....[7]....
        /*012c*/ 	.word	0x00000400


	//   ....[8]....
        /*0130*/ 	.word	0x00000420


	//   ....[9]....
        /*0134*/ 	.word	0x00000440


	//   ....[10]....
        /*0138*/ 	.word	0x00000590


	//   ....[11]....
        /*013c*/ 	.word	0x000005f0


	//   ....[12]....
        /*0140*/ 	.word	0x00000620


	//   ....[13]....
        /*0144*/ 	.word	0x00000640


	//   ....[14]....
        /*0148*/ 	.word	0x00000660


	//   ....[15]....
        /*014c*/ 	.word	0x000006e0


	//   ....[16]....
        /*0150*/ 	.word	0x00000700


	//   ....[17]....
        /*0154*/ 	.word	0x00000720


	//   ....[18]....
        /*0158*/ 	.word	0x00000740


	//   ....[19]....
        /*015c*/ 	.word	0x00000760


	//----- nvinfo : EIATTR_EXIT_INSTR_OFFSETS
	.align		4
.L_1906:
        /*0160*/ 	.byte	0x04, 0x1c
        /*0162*/ 	.short	(.L_1908 - .L_1907)


	//   ....[0]....
.L_1907:
        /*0164*/ 	.word	0x000007c0


	//   ....[1]....
        /*0168*/ 	.word	0x00000a70


	//----- nvinfo : EIATTR_CRS_STACK_SIZE
	.align		4
.L_1908:
        /*016c*/ 	.byte	0x04, 0x1e
        /*016e*/ 	.short	(.L_1910 - .L_1909)
.L_1909:
        /*0170*/ 	.word	0x00000000


	//----- nvinfo : EIATTR_CBANK_PARAM_SIZE
	.align		4
.L_1910:
        /*0174*/ 	.byte	0x03, 0x19
        /*0176*/ 	.short	0x0044


	//----- nvinfo : EIATTR_PARAM_CBANK
	.align		4
        /*0178*/ 	.byte	0x04, 0x0a
        /*017a*/ 	.short	(.L_1912 - .L_1911)
	.align		4
.L_1911:
        /*017c*/ 	.word	index@(.nv.constant0._ZN17fastertransformer16generalLayerNormIfLb0EEEvPKT_S3_S3_PS1_fiiPfS5_i)
        /*0180*/ 	.short	0x0210
        /*0182*/ 	.short	0x0044


	//----- nvinfo : EIATTR_SW_WAR
	.align		4
.L_1912:
        /*0184*/ 	.byte	0x04, 0x36
        /*0186*/ 	.short	(.L_1914 - .L_1913)
.L_1913:
        /*0188*/ 	.word	0x00000008
.L_1914:


//--------------------- .nv.info._ZN17fastertransformer16generalLayerNormIfLb1EEEvPKT_S3_S3_PS1_fiiPfS5_i --------------------------
	.section	.nv.info._ZN17fastertransformer16generalLayerNormIfLb1EEEvPKT_S3_S3_PS1_fiiPfS5_i,"",@"SHT_CUDA_INFO"
	.sectionflags	@""
	.align	4


	//----- nvinfo : EIATTR_CUDA_API_VERSION
	.align		4
        /*0000*/ 	.byte	0x04, 0x37
        /*0002*/ 	.short	(.L_1916 - .L_1915)
.L_1915:
        /*0004*/ 	.word	0x00000082


	//----- nvinfo : EIATTR_KPARAM_INFO
	.align		4
.L_1916:
        /*0008*/ 	.byte	0x04, 0x17
        /*000a*/ 	.short	(.L_1918 - .L_1917)
.L_1917:
        /*000c*/ 	.word	0x00000000
        /*0010*/ 	.short	0x0009
        /*0012*/ 	.short	0x0040
        /*0014*/ 	.byte	0x00, 0xf0, 0x11, 0x00


	//----- nvinfo : EIATTR_KPARAM_INFO
	.align		4
.L_1918:
        /*0018*/ 	.byte	0x04, 0x17
        /*001a*/ 	.short	(.L_1920 - .L_1919)
.L_1919:
        /*001c*/ 	.word	0x00000000
        /*0020*/ 	.short	0x0008
        /*0022*/ 	.short	0x0038
        /*0024*/ 	.byte	0x00, 0xf0, 0x21, 0x00


	//----- nvinfo : EIATTR_KPARAM_INFO
	.align		4
.L_1920:
        /*0028*/ 	.byte	0x04, 0x17
        /*002a*/ 	.short	(.L_1922 - .L_1921)
.L_1921:
        /*002c*/ 	.word	0x00000000
        /*0030*/ 	.short	0x0007
        /*0032*/ 	.short	0x0030
        /*0034*/ 	.byte	0x00, 0xf0, 0x21, 0x00


	//----- nvinfo : EIATTR_KPARAM_INFO
	.align		4
.L_1922:
        /*0038*/ 	.byte	0x04, 0x17
        /*003a*/ 	.short	(.L_1924 - .L_1923)
.L_1923:
        /*003c*/ 	.word	0x00000000
        /*0040*/ 	.short	0x0006
        /*0042*/ 	.short	0x0028
        /*0044*/ 	.byte	0x00, 0xf0, 0x11, 0x00


	//----- nvinfo : EIATTR_KPARAM_INFO
	.align		4
.L_1924:
        /*0048*/ 	.byte	0x04, 0x17
        /*004a*/ 	.short	(.L_1926 - .L_1925)
.L_1925:
        /*004c*/ 	.word	0x00000000
        /*0050*/ 	.short	0x0005
        /*0052*/ 	.short	0x0024
        /*0054*/ 	.byte	0x00, 0xf0, 0x11, 0x00


	//----- nvinfo : EIATTR_KPARAM_INFO
	.align		4
.L_1926:
        /*0058*/ 	.byte	0x04, 0x17
        /*005a*/ 	.short	(.L_1928 - .L_1927)
.L_1927:
        /*005c*/ 	.word	0x00000000
        /*0060*/ 	.short	0x0004
        /*0062*/ 	.short	0x0020
        /*0064*/ 	.byte	0x00, 0xf0, 0x11, 0x00


	//----- nvinfo : EIATTR_KPARAM_INFO
	.align		4
.L_1928:
        /*0068*/ 	.byte	0x04, 0x17
        /*006a*/ 	.short	(.L_1930 - .L_1929)
.L_1929:
        /*006c*/ 	.word	0x00000000
        /*0070*/ 	.short	0x0003
        /*0072*/ 	.short	0x0018
        /*0074*/ 	.byte	0x00, 0xf0, 0x21, 0x00


	//----- nvinfo : EIATTR_KPARAM_INFO
	.align		4
.L_1930:
        /*0078*/ 	.byte	0x04, 0x17
        /*007a*/ 	.short	(.L_1932 - .L_1931)
.L_1931:
        /*007c*/ 	.word	0x00000000
        /*0080*/ 	.short	0x0002
        /*0082*/ 	.short	0x0010
        /*0084*/ 	.byte	0x00, 0xf0, 0x21, 0x00


	//----- nvinfo : EIATTR_KPARAM_INFO
	.align		4
.L_1932:
        /*0088*/ 	.byte	0x04, 0x17
        /*008a*/ 	.short	(.L_1934 - .L_1933)
.L_1933:
        /*008c*/ 	.word	0x00000000
        /*0090*/ 	.short	0x0001
        /*0092*/ 	.short	0x0008
        /*0094*/ 	.byte	0x00, 0xf0, 0x21, 0x00


	//----- nvinfo : EIATTR_KPARAM_INFO
	.align		4
.L_1934:
        /*0098*/ 	.byte	0x04, 0x17
        /*009a*/ 	.short	(.L_1936 - .L_1935)
.L_1935:
        /*009c*/ 	.word	0x00000000
        /*00a0*/ 	.short	0x0000
        /*00a2*/ 	.short	0x0000
        /*00a4*/ 	.byte	0x00, 0xf0, 0x21, 0x00


	//----- nvinfo : EIATTR_SPARSE_MMA_MASK
	.align		4
.L_1936:
        /*00a8*/ 	.byte	0x03, 0x50
        /*00aa*/ 	.short	0x0000


	//----- nvinfo : EIATTR_MAXREG_COUNT
	.align		4
        /*00ac*/ 	.byte	0x03, 0x1b
        /*00ae*/ 	.short	0x00ff


	//----- nvinfo : EIATTR_NUM_BARRIERS
	.align		4
        /*00b0*/ 	.byte	0x02, 0x4c
        /*00b2*/ 	.byte	0x01
	.zero		1


	//----- nvinfo : EIATTR_MERCURY_ISA_VERSION
	.align		4
        /*00b4*/ 	.byte	0x03, 0x5f
        /*00b6*/ 	.short	0x0101


	//----- nvinfo : EIATTR_COOP_GROUP_MASK_REGIDS
	.align		4
        /*00b8*/ 	.byte	0x04, 0x29
        /*00ba*/ 	.short	(.L_1938 - .L_1937)


	//   ....[0]....
.L_1937:
        /*00bc*/ 	.word	0xffffffff


	//   ....[1]....
        /*00c0*/ 	.word	0xffffffff


	//   ....[2]....
        /*00c4*/ 	.word	0xffffffff


	//   ....[3]....
        /*00c8*/ 	.word	0xffffffff


	//   ....[4]....
        /*00cc*/ 	.word	0xffffffff


	//   ....[5]....
        /*00d0*/ 	.word	0xffffffff


	//   ....[6]....
        /*00d4*/ 	.word	0xffffffff


	//   ....[7]....
        /*00d8*/ 	.word	0xffffffff


	//   ....[8]....
        /*00dc*/ 	.word	0xffffffff


	//   ....[9]....
        /*00e0*/ 	.word	0xffffffff


	//   ....[10]....
        /*00e4*/ 	.word	0xffffffff


	//   ....[11]....
        /*00e8*/ 	.word	0xffffffff


	//   ....[12]....
        /*00ec*/ 	.word	0xffffffff


	//   ....[13]....
        /*00f0*/ 	.word	0xffffffff


	//   ....[14]....
        /*00f4*/ 	.word	0xffffffff


	//   ....[15]....
        /*00f8*/ 	.word	0xffffffff


	//   ....[16]....
        /*00fc*/ 	.word	0xffffffff


	//   ....[17]....
        /*0100*/ 	.word	0xffffffff


	//   ....[18]....
        /*0104*/ 	.word	0xffffffff


	//   ....[19]....
        /*0108*/ 	.word	0xffffffff


	//   ....[20]....
        /*010c*/ 	.word	0xffffffff


	//   ....[21]....
        /*0110*/ 	.word	0xffffffff


	//   ....[22]....
        /*0114*/ 	.word	0xffffffff


	//   ....[23]....
        /*0118*/ 	.word	0xffffffff


	//   ....[24]....
        /*011c*/ 	.word	0xffffffff


	//   ....[25]....
        /*0120*/ 	.word	0xffffffff


	//   ....[26]....
        /*0124*/ 	.word	0xffffffff


	//   ....[27]....
        /*0128*/ 	.word	0xffffffff


	//   ....[28]....
        /*012c*/ 	.word	0xffffffff


	//   ....[29]....
        /*0130*/ 	.word	0xffffffff


	//----- nvinfo : EIATTR_COOP_GROUP_INSTR_OFFSETS
	.align		4
.L_1938:
        /*0134*/ 	.byte	0x04, 0x28
        /*0136*/ 	.short	(.L_1940 - .L_1939)


	//   ....[0]....
.L_1939:
        /*0138*/ 	.word	0x00000150


	//   ....[1]....
        /*013c*/ 	.word	0x00000220


	//   ....[2]....
        /*0140*/ 	.word	0x00000260


	//   ....[3]....
        /*0144*/ 	.word	0x000002a0


	//   ....[4]....
        /*0148*/ 	.word	0x000002f0


	//   ....[5]....
        /*014c*/ 	.word	0x00000350


	//   ....[6]....
        /*0150*/ 	.word	0x00000380


	//   ....[7]....
        /*0154*/ 	.word	0x000003b0


	//   ....[8]....
        /*0158*/ 	.word	0x000003d0


	//   ....[9]....
        /*015c*/ 	.word	0x000003f0


	//   ....[10]....
        /*0160*/ 	.word	0x00000540


	//   ....[11]....
        /*0164*/ 	.word	0x00000570


	//   ....[12]....
        /*0168*/ 	.word	0x00000590


	//   ....[13]....
        /*016c*/ 	.word	0x000005b0


	//   ....[14]....
        /*0170*/ 	.word	0x000005d0


	//   ....[15]....
        /*0174*/ 	.word	0x00000670


	//   ....[16]....
        /*0178*/ 	.word	0x00000690


	//   ....[17]....
        /*017c*/ 	.word	0x000006c0


	//   ....[18]....
        /*0180*/ 	.word	0x000006e0


	//   ....[19]....
        /*0184*/ 	.word	0x00000700


	//   ....[20]....
        /*0188*/ 	.word	0x00000980


	//   ....[21]....
        /*018c*/ 	.word	0x00000a10


	//   ....[22]....
        /*0190*/ 	.word	0x00000a60


	//   ....[23]....
        /*0194*/ 	.word	0x00000a90


	//   ....[24]....
        /*0198*/ 	.word	0x00000ae0


	//   ....[25]....
        /*019c*/ 	.word	0x00000b30


	//   ....[26]....
        /*01a0*/ 	.word	0x00000b50


	//   ....[27]....
        /*01a4*/ 	.word	0x00000b70


	//   ....[28]....
        /*01a8*/ 	.word	0x00000b90


	//   ....[29]....
        /*01ac*/ 	.word	0x00000bb0


	//----- nvinfo : EIATTR_EXIT_INSTR_OFFSETS
	.align		4
.L_1940:
        /*01b0*/ 	.byte	0x04, 0x1c
        /*01b2*/ 	.short	(.L_1942 - .L_1941)


	//   ....[0]....
.L_1941:
        /*01b4*/ 	.word	0x00000eb0


	//   ....[1]....
        /*01b8*/ 	.word	0x00000f40


	//----- nvinfo : EIATTR_CRS_STACK_SIZE
	.align		4
.L_1942:
        /*01bc*/ 	.byte	0x04, 0x1e
        /*01be*/ 	.short	(.L_1944 - .L_1943)
.L_1943:
        /*01c0*/ 	.word	0x00000000


	//----- nvinfo : EIATTR_CBANK_PARAM_SIZE
	.align		4
.L_1944:
        /*01c4*/ 	.byte	0x03, 0x19
        /*01c6*/ 	.short	0x0044


	//----- nvinfo : EIATTR_PARAM_CBANK
	.align		4
        /*01c8*/ 	.byte	0x04, 0x0a
        /*01ca*/ 	.short	(.L_1946 - .L_1945)
	.align		4
.L_1945:
        /*01cc*/ 	.word	index@(.nv.constant0._ZN17fastertransformer16generalLayerNormIfLb1EEEvPKT_S3_S3_PS1_fiiPfS5_i)
        /*01d0*/ 	.short	0x0210
        /*01d2*/ 	.short	0x0044


	//----- nvinfo : EIATTR_SW_WAR
	.align		4
.L_1946:
        /*01d4*/ 	.byte	0x04, 0x36
        /*01d6*/ 	.short	(.L_1948 - .L_1947)
.L_1947:
        /*01d8*/ 	.word	0x00000008
.L_1948:


//--------------------- .nv.info._ZN17fastertransformer29generalAddResidualT5LayerNormI6__halfEEvPKT_S4_PS2_S5_fii --------------------------
	.section	.nv.info._ZN17fastertransformer29generalAddResidualT5LayerNormI6__halfEEvPKT_S4_PS2_S5_fii,"",@"SHT_CUDA_INFO"
	.sectionflags	@""
	.align	4


	//----- nvinfo : EIATTR_CUDA_API_VERSION
	.align		4
        /*0000*/ 	.byte	0x04, 0x37
        /*0002*/ 	.short	(.L_1950 - .L_1949)
.L_1949:
        /*0004*/ 	.word	0x00000082


	//----- nvinfo : EIATTR_KPARAM_INFO
	.align		4
.L_1950:
        /*0008*/ 	.byte	0x04, 0x17
        /*000a*/ 	.short	(.L_1952 - .L_1951)
.L_1951:
        /*000c*/ 	.word	0x00000000
        /*0010*/ 	.short	0x0006
        /*0012*/ 	.short	0x0028
        /*0014*/ 	.byte	0x00, 0xf0, 0x11, 0x00


	//----- nvinfo : EIATTR_KPARAM_INFO
	.align		4
.L_1952:
        /*0018*/ 	.byte	0x04, 0x17
        /*001a*/ 	.short	(.L_1954 - .L_1953)
.L_1953:
        /*001c*/ 	.word	0x00000000
        /*0020*/ 	.short	0x0005
        /*0022*/ 	.short	0x0024
        /*0024*/ 	.byte	0x00, 0xf0, 0x11, 0x00


	//----- nvinfo : EIATTR_KPARAM_INFO
	.align		4
.L_1954:
        /*0028*/ 	.byte	0x04, 0x17
        /*002a*/ 	.short	(.L_1956 - .L_1955)
.L_1955:
        /*002c*/ 	.word	0x00000000
        /*0030*/ 	.short	0x0004
        /*0032*/ 	.short	0x0020
        /*0034*/ 	.byte	0x00, 0xf0, 0x11, 0x00


	//----- nvinfo : EIATTR_KPARAM_INFO
	.align		4
.L_1956:
        /*0038*/ 	.byte	0x04, 0x17
        /*003a*/ 	.short	(.L_1958 - .L_1957)
.L_1957:
        /*003c*/ 	.word	0x00000000
        /*0040*/ 	.short	0x0003
        /*0042*/ 	.short	0x0018
        /*0044*/ 	.byte	0x00, 0xf0, 0x21, 0x00


	//----- nvinfo : EIATTR_KPARAM_INFO
	.align		4
.L_1958:
        /*0048*/ 	.byte	0x04, 0x17
        /*004a*/ 	.short	(.L_1960 - .L_1959)
.L_1959:
        /*004c*/ 	.word	0x00000000
        /*0050*/ 	.short	0x0002
        /*0052*/ 	.short	0x0010
        /*0054*/ 	.byte	0x00, 0xf0, 0x21, 0x00


	//----- nvinfo : EIATTR_KPARAM_INFO
	.align		4
.L_1960:
        /*0058*/ 	.byte	0x04, 0x17
        /*005a*/ 	.short	(.L_1962 - .L_1961)
.L_1961:
        /*005c*/ 	.word	0x00000000
        /*0060*/ 	.short	0x0001
        /*0062*/ 	.short	0x0008
        /*0064*/ 	.byte	0x00, 0xf0, 0x21, 0x00


	//----- nvinfo : EIATTR_KPARAM_INFO
	.align		4
.L_1962:
        /*0068*/ 	.byte	0x04, 0x17
        /*006a*/ 	.short	(.L_1964 - .L_1963)
.L_1963:
        /*006c*/ 	.word	0x00000000
        /*0070*/ 	.short	0x0000
        /*0072*/ 	.short	0x0000
        /*0074*/ 	.byte	0x00, 0xf0, 0x21, 0x00


	//----- nvinfo : EIATTR_SPARSE_MMA_MASK
	.align		4
.L_1964:
        /*0078*/ 	.byte	0x03, 0x50
        /*007a*/ 	.short	0x0000


	//----- nvinfo : EIATTR_MAXREG_COUNT
	.align		4
        /*007c*/ 	.byte	0x03, 0x1b
        /*007e*/ 	.short	0x00ff


	//----- nvinfo : EIATTR_NUM_BARRIERS
	.align		4
        /*0080*/ 	.byte	0x02, 0x4c
        /*0082*/ 	.byte	0x01
	.zero		1


	//----- nvinfo : EIATTR_MERCURY_ISA_VERSION
	.align		4
        /*0084*/ 	.byte	0x03, 0x5f
        /*0086*/ 	.short	0x0101


	//----- nvinfo : EIATTR_COOP_GROUP_MASK_REGIDS
	.align		4
        /*0088*/ 	.byte	0x04, 0x29
        /*008a*/ 	.short	(.L_1966 - .L_1965)


	//   ....[0]....
.L_1965:
        /*008c*/ 	.word	0xffffffff


	//   ....[1]....
        /*0090*/ 	.word	0xffffffff


	//   ....[2]....
        /*0094*/ 	.word	0xffffffff


	//   ....[3]....
        /*0098*/ 	.word	0xffffffff


	//   ....[4]....
        /*009c*/ 	.word	0xffffffff


	//   ....[5]....
        /*00a0*/ 	.word	0xffffffff


	//   ....[6]....
        /*00a4*/ 	.word	0xffffffff


	//   ....[7]....
        /*00a8*/ 	.word	0xffffffff


	//   ....[8]....
        /*00ac*/ 	.word	0xffffffff


	//   ....[9]....
        /*00b0*/ 	.word	0xffffffff


	//----- nvinfo : EIATTR_COOP_GROUP_INSTR_OFFSETS
	.align		4
.L_1966:
        /*00b4*/ 	.byte	0x04, 0x28
        /*00b6*/ 	.short	(.L_1968 - .L_1967)


	//   ....[0]....
.L_1967:
        /*00b8*/ 	.word	0x00000260


	//   ....[1]....
        /*00bc*/ 	.word	0x00000310


	//   ....[2]....
        /*00c0*/ 	.word	0x00000350


	//   ....[3]....
        /*00c4*/ 	.word	0x00000380


	//   ....[4]....
        /*00c8*/ 	.word	0x000003f0


	//   ....[5]....
        /*00cc*/ 	.word	0x00000480


	//   ....[6]....
        /*00d0*/ 	.word	0x000004a0


	//   ....[7]....
        /*00d4*/ 	.word	0x000004c0


	//   ....[8]....
        /*00d8*/ 	.word	0x000004e0


	//   ....[9]....
        /*00dc*/ 	.word	0x00000500


	//----- nvinfo : EIATTR_EXIT_INSTR_OFFSETS
	.align		4
.L_1968:
        /*00e0*/ 	.byte	0x04, 0x1c
        /*00e2*/ 	.short	(.L_1970 - .L_1969)


	//   ....[0]....
.L_1969:
        /*00e4*/ 	.word	0x000005e0


	//   ....[1]....
        /*00e8*/ 	.word	0x000007c0


	//----- nvinfo : EIATTR_CRS_STACK_SIZE
	.align		4
.L_1970:
        /*00ec*/ 	.byte	0x04, 0x1e
        /*00ee*/ 	.short	(.L_1972 - .L_1971)
.L_1971:
        /*00f0*/ 	.word	0x00000000


	//----- nvinfo : EIATTR_CBANK_PARAM_SIZE
	.align		4
.L_1972:
        /*00f4*/ 	.byte	0x03, 0x19
        /*00f6*/ 	.short	0x002c


	//----- nvinfo : EIATTR_PARAM_CBANK
	.align		4
        /*00f8*/ 	.byte	0x04, 0x0a
        /*00fa*/ 	.short	(.L_1974 - .L_1973)
	.align		4
.L_1973:
        /*00fc*/ 	.word	index@(.nv.constant0._ZN17fastertransformer29generalAddResidualT5LayerNormI6__halfEEvPKT_S4_PS2_S5_fii)
        /*0100*/ 	.short	0x0210
        /*0102*/ 	.short	0x002c


	//----- nvinfo : EIATTR_SW_WAR
	.align		4
.L_1974:
        /*0104*/ 	.byte	0x04, 0x36
        /*0106*/ 	.short	(.L_1976 - .L_1975)
.L_1975:
        /*0108*/ 	.word	0x00000008
.L_1976:


//--------------------- .nv.info._ZN17fastertransformer29generalAddResidualT5LayerNormIfEEvPKT_S3_PS1_S4_fii --------------------------
	.section	.nv.info._ZN17fastertransformer29generalAddResidualT5LayerNormIfEEvPKT_S3_PS1_S4_fii,"",@"SHT_CUDA_INFO"
	.sectionflags	@""
	.align	4


	//----- nvinfo : EIATTR_CUDA_API_VERSION
	.align		4
        /*0000*/ 	.byte	0x04, 0x37
        /*0002*/ 	.short	(.L_1978 - .L_1977)
.L_1977:
        /*0004*/ 	.word	0x00000082


	//----- nvinfo : EIATTR_KPARAM_INFO
	.align		4
.L_1978:
        /*0008*/ 	.byte	0x04, 0x17
        /*000a*/ 	.short	(.L_1980 - .L_1979)
.L_1979:
        /*000c*/ 	.word	0x00000000
        /*0010*/ 	.short	0x0006
        /*0012*/ 	.short	0x0028
        /*0014*/ 	.byte	0x00, 0xf0, 0x11, 0x00


	//----- nvinfo : EIATTR_KPARAM_INFO
	.align		4
.L_1980:
        /*0018*/ 	.byte	0x04, 0x17
        /*001a*/ 	.short	(.L_1982 - .L_1981)
.L_1981:
        /*001c*/ 	.word	0x00000000
        /*0020*/ 	.short	0x0005
        /*0022*/ 	.short	0x0024
        /*0024*/ 	.byte	0x00, 0xf0, 0x11, 0x00


	//----- nvinfo : EIATTR_KPARAM_INFO
	.align		4
.L_1982:
        /*0028*/ 	.byte	0x04, 0x17
        /*002a*/ 	.short	(.L_1984 - .L_1983)
.L_1983:
        /*002c*/ 	.word	0x00000000
        /*0030*/ 	.short	0x0004
        /*0032*/ 	.short	0x0020
        /*0034*/ 	.byte	0x00, 0xf0, 0x11, 0x00


	//----- nvinfo : EIATTR_KPARAM_INFO
	.align		4
.L_1984:
        /*0038*/ 	.byte	0x04, 0x17
        /*003a*/ 	.short	(.L_1986 - .L_1985)
.L_1985:
        /*003c*/ 	.word	0x00000000
        /*0040*/ 	.short	0x0003
        /*0042*/ 	.short	0x0018
        /*0044*/ 	.byte	0x00, 0xf0, 0x21, 0x00


	//----- nvinfo : EIATTR_KPARAM_INFO
	.align		4
.L_1986:
        /*0048*/ 	.byte	0x04, 0x17
        /*004a*/ 	.short	(.L_1988 - .L_1987)
.L_1987:
        /*004c*/ 	.word	0x00000000
        /*0050*/ 	.short	0x0002
        /*0052*/ 	.short	0x0010
        /*0054*/ 	.byte	0x00, 0xf0, 0x21, 0x00


	//----- nvinfo : EIATTR_KPARAM_INFO
	.align		4
.L_1988:
        /*0058*/ 	.byte	0x04, 0x17
        /*005a*/ 	.short	(.L_1990 - .L_1989)
.L_1989:
        /*005c*/ 	.word	0x00000000
        /*0060*/ 	.short	0x0001
        /*0062*/ 	.short	0x0008
        /*0064*/ 	.byte	0x00, 0xf0, 0x21, 0x00


	//----- nvinfo : EIATTR_KPARAM_INFO
	.align		4
.L_1990:
        /*0068*/ 	.byte	0x04, 0x17
        /*006a*/ 	.short	(.L_1992 - .L_1991)
.L_1991:
        /*006c*/ 	.word	0x00000000
        /*0070*/ 	.short	0x0000
        /*0072*/ 	.short	0x0000
        /*0074*/ 	.byte	0x00, 0xf0, 0x21, 0x00


	//----- nvinfo : EIATTR_SPARSE_MMA_MASK
	.align		4
.L_1992:
        /*0078*/ 	.byte	0x03, 0x50
        /*007a*/ 	.short	0x0000


	//----- nvinfo : EIATTR_MAXREG_COUNT
	.align		4
        /*007c*/ 	.byte	0x03, 0x1b
        /*007e*/ 	.short	0x00ff


	//----- nvinfo : EIATTR_NUM_BARRIERS
	.align		4
        /*0080*/ 	.byte	0x02, 0x4c
        /*0082*/ 	.byte	0x01
	.zero		1


	//----- nvinfo : EIATTR_MERCURY_ISA_VERSION
	.align		4
        /*0084*/ 	.byte	0x03, 0x5f
        /*0086*/ 	.short	0x0101


	//----- nvinfo : EIATTR_COOP_GROUP_MASK_REGIDS
	.align		4
        /*0088*/ 	.byte	0x04, 0x29
        /*008a*/ 	.short	(.L_1994 - .L_1993)


	//   ....[0]....
.L_1993:
        /*008c*/ 	.word	0xffffffff


	//   ....[1]....
        /*0090*/ 	.word	0xffffffff


	//   ....[2]....
        /*0094*/ 	.word	0xffffffff


	//   ....[3]....
        /*0098*/ 	.word	0xffffffff


	//   ....[4]....
        /*009c*/ 	.word	0xffffffff


	//   ....[5]....
        /*00a0*/ 	.word	0xffffffff


	//   ....[6]....
        /*00a4*/ 	.word	0xffffffff


	//   ....[7]....
        /*00a8*/ 	.word	0xffffffff


	//   ....[8]....
        /*00ac*/ 	.word	0xffffffff


	//   ....[9]....
        /*00b0*/ 	.word	0xffffffff


	//----- nvinfo : EIATTR_COOP_GROUP_INSTR_OFFSETS
	.align		4
.L_1994:
        /*00b4*/ 	.byte	0x04, 0x28
        /*00b6*/ 	.short	(.L_1996 - .L_1995)


	//   ....[0]....
.L_1995:
        /*00b8*/ 	.word	0x000001a0


	//   ....[1]....
        /*00bc*/ 	.word	0x00000260


	//   ....[2]....
        /*00c0*/ 	.word	0x00000290


	//   ....[3]....
        /*00c4*/ 	.word	0x000002c0


	//   ....[4]....
        /*00c8*/ 	.word	0x00000330


	//   ....[5]....
        /*00cc*/ 	.word	0x000003c0


	//   ....[6]....
        /*00d0*/ 	.word	0x000003e0


	//   ....[7]....
        /*00d4*/ 	.word	0x00000400


	//   ....[8]....
        /*00d8*/ 	.word	0x00000420


	//   ....[9]....
        /*00dc*/ 	.word	0x00000440


	//----- nvinfo : EIATTR_EXIT_INSTR_OFFSETS
	.align		4
.L_1996:
        /*00e0*/ 	.byte	0x04, 0x1c
        /*00e2*/ 	.short	(.L_1998 - .L_1997)


	//   ....[0]....
.L_1997:
        /*00e4*/ 	.word	0x00000520


	//   ....[1]....
        /*00e8*/ 	.word	0x00000670


	//----- nvinfo : EIATTR_CRS_STACK_SIZE
	.align		4
.L_1998:
        /*00ec*/ 	.byte	0x04, 0x1e
        /*00ee*/ 	.short	(.L_2000 - .L_1999)
.L_1999:
        /*00f0*/ 	.word	0x00000000


	//----- nvinfo : EIATTR_CBANK_PARAM_SIZE
	.align		4
.L_2000:
        /*00f4*/ 	.byte	0x03, 0x19
        /*00f6*/ 	.short	0x002c


	//----- nvinfo : EIATTR_PARAM_CBANK
	.align		4
        /*00f8*/ 	.byte	0x04, 0x0a
        /*00fa*/ 	.short	(.L_2002 - .L_2001)
	.align		4
.L_2001:
        /*00fc*/ 	.word	index@(.nv.constant0._ZN17fastertransformer29generalAddResidualT5LayerNormIfEEvPKT_S3_PS1_S4_fii)
        /*0100*/ 	.short	0x0210
        /*0102*/ 	.short	0x002c


	//----- nvinfo : EIATTR_SW_WAR
	.align		4
.L_2002:
        /*0104*/ 	.byte	0x04, 0x36
        /*0106*/ 	.short	(.L_2004 - .L_2003)
.L_2003:
        /*0108*/ 	.word	0x00000008
.L_2004:


//--------------------- .nv.info._ZN17fastertransformer31generalAddBiasResidualLayerNormI6__halfLi2EEEvPKT_S4_S4_S4_S4_S4_PS2_S5_fiiPKfS7_S7_Pfi --------------------------
	.section	.nv.info._ZN17fastertransformer31generalAddBiasResidualLayerNormI6__halfLi2EEEvPKT_S4_S4_S4_S4_S4_PS2_S5_fiiPKfS7_S7_Pfi,"",@"SHT_CUDA_INFO"
	.sectionflags	@""
	.align	4


	//----- nvinfo : EIATTR_CUDA_API_VERSION
	.align		4
        /*0000*/ 	.byte	0x04, 0x37
        /*0002*/ 	.short	(.L_2006 - .L_2005)
.L_2005:
        /*0004*/ 	.word	0x00000082


	//----- nvinfo : EIATTR_KPARAM_INFO
	.align		4
.L_2006:
        /*0008*/ 	.byte	0x04, 0x17
        /*000a*/ 	.short	(.L_2008 - .L_2007)
.L_2007:
        /*000c*/ 	.word	0x00000000
        /*0010*/ 	.short	0x000f
        /*0012*/ 	.short	0x0070
        /*0014*/ 	.byte	0x00, 0xf0, 0x11, 0x00


	//----- nvinfo : EIATTR_KPARAM_INFO
	.align		4
.L_2008:
        /*0018*/ 	.byte	0x04, 0x17
        /*001a*/ 	.short	(.L_2010 - .L_2009)
.L_2009:
        /*001c*/ 	.word	0x00000000
        /*0020*/ 	.short	0x000e
        /*0022*/ 	.short	0x0068
        /*0024*/ 	.byte	0x00, 0xf0, 0x21, 0x00


	//----- nvinfo : EIATTR_KPARAM_INFO
	.align		4
.L_2010:
        /*0028*/ 	.byte	0x04, 0x17
        /*002a*/ 	.short	(.L_2012 - .L_2011)
.L_2011:
        /*002c*/ 	.word	0x00000000
        /*0030*/ 	.short	0x000d
        /*0032*/ 	.short	0x0060
        /*0034*/ 	.byte	0x00, 0xf0, 0x21, 0x00


	//----- nvinfo : EIATTR_KPARAM_INFO
	.align		4
.L_2012:
        /*0038*/ 	.byte	0x04, 0x17
        /*003a*/ 	.short	(.L_2014 - .L_2013)
.L_2013:
        /*003c*/ 	.word	0x00000000
        /*0040*/ 	.short	0x000c
        /*0042*/ 	.short	0x0058
        /*0044*/ 	.byte	0x00, 0xf0, 0x21, 0x00


	//----- nvinfo : EIATTR_KPARAM_INFO
	.align		4
.L_2014:
        /*0048*/ 	.byte	0x04, 0x17
        /*004a*/ 	.short	(.L_2016 - .L_2015)
.L_2015:
        /*004c*/ 	.word	0x00000000
        /*0050*/ 	.short	0x000b
        /*0052*/ 	.short	0x0050
        /*0054*/ 	.byte	0x00, 0xf0, 0x21, 0x00


	//----- nvinfo : EIATTR_KPARAM_INFO
	.align		4
.L_2016:
        /*0058*/ 	.byte	0x04, 0x17
        /*005a*/ 	.short	(.L_2018 - .L_2017)
.L_2017:
        /*005c*/ 	.word	0x00000000
        /*0060*/ 	.short	0x000a
        /*0062*/ 	.short	0x0048
        /*0064*/ 	.byte	0x00, 0xf0, 0x11, 0x00


	//----- nvinfo : EIATTR_KPARAM_INFO
	.align		4
.L_2018:
        /*0068*/ 	.byte	0x04, 0x17
        /*006a*/ 	.short	(.L_2020 - .L_2019)
.L_2019:
        /*006c*/ 	.word	0x00000000
        /*0070*/ 	.short	0x0009
        /*0072*/ 	.short	0x0044
        /*0074*/ 	.byte	0x00, 0xf0, 0x11, 0x00


	//----- nvinfo : EIATTR_KPARAM_INFO
	.align		4
.L_2020:
        /*0078*/ 	.byte	0x04, 0x17
        /*007a*/ 	.short	(.L_2022 - .L_2021)
.L_2021:
        /*007c*/ 	.word	0x00000000
        /*0080*/ 	.short	0x0008
        /*0082*/ 	.short	0x0040
        /*0084*/ 	.byte	0x00, 0xf0, 0x11, 0x00


	//----- nvinfo : EIATTR_KPARAM_INFO
	.align		4
.L_2022:
        /*0088*/ 	.byte	0x04, 0x17
        /*008a*/ 	.short	(.L_2024 - .L_2023)
.L_2023:
        /*008c*/ 	.word	0x00000000
        /*0090*/ 	.short	0x0007
        /*0092*/ 	.short	0x0038
        /*0094*/ 	.byte	0x00, 0xf0, 0x21, 0x00


	//----- nvinfo : EIATTR_KPARAM_INFO
	.align		4
.L_2024:
        /*0098*/ 	.byte	0x04, 0x17
        /*009a*/ 	.short	(.L_2026 - .L_2025)
.L_2025:
        /*009c*/ 	.word	0x00000000
        /*00a0*/ 	.short	0x0006
        /*00a2*/ 	.short	0x0030
        /*00a4*/ 	.byte	0x00, 0xf0, 0x21, 0x00


	//----- nvinfo : EIATTR_KPARAM_INFO
	.align		4
.L_2026:
        /*00a8*/ 	.byte	0x04, 0x17
        /*00aa*/ 	.short	(.L_2028 - .L_2027)
.L_2027:
        /*00ac*/ 	.word	0x00000000
        /*00b0*/ 	.short	0x0005
        /*00b2*/ 	.short	0x0028
        /*00b4*/ 	.byte	0x00, 0xf0, 0x21, 0x00


	//----- nvinfo : EIATTR_KPARAM_INFO
	.align		4
.L_2028:
        /*00b8*/ 	.byte	0x04, 0x17
        /*00ba*/ 	.short	(.L_2030 - .L_2029)
.L_2029:
        /*00bc*/ 	.word	0x00000000
        /*00c0*/ 	.short	0x0004
        /*00c2*/ 	.short	0x0020
        /*00c4*/ 	.byte	0x00, 0xf0, 0x21, 0x00


	//----- nvinfo : EIATTR_KPARAM_INFO
	.align		4
.L_2030:
        /*00c8*/ 	.byte	0x04, 0x17
        /*00ca*/ 	.short	(.L_2032 - .L_2031)
.L_2031:
        /*00cc*/ 	.word	0x00000000
        /*00d0*/ 	.short	0x0003
        /*00d2*/ 	.short	0x0018
        /*00d4*/ 	.byte	0x00, 0xf0, 0x21, 0x00


	//----- nvinfo : EIATTR_KPARAM_INFO
	.align		4
.L_2032:
        /*00d8*/ 	.byte	0x04, 0x17
        /*00da*/ 	.short	(.L_2034 - .L_2033)
.L_2033:
        /*00dc*/ 	.word	0x00000000
        /*00e0*/ 	.short	0x0002
        /*00e2*/ 	.short	0x0010
        /*00e4*/ 	.byte	0x00, 0xf0, 0x21, 0x00


	//----- nvinfo : EIATTR_KPARAM_INFO
	.align		4
.L_2034:
        /*00e8*/ 	.byte	0x04, 0x17
        /*00ea*/ 	.short	(.L_2036 - .L_2035)
.L_2035:
        /*00ec*/ 	.word	0x00000000
        /*00f0*/ 	.short	0x0001
        /*00f2*/ 	.short	0x0008
        /*00f4*/ 	.byte	0x00, 0xf0, 0x21, 0x00


	//----- nvinfo : EIATTR_KPARAM_INFO
	.align		4
.L_2036:
        /*00f8*/ 	.byte	0x04, 0x17
        /*00fa*/ 	.short	(.L_2038 - .L_2037)
.L_2037:
        /*00fc*/ 	.word	0x00000000
        /*0100*/ 	.short	0x0000
        /*0102*/ 	.short	0x0000
        /*0104*/ 	.byte	0x00, 0xf0, 0x21, 0x00


	//----- nvinfo : EIATTR_SPARSE_MMA_MASK
	.align		4
.L_2038:
        /*0108*/ 	.byte	0x03, 0x50
        /*010a*/ 	.short	0x0000


	//----- nvinfo : EIATTR_MAXREG_COUNT
	.align		4
        /*010c*/ 	.byte	0x03, 0x1b
        /*010e*/ 	.short	0x00ff


	//----- nvinfo : EIATTR_NUM_BARRIERS
	.align		4
        /*0110*/ 	.byte	0x02, 0x4c
        /*0112*/ 	.byte	0x01
	.zero		1


	//----- nvinfo : EIATTR_MERCURY_ISA_VERSION
	.align		4
        /*0114*/ 	.byte	0x03, 0x5f
        /*0116*/ 	.short	0x0101


	//----- nvinfo : EIATTR_COOP_GROUP_MASK_REGIDS
	.align		4
        /*0118*/ 	.byte	0x04, 0x29
        /*011a*/ 	.short	(.L_2040 - .L_2039)


	//   ....[0]....
.L_2039:
        /*011c*/ 	.word	0xffffffff


	//   ....[1]....
        /*0120*/ 	.word	0xffffffff


	//   ....[2]....
        /*0124*/ 	.word	0xffffffff


	//   ....[3]....
        /*0128*/ 	.word	0xffffffff


	//   ....[4]....
        /*012c*/ 	.word	0xffffffff


	//   ....[5]....
        /*0130*/ 	.word	0xffffffff


	//   ....[6]....
        /*0134*/ 	.word	0xffffffff


	//   ....[7]....
        /*0138*/ 	.word	0xffffffff


	//   ....[8]....
        /*013c*/ 	.word	0xffffffff


	//   ....[9]....
        /*0140*/ 	.word	0xffffffff


	//   ....[10]....
        /*0144*/ 	.word	0xffffffff


	//   ....[11]....
        /*0148*/ 	.word	0xffffffff


	//   ....[12]....
        /*014c*/ 	.word	0xffffffff


	//   ....[13]....
        /*0150*/ 	.word	0xffffffff


	//   ....[14]....
        /*0154*/ 	.word	0xffffffff


	//   ....[15]....
        /*0158*/ 	.word	0xffffffff


	//   ....[16]....
        /*015c*/ 	.word	0xffffffff


	//   ....[17]....
        /*0160*/ 	.word	0xffffffff


	//   ....[18]....
        /*0164*/ 	.word	0xffffffff


	//   ....[19]....
        /*0168*/ 	.word	0xffffffff


	//   ....[20]....
        /*016c*/ 	.word	0xffffffff


	//   ....[21]....
        /*0170*/ 	.word	0xffffffff


	//   ....[22]....
        /*0174*/ 	.word	0xffffffff


	//   ....[23]....
        /*0178*/ 	.word	0xffffffff


	//   ....[24]....
        /*017c*/ 	.word	0xffffffff


	//   ....[25]....
        /*0180*/ 	.word	0xffffffff


	//   ....[26]....
        /*0184*/ 	.word	0xffffffff


	//   ....[27]....
        /*0188*/ 	.word	0xffffffff


	//   ....[28]....
        /*018c*/ 	.word	0xffffffff


	//   ....[29]....
        /*0190*/ 	.word	0xffffffff


	//----- nvinfo : EIATTR_COOP_GROUP_INSTR_OFFSETS
	.align		4
.L_2040:
        /*0194*/ 	.byte	0x04, 0x28
        /*0196*/ 	.short	(.L_2042 - .L_2041)


	//   ....[0]....
.L_2041:
        /*0198*/ 	.word	0x00000ab0


	//   ....[1]....
        /*019c*/ 	.word	0x00000bb0


	//   ....[2]....
        /*01a0*/ 	.word	0x00000be0


	//   ....[3]....
        /*01a4*/ 	.word	0x00000c20


	//   ....[4]....
        /*01a8*/ 	.word	0x00000c70


	//   ....[5]....
        /*01ac*/ 	.word	0x00000cd0


	//   ....[6]....
        /*01b0*/ 	.word	0x00000d00


	//   ....[7]....
        /*01b4*/ 	.word	0x00000d30


	//   ....[8]....
        /*01b8*/ 	.word	0x00000d50


	//   ....[9]....
        /*01bc*/ 	.word	0x00000d70


	//   ....[10]....
        /*01c0*/ 	.word	0x00000ed0


	//   ....[11]....
        /*01c4*/ 	.word	0x00000f00


	//   ....[12]....
        /*01c8*/ 	.word	0x00000f20


	//   ....[13]....
        /*01cc*/ 	.word	0x00000f40


	//   ....[14]....
        /*01d0*/ 	.word	0x00000f60


	//   ....[15]....
        /*01d4*/ 	.word	0x00000ff0


	//   ....[16]....
        /*01d8*/ 	.word	0x00001010


	//   ....[17]....
        /*01dc*/ 	.word	0x00001040


	//   ....[18]....
        /*01e0*/ 	.word	0x00001060


	//   ....[19]....
        /*01e4*/ 	.word	0x00001080


	//   ....[20]....
        /*01e8*/ 	.word	0x00001590


	//   ....[21]....
        /*01ec*/ 	.word	0x00001620


	//   ....[22]....
        /*01f0*/ 	.word	0x00001640


	//   ....[23]....
        /*01f4*/ 	.word	0x00001670


	//   ....[24]....
        /*01f8*/ 	.word	0x00001690


	//   ....[25]....
        /*01fc*/ 	.word	0x000016e0


	//   ....[26]....
        /*0200*/ 	.word	0x00001700


	//   ....[27]....
        /*0204*/ 	.word	0x00001720


	//   ....[28]....
        /*0208*/ 	.word	0x00001740


	//   ....[29]....
        /*020c*/ 	.word	0x00001760


	//----- nvinfo : EIATTR_EXIT_INSTR_OFFSETS
	.align		4
.L_2042:
        /*0210*/ 	.byte	0x04, 0x1c
        /*0212*/ 	.short	(.L_2044 - .L_2043)


	//   ....[0]....
.L_2043:
        /*0214*/ 	.word	0x00001550


	//   ....[1]....
        /*0218*/ 	.word	0x00001a70


	//   ....[2]....
        /*021c*/ 	.word	0x00001b00


	//----- nvinfo : EIATTR_CRS_STACK_SIZE
	.align		4
.L_2044:
        /*0220*/ 	.byte	0x04, 0x1e
        /*0222*/ 	.short	(.L_2046 - .L_2045)
.L_2045:
        /*0224*/ 	.word	0x00000000


	//----- nvinfo : EIATTR_CBANK_PARAM_SIZE
	.align		4
.L_2046:
        /*0228*/ 	.byte	0x03, 0x19
        /*022a*/ 	.short	0x0074


	//----- nvinfo : EIATTR_PARAM_CBANK
	.align		4
        /*022c*/ 	.byte	0x04, 0x0a
        /*022e*/ 	.short	(.L_2048 - .L_2047)
	.align		4
.L_2047:
        /*0230*/ 	.word	index@(.nv.constant0._ZN17fastertransformer31generalAddBiasResidualLayerNormI6__halfLi2EEEvPKT_S4_S4_S4_S4_S4_PS2_S5_fiiPKfS7_S7_Pfi)
        /*0234*/ 	.short	0x0210
        /*0236*/ 	.short	0x0074


	//----- nvinfo : EIATTR_SW_WAR
	.align		4
.L_2048:
        /*0238*/ 	.byte	0x04, 0x36
        /*023a*/ 	.short	(.L_2050 - .L_2049)
.L_2049:
        /*023c*/ 	.word	0x00000008
.L_2050:


//--------------------- .nv.info._ZN17fastertransformer31generalAddBiasResidualLayerNormI6__halfLi1EEEvPKT_S4_S4_S4_S4_S4_PS2_S5_fiiPKfS7_S7_Pfi --------------------------
	.section	.nv.info._ZN17fastertransformer31generalAddBiasResidualLayerNormI6__halfLi1EEEvPKT_S4_S4_S4_S4_S4_PS2_S5_fiiPKfS7_S7_Pfi,"",@"SHT_CUDA_INFO"
	.sectionflags	@""
	.align	4


	//----- nvinfo : EIATTR_CUDA_API_VERSION
	.align		4
        /*0000*/ 	.byte	0x04, 0x37
        /*0002*/ 	.short	(.L_2052 - .L_2051)
.L_2051:
        /*0004*/ 	.word	0x00000082


	//----- nvinfo : EIATTR_KPARAM_INFO
	.align		4
.L_2052:
        /*0008*/ 	.byte	0x04, 0x17
        /*000a*/ 	.short	(.L_2054 - .L_2053)
.L_2053:
        /*000c*/ 	.word	0x00000000
        /*0010*/ 	.short	0x000f
        /*0012*/ 	.short	0x0070
        /*0014*/ 	.byte	0x00, 0xf0, 0x11, 0x00


	//----- nvinfo : EIATTR_KPARAM_INFO
	.align		4
.L_2054:
        /*0018*/ 	.byte	0x04, 0x17
        /*001a*/ 	.short	(.L_2056 - .L_2055)
.L_2055:
        /*001c*/ 	.word	0x00000000
        /*0020*/ 	.short	0x000e
        /*0022*/ 	.short	0x0068
        /*0024*/ 	.byte	0x00, 0xf0, 0x21, 0x00


	//----- nvinfo : EIATTR_KPARAM_INFO
	.align		4
.L_2056:
        /*0028*/ 	.byte	0x04, 0x17
        /*002a*/ 	.short	(.L_2058 - .L_2057)
.L_2057:
        /*002c*/ 	.word	0x00000000
        /*0030*/ 	.short	0x000d
        /*0032*/ 	.short	0x0060
        /*0034*/ 	.byte	0x00, 0xf0, 0x21, 0x00


	//----- nvinfo : EIATTR_KPARAM_INFO
	.align		4
.L_2058:
        /*0038*/ 	.byte	0x04, 0x17
        /*003a*/ 	.short	(.L_2060 - .L_2059)
.L_2059:
        /*003c*/ 	.word	0x00000000
        /*0040*/ 	.short	0x000c
        /*0042*/ 	.short	0x0058
        /*0044*/ 	.byte	0x00, 0xf0, 0x21, 0x00


	//----- nvinfo : EIATTR_KPARAM_INFO
	.align		4
.L_2060:
        /*0048*/ 	.byte	0x04, 0x17
        /*004a*/ 	.short	(.L_2062 - .L_2061)
.L_2061:
        /*004c*/ 	.word	0x00000000
        /*0050*/ 	.short	0x000b
        /*0052*/ 	.short	0x0050
        /*0054*/ 	.byte	0x00, 0xf0, 0x21, 0x00


	//----- nvinfo : EIATTR_KPARAM_INFO
	.align		4
.L_2062:
        /*0058*/ 	.byte	0x04, 0x17
        /*005a*/ 	.short	(.L_2064 - .L_2063)
.L_2063:
        /*005c*/ 	.word	0x00000000
        /*0060*/ 	.short	0x000a
        /*0062*/ 	.short	0x0048
        /*0064*/ 	.byte	0x00, 0xf0, 0x11, 0x00


	//----- nvinfo : EIATTR_KPARAM_INFO
	.align		4
.L_2064:
        /*0068*/ 	.byte	0x04, 0x17
        /*006a*/ 	.short	(.L_2066 - .L_2065)
.L_2065:
        /*006c*/ 	.word	0x00000000
        /*0070*/ 	.short	0x0009
        /*0072*/ 	.short	0x0044
        /*0074*/ 	.byte	0x00, 0xf0, 0x11, 0x00


	//----- nvinfo : EIATTR_KPARAM_INFO
	.align		4
.L_2066:
        /*0078*/ 	.byte	0x04, 0x17
        /*007a*/ 	.short	(.L_2068 - .L_2067)
.L_2067:
        /*007c*/ 	.word	0x00000000
        /*0080*/ 	.short	0x0008
        /*0082*/ 	.short	0x0040
        /*0084*/ 	.byte	0x00, 0xf0, 0x11, 0x00


	//----- nvinfo : EIATTR_KPARAM_INFO
	.align		4
.L_2068:
        /*0088*/ 	.byte	0x04, 0x17
        /*008a*/ 	.short	(.L_2070 - .L_2069)
.L_2069:
        /*008c*/ 	.word	0x00000000
        /*0090*/ 	.short	0x0007
        /*0092*/ 	.short	0x0038
        /*0094*/ 	.byte	0x00, 0xf0, 0x21, 0x00


	//----- nvinfo : EIATTR_KPARAM_INFO
	.align		4
.L_2070:
        /*0098*/ 	.byte	0x04, 0x17
        /*009a*/ 	.short	(.L_2072 - .L_2071)
.L_2071:
        /*009c*/ 	.word	0x00000000
        /*00a0*/ 	.short	0x0006
        /*00a2*/ 	.short	0x0030
        /*00a4*/ 	.byte	0x00, 0xf0, 0x21, 0x00


	//----- nvinfo : EIATTR_KPARAM_INFO
	.align		4
.L_2072:
        /*00a8*/ 	.byte	0x04, 0x17
        /*00aa*/ 	.short	(.L_2074 - .L_2073)
.L_2073:
        /*00ac*/ 	.word	0x00000000
        /*00b0*/ 	.short	0x0005
        /*00b2*/ 	.short	0x0028
        /*00b4*/ 	.byte	0x00, 0xf0, 0x21, 0x00


	//----- nvinfo : EIATTR_KPARAM_INFO
	.align		4
.L_2074:
        /*00b8*/ 	.byte	0x04, 0x17
        /*00ba*/ 	.short	(.L_2076 - .L_2075)
.L_2075:
        /*00bc*/ 	.word	0x00000000
        /*00c0*/ 	.short	0x0004
        /*00c2*/ 	.short	0x0020
        /*00c4*/ 	.byte	0x00, 0xf0, 0x21, 0x00


	//----- nvinfo : EIATTR_KPARAM_INFO
	.align		4
.L_2076:
        /*00c8*/ 	.byte	0x04, 0x17
        /*00ca*/ 	.short	(.L_2078 - .L_2077)
.L_2077:
        /*00cc*/ 	.word	0x00000000
        /*00d0*/ 	.short	0x0003
        /*00d2*/ 	.short	0x0018
        /*00d4*/ 	.byte	0x00, 0xf0, 0x21, 0x00


	//----- nvinfo : EIATTR_KPARAM_INFO
	.align		4
.L_2078:
        /*00d8*/ 	.byte	0x04, 0x17
        /*00da*/ 	.short	(.L_2080 - .L_2079)
.L_2079:
        /*00dc*/ 	.word	0x00000000
        /*00e0*/ 	.short	0x0002
        /*00e2*/ 	.short	0x0010
        /*00e4*/ 	.byte	0x00, 0xf0, 0x21, 0x00


	//----- nvinfo : EIATTR_KPARAM_INFO
	.align		4
.L_2080:
        /*00e8*/ 	.byte	0x04, 0x17
        /*00ea*/ 	.short	(.L_2082 - .L_2081)
.L_2081:
        /*00ec*/ 	.word	0x00000000
        /*00f0*/ 	.short	0x0001
        /*00f2*/ 	.short	0x0008
        /*00f4*/ 	.byte	0x00, 0xf0, 0x21, 0x00


	//----- nvinfo : EIATTR_KPARAM_INFO
	.align		4
.L_2082:
        /*00f8*/ 	.byte	0x04, 0x17
        /*00fa*/ 	.short	(.L_2084 - .L_2083)
.L_2083:
        /*00fc*/ 	.word	0x00000000
        /*0100*/ 	.short	0x0000
        /*0102*/ 	.short	0x0000
        /*0104*/ 	.byte	0x00, 0xf0, 0x21, 0x00


	//----- nvinfo : EIATTR_SPARSE_MMA_MASK
	.align		4
.L_2084:
        /*0108*/ 	.byte	0x03, 0x50
        /*010a*/ 	.short	0x0000


	//----- nvinfo : EIATTR_MAXREG_COUNT
	.align		4
        /*010c*/ 	.byte	0x03, 0x1b
        /*010e*/ 	.short	0x00ff


	//----- nvinfo : EIATTR_NUM_BARRIERS
	.align		4
        /*0110*/ 	.byte	0x02, 0x4c
        /*0112*/ 	.byte	0x01
	.zero		1


	//----- nvinfo : EIATTR_MERCURY_ISA_VERSION
	.align		4
        /*0114*/ 	.byte	0x03, 0x5f
        /*0116*/ 	.short	0x0101


	//----- nvinfo : EIATTR_COOP_GROUP_MASK_REGIDS
	.align		4
        /*0118*/ 	.byte	0x04, 0x29
        /*011a*/ 	.short	(.L_2086 - .L_2085)


	//   ....[0]....
.L_2085:
        /*011c*/ 	.word	0xffffffff


	//   ....[1]....
        /*0120*/ 	.word	0xffffffff


	//   ....[2]....
        /*0124*/ 	.word	0xffffffff


	//   ....[3]....
        /*0128*/ 	.word	0xffffffff


	//   ....[4]....
        /*012c*/ 	.word	0xffffffff


	//   ....[5]....
        /*0130*/ 	.word	0xffffffff


	//   ....[6]....
        /*0134*/ 	.word	0xffffffff


	//   ....[7]....
        /*0138*/ 	.word	0xffffffff


	//   ....[8]....
        /*013c*/ 	.word	0xffffffff


	//   ....[9]....
        /*0140*/ 	.word	0xffffffff


	//   ....[10]....
        /*0144*/ 	.word	0xffffffff


	//   ....[11]....
        /*0148*/ 	.word	0xffffffff


	//   ....[12]....
        /*014c*/ 	.word	0xffffffff


	//   ....[13]....
        /*0150*/ 	.word	0xffffffff


	//   ....[14]....
        /*0154*/ 	.word	0xffffffff


	//   ....[15]....
        /*0158*/ 	.word	0xffffffff


	//   ....[16]....
        /*015c*/ 	.word	0xffffffff


	//   ....[17]....
        /*0160*/ 	.word	0xffffffff


	//   ....[18]....
        /*0164*/ 	.word	0xffffffff


	//   ....[19]....
        /*0168*/ 	.word	0xffffffff


	//   ....[20]....
        /*016c*/ 	.word	0xffffffff


	//   ....[21]....
        /*0170*/ 	.word	0xffffffff


	//   ....[22]....
        /*0174*/ 	.word	0xffffffff


	//   ....[23]....
        /*0178*/ 	.word	0xffffffff


	//   ....[24]....
        /*017c*/ 	.word	0xffffffff


	//   ....[25]....
        /*0180*/ 	.word	0xffffffff


	//   ....[26]....
        /*0184*/ 	.word	0xffffffff


	//   ....[27]....
        /*0188*/ 	.word	0xffffffff


	//   ....[28]....
        /*018c*/ 	.word	0xffffffff


	//   ....[29]....
        /*0190*/ 	.word	0xffffffff


	//----- nvinfo : EIATTR_COOP_GROUP_INSTR_OFFSETS
	.align		4
.L_2086:
        /*0194*/ 	.byte	0x04, 0x28
        /*0196*/ 	.short	(.L_2088 - .L_2087)


	//   ....[0]....
.L_2087:
        /*0198*/ 	.word	0x00000980


	//   ....[1]....
        /*019c*/ 	.word	0x00000a50


	//   ....[2]....
        /*01a0*/ 	.word	0x00000a80


	//   ....[3]....
        /*01a4*/ 	.word	0x00000ac0


	//   ....[4]....
        /*01a8*/ 	.word	0x00000b00


	//   ....[5]....
        /*01ac*/ 	.word	0x00000ba0


	//   ....[6]....
        /*01b0*/ 	.word	0x00000bd0


	//   ....[7]....
        /*01b4*/ 	.word	0x00000c00


	//   ....[8]....
        /*01b8*/ 	.word	0x00000c20


	//   ....[9]....
        /*01bc*/ 	.word	0x00000c40


	//   ....[10]....
        /*01c0*/ 	.word	0x00000da0


	//   ....[11]....
        /*01c4*/ 	.word	0x00000dd0


	//   ....[12]....
        /*01c8*/ 	.word	0x00000df0


	//   ....[13]....
        /*01cc*/ 	.word	0x00000e10


	//   ....[14]....
        /*01d0*/ 	.word	0x00000e30


	//   ....[15]....
        /*01d4*/ 	.word	0x00000ec0


	//   ....[16]....
        /*01d8*/ 	.word	0x00000ef0


	//   ....[17]....
        /*01dc*/ 	.word	0x00000f10


	//   ....[18]....
        /*01e0*/ 	.word	0x00000f30


	//   ....[19]....
        /*01e4*/ 	.word	0x00000f60


	//   ....[20]....
        /*01e8*/ 	.word	0x00001460


	//   ....[21]....
        /*01ec*/ 	.word	0x000014f0


	//   ....[22]....
        /*01f0*/ 	.word	0x00001510


	//   ....[23]....
        /*01f4*/ 	.word	0x00001540


	//   ....[24]....
        /*01f8*/ 	.word	0x00001560


	//   ....[25]....
        /*01fc*/ 	.word	0x000015b0


	//   ....[26]....
        /*0200*/ 	.word	0x000015d0


	//   ....[27]....
        /*0204*/ 	.word	0x000015f0


	//   ....[28]....
        /*0208*/ 	.word	0x00001610


	//   ....[29]....
        /*020c*/ 	.word	0x00001630


	//----- nvinfo : EIATTR_EXIT_INSTR_OFFSETS
	.align		4
.L_2088:
        /*0210*/ 	.byte	0x04, 0x1c
        /*0212*/ 	.short	(.L_2090 - .L_2089)


	//   ....[0]....
.L_2089:
        /*0214*/ 	.word	0x00001420


	//   ....[1]....
        /*0218*/ 	.word	0x00001940


	//   ....[2]....
        /*021c*/ 	.word	0x000019d0


	//----- nvinfo : EIATTR_CRS_STACK_SIZE
	.align		4
.L_2090:
        /*0220*/ 	.byte	0x04, 0x1e
        /*0222*/ 	.short	(.L_2092 - .L_2091)
.L_2091:
        /*0224*/ 	.word	0x00000000


	//----- nvinfo : EIATTR_CBANK_PARAM_SIZE
	.align		4
.L_2092:
        /*0228*/ 	.byte	0x03, 0x19
        /*022a*/ 	.short	0x0074


	//----- nvinfo : EIATTR_PARAM_CBANK
	.align		4
        /*022c*/ 	.byte	0x04, 0x0a
        /*022e*/ 	.short	(.L_2094 - .L_2093)
	.align		4
.L_2093:
        /*0230*/ 	.word	index@(.nv.constant0._ZN17fastertransformer31generalAddBiasResidualLayerNormI6__halfLi1EEEvPKT_S4_S4_S4_S4_S4_PS2_S5_fiiPKfS7_S7_Pfi)
        /*0234*/ 	.short	0x0210
        /*0236*/ 	.short	0x0074


	//----- nvinfo : EIATTR_SW_WAR
	.align		4
.L_2094:
        /*0238*/ 	.byte	0x04, 0x36
        /*023a*/ 	.short	(.L_2096 - .L_2095)
.L_2095:
        /*023c*/ 	.word	0x00000008
.L_2096:


//--------------------- .nv.info._ZN17fastertransformer31generalAddBiasResidualLayerNormIfLi2EEEvPKT_S3_S3_S3_S3_S3_PS1_S4_fiiPKfS6_S6_Pfi --------------------------
	.section	.nv.info._ZN17fastertransformer31generalAddBiasResidualLayerNormIfLi2EEEvPKT_S3_S3_S3_S3_S3_PS1_S4_fiiPKfS6_S6_Pfi,"",@"SHT_CUDA_INFO"
	.sectionflags	@""
	.align	4


	//----- nvinfo : EIATTR_CUDA_API_VERSION
	.align		4
        /*0000*/ 	.byte	0x04, 0x37
        /*0002*/ 	.short	(.L_2098 - .L_2097)
.L_2097:
        /*0004*/ 	.word	0x00000082


	//----- nvinfo : EIATTR_KPARAM_INFO
	.align		4
.L_2098:
        /*0008*/ 	.byte	0x04, 0x17
        /*000a*/ 	.short	(.L_2100 - .L_2099)
.L_2099:
        /*000c*/ 	.word	0x00000000
        /*0010*/ 	.short	0x000f
        /*0012*/ 	.short	0x0070
        /*0014*/ 	.byte	0x00, 0xf0, 0x11, 0x00


	//----- nvinfo : EIATTR_KPARAM_INFO
	.align		4
.L_2100:
        /*0018*/ 	.byte	0x04, 0x17
        /*001a*/ 	.short	(.L_2102 - .L_2101)
.L_2101:
        /*001c*/ 	.word	0x00000000
        /*0020*/ 	.short	0x000e
        /*0022*/ 	.short	0x0068
        /*0024*/ 	.byte	0x00, 0xf0, 0x21, 0x00


	//----- nvinfo : EIATTR_KPARAM_INFO
	.align		4
.L_2102:
        /*0028*/ 	.byte	0x04, 0x17
        /*002a*/ 	.short	(.L_2104 - .L_2103)
.L_2103:
        /*002c*/ 	.word	0x00000000
        /*0030*/ 	.short	0x000d
        /*0032*/ 	.short	0x0060
        /*0034*/ 	.byte	0x00, 0xf0, 0x21, 0x00


	//----- nvinfo : EIATTR_KPARAM_INFO
	.align		4
.L_2104:
        /*0038*/ 	.byte	0x04, 0x17
        /*003a*/ 	.short	(.L_2106 - .L_2105)
.L_2105:
        /*003c*/ 	.word	0x00000000
        /*0040*/ 	.short	0x000c
        /*0042*/ 	.short	0x0058
        /*0044*/ 	.byte	0x00, 0xf0, 0x21, 0x00


	//----- nvinfo : EIATTR_KPARAM_INFO
	.align		4
.L_2106:
        /*0048*/ 	.byte	0x04, 0x17
        /*004a*/ 	.short	(.L_2108 - .L_2107)
.L_2107:
        /*004c*/ 	.word	0x00000000
        /*0050*/ 	.short	0x000b
        /*0052*/ 	.short	0x0050
        /*0054*/ 	.byte	0x00, 0xf0, 0x21, 0x00


	//----- nvinfo : EIATTR_KPARAM_INFO
	.align		4
.L_2108:
        /*0058*/ 	.byte	0x04, 0x17
        /*005a*/ 	.short	(.L_2110 - .L_2109)
.L_2109:
        /*005c*/ 	.word	0x00000000
        /*0060*/ 	.short	0x000a
        /*0062*/ 	.short	0x0048
        /*0064*/ 	.byte	0x00, 0xf0, 0x11, 0x00


	//----- nvinfo : EIATTR_KPARAM_INFO
	.align		4
.L_2110:
        /*0068*/ 	.byte	0x04, 0x17
        /*006a*/ 	.short	(.L_2112 - .L_2111)
.L_2111:
        /*006c*/ 	.word	0x00000000
        /*0070*/ 	.short	0x0009
        /*0072*/ 	.short	0x0044
        /*0074*/ 	.byte	0x00, 0xf0, 0x11, 0x00


	//----- nvinfo : EIATTR_KPARAM_INFO
	.align		4
.L_2112:
        /*0078*/ 	.byte	0x04, 0x17
        /*007a*/ 	.short	(.L_2114 - .L_2113)
.L_2113:
        /*007c*/ 	.word	0x00000000
        /*0080*/ 	.short	0x0008
        /*0082*/ 	.short	0x0040
        /*0084*/ 	.byte	0x00, 0xf0, 0x11, 0x00


	//----- nvinfo : EIATTR_KPARAM_INFO
	.align		4
.L_2114:
        /*0088*/ 	.byte	0x04, 0x17
        /*008a*/ 	.short	(.L_2116 - .L_2115)
.L_2115:
        /*008c*/ 	.word	0x00000000
        /*0090*/ 	.short	0x0007
        /*0092*/ 	.short	0x0038
        /*0094*/ 	.byte	0x00, 0xf0, 0x21, 0x00


	//----- nvinfo : EIATTR_KPARAM_INFO
	.align		4
.L_2116:
        /*0098*/ 	.byte	0x04, 0x17
        /*009a*/ 	.short	(.L_2118 - .L_2117)
.L_2117:
        /*009c*/ 	.word	0x00000000
        /*00a0*/ 	.short	0x0006
        /*00a2*/ 	.short	0x0030
        /*00a4*/ 	.byte	0x00, 0xf0, 0x21, 0x00


	//----- nvinfo : EIATTR_KPARAM_INFO
	.align		4
.L_2118:
        /*00a8*/ 	.byte	0x04, 0x17
        /*00aa*/ 	.short	(.L_2120 - .L_2119)
.L_2119:
        /*00ac*/ 	.word	0x00000000
        /*00b0*/ 	.short	0x0005
        /*00b2*/ 	.short	0x0028
        /*00b4*/ 	.byte	0x00, 0xf0, 0x21, 0x00


	//----- nvinfo : EIATTR_KPARAM_INFO
	.align		4
.L_2120:
        /*00b8*/ 	.byte	0x04, 0x17
        /*00ba*/ 	.short	(.L_2122 - .L_2121)
.L_2121:
        /*00bc*/ 	.word	0x00000000
        /*00c0*/ 	.short	0x0004
        /*00c2*/ 	.short	0x0020
        /*00c4*/ 	.byte	0x00, 0xf0, 0x21, 0x00


	//----- nvinfo : EIATTR_KPARAM_INFO
	.align		4
.L_2122:
        /*00c8*/ 	.byte	0x04, 0x17
        /*00ca*/ 	.short	(.L_2124 - .L_2123)
.L_2123:
        /*00cc*/ 	.word	0x00000000
        /*00d0*/ 	.short	0x0003
        /*00d2*/ 	.short	0x0018
        /*00d4*/ 	.byte	0x00, 0xf0, 0x21, 0x00


	//----- nvinfo : EIATTR_KPARAM_INFO
	.align		4
.L_2124:
        /*00d8*/ 	.byte	0x04, 0x17
        /*00da*/ 	.short	(.L_2126 - .L_2125)
.L_2125:
        /*00dc*/ 	.word	0x00000000
        /*00e0*/ 	.short	0x0002
        /*00e2*/ 	.short	0x0010
        /*00e4*/ 	.byte	0x00, 0xf0, 0x21, 0x00


	//----- nvinfo : EIATTR_KPARAM_INFO
	.align		4
.L_2126:
        /*00e8*/ 	.byte	0x04, 0x17
        /*00ea*/ 	.short	(.L_2128 - .L_2127)
.L_2127:
        /*00ec*/ 	.word	0x00000000
        /*00f0*/ 	.short	0x0001
        /*00f2*/ 	.short	0x0008
        /*00f4*/ 	.byte	0x00, 0xf0, 0x21, 0x00


	//----- nvinfo : EIATTR_KPARAM_INFO
	.align		4
.L_2128:
        /*00f8*/ 	.byte	0x04, 0x17
        /*00fa*/ 	.short	(.L_2130 - .L_2129)
.L_2129:
        /*00fc*/ 	.word	0x00000000
        /*0100*/ 	.short	0x0000
        /*0102*/ 	.short	0x0000
        /*0104*/ 	.byte	0x00, 0xf0, 0x21, 0x00


	//----- nvinfo : EIATTR_SPARSE_MMA_MASK
	.align		4
.L_2130:
        /*0108*/ 	.byte	0x03, 0x50
        /*010a*/ 	.short	0x0000


	//----- nvinfo : EIATTR_MAXREG_COUNT
	.align		4
        /*010c*/ 	.byte	0x03, 0x1b
        /*010e*/ 	.short	0x00ff


	//----- nvinfo : EIATTR_NUM_BARRIERS
	.align		4
        /*0110*/ 	.byte	0x02, 0x4c
        /*0112*/ 	.byte	0x01
	.zero		1


	//----- nvinfo : EIATTR_MERCURY_ISA_VERSION
	.align		4
        /*0114*/ 	.byte	0x03, 0x5f
        /*0116*/ 	.short	0x0101


	//----- nvinfo : EIATTR_COOP_GROUP_MASK_REGIDS
	.align		4
        /*0118*/ 	.byte	0x04, 0x29
        /*011a*/ 	.short	(.L_2132 - .L_2131)


	//   ....[0]....
.L_2131:
        /*011c*/ 	.word	0xffffffff


	//   ....[1]....
        /*0120*/ 	.word	0xffffffff


	//   ....[2]....
        /*0124*/ 	.word	0xffffffff


	//   ....[3]....
        /*0128*/ 	.word	0xffffffff


	//   ....[4]....
        /*012c*/ 	.word	0xffffffff


	//   ....[5]....
        /*0130*/ 	.word	0xffffffff


	//   ....[6]....
        /*0134*/ 	.word	0xffffffff


	//   ....[7]....
        /*0138*/ 	.word	0xffffffff


	//   ....[8]....
        /*013c*/ 	.word	0xffffffff


	//   ....[9]....
        /*0140*/ 	.word	0xffffffff


	//   ....[10]....
        /*0144*/ 	.word	0xffffffff


	//   ....[11]....
        /*0148*/ 	.word	0xffffffff


	//   ....[12]....
        /*014c*/ 	.word	0xffffffff


	//   ....[13]....
        /*0150*/ 	.word	0xffffffff


	//   ....[14]....
        /*0154*/ 	.word	0xffffffff


	//   ....[15]....
        /*0158*/ 	.word	0xffffffff


	//   ....[16]....
        /*015c*/ 	.word	0xffffffff


	//   ....[17]....
        /*0160*/ 	.word	0xffffffff


	//   ....[18]....
        /*0164*/ 	.word	0xffffffff


	//   ....[19]....
        /*0168*/ 	.word	0xffffffff


	//   ....[20]....
        /*016c*/ 	.word	0xffffffff


	//   ....[21]....
        /*0170*/ 	.word	0xffffffff


	//   ....[22]....
        /*0174*/ 	.word	0xffffffff


	//   ....[23]....
        /*0178*/ 	.word	0xffffffff


	//   ....[24]....
        /*017c*/ 	.word	0xffffffff


	//   ....[25]....
        /*0180*/ 	.word	0xffffffff


	//   ....[26]....
        /*0184*/ 	.word	0xffffffff


	//   ....[27]....
        /*0188*/ 	.word	0xffffffff


	//   ....[28]....
        /*018c*/ 	.word	0xffffffff


	//   ....[29]....
        /*0190*/ 	.word	0xffffffff


	//----- nvinfo : EIATTR_COOP_GROUP_INSTR_OFFSETS
	.align		4
.L_2132:
        /*0194*/ 	.byte	0x04, 0x28
        /*0196*/ 	.short	(.L_2134 - .L_2133)


	//   ....[0]....
.L_2133:
        /*0198*/ 	.word	0x00000410


	//   ....[1]....
        /*019c*/ 	.word	0x000004c0


	//   ....[2]....
        /*01a0*/ 	.word	0x000004e0


	//   ....[3]....
        /*01a4*/ 	.word	0x00000510


	//   ....[4]....
        /*01a8*/ 	.word	0x00000560


	//   ....[5]....
        /*01ac*/ 	.word	0x00000620


	//   ....[6]....
        /*01b0*/ 	.word	0x00000650


	//   ....[7]....
        /*01b4*/ 	.word	0x00000680


	//   ....[8]....
        /*01b8*/ 	.word	0x000006a0


	//   ....[9]....
        /*01bc*/ 	.word	0x000006c0


	//   ....[10]....
        /*01c0*/ 	.word	0x00000820


	//   ....[11]....
        /*01c4*/ 	.word	0x00000860


	//   ....[12]....
        /*01c8*/ 	.word	0x00000880


	//   ....[13]....
        /*01cc*/ 	.word	0x000008a0


	//   ....[14]....
        /*01d0*/ 	.word	0x000008c0


	//   ....[15]....
        /*01d4*/ 	.word	0x00000930


	//   ....[16]....
        /*01d8*/ 	.word	0x00000960


	//   ....[17]....
        /*01dc*/ 	.word	0x00000990


	//   ....[18]....
        /*01e0*/ 	.word	0x000009c0


	//   ....[19]....
        /*01e4*/ 	.word	0x000009e0


	//   ....[20]....
        /*01e8*/ 	.word	0x00000e50


	//   ....[21]....
        /*01ec*/ 	.word	0x00000ec0


	//   ....[22]....
        /*01f0*/ 	.word	0x00000f10


	//   ....[23]....
        /*01f4*/ 	.word	0x00000f50


	//   ....[24]....
        /*01f8*/ 	.word	0x00000f70


	//   ....[25]....
        /*01fc*/ 	.word	0x00000fc0


	//   ....[26]....
        /*0200*/ 	.word	0x00000fe0


	//   ....[27]....
        /*0204*/ 	.word	0x00001000


	//   ....[28]....
        /*0208*/ 	.word	0x00001020


	//   ....[29]....
        /*020c*/ 	.word	0x00001040


	//----- nvinfo : EIATTR_EXIT_INSTR_OFFSETS
	.align		4
.L_2134:
        /*0210*/ 	.byte	0x04, 0x1c
        /*0212*/ 	.short	(.L_2136 - .L_2135)


	//   ....[0]....
.L_2135:
        /*0214*/ 	.word	0x00000e40


	//   ....[1]....
        /*0218*/ 	.word	0x00001340


	//   ....[2]....
        /*021c*/ 	.word	0x000013d0


	//----- nvinfo : EIATTR_CRS_STACK_SIZE
	.align		4
.L_2136:
        /*0220*/ 	.byte	0x04, 0x1e
        /*0222*/ 	.short	(.L_2138 - .L_2137)
.L_2137:
        /*0224*/ 	.word	0x00000000


	//----- nvinfo : EIATTR_CBANK_PARAM_SIZE
	.align		4
.L_2138:
        /*0228*/ 	.byte	0x03, 0x19
        /*022a*/ 	.short	0x0074


	//----- nvinfo : EIATTR_PARAM_CBANK
	.align		4
        /*022c*/ 	.byte	0x04, 0x0a
        /*022e*/ 	.short	(.L_2140 - .L_2139)
	.align		4
.L_2139:
        /*0230*/ 	.word	index@(.nv.constant0._ZN17fastertransformer31generalAddBiasResidualLayerNormIfLi2EEEvPKT_S3_S3_S3_S3_S3_PS1_S4_fiiPKfS6_S6_Pfi)
        /*0234*/ 	.short	0x0210
        /*0236*/ 	.short	0x0074


	//----- nvinfo : EIATTR_SW_WAR
	.align		4
.L_2140:
        /*0238*/ 	.byte	0x04, 0x36
        /*023a*/ 	.short	(.L_2142 - .L_2141)
.L_2141:
        /*023c*/ 	.word	0x00000008
.L_2142:


//--------------------- .nv.info._ZN17fastertransformer31generalAddBiasResidualLayerNormIfLi1EEEvPKT_S3_S3_S3_S3_S3_PS1_S4_fiiPKfS6_S6_Pfi --------------------------
	.section	.nv.info._ZN17fastertransformer31generalAddBiasResidualLayerNormIfLi1EEEvPKT_S3_S3_S3_S3_S3_PS1_S4_fiiPKfS6_S6_Pfi,"",@"SHT_CUDA_INFO"
	.sectionflags	@""
	.align	4


	//----- nvinfo : EIATTR_CUDA_API_VERSION
	.align		4
        /*0000*/ 	.byte	0x04, 0x37
        /*0002*/ 	.short	(.L_2144 - .L_2143)
.L_2143:
        /*0004*/ 	.word	0x00000082


	//----- nvinfo : EIATTR_KPARAM_INFO
	.align		4
.L_2144:
        /*0008*/ 	.byte	0x04, 0x17
        /*000a*/ 	.short	(.L_2146 - .L_2145)
.L_2145:
        /*000c*/ 	.word	0x00000000
        /*0010*/ 	.short	0x000f
        /*0012*/ 	.short	0x0070
        /*0014*/ 	.byte	0x00, 0xf0, 0x11, 0x00


	//----- nvinfo : EIATTR_KPARAM_INFO
	.align		4
.L_2146:
        /*0018*/ 	.byte	0x04, 0x17
        /*001a*/ 	.short	(.L_2148 - .L_2147)
.L_2147:
        /*001c*/ 	.word	0x00000000
        /*0020*/ 	.short	0x000e
        /*0022*/ 	.short	0x0068
        /*0024*/ 	.byte	0x00, 0xf0, 0x21, 0x00


	//----- nvinfo : EIATTR_KPARAM_INFO
	.align		4
.L_2148:
        /*0028*/ 	.byte	0x04, 0x17
        /*002a*/ 	.short	(.L_2150 - .L_2149)
.L_2149:
        /*002c*/ 	.word	0x00000000
        /*0030*/ 	.short	0x000d
        /*0032*/ 	.short	0x0060
        /*0034*/ 	.byte	0x00, 0xf0, 0x21, 0x00


	//----- nvinfo : EIATTR_KPARAM_INFO
	.align		4
.L_2150:
        /*0038*/ 	.byte	0x04, 0x17
        /*003a*/ 	.short	(.L_2152 - .L_2151)
.L_2151:
        /*003c*/ 	.word	0x00000000
        /*0040*/ 	.short	0x000c
        /*0042*/ 	.short	0x0058
        /*0044*/ 	.byte	0x00, 0xf0, 0x21, 0x00


	//----- nvinfo : EIATTR_KPARAM_INFO
	.align		4
.L_2152:
        /*0048*/ 	.byte	0x04, 0x17
        /*004a*/ 	.short	(.L_2154 - .L_2153)
.L_2153:
        /*004c*/ 	.word	0x00000000
        /*0050*/ 	.short	0x000b
        /*0052*/ 	.short	0x0050
        /*0054*/ 	.byte	0x00, 0xf0, 0x21, 0x00


	//----- nvinfo : EIATTR_KPARAM_INFO
	.align		4
.L_2154:
        /*0058*/ 	.byte	0x04, 0x17
        /*005a*/ 	.short	(.L_2156 - .L_2155)
.L_2155:
        /*005c*/ 	.word	0x00000000
        /*0060*/ 	.short	0x000a
        /*0062*/ 	.short	0x0048
        /*0064*/ 	.byte	0x00, 0xf0, 0x11, 0x00


	//----- nvinfo : EIATTR_KPARAM_INFO
	.align		4
.L_2156:
        /*0068*/ 	.byte	0x04, 0x17
        /*006a*/ 	.short	(.L_2158 - .L_2157)
.L_2157:
        /*006c*/ 	.word	0x00000000
        /*0070*/ 	.short	0x0009
        /*0072*/ 	.short	0x0044
        /*0074*/ 	.byte	0x00, 0xf0, 0x11, 0x00


	//----- nvinfo : EIATTR_KPARAM_INFO
	.align		4
.L_2158:
        /*0078*/ 	.byte	0x04, 0x17
        /*007a*/ 	.short	(.L_2160 - .L_2159)
.L_2159:
        /*007c*/ 	.word	0x00000000
        /*0080*/ 	.short	0x0008
        /*0082*/ 	.short	0x0040
        /*0084*/ 	.byte	0x00, 0xf0, 0x11, 0x00


	//----- nvinfo : EIATTR_KPARAM_INFO
	.align		4
.L_2160:
        /*0088*/ 	.byte	0x04, 0x17
        /*008a*/ 	.short	(.L_2162 - .L_2161)
.L_2161:
        /*008c*/ 	.word	0x00000000
        /*0090*/ 	.short	0x0007
        /*0092*/ 	.short	0x0038
        /*0094*/ 	.byte	0x00, 0xf0, 0x21, 0x00


	//----- nvinfo : EIATTR_KPARAM_INFO
	.align		4
.L_2162:
        /*0098*/ 	.byte	0x04, 0x17
        /*009a*/ 	.short	(.L_2164 - .L_2163)
.L_2163:
        /*009c*/ 	.word	0x00000000
        /*00a0*/ 	.short	0x0006
        /*00a2*/ 	.short	0x0030
        /*00a4*/ 	.byte	0x00, 0xf0, 0x21, 0x00


	//----- nvinfo : EIATTR_KPARAM_INFO
	.align		4
.L_2164:
        /*00a8*/ 	.byte	0x04, 0x17
        /*00aa*/ 	.short	(.L_2166 - .L_2165)
.L_2165:
        /*00ac*/ 	.word	0x00000000
        /*00b0*/ 	.short	0x0005
        /*00b2*/ 	.short	0x0028
        /*00b4*/ 	.byte	0x00, 0xf0, 0x21, 0x00


	//----- nvinfo : EIATTR_KPARAM_INFO
	.align		4
.L_2166:
        /*00b8*/ 	.byte	0x04, 0x17
        /*00ba*/ 	.short	(.L_2168 - .L_2167)
.L_2167:
        /*00bc*/ 	.word	0x00000000
        /*00c0*/ 	.short	0x0004
        /*00c2*/ 	.short	0x0020
        /*00c4*/ 	.byte	0x00, 0xf0, 0x21, 0x00


	//----- nvinfo : EIATTR_KPARAM_INFO
	.align		4
.L_2168:
        /*00c8*/ 	.byte	0x04, 0x17
        /*00ca*/ 	.short	(.L_2170 - .L_2169)
.L_2169:
        /*00cc*/ 	.word	0x00000000
        /*00d0*/ 	.short	0x0003
        /*00d2*/ 	.short	0x0018
        /*00d4*/ 	.byte	0x00, 0xf0, 0x21, 0x00


	//----- nvinfo : EIATTR_KPARAM_INFO
	.align		4
.L_2170:
        /*00d8*/ 	.byte	0x04, 0x17
        /*00da*/ 	.short	(.L_2172 - .L_2171)
.L_2171:
        /*00dc*/ 	.word	0x00000000
        /*00e0*/ 	.short	0x0002
        /*00e2*/ 	.short	0x0010
        /*00e4*/ 	.byte	0x00, 0xf0, 0x21, 0x00


	//----- nvinfo : EIATTR_KPARAM_INFO
	.align		4
.L_2172:
        /*00e8*/ 	.byte	0x04, 0x17
        /*00ea*/ 	.short	(.L_2174 - .L_2173)
.L_2173:
        /*00ec*/ 	.word	0x00000000
        /*00f0*/ 	.short	0x0001
        /*00f2*/ 	.short	0x0008
        /*00f4*/ 	.byte	0x00, 0xf0, 0x21, 0x00


	//----- nvinfo : EIATTR_KPARAM_INFO
	.align		4
.L_2174:
        /*00f8*/ 	.byte	0x04, 0x17
        /*00fa*/ 	.short	(.L_2176 - .L_2175)
.L_2175:
        /*00fc*/ 	.word	0x00000000
        /*0100*/ 	.short	0x0000
        /*0102*/ 	.short	0x0000
        /*0104*/ 	.byte	0x00, 0xf0, 0x21, 0x00


	//----- nvinfo : EIATTR_SPARSE_MMA_MASK
	.align		4
.L_2176:
        /*0108*/ 	.byte	0x03, 0x50
        /*010a*/ 	.short	0x0000


	//----- nvinfo : EIATTR_MAXREG_COUNT
	.align		4
        /*010c*/ 	.byte	0x03, 0x1b
        /*010e*/ 	.short	0x00ff


	//----- nvinfo : EIATTR_NUM_BARRIERS
	.align		4
        /*0110*/ 	.byte	0x02, 0x4c
        /*0112*/ 	.byte	0x01
	.zero		1


	//----- nvinfo : EIATTR_MERCURY_ISA_VERSION
	.align		4
        /*0114*/ 	.byte	0x03, 0x5f
        /*0116*/ 	.short	0x0101


	//----- nvinfo : EIATTR_COOP_GROUP_MASK_REGIDS
	.align		4
        /*0118*/ 	.byte	0x04, 0x29
        /*011a*/ 	.short	(.L_2178 - .L_2177)


	//   ....[0]....
.L_2177:
        /*011c*/ 	.word	0xffffffff


	//   ....[1]....
        /*0120*/ 	.word	0xffffffff


	//   ....[2]....
        /*0124*/ 	.word	0xffffffff


	//   ....[3]....
        /*0128*/ 	.word	0xffffffff


	//   ....[4]....
        /*012c*/ 	.word	0xffffffff


	//   ....[5]....
        /*0130*/ 	.word	0xffffffff


	//   ....[6]....
        /*0134*/ 	.word	0xffffffff


	//   ....[7]....
        /*0138*/ 	.word	0xffffffff


	//   ....[8]....
        /*013c*/ 	.word	0xffffffff


	//   ....[9]....
        /*0140*/ 	.word	0xffffffff


	//   ....[10]....
        /*0144*/ 	.word	0xffffffff


	//   ....[11]....
        /*0148*/ 	.word	0xffffffff


	//   ....[12]....
        /*014c*/ 	.word	0xffffffff


	//   ....[13]....
        /*0150*/ 	.word	0xffffffff


	//   ....[14]....
        /*0154*/ 	.word	0xffffffff


	//   ....[15]....
        /*0158*/ 	.word	0xffffffff


	//   ....[16]....
        /*015c*/ 	.word	0xffffffff


	//   ....[17]....
        /*0160*/ 	.word	0xffffffff


	//   ....[18]....
        /*0164*/ 	.word	0xffffffff


	//   ....[19]....
        /*0168*/ 	.word	0xffffffff


	//   ....[20]....
        /*016c*/ 	.word	0xffffffff


	//   ....[21]....
        /*0170*/ 	.word	0xffffffff


	//   ....[22]....
        /*0174*/ 	.word	0xffffffff


	//   ....[23]....
        /*0178*/ 	.word	0xffffffff


	//   ....[24]....
        /*017c*/ 	.word	0xffffffff


	//   ....[25]....
        /*0180*/ 	.word	0xffffffff


	//   ....[26]....
        /*0184*/ 	.word	0xffffffff


	//   ....[27]....
        /*0188*/ 	.word	0xffffffff


	//   ....[28]....
        /*018c*/ 	.word	0xffffffff


	//   ....[29]....
        /*0190*/ 	.word	0xffffffff


	//----- nvinfo : EIATTR_COOP_GROUP_INSTR_OFFSETS
	.align		4
.L_2178:
        /*0194*/ 	.byte	0x04, 0x28
        /*0196*/ 	.short	(.L_2180 - .L_2179)


	//   ....[0]....
.L_2179:
        /*0198*/ 	.word	0x000003d0


	//   ....[1]....
        /*019c*/ 	.word	0x000004a0


	//   ....[2]....
        /*01a0*/ 	.word	0x000004d0


	//   ....[3]....
        /*01a4*/ 	.word	0x00000510


	//   ....[4]....
        /*01a8*/ 	.word	0x00000550


	//   ....[5]....
        /*01ac*/ 	.word	0x000005e0


	//   ....[6]....
        /*01b0*/ 	.word	0x00000610


	//   ....[7]....
        /*01b4*/ 	.word	0x00000640


	//   ....[8]....
        /*01b8*/ 	.word	0x00000660


	//   ....[9]....
        /*01bc*/ 	.word	0x00000680


	//   ....[10]....
        /*01c0*/ 	.word	0x000007e0


	//   ....[11]....
        /*01c4*/ 	.word	0x00000820


	//   ....[12]....
        /*01c8*/ 	.word	0x00000840


	//   ....[13]....
        /*01cc*/ 	.word	0x00000860


	//   ....[14]....
        /*01d0*/ 	.word	0x00000880


	//   ....[15]....
        /*01d4*/ 	.word	0x00000920


	//   ....[16]....
        /*01d8*/ 	.word	0x00000940


	//   ....[17]....
        /*01dc*/ 	.word	0x00000960


	//   ....[18]....
        /*01e0*/ 	.word	0x00000980


	//   ....[19]....
        /*01e4*/ 	.word	0x000009a0


	//   ....[20]....
        /*01e8*/ 	.word	0x00000e10


	//   ....[21]....
        /*01ec*/ 	.word	0x00000e80


	//   ....[22]....
        /*01f0*/ 	.word	0x00000ed0


	//   ....[23]....
        /*01f4*/ 	.word	0x00000f10


	//   ....[24]....
        /*01f8*/ 	.word	0x00000f30


	//   ....[25]....
        /*01fc*/ 	.word	0x00000f80


	//   ....[26]....
        /*0200*/ 	.word	0x00000fa0


	//   ....[27]....
        /*0204*/ 	.word	0x00000fc0


	//   ....[28]....
        /*0208*/ 	.word	0x00000fe0


	//   ....[29]....
        /*020c*/ 	.word	0x00001000


	//----- nvinfo : EIATTR_EXIT_INSTR_OFFSETS
	.align		4
.L_2180:
        /*0210*/ 	.byte	0x04, 0x1c
        /*0212*/ 	.short	(.L_2182 - .L_2181)


	//   ....[0]....
.L_2181:
        /*0214*/ 	.word	0x00000e00


	//   ....[1]....
        /*0218*/ 	.word	0x00001300


	//   ....[2]....
        /*021c*/ 	.word	0x00001390


	//----- nvinfo : EIATTR_CRS_STACK_SIZE
	.align		4
.L_2182:
        /*0220*/ 	.byte	0x04, 0x1e
        /*0222*/ 	.short	(.L_2184 - .L_2183)
.L_2183:
        /*0224*/ 	.word	0x00000000


	//----- nvinfo : EIATTR_CBANK_PARAM_SIZE
	.align		4
.L_2184:
        /*0228*/ 	.byte	0x03, 0x19
        /*022a*/ 	.short	0x0074


	//----- nvinfo : EIATTR_PARAM_CBANK
	.align		4
        /*022c*/ 	.byte	0x04, 0x0a
        /*022e*/ 	.short	(.L_2186 - .L_2185)
	.align		4
.L_2185:
        /*0230*/ 	.word	index@(.nv.constant0._ZN17fastertransformer31generalAddBiasResidualLayerNormIfLi1EEEvPKT_S3_S3_S3_S3_S3_PS1_S4_fiiPKfS6_S6_Pfi)
        /*0234*/ 	.short	0x0210
        /*0236*/ 	.short	0x0074


	//----- nvinfo : EIATTR_SW_WAR
	.align		4
.L_2186:
        /*0238*/ 	.byte	0x04, 0x36
        /*023a*/ 	.short	(.L_2188 - .L_2187)
.L_2187:
        /*023c*/ 	.word	0x00000008
.L_2188:


//--------------------- .nv.info._ZN17fastertransformer35generalAddBiasResidualLayerNormOpt2I7__half2Lb0ELb0ELi2ELb1ELi8EEEvPT_S3_PKS2_S5_S5_S5_S5_S5_fiiPKfS7_S7_Pfi --------------------------
	.section	.nv.info._ZN17fastertransformer35generalAddBiasResidualLayerNormOpt2I7__half2Lb0ELb0ELi2ELb1ELi8EEEvPT_S3_PKS2_S5_S5_S5_S5_S5_fiiPKfS7_S7_Pfi,"",@"SHT_CUDA_INFO"
	.sectionflags	@""
	.align	4


	//----- nvinfo : EIATTR_CUDA_API_VERSION
	.align		4
        /*0000*/ 	.byte	0x04, 0x37
        /*0002*/ 	.short	(.L_2190 - .L_2189)
.L_2189:
        /*0004*/ 	.word	0x00000082


	//----- nvinfo : EIATTR_KPARAM_INFO
	.align		4
.L_2190:
        /*0008*/ 	.byte	0x04, 0x17
        /*000a*/ 	.short	(.L_2192 - .L_2191)
.L_2191:
        /*000c*/ 	.word	0x00000000
        /*0010*/ 	.short	0x000f
        /*0012*/ 	.short	0x0070
        /*0014*/ 	.byte	0x00, 0xf0, 0x11, 0x00


	//----- nvinfo : EIATTR_KPARAM_INFO
	.align		4
.L_2192:
        /*0018*/ 	.byte	0x04, 0x17
        /*001a*/ 	.short	(.L_2194 - .L_2193)
.L_2193:
        /*001c*/ 	.word	0x00000000
        /*0020*/ 	.short	0x000e
        /*0022*/ 	.short	0x0068
        /*0024*/ 	.byte	0x00, 0xf0, 0x21, 0x00


	//----- nvinfo : EIATTR_KPARAM_INFO
	.align		4
.L_2194:
        /*0028*/ 	.byte	0x04, 0x17
        /*002a*/ 	.short	(.L_2196 - .L_2195)
.L_2195:
        /*002c*/ 	.word	0x00000000
        /*0030*/ 	.short	0x000d
        /*0032*/ 	.short	0x0060
        /*0034*/ 	.byte	0x00, 0xf0, 0x21, 0x00


	//----- nvinfo : EIATTR_KPARAM_INFO
	.align		4
.L_2196:
        /*0038*/ 	.byte	0x04, 0x17
        /*003a*/ 	.short	(.L_2198 - .L_2197)
.L_2197:
        /*003c*/ 	.word	0x00000000
        /*0040*/ 	.short	0x000c
        /*0042*/ 	.short	0x0058
        /*0044*/ 	.byte	0x00, 0xf0, 0x21, 0x00


	//----- nvinfo : EIATTR_KPARAM_INFO
	.align		4
.L_2198:
        /*0048*/ 	.byte	0x04, 0x17
        /*004a*/ 	.short	(.L_2200 - .L_2199)
.L_2199:
        /*004c*/ 	.word	0x00000000
        /*0050*/ 	.short	0x000b
        /*0052*/ 	.short	0x0050
        /*0054*/ 	.byte	0x00, 0xf0, 0x21, 0x00


	//----- nvinfo : EIATTR_KPARAM_INFO
	.align		4
.L_2200:
        /*0058*/ 	.byte	0x04, 0x17
        /*005a*/ 	.short	(.L_2202 - .L_2201)
.L_2201:
        /*005c*/ 	.word	0x00000000
        /*0060*/ 	.short	0x000a
        /*0062*/ 	.short	0x0048
        /*0064*/ 	.byte	0x00, 0xf0, 0x11, 0x00


	//----- nvinfo : EIATTR_KPARAM_INFO
	.align		4
.L_2202:
        /*0068*/ 	.byte	0x04, 0x17
        /*006a*/ 	.short	(.L_2204 - .L_2203)
.L_2203:
        /*006c*/ 	.word	0x00000000
        /*0070*/ 	.short	0x0009
        /*0072*/ 	.short	0x0044
        /*0074*/ 	.byte	0x00, 0xf0, 0x11, 0x00


	//----- nvinfo : EIATTR_KPARAM_INFO
	.align		4
.L_2204:
        /*0078*/ 	.byte	0x04, 0x17
        /*007a*/ 	.short	(.L_2206 - .L_2205)
.L_2205:
        /*007c*/ 	.word	0x00000000
        /*0080*/ 	.short	0x0008
        /*0082*/ 	.short	0x0040
        /*0084*/ 	.byte	0x00, 0xf0, 0x11, 0x00


	//----- nvinfo : EIATTR_KPARAM_INFO
	.align		4
.L_2206:
        /*0088*/ 	.byte	0x04, 0x17
        /*008a*/ 	.short	(.L_2208 - .L_2207)
.L_2207:
        /*008c*/ 	.word	0x00000000
        /*0090*/ 	.short	0x0007
        /*0092*/ 	.short	0x0038
        /*0094*/ 	.byte	0x00, 0xf0, 0x21, 0x00


	//----- nvinfo : EIATTR_KPARAM_INFO
	.align		4
.L_2208:
        /*0098*/ 	.byte	0x04, 0x17
        /*009a*/ 	.short	(.L_2210 - .L_2209)
.L_2209:
        /*009c*/ 	.word	0x00000000
        /*00a0*/ 	.short	0x0006
        /*00a2*/ 	.short	0x0030
        /*00a4*/ 	.byte	0x00, 0xf0, 0x21, 0x00


	//----- nvinfo : EIATTR_KPARAM_INFO
	.align		4
.L_2210:
        /*00a8*/ 	.byte	0x04, 0x17
        /*00aa*/ 	.short	(.L_2212 - .L_2211)
.L_2211:
        /*00ac*/ 	.word	0x00000000
        /*00b0*/ 	.short	0x0005
        /*00b2*/ 	.short	0x0028
        /*00b4*/ 	.byte	0x00, 0xf0, 0x21, 0x00


	//----- nvinfo : EIATTR_KPARAM_INFO
	.align		4
.L_2212:
        /*00b8*/ 	.byte	0x04, 0x17
        /*00ba*/ 	.short	(.L_2214 - .L_2213)
.L_2213:
        /*00bc*/ 	.word	0x00000000
        /*00c0*/ 	.short	0x0004
        /*00c2*/ 	.short	0x0020
        /*00c4*/ 	.byte	0x00, 0xf0, 0x21, 0x00


	//----- nvinfo : EIATTR_KPARAM_INFO
	.align		4
.L_2214:
        /*00c8*/ 	.byte	0x04, 0x17
        /*00ca*/ 	.short	(.L_2216 - .L_2215)
.L_2215:
        /*00cc*/ 	.word	0x00000000
        /*00d0*/ 	.short	0x0003
        /*00d2*/ 	.short	0x0018
        /*00d4*/ 	.byte	0x00, 0xf0, 0x21, 0x00


	//----- nvinfo : EIATTR_KPARAM_INFO
	.align		4
.L_2216:
        /*00d8*/ 	.byte	0x04, 0x17
        /*00da*/ 	.short	(.L_2218 - .L_2217)
.L_2217:
        /*00dc*/ 	.word	0x00000000
        /*00e0*/ 	.short	0x0002
        /*00e2*/ 	.short	0x0010
        /*00e4*/ 	.byte	0x00, 0xf0, 0x21, 0x00


	//----- nvinfo : EIATTR_KPARAM_INFO
	.align		4
.L_2218:
        /*00e8*/ 	.byte	0x04, 0x17
        /*00ea*/ 	.short	(.L_2220 - .L_2219)
.L_2219:
        /*00ec*/ 	.word	0x00000000
        /*00f0*/ 	.short	0x0001
        /*00f2*/ 	.short	0x0008
        /*00f4*/ 	.byte	0x00, 0xf0, 0x21, 0x00


	//----- nvinfo : EIATTR_KPARAM_INFO
	.align		4
.L_2220:
        /*00f8*/ 	.byte	0x04, 0x17
        /*00fa*/ 	.short	(.L_2222 - .L_2221)
.L_2221:
        /*00fc*/ 	.word	0x00000000
        /*0100*/ 	.short	0x0000
        /*0102*/ 	.short	0x0000
        /*0104*/ 	.byte	0x00, 0xf0, 0x21, 0x00


	//----- nvinfo : EIATTR_SPARSE_MMA_MASK
	.align		4
.L_2222:
        /*0108*/ 	.byte	0x03, 0x50
        /*010a*/ 	.short	0x0000


	//----- nvinfo : EIATTR_MAXREG_COUNT
	.align		4
        /*010c*/ 	.byte	0x03, 0x1b
        /*010e*/ 	.short	0x00ff


	//----- nvinfo : EIATTR_NUM_BARRIERS
	.align		4
        /*0110*/ 	.byte	0x02, 0x4c
        /*0112*/ 	.byte	0x01
	.zero		1


	//----- nvinfo : EIATTR_MERCURY_ISA_VERSION
	.align		4
        /*0114*/ 	.byte	0x03, 0x5f
        /*0116*/ 	.short	0x0101


	//----- nvinfo : EIATTR_COOP_GROUP_MASK_REGIDS
	.align		4
        /*0118*/ 	.byte	0x04, 0x29
        /*011a*/ 	.short	(.L_2224 - .L_2223)


	//   ....[0]....
.L_2223:
        /*011c*/ 	.word	0xffffffff


	//   ....[1]....
        /*0120*/ 	.word	0xffffffff


	//   ....[2]....
        /*0124*/ 	.word	0xffffffff


	//   ....[3]....
        /*0128*/ 	.word	0xffffffff


	//   ....[4]....
        /*012c*/ 	.word	0xffffffff


	//   ....[5]....
        /*0130*/ 	.word	0xffffffff


	//   ....[6]....
        /*0134*/ 	.word	0xffffffff


	//   ....[7]....
        /*0138*/ 	.word	0xffffffff


	//   ....[8]....
        /*013c*/ 	.word	0xffffffff


	//   ....[9]....
        /*0140*/ 	.word	0xffffffff


	//   ....[10]....
        /*0144*/ 	.word	0xffffffff


	//   ....[11]....
        /*0148*/ 	.word	0xffffffff


	//   ....[12]....
        /*014c*/ 	.word	0xffffffff


	//   ....[13]....
        /*0150*/ 	.word	0xffffffff


	//   ....[14]....
        /*0154*/ 	.word	0xffffffff


	//   ....[15]....
        /*0158*/ 	.word	0xffffffff


	//   ....[16]....
        /*015c*/ 	.word	0xffffffff


	//   ....[17]....
        /*0160*/ 	.word	0xffffffff


	//   ....[18]....
        /*0164*/ 	.word	0xffffffff


	//   ....[19]....
        /*0168*/ 	.word	0xffffffff


	//   ....[20]....
        /*016c*/ 	.word	0xffffffff


	//   ....[21]....
        /*0170*/ 	.word	0xffffffff


	//   ....[22]....
        /*0174*/ 	.word	0xffffffff


	//   ....[23]....
        /*0178*/ 	.word	0xffffffff


	//   ....[24]....
        /*017c*/ 	.word	0xffffffff


	//   ....[25]....
        /*0180*/ 	.word	0xffffffff


	//   ....[26]....
        /*0184*/ 	.word	0xffffffff


	//   ....[27]....
        /*0188*/ 	.word	0xffffffff


	//   ....[28]....
        /*018c*/ 	.word	0xffffffff


	//   ....[29]....
        /*0190*/ 	.word	0xffffffff


	//----- nvinfo : EIATTR_COOP_GROUP_INSTR_OFFSETS
	.align		4
.L_2224:
        /*0194*/ 	.byte	0x04, 0x28
        /*0196*/ 	.short	(.L_2226 - .L_2225)


	//   ....[0]....
.L_2225:
        /*0198*/ 	.word	0x00001190


	//   ....[1]....
        /*019c*/ 	.word	0x000011d0


	//   ....[2]....
        /*01a0*/ 	.word	0x00001240


	//   ....[3]....
        /*01a4*/ 	.word	0x00001260


	//   ....[4]....
        /*01a8*/ 	.word	0x000012a0


	//   ....[5]....
        /*01ac*/ 	.word	0x000012b0


	//   ....[6]....
        /*01b0*/ 	.word	0x00001310


	//   ....[7]....
        /*01b4*/ 	.word	0x00001340


	//   ....[8]....
        /*01b8*/ 	.word	0x00001390


	//   ....[9]....
        /*01bc*/ 	.word	0x000013a0


	//   ....[10]....
        /*01c0*/ 	.word	0x00001430


	//   ....[11]....
        /*01c4*/ 	.word	0x00001440


	//   ....[12]....
        /*01c8*/ 	.word	0x00001470


	//   ....[13]....
        /*01cc*/ 	.word	0x00001480


	//   ....[14]....
        /*01d0*/ 	.word	0x000014b0


	//   ....[15]....
        /*01d4*/ 	.word	0x000014c0


	//   ....[16]....
        /*01d8*/ 	.word	0x000014f0


	//   ....[17]....
        /*01dc*/ 	.word	0x00001500


	//   ....[18]....
        /*01e0*/ 	.word	0x00001530


	//   ....[19]....
        /*01e4*/ 	.word	0x00001540


	//   ....[20]....
        /*01e8*/ 	.word	0x00002e70


	//   ....[21]....
        /*01ec*/ 	.word	0x00002ee0


	//   ....[22]....
        /*01f0*/ 	.word	0x00002f30


	//   ....[23]....
        /*01f4*/ 	.word	0x00002f60


	//   ....[24]....
        /*01f8*/ 	.word	0x00002fc0


	//   ....[25]....
        /*01fc*/ 	.word	0x00003010


	//   ....[26]....
        /*0200*/ 	.word	0x00003030


	//   ....[27]....
        /*0204*/ 	.word	0x00003050


	//   ....[28]....
        /*0208*/ 	.word	0x00003070


	//   ....[29]....
        /*020c*/ 	.word	0x00003090


	//----- nvinfo : EIATTR_EXIT_INSTR_OFFSETS
	.align		4
.L_2226:
        /*0210*/ 	.byte	0x04, 0x1c
        /*0212*/ 	.short	(.L_2228 - .L_2227)


	//   ....[0]....
.L_2227:
        /*0214*/ 	.word	0x00002e20


	//   ....[1]....
        /*0218*/ 	.word	0x000033e0


	//   ....[2]....
        /*021c*/ 	.word	0x00003460


	//----- nvinfo : EIATTR_CRS_STACK_SIZE
	.align		4
.L_2228:
        /*0220*/ 	.byte	0x04, 0x1e
        /*0222*/ 	.short	(.L_2230 - .L_2229)
.L_2229:
        /*0224*/ 	.word	0x00000000


	//----- nvinfo : EIATTR_CBANK_PARAM_SIZE
	.align		4
.L_2230:
        /*0228*/ 	.byte	0x03, 0x19
        /*022a*/ 	.short	0x0074


	//----- nvinfo : EIATTR_PARAM_CBANK
	.align		4
        /*022c*/ 	.byte	0x04, 0x0a
        /*022e*/ 	.short	(.L_2232 - .L_2231)
	.align		4
.L_2231:
        /*0230*/ 	.word	index@(.nv.constant0._ZN17fastertransformer35generalAddBiasResidualLayerNormOpt2I7__half2Lb0ELb0ELi2ELb1ELi8EEEvPT_S3_PKS2_S5_S5_S5_S5_S5_fiiPKfS7_S7_Pfi)
        /*0234*/ 	.short	0x0210
        /*0236*/ 	.short	0x0074


	//----- nvinfo : EIATTR_SW_WAR
	.align		4
.L_2232:
        /*0238*/ 	.byte	0x04, 0x36
        /*023a*/ 	.short	(.L_2234 - .L_2233)
.L_2233:
        /*023c*/ 	.word	0x00000008
.L_2234:


//--------------------- .nv.info._ZN17fastertransformer34generalAddBiasResidualLayerNormOptI7__half2Lb0ELb0ELi2ELb1ELi8EEEvPT_S3_PKS2_S5_S5_S5_S5_S5_fiiPKfS7_S7_Pfi --------------------------
	.section	.nv.info._ZN17fastertransformer34generalAddBiasResidualLayerNormOptI7__half2Lb0ELb0ELi2ELb1ELi8EEEvPT_S3_PKS2_S5_S5_S5_S5_S5_fiiPKfS7_S7_Pfi,"",@"SHT_CUDA_INFO"
	.sectionflags	@""
	.align	4


	//----- nvinfo : EIATTR_CUDA_API_VERSION
	.align		4
        /*0000*/ 	.byte	0x04, 0x37
        /*0002*/ 	.short	(.L_2236 - .L_2235)
.L_2235:
        /*0004*/ 	.word	0x00000082


	//----- nvinfo : EIATTR_KPARAM_INFO
	.align		4
.L_2236:
        /*0008*/ 	.byte	0x04, 0x17
        /*000a*/ 	.short	(.L_2238 - .L_2237)
.L_2237:
        /*000c*/ 	.word	0x00000000
        /*0010*/ 	.short	0x000f
        /*0012*/ 	.short	0x0070
        /*0014*/ 	.byte	0x00, 0xf0, 0x11, 0x00


	//----- nvinfo : EIATTR_KPARAM_INFO
	.align		4
.L_2238:
        /*0018*/ 	.byte	0x04, 0x17
        /*001a*/ 	.short	(.L_2240 - .L_2239)
.L_2239:
        /*001c*/ 	.word	0x00000000
        /*0020*/ 	.short	0x000e
        /*0022*/ 	.short	0x0068
        /*0024*/ 	.byte	0x00, 0xf0, 0x21, 0x00


	//----- nvinfo : EIATTR_KPARAM_INFO
	.align		4
.L_2240:
        /*0028*/ 	.byte	0x04, 0x17
        /*002a*/ 	.short	(.L_2242 - .L_2241)
.L_2241:
        /*002c*/ 	.word	0x00000000
        /*0030*/ 	.short	0x000d
        /*0032*/ 	.short	0x0060
        /*0034*/ 	.byte	0x00, 0xf0, 0x21, 0x00


	//----- nvinfo : EIATTR_KPARAM_INFO
	.align		4
.L_2242:
        /*0038*/ 	.byte	0x04, 0x17
        /*003a*/ 	.short	(.L_2244 - .L_2243)
.L_2243:
        /*003c*/ 	.word	0x00000000
        /*0040*/ 	.short	0x000c
        /*0042*/ 	.short	0x0058
        /*0044*/ 	.byte	0x00, 0xf0, 0x21, 0x00


	//----- nvinfo : EIATTR_KPARAM_INFO
	.align		4
.L_2244:
        /*0048*/ 	.byte	0x04, 0x17
        /*004a*/ 	.short	(.L_2246 - .L_2245)
.L_2245:
        /*004c*/ 	.word	0x00000000
        /*0050*/ 	.short	0x000b
        /*0052*/ 	.short	0x0050
        /*0054*/ 	.byte	0x00, 0xf0, 0x21, 0x00


	//----- nvinfo : EIATTR_KPARAM_INFO
	.align		4
.L_2246:
        /*0058*/ 	.byte	0x04, 0x17
        /*005a*/ 	.short	(.L_2248 - .L_2247)
.L_2247:
        /*005c*/ 	.word	0x00000000
        /*0060*/ 	.short	0x000a
        /*0062*/ 	.short	0x0048
        /*0064*/ 	.byte	0x00, 0xf0, 0x11, 0x00


	//----- nvinfo : EIATTR_KPARAM_INFO
	.align		4
.L_2248:
        /*0068*/ 	.byte	0x04, 0x17
        /*006a*/ 	.short	(.L_2250 - .L_2249)
.L_2249:
        /*006c*/ 	.word	0x00000000
        /*0070*/ 	.short	0x0009
        /*0072*/ 	.short	0x0044
        /*0074*/ 	.byte	0x00, 0xf0, 0x11, 0x00


	//----- nvinfo : EIATTR_KPARAM_INFO
	.align		4
.L_2250:
        /*0078*/ 	.byte	0x04, 0x17
        /*007a*/ 	.short	(.L_2252 - .L_2251)
.L_2251:
        /*007c*/ 	.word	0x00000000
        /*0080*/ 	.short	0x0008
        /*0082*/ 	.short	0x0040
        /*0084*/ 	.byte	0x00, 0xf0, 0x11, 0x00


	//----- nvinfo : EIATTR_KPARAM_INFO
	.align		4
.L_2252:
        /*0088*/ 	.byte	0x04, 0x17
        /*008a*/ 	.short	(.L_2254 - .L_2253)
.L_2253:
        /*008c*/ 	.word	0x00000000
        /*0090*/ 	.short	0x0007
        /*0092*/ 	.short	0x0038
        /*0094*/ 	.byte	0x00, 0xf0, 0x21, 0x00


	//----- nvinfo : EIATTR_KPARAM_INFO
	.align		4
.L_2254:
        /*0098*/ 	.byte	0x04, 0x17
        /*009a*/ 	.short	(.L_2256 - .L_2255)
.L_2255:
        /*009c*/ 	.word	0x00000000
        /*00a0*/ 	.short	0x0006
        /*00a2*/ 	.short	0x0030
        /*00a4*/ 	.byte	0x00, 0xf0, 0x21, 0x00


	//----- nvinfo : EIATTR_KPARAM_INFO
	.align		4
.L_2256:
        /*00a8*/ 	.byte	0x04, 0x17
        /*00aa*/ 	.short	(.L_2258 - .L_2257)
.L_2257:
        /*00ac*/ 	.word	0x00000000
        /*00b0*/ 	.short	0x0005
        /*00b2*/ 	.short	0x0028
        /*00b4*/ 	.byte	0x00, 0xf0, 0x21, 0x00


	//----- nvinfo : EIATTR_KPARAM_INFO
	.align		4
.L_2258:
        /*00b8*/ 	.byte	0x04, 0x17
        /*00ba*/ 	.short	(.L_2260 - .L_2259)
.L_2259:
        /*00bc*/ 	.word	0x00000000
        /*00c0*/ 	.short	0x0004
        /*00c2*/ 	.short	0x0020
        /*00c4*/ 	.byte	0x00, 0xf0, 0x21, 0x00


	//----- nvinfo : EIATTR_KPARAM_INFO
	.align		4
.L_2260:
        /*00c8*/ 	.byte	0x04, 0x17
        /*00ca*/ 	.short	(.L_2262 - .L_2261)
.L_2261:
        /*00cc*/ 	.word	0x00000000
        /*00d0*/ 	.short	0x0003
        /*00d2*/ 	.short	0x0018
        /*00d4*/ 	.byte	0x00, 0xf0, 0x21, 0x00


	//----- nvinfo : EIATTR_KPARAM_INFO
	.align		4
.L_2262:
        /*00d8*/ 	.byte	0x04, 0x17
        /*00da*/ 	.short	(.L_2264 - .L_2263)
.L_2263:
        /*00dc*/ 	.word	0x00000000
        /*00e0*/ 	.short	0x0002
        /*00e2*/ 	.short	0x0010
        /*00e4*/ 	.byte	0x00, 0xf0, 0x21, 0x00


	//----- nvinfo : EIATTR_KPARAM_INFO
	.align		4
.L_2264:
        /*00e8*/ 	.byte	0x04, 0x17
        /*00ea*/ 	.short	(.L_2266 - .L_2265)
.L_2265:
        /*00ec*/ 	.word	0x00000000
        /*00f0*/ 	.short	0x0001
        /*00f2*/ 	.short	0x0008
        /*00f4*/ 	.byte	0x00, 0xf0, 0x21, 0x00


	//----- nvinfo : EIATTR_KPARAM_INFO
	.align		4
.L_2266:
        /*00f8*/ 	.byte	0x04, 0x17
        /*00fa*/ 	.short	(.L_2268 - .L_2267)
.L_2267:
        /*00fc*/ 	.word	0x00000000
        /*0100*/ 	.short	0x0000
        /*0102*/ 	.short	0x0000
        /*0104*/ 	.byte	0x00, 0xf0, 0x21, 0x00


	//----- nvinfo : EIATTR_SPARSE_MMA_MASK
	.align		4
.L_2268:
        /*0108*/ 	.byte	0x03, 0x50
        /*010a*/ 	.short	0x0000


	//----- nvinfo : EIATTR_MAXREG_COUNT
	.align		4
        /*010c*/ 	.byte	0x03, 0x1b
        /*010e*/ 	.short	0x00ff


	//----- nvinfo : EIATTR_NUM_BARRIERS
	.align		4
        /*0110*/ 	.byte	0x02, 0x4c
        /*0112*/ 	.byte	0x01
	.zero		1


	//----- nvinfo : EIATTR_MERCURY_ISA_VERSION
	.align		4
        /*0114*/ 	.byte	0x03, 0x5f
        /*0116*/ 	.short	0x0101


	//----- nvinfo : EIATTR_INT_WARP_WIDE_INSTR_OFFSETS
	.align		4
        /*0118*/ 	.byte	0x04, 0x31
        /*011a*/ 	.short	(.L_2270 - .L_2269)


	//   ....[0]....
.L_2269:
        /*011c*/ 	.word	0x00000390


	//----- nvinfo : EIATTR_COOP_GROUP_MASK_REGIDS
	.align		4
.L_2270:
        /*0120*/ 	.byte	0x04, 0x29
        /*0122*/ 	.short	(.L_2272 - .L_2271)


	//   ....[0]....
.L_2271:
        /*0124*/ 	.word	0xffffffff


	//   ....[1]....
        /*0128*/ 	.word	0xffffffff


	//   ....[2]....
        /*012c*/ 	.word	0xffffffff


	//   ....[3]....
        /*0130*/ 	.word	0xffffffff


	//   ....[4]....
        /*0134*/ 	.word	0xffffffff


	//   ....[5]....
        /*0138*/ 	.word	0xffffffff


	//   ....[6]....
        /*013c*/ 	.word	0xffffffff


	//   ....[7]....
        /*0140*/ 	.word	0xffffffff


	//   ....[8]....
        /*0144*/ 	.word	0xffffffff


	//   ....[9]....
        /*0148*/ 	.word	0xffffffff


	//   ....[10]....
        /*014c*/ 	.word	0xffffffff


	//   ....[11]....
        /*0150*/ 	.word	0xffffffff


	//   ....[12]....
        /*0154*/ 	.word	0xffffffff


	//   ....[13]....
        /*0158*/ 	.word	0xffffffff


	//   ....[14]....
        /*015c*/ 	.word	0xffffffff


	//   ....[15]....
        /*0160*/ 	.word	0xffffffff


	//   ....[16]....
        /*0164*/ 	.word	0xffffffff


	//   ....[17]....
        /*0168*/ 	.word	0xffffffff


	//   ....[18]....
        /*016c*/ 	.word	0xffffffff


	//   ....[19]....
        /*0170*/ 	.word	0xffffffff


	//   ....[20]....
        /*0174*/ 	.word	0xffffffff


	//   ....[21]....
        /*0178*/ 	.word	0xffffffff


	//   ....[22]....
        /*017c*/ 	.word	0xffffffff


	//   ....[23]....
        /*0180*/ 	.word	0xffffffff


	//   ....[24]....
        /*0184*/ 	.word	0xffffffff


	//   ....[25]....
        /*0188*/ 	.word	0xffffffff


	//   ....[26]....
        /*018c*/ 	.word	0xffffffff


	//   ....[27]....
        /*0190*/ 	.word	0xffffffff


	//   ....[28]....
        /*0194*/ 	.word	0xffffffff


	//   ....[29]....
        /*0198*/ 	.word	0xffffffff


	//----- nvinfo : EIATTR_COOP_GROUP_INSTR_OFFSETS
	.align		4
.L_2272:
        /*019c*/ 	.byte	0x04, 0x28
        /*019e*/ 	.short	(.L_2274 - .L_2273)


	//   ....[0]....
.L_2273:
        /*01a0*/ 	.word	0x00000320


	//   ....[1]....
        /*01a4*/ 	.word	0x000003c0


	//   ....[2]....
        /*01a8*/ 	.word	0x000003f0


	//   ....[3]....
        /*01ac*/ 	.word	0x00000420


	//   ....[4]....
        /*01b0*/ 	.word	0x00000460


	//   ....[5]....
        /*01b4*/ 	.word	0x000004c0


	//   ....[6]....
        /*01b8*/ 	.word	0x000004f0


	//   ....[7]....
        /*01bc*/ 	.word	0x00000510


	//   ....[8]....
        /*01c0*/ 	.word	0x00000530


	//   ....[9]....
        /*01c4*/ 	.word	0x00000560


	//   ....[10]....
        /*01c8*/ 	.word	0x00000cc0


	//   ....[11]....
        /*01cc*/ 	.word	0x00000cf0


	//   ....[12]....
        /*01d0*/ 	.word	0x00000d10


	//   ....[13]....
        /*01d4*/ 	.word	0x00000d30


	//   ....[14]....
        /*01d8*/ 	.word	0x00000d50


	//   ....[15]....
        /*01dc*/ 	.word	0x00000db0


	//   ....[16]....
        /*01e0*/ 	.word	0x00000dd0


	//   ....[17]....
        /*01e4*/ 	.word	0x00000df0


	//   ....[18]....
        /*01e8*/ 	.word	0x00000e10


	//   ....[19]....
        /*01ec*/ 	.word	0x00000e30


	//   ....[20]....
        /*01f0*/ 	.word	0x00002780


	//   ....[21]....
        /*01f4*/ 	.word	0x000027f0


	//   ....[22]....
        /*01f8*/ 	.word	0x00002840


	//   ....[23]....
        /*01fc*/ 	.word	0x00002870


	//   ....[24]....
        /*0200*/ 	.word	0x000028d0


	//   ....[25]....
        /*0204*/ 	.word	0x00002920


	//   ....[26]....
        /*0208*/ 	.word	0x00002940


	//   ....[27]....
        /*020c*/ 	.word	0x00002960


	//   ....[28]....
        /*0210*/ 	.word	0x00002980


	//   ....[29]....
        /*0214*/ 	.word	0x000029a0


	//----- nvinfo : EIATTR_EXIT_INSTR_OFFSETS
	.align		4
.L_2274:
        /*0218*/ 	.byte	0x04, 0x1c
        /*021a*/ 	.short	(.L_2276 - .L_2275)


	//   ....[0]....
.L_2275:
        /*021c*/ 	.word	0x00002730


	//   ....[1]....
        /*0220*/ 	.word	0x00002ce0


	//   ....[2]....
        /*0224*/ 	.word	0x00002d70


	//----- nvinfo : EIATTR_CRS_STACK_SIZE
	.align		4
.L_2276:
        /*0228*/ 	.byte	0x04, 0x1e
        /*022a*/ 	.short	(.L_2278 - .L_2277)
.L_2277:
        /*022c*/ 	.word	0x00000000


	//----- nvinfo : EIATTR_CBANK_PARAM_SIZE
	.align		4
.L_2278:
        /*0230*/ 	.byte	0x03, 0x19
        /*0232*/ 	.short	0x0074


	//----- nvinfo : EIATTR_PARAM_CBANK
	.align		4
        /*0234*/ 	.byte	0x04, 0x0a
        /*0236*/ 	.short	(.L_2280 - .L_2279)
	.align		4
.L_2279:
        /*0238*/ 	.word	index@(.nv.constant0._ZN17fastertransformer34generalAddBiasResidualLayerNormOptI7__half2Lb0ELb0ELi2ELb1ELi8EEEvPT_S3_PKS2_S5_S5_S5_S5_S5_fiiPKfS7_S7_Pfi)
        /*023c*/ 	.short	0x0210
        /*023e*/ 	.short	0x0074


	//----- nvinfo : EIATTR_SW_WAR
	.align		4
.L_2280:
        /*0240*/ 	.byte	0x04, 0x36
        /*0242*/ 	.short	(.L_2282 - .L_2281)
.L_2281:
        /*0244*/ 	.word	0x00000008
.L_2282:


//--------------------- .nv.info._ZN17fastertransformer35generalAddBiasResidualLayerNormOpt2I7__half2Lb1ELb0ELi2ELb1ELi8EEEvPT_S3_PKS2_S5_S5_S5_S5_S5_fiiPKfS7_S7_Pfi --------------------------
	.section	.nv.info._ZN17fastertransformer35generalAddBiasResidualLayerNormOpt2I7__half2Lb1ELb0ELi2ELb1ELi8EEEvPT_S3_PKS2_S5_S5_S5_S5_S5_fiiPKfS7_S7_Pfi,"",@"SHT_CUDA_INFO"
	.sectionflags	@""
	.align	4


	//----- nvinfo : EIATTR_CUDA_API_VERSION
	.align		4
        /*0000*/ 	.byte	0x04, 0x37
        /*0002*/ 	.short	(.L_2284 - .L_2283)
.L_2283:
        /*0004*/ 	.word	0x00000082


	//----- nvinfo : EIATTR_KPARAM_INFO
	.align		4
.L_2284:
        /*0008*/ 	.byte	0x04, 0x17
        /*000a*/ 	.short	(.L_2286 - .L_2285)
.L_2285:
        /*000c*/ 	.word	0x00000000
        /*0010*/ 	.short	0x000f
        /*0012*/ 	.short	0x0070
        /*0014*/ 	.byte	0x00, 0xf0, 0x11, 0x00


	//----- nvinfo : EIATTR_KPARAM_INFO
	.align		4
.L_2286:
        /*0018*/ 	.byte	0x04, 0x17
        /*001a*/ 	.short	(.L_2288 - .L_2287)
.L_2287:
        /*001c*/ 	.word	0x00000000
        /*0020*/ 	.short	0x000e
        /*0022*/ 	.short	0x0068
        /*0024*/ 	.byte	0x00, 0xf0, 0x21, 0x00


	//----- nvinfo : EIATTR_KPARAM_INFO
	.align		4
.L_2288:
        /*0028*/ 	.byte	0x04, 0x17
        /*002a*/ 	.short	(.L_2290 - .L_2289)
.L_2289:
        /*002c*/ 	.word	0x00000000
        /*0030*/ 	.short	0x000d
        /*0032*/ 	.short	0x0060
        /*0034*/ 	.byte	0x00, 0xf0, 0x21, 0x00


	//----- nvinfo : EIATTR_KPARAM_INFO
	.align		4
.L_2290:
        /*0038*/ 	.byte	0x04, 0x17
        /*003a*/ 	.short	(.L_2292 - .L_2291)
.L_2291:
        /*003c*/ 	.word	0x00000000
        /*0040*/ 	.short	0x000c
        /*0042*/ 	.short	0x0058
        /*0044*/ 	.byte	0x00, 0xf0, 0x21, 0x00


	//----- nvinfo : EIATTR_KPARAM_INFO
	.align		4
.L_2292:
        /*0048*/ 	.byte	0x04, 0x17
        /*004a*/ 	.short	(.L_2294 - .L_2293)
.L_2293:
        /*004c*/ 	.word	0x00000000
        /*0050*/ 	.short	0x000b
        /*0052*/ 	.short	0x0050
        /*0054*/ 	.byte	0x00, 0xf0, 0x21, 0x00


	//----- nvinfo : EIATTR_KPARAM_INFO
	.align		4
.L_2294:
        /*0058*/ 	.byte	0x04, 0x17
        /*005a*/ 	.short	(.L_2296 - .L_2295)
.L_2295:
        /*005c*/ 	.word	0x00000000
        /*0060*/ 	.short	0x000a
        /*0062*/ 	.short	0x0048
        /*0064*/ 	.byte	0x00, 0xf0, 0x11, 0x00


	//----- nvinfo : EIATTR_KPARAM_INFO
	.align		4
.L_2296:
        /*0068*/ 	.byte	0x04, 0x17
        /*006a*/ 	.short	(.L_2298 - .L_2297)
.L_2297:
        /*006c*/ 	.word	0x00000000
        /*0070*/ 	.short	0x0009
        /*0072*/ 	.short	0x0044
        /*0074*/ 	.byte	0x00, 0xf0, 0x11, 0x00


	//----- nvinfo : EIATTR_KPARAM_INFO
	.align		4
.L_2298:
        /*0078*/ 	.byte	0x04, 0x17
        /*007a*/ 	.short	(.L_2300 - .L_2299)
.L_2299:
        /*007c*/ 	.word	0x00000000
        /*0080*/ 	.short	0x0008
        /*0082*/ 	.short	0x0040
        /*0084*/ 	.byte	0x00, 0xf0, 0x11, 0x00


	//----- nvinfo : EIATTR_KPARAM_INFO
	.align		4
.L_2300:
        /*0088*/ 	.byte	0x04, 0x17
        /*008a*/ 	.short	(.L_2302 - .L_2301)
.L_2301:
        /*008c*/ 	.word	0x00000000
        /*0090*/ 	.short	0x0007
        /*0092*/ 	.short	0x0038
        /*0094*/ 	.byte	0x00, 0xf0, 0x21, 0x00


	//----- nvinfo : EIATTR_KPARAM_INFO
	.align		4
.L_2302:
        /*0098*/ 	.byte	0x04, 0x17
        /*009a*/ 	.short	(.L_2304 - .L_2303)
.L_2303:
        /*009c*/ 	.word	0x00000000
        /*00a0*/ 	.short	0x0006
        /*00a2*/ 	.short	0x0030
        /*00a4*/ 	.byte	0x00, 0xf0, 0x21, 0x00


	//----- nvinfo : EIATTR_KPARAM_INFO
	.align		4
.L_2304:
        /*00a8*/ 	.byte	0x04, 0x17
        /*00aa*/ 	.short	(.L_2306 - .L_2305)
.L_2305:
        /*00ac*/ 	.word	0x00000000
        /*00b0*/ 	.short	0x0005
        /*00b2*/ 	.short	0x0028
        /*00b4*/ 	.byte	0x00, 0xf0, 0x21, 0x00


	//----- nvinfo : EIATTR_KPARAM_INFO
	.align		4
.L_2306:
        /*00b8*/ 	.byte	0x04, 0x17
        /*00ba*/ 	.short	(.L_2308 - .L_2307)
.L_2307:
        /*00bc*/ 	.word	0x00000000
        /*00c0*/ 	.short	0x0004
        /*00c2*/ 	.short	0x0020
        /*00c4*/ 	.byte	0x00, 0xf0, 0x21, 0x00


	//----- nvinfo : EIATTR_KPARAM_INFO
	.align		4
.L_2308:
        /*00c8*/ 	.byte	0x04, 0x17
        /*00ca*/ 	.short	(.L_2310 - .L_2309)
.L_2309:
        /*00cc*/ 	.word	0x00000000
        /*00d0*/ 	.short	0x0003
        /*00d2*/ 	.short	0x0018
        /*00d4*/ 	.byte	0x00, 0xf0, 0x21, 0x00


	//----- nvinfo : EIATTR_KPARAM_INFO
	.align		4
.L_2310:
        /*00d8*/ 	.byte	0x04, 0x17
        /*00da*/ 	.short	(.L_2312 - .L_2311)
.L_2311:
        /*00dc*/ 	.word	0x00000000
        /*00e0*/ 	.short	0x0002
        /*00e2*/ 	.short	0x0010
        /*00e4*/ 	.byte	0x00, 0xf0, 0x21, 0x00


	//----- nvinfo : EIATTR_KPARAM_INFO
	.align		4
.L_2312:
        /*00e8*/ 	.byte	0x04, 0x17
        /*00ea*/ 	.short	(.L_2314 - .L_2313)
.L_2313:
        /*00ec*/ 	.word	0x00000000
        /*00f0*/ 	.short	0x0001
        /*00f2*/ 	.short	0x0008
        /*00f4*/ 	.byte	0x00, 0xf0, 0x21, 0x00


	//----- nvinfo : EIATTR_KPARAM_INFO
	.align		4
.L_2314:
        /*00f8*/ 	.byte	0x04, 0x17
        /*00fa*/ 	.short	(.L_2316 - .L_2315)
.L_2315:
        /*00fc*/ 	.word	0x00000000
        /*0100*/ 	.short	0x0000
        /*0102*/ 	.short	0x0000
        /*0104*/ 	.byte	0x00, 0xf0, 0x21, 0x00


	//----- nvinfo : EIATTR_SPARSE_MMA_MASK
	.align		4
.L_2316:
        /*0108*/ 	.byte	0x03, 0x50
        /*010a*/ 	.short	0x0000


	//----- nvinfo : EIATTR_MAXREG_COUNT
	.align		4
        /*010c*/ 	.byte	0x03, 0x1b
        /*010e*/ 	.short	0x00ff


	//----- nvinfo : EIATTR_NUM_BARRIERS
	.align		4
        /*0110*/ 	.byte	0x02, 0x4c
        /*0112*/ 	.byte	0x01
	.zero		1


	//----- nvinfo : EIATTR_MERCURY_ISA_VERSION
	.align		4
        /*0114*/ 	.byte	0x03, 0x5f
        /*0116*/ 	.short	0x0101


	//----- nvinfo : EIATTR_COOP_GROUP_MASK_REGIDS
	.align		4
        /*0118*/ 	.byte	0x04, 0x29
        /*011a*/ 	.short	(.L_2318 - .L_2317)


	//   ....[0]....
.L_2317:
        /*011c*/ 	.word	0xffffffff


	//   ....[1]....
        /*0120*/ 	.word	0xffffffff


	//   ....[2]....
        /*0124*/ 	.word	0xffffffff


	//   ....[3]....
        /*0128*/ 	.word	0xffffffff


	//   ....[4]....
        /*012c*/ 	.word	0xffffffff


	//   ....[5]....
        /*0130*/ 	.word	0xffffffff


	//   ....[6]....
        /*0134*/ 	.word	0xffffffff


	//   ....[7]....
        /*0138*/ 	.word	0xffffffff


	//   ....[8]....
        /*013c*/ 	.word	0xffffffff


	//   ....[9]....
        /*0140*/ 	.word	0xffffffff


	//   ....[10]....
        /*0144*/ 	.word	0xffffffff


	//   ....[11]....
        /*0148*/ 	.word	0xffffffff


	//   ....[12]....
        /*014c*/ 	.word	0xffffffff


	//   ....[13]....
        /*0150*/ 	.word	0xffffffff


	//   ....[14]....
        /*0154*/ 	.word	0xffffffff


	//   ....[15]....
        /*0158*/ 	.word	0xffffffff


	//   ....[16]....
        /*015c*/ 	.word	0xffffffff


	//   ....[17]....
        /*0160*/ 	.word	0xffffffff


	//   ....[18]....
        /*0164*/ 	.word	0xffffffff


	//   ....[19]....
        /*0168*/ 	.word	0xffffffff


	//   ....[20]....
        /*016c*/ 	.word	0xffffffff


	//   ....[21]....
        /*0170*/ 	.word	0xffffffff


	//   ....[22]....
        /*0174*/ 	.word	0xffffffff


	//   ....[23]....
        /*0178*/ 	.word	0xffffffff


	//   ....[24]....
        /*017c*/ 	.word	0xffffffff


	//   ....[25]....
        /*0180*/ 	.word	0xffffffff


	//   ....[26]....
        /*0184*/ 	.word	0xffffffff


	//   ....[27]....
        /*0188*/ 	.word	0xffffffff


	//   ....[28]....
        /*018c*/ 	.word	0xffffffff


	//   ....[29]....
        /*0190*/ 	.word	0xffffffff


	//----- nvinfo : EIATTR_COOP_GROUP_INSTR_OFFSETS
	.align		4
.L_2318:
        /*0194*/ 	.byte	0x04, 0x28
        /*0196*/ 	.short	(.L_2320 - .L_2319)


	//   ....[0]....
.L_2319:
        /*0198*/ 	.word	0x00002bd0


	//   ....[1]....
        /*019c*/ 	.word	0x00002c00


	//   ....[2]....
        /*01a0*/ 	.word	0x00002c60


	//   ....[3]....
        /*01a4*/ 	.word	0x00002c70


	//   ....[4]....
        /*01a8*/ 	.word	0x00002cb0


	//   ....[5]....
        /*01ac*/ 	.word	0x00002cc0


	//   ....[6]....
        /*01b0*/ 	.word	0x00002d00


	//   ....[7]....
        /*01b4*/ 	.word	0x00002d20


	//   ....[8]....
        /*01b8*/ 	.word	0x00002d60


	//   ....[9]....
        /*01bc*/ 	.word	0x00002d80


	//   ....[10]....
        /*01c0*/ 	.word	0x00002e70


	//   ....[11]....
        /*01c4*/ 	.word	0x00002e80


	//   ....[12]....
        /*01c8*/ 	.word	0x00002eb0


	//   ....[13]....
        /*01cc*/ 	.word	0x00002ec0


	//   ....[14]....
        /*01d0*/ 	.word	0x00002ef0


	//   ....[15]....
        /*01d4*/ 	.word	0x00002f00


	//   ....[16]....
        /*01d8*/ 	.word	0x00002f30


	//   ....[17]....
        /*01dc*/ 	.word	0x00002f40


	//   ....[18]....
        /*01e0*/ 	.word	0x00002f70


	//   ....[19]....
        /*01e4*/ 	.word	0x00002f80


	//   ....[20]....
        /*01e8*/ 	.word	0x00004740


	//   ....[21]....
        /*01ec*/ 	.word	0x000047a0


	//   ....[22]....
        /*01f0*/ 	.word	0x000047d0


	//   ....[23]....
        /*01f4*/ 	.word	0x00004800


	//   ....[24]....
        /*01f8*/ 	.word	0x00004870


	//   ....[25]....
        /*01fc*/ 	.word	0x000048d0


	//   ....[26]....
        /*0200*/ 	.word	0x000048f0


	//   ....[27]....
        /*0204*/ 	.word	0x00004910


	//   ....[28]....
        /*0208*/ 	.word	0x00004930


	//   ....[29]....
        /*020c*/ 	.word	0x00004950


	//----- nvinfo : EIATTR_EXIT_INSTR_OFFSETS
	.align		4
.L_2320:
        /*0210*/ 	.byte	0x04, 0x1c
        /*0212*/ 	.short	(.L_2322 - .L_2321)


	//   ....[0]....
.L_2321:
        /*0214*/ 	.word	0x000046e0


	//   ....[1]....
        /*0218*/ 	.word	0x00004c80


	//   ....[2]....
        /*021c*/ 	.word	0x00004d00


	//----- nvinfo : EIATTR_CRS_STACK_SIZE
	.align		4
.L_2322:
        /*0220*/ 	.byte	0x04, 0x1e
        /*0222*/ 	.short	(.L_2324 - .L_2323)
.L_2323:
        /*0224*/ 	.word	0x00000000


	//----- nvinfo : EIATTR_CBANK_PARAM_SIZE
	.align		4
.L_2324:
        /*0228*/ 	.byte	0x03, 0x19
        /*022a*/ 	.short	0x0074


	//----- nvinfo : EIATTR_PARAM_CBANK
	.align		4
        /*022c*/ 	.byte	0x04, 0x0a
        /*022e*/ 	.short	(.L_2326 - .L_2325)
	.align		4
.L_2325:
        /*0230*/ 	.word	index@(.nv.constant0._ZN17fastertransformer35generalAddBiasResidualLayerNormOpt2I7__half2Lb1ELb0ELi2ELb1ELi8EEEvPT_S3_PKS2_S5_S5_S5_S5_S5_fiiPKfS7_S7_Pfi)
        /*0234*/ 	.short	0x0210
        /*0236*/ 	.short	0x0074


	//----- nvinfo : EIATTR_SW_WAR
	.align		4
.L_2326:
        /*0238*/ 	.byte	0x04, 0x36
        /*023a*/ 	.short	(.L_2328 - .L_2327)
.L_2327:
        /*023c*/ 	.word	0x00000008
.L_2328:


//--------------------- .nv.info._ZN17fastertransformer34generalAddBiasResidualLayerNormOptI7__half2Lb1ELb0ELi2ELb1ELi8EEEvPT_S3_PKS2_S5_S5_S5_S5_S5_fiiPKfS7_S7_Pfi --------------------------
	.section	.nv.info._ZN17fastertransformer34generalAddBiasResidualLayerNormOptI7__half2Lb1ELb0ELi2ELb1ELi8EEEvPT_S3_PKS2_S5_S5_S5_S5_S5_fiiPKfS7_S7_Pfi,"",@"SHT_CUDA_INFO"
	.sectionflags	@""
	.align	4


	//----- nvinfo : EIATTR_CUDA_API_VERSION
	.align		4
        /*0000*/ 	.byte	0x04, 0x37
        /*0002*/ 	.short	(.L_2330 - .L_2329)
.L_2329:
        /*0004*/ 	.word	0x00000082


	//----- nvinfo : EIATTR_KPARAM_INFO
	.align		4
.L_2330:
        /*0008*/ 	.byte	0x04, 0x17
        /*000a*/ 	.short	(.L_2332 - .L_2331)
.L_2331:
        /*000c*/ 	.word	0x00000000
        /*0010*/ 	.short	0x000f
        /*0012*/ 	.short	0x0070
        /*0014*/ 	.byte	0x00, 0xf0, 0x11, 0x00


	//----- nvinfo : EIATTR_KPARAM_INFO
	.align		4
.L_2332:
        /*0018*/ 	.byte	0x04, 0x17
        /*001a*/ 	.short	(.L_2334 - .L_2333)
.L_2333:
        /*001c*/ 	.word	0x00000000
        /*0020*/ 	.short	0x000e
        /*0022*/ 	.short	0x0068
        /*0024*/ 	.byte	0x00, 0xf0, 0x21, 0x00


	//----- nvinfo : EIATTR_KPARAM_INFO
	.align		4
.L_2334:
        /*0028*/ 	.byte	0x04, 0x17
        /*002a*/ 	.short	(.L_2336 - .L_2335)
.L_2335:
        /*002c*/ 	.word	0x00000000
        /*0030*/ 	.short	0x000d
        /*0032*/ 	.short	0x0060
        /*0034*/ 	.byte	0x00, 0xf0, 0x21, 0x00


	//----- nvinfo : EIATTR_KPARAM_INFO
	.align		4
.L_2336:
        /*0038*/ 	.byte	0x04, 0x17
        /*003a*/ 	.short	(.L_2338 - .L_2337)
.L_2337:
        /*003c*/ 	.word	0x00000000
        /*0040*/ 	.short	0x000c
        /*0042*/ 	.short	0x0058
        /*0044*/ 	.byte	0x00, 0xf0, 0x21, 0x00


	//----- nvinfo : EIATTR_KPARAM_INFO
	.align		4
.L_2338:
        /*0048*/ 	.byte	0x04, 0x17
        /*004a*/ 	.short	(.L_2340 - .L_2339)
.L_2339:
        /*004c*/ 	.word	0x00000000
        /*0050*/ 	.short	0x000b
        /*0052*/ 	.short	0x0050
        /*0054*/ 	.byte	0x00, 0xf0, 0x21, 0x00


	//----- nvinfo : EIATTR_KPARAM_INFO
	.align		4
.L_2340:
        /*0058*/ 	.byte	0x04, 0x17
        /*005a*/ 	.short	(.L_2342 - .L_2341)
.L_2341:
        /*005c*/ 	.word	0x00000000
        /*0060*/ 	.short	0x000a
        /*0062*/ 	.short	0x0048
        /*0064*/ 	.byte	0x00, 0xf0, 0x11, 0x00


	//----- nvinfo : EIATTR_KPARAM_INFO
	.align		4
.L_2342:
        /*0068*/ 	.byte	0x04, 0x17
        /*006a*/ 	.short	(.L_2344 - .L_2343)
.L_2343:
        /*006c*/ 	.word	0x00000000
        /*0070*/ 	.short	0x0009
        /*0072*/ 	.short	0x0044
        /*0074*/ 	.byte	0x00, 0xf0, 0x11, 0x00


	//----- nvinfo : EIATTR_KPARAM_INFO
	.align		4
.L_2344:
        /*0078*/ 	.byte	0x04, 0x17
        /*007a*/ 	.short	(.L_2346 - .L_2345)
.L_2345:
        /*007c*/ 	.word	0x00000000
        /*0080*/ 	.short	0x0008
        /*0082*/ 	.short	0x0040
        /*0084*/ 	.byte	0x00, 0xf0, 0x11, 0x00


	//----- nvinfo : EIATTR_KPARAM_INFO
	.align		4
.L_2346:
        /*0088*/ 	.byte	0x04, 0x17
        /*008a*/ 	.short	(.L_2348 - .L_2347)
.L_2347:
        /*008c*/ 	.word	0x00000000
        /*0090*/ 	.short	0x0007
        /*0092*/ 	.short	0x0038
        /*0094*/ 	.byte	0x00, 0xf0, 0x21, 0x00


	//----- nvinfo : EIATTR_KPARAM_INFO
	.align		4
.L_2348:
        /*0098*/ 	.byte	0x04, 0x17
        /*009a*/ 	.short	(.L_2350 - .L_2349)
.L_2349:
        /*009c*/ 	.word	0x00000000
        /*00a0*/ 	.short	0x0006
        /*00a2*/ 	.short	0x0030
        /*00a4*/ 	.byte	0x00, 0xf0, 0x21, 0x00


	//----- nvinfo : EIATTR_KPARAM_INFO
	.align		4
.L_2350:
        /*00a8*/ 	.byte	0x04, 0x17
        /*00aa*/ 	.short	(.L_2352 - .L_2351)
.L_2351:
        /*00ac*/ 	.word	0x00000000
        /*00b0*/ 	.short	0x0005
        /*00b2*/ 	.short	0x0028
        /*00b4*/ 	.byte	0x00, 0xf0, 0x21, 0x00


	//----- nvinfo : EIATTR_KPARAM_INFO
	.align		4
.L_2352:
        /*00b8*/ 	.byte	0x04, 0x17
        /*00ba*/ 	.short	(.L_2354 - .L_2353)
.L_2353:
        /*00bc*/ 	.word	0x00000000
        /*00c0*/ 	.short	0x0004
        /*00c2*/ 	.short	0x0020
        /*00c4*/ 	.byte	0x00, 0xf0, 0x21, 0x00


	//----- nvinfo : EIATTR_KPARAM_INFO
	.align		4
.L_2354:
        /*00c8*/ 	.byte	0x04, 0x17
        /*00ca*/ 	.short	(.L_2356 - .L_2355)
.L_2355:
        /*00cc*/ 	.word	0x00000000
        /*00d0*/ 	.short	0x0003
        /*00d2*/ 	.short	0x0018
        /*00d4*/ 	.byte	0x00, 0xf0, 0x21, 0x00


	//----- nvinfo : EIATTR_KPARAM_INFO
	.align		4
.L_2356:
        /*00d8*/ 	.byte	0x04, 0x17
        /*00da*/ 	.short	(.L_2358 - .L_2357)
.L_2357:
        /*00dc*/ 	.word	0x00000000
        /*00e0*/ 	.short	0x0002
        /*00e2*/ 	.short	0x0010
        /*00e4*/ 	.byte	0x00, 0xf0, 0x21, 0x00


	//----- nvinfo : EIATTR_KPARAM_INFO
	.align		4
.L_2358:
        /*00e8*/ 	.byte	0x04, 0x17
        /*00ea*/ 	.short	(.L_2360 - .L_2359)
.L_2359:
        /*00ec*/ 	.word	0x00000000
        /*00f0*/ 	.short	0x0001
        /*00f2*/ 	.short	0x0008
        /*00f4*/ 	.byte	0x00, 0xf0, 0x21, 0x00


	//----- nvinfo : EIATTR_KPARAM_INFO
	.align		4
.L_2360:
        /*00f8*/ 	.byte	0x04, 0x17
        /*00fa*/ 	.short	(.L_2362 - .L_2361)
.L_2361:
        /*00fc*/ 	.word	0x00000000
        /*0100*/ 	.short	0x0000
        /*0102*/ 	.short	0x0000
        /*0104*/ 	.byte	0x00, 0xf0, 0x21, 0x00


	//----- nvinfo : EIATTR_SPARSE_MMA_MASK
	.align		4
.L_2362:
        /*0108*/ 	.byte	0x03, 0x50
        /*010a*/ 	.short	0x0000


	//----- nvinfo : EIATTR_MAXREG_COUNT
	.align		4
        /*010c*/ 	.byte	0x03, 0x1b
        /*010e*/ 	.short	0x00ff


	//----- nvinfo : EIATTR_NUM_BARRIERS
	.align		4
        /*0110*/ 	.byte	0x02, 0x4c
        /*0112*/ 	.byte	0x01
	.zero		1


	//----- nvinfo : EIATTR_MERCURY_ISA_VERSION
	.align		4
        /*0114*/ 	.byte	0x03, 0x5f
        /*0116*/ 	.short	0x0101


	//----- nvinfo : EIATTR_INT_WARP_WIDE_INSTR_OFFSETS
	.align		4
        /*0118*/ 	.byte	0x04, 0x31
        /*011a*/ 	.short	(.L_2364 - .L_2363)


	//   ....[0]....
.L_2363:
        /*011c*/ 	.word	0x00000680


	//----- nvinfo : EIATTR_COOP_GROUP_MASK_REGIDS
	.align		4
.L_2364:
        /*0120*/ 	.byte	0x04, 0x29
        /*0122*/ 	.short	(.L_2366 - .L_2365)


	//   ....[0]....
.L_2365:
        /*0124*/ 	.word	0xffffffff


	//   ....[1]....
        /*0128*/ 	.word	0xffffffff


	//   ....[2]....
        /*012c*/ 	.word	0xffffffff


	//   ....[3]....
        /*0130*/ 	.word	0xffffffff


	//   ....[4]....
        /*0134*/ 	.word	0xffffffff


	//   ....[5]....
        /*0138*/ 	.word	0xffffffff


	//   ....[6]....
        /*013c*/ 	.word	0xffffffff


	//   ....[7]....
        /*0140*/ 	.word	0xffffffff


	//   ....[8]....
        /*0144*/ 	.word	0xffffffff


	//   ....[9]....
        /*0148*/ 	.word	0xffffffff


	//   ....[10]....
        /*014c*/ 	.word	0xffffffff


	//   ....[11]....
        /*0150*/ 	.word	0xffffffff


	//   ....[12]....
        /*0154*/ 	.word	0xffffffff


	//   ....[13]....
        /*0158*/ 	.word	0xffffffff


	//   ....[14]....
        /*015c*/ 	.word	0xffffffff


	//   ....[15]....
        /*0160*/ 	.word	0xffffffff


	//   ....[16]....
        /*0164*/ 	.word	0xffffffff


	//   ....[17]....
        /*0168*/ 	.word	0xffffffff


	//   ....[18]....
        /*016c*/ 	.word	0xffffffff


	//   ....[19]....
        /*0170*/ 	.word	0xffffffff


	//   ....[20]....
        /*0174*/ 	.word	0xffffffff


	//   ....[21]....
        /*0178*/ 	.word	0xffffffff


	//   ....[22]....
        /*017c*/ 	.word	0xffffffff


	//   ....[23]....
        /*0180*/ 	.word	0xffffffff


	//   ....[24]....
        /*0184*/ 	.word	0xffffffff


	//   ....[25]....
        /*0188*/ 	.word	0xffffffff


	//   ....[26]....
        /*018c*/ 	.word	0xffffffff


	//   ....[27]....
        /*0190*/ 	.word	0xffffffff


	//   ....[28]....
        /*0194*/ 	.word	0xffffffff


	//   ....[29]....
        /*0198*/ 	.word	0xffffffff


	//----- nvinfo : EIATTR_COOP_GROUP_INSTR_OFFSETS
	.align		4
.L_2366:
        /*019c*/ 	.byte	0x04, 0x28
        /*019e*/ 	.short	(.L_2368 - .L_2367)


	//   ....[0]....
.L_2367:
        /*01a0*/ 	.word	0x00000630


	//   ....[1]....
        /*01a4*/ 	.word	0x000006b0


	//   ....[2]....
        /*01a8*/ 	.word	0x000006e0


	//   ....[3]....
        /*01ac*/ 	.word	0x00000710


	//   ....[4]....
        /*01b0*/ 	.word	0x00000750


	//   ....[5]....
        /*01b4*/ 	.word	0x000007c0


	//   ....[6]....
        /*01b8*/ 	.word	0x000007f0


	//   ....[7]....
        /*01bc*/ 	.word	0x00000810


	//   ....[8]....
        /*01c0*/ 	.word	0x00000830


	//   ....[9]....
        /*01c4*/ 	.word	0x00000860


	//   ....[10]....
        /*01c8*/ 	.word	0x00000fc0


	//   ....[11]....
        /*01cc*/ 	.word	0x00000ff0


	//   ....[12]....
        /*01d0*/ 	.word	0x00001010


	//   ....[13]....
        /*01d4*/ 	.word	0x00001030


	//   ....[14]....
        /*01d8*/ 	.word	0x00001050


	//   ....[15]....
        /*01dc*/ 	.word	0x000010b0


	//   ....[16]....
        /*01e0*/ 	.word	0x000010d0


	//   ....[17]....
        /*01e4*/ 	.word	0x000010f0


	//   ....[18]....
        /*01e8*/ 	.word	0x00001110


	//   ....[19]....
        /*01ec*/ 	.word	0x00001130


	//   ....[20]....
        /*01f0*/ 	.word	0x00002980


	//   ....[21]....
        /*01f4*/ 	.word	0x000029f0


	//   ....[22]....
        /*01f8*/ 	.word	0x00002a40


	//   ....[23]....
        /*01fc*/ 	.word	0x00002a70


	//   ....[24]....
        /*0200*/ 	.word	0x00002ad0


	//   ....[25]....
        /*0204*/ 	.word	0x00002b20


	//   ....[26]....
        /*0208*/ 	.word	0x00002b40


	//   ....[27]....
        /*020c*/ 	.word	0x00002b60


	//   ....[28]....
        /*0210*/ 	.word	0x00002b80


	//   ....[29]....
        /*0214*/ 	.word	0x00002ba0


	//----- nvinfo : EIATTR_EXIT_INSTR_OFFSETS
	.align		4
.L_2368:
        /*0218*/ 	.byte	0x04, 0x1c
        /*021a*/ 	.short	(.L_2370 - .L_2369)


	//   ....[0]....
.L_2369:
        /*021c*/ 	.word	0x00002930


	//   ....[1]....
        /*0220*/ 	.word	0x00002ee0


	//   ....[2]....
        /*0224*/ 	.word	0x00002f70


	//----- nvinfo : EIATTR_CRS_STACK_SIZE
	.align		4
.L_2370:
        /*0228*/ 	.byte	0x04, 0x1e
        /*022a*/ 	.short	(.L_2372 - .L_2371)
.L_2371:
        /*022c*/ 	.word	0x00000000


	//----- nvinfo : EIATTR_CBANK_PARAM_SIZE
	.align		4
.L_2372:
        /*0230*/ 	.byte	0x03, 0x19
        /*0232*/ 	.short	0x0074


	//----- nvinfo : EIATTR_PARAM_CBANK
	.align		4
        /*0234*/ 	.byte	0x04, 0x0a
        /*0236*/ 	.short	(.L_2374 - .L_2373)
	.align		4
.L_2373:
        /*0238*/ 	.word	index@(.nv.constant0._ZN17fastertransformer34generalAddBiasResidualLayerNormOptI7__half2Lb1ELb0ELi2ELb1ELi8EEEvPT_S3_PKS2_S5_S5_S5_S5_S5_fiiPKfS7_S7_Pfi)
        /*023c*/ 	.short	0x0210
        /*023e*/ 	.short	0x0074


	//----- nvinfo : EIATTR_SW_WAR
	.align		4
.L_2374:
        /*0240*/ 	.byte	0x04, 0x36
        /*0242*/ 	.short	(.L_2376 - .L_2375)
.L_2375:
        /*0244*/ 	.word	0x00000008
.L_2376:


//--------------------- .nv.info._ZN17fastertransformer35generalAddBiasResidualLayerNormOpt2I7__half2Lb0ELb1ELi2ELb1ELi8EEEvPT_S3_PKS2_S5_S5_S5_S5_S5_fiiPKfS7_S7_Pfi --------------------------
	.section	.nv.info._ZN17fastertransformer35generalAddBiasResidualLayerNormOpt2I7__half2Lb0ELb1ELi2ELb1ELi8EEEvPT_S3_PKS2_S5_S5_S5_S5_S5_fiiPKfS7_S7_Pfi,"",@"SHT_CUDA_INFO"
	.sectionflags	@""
	.align	4


	//----- nvinfo : EIATTR_CUDA_API_VERSION
	.align		4
        /*0000*/ 	.byte	0x04, 0x37
        /*0002*/ 	.short	(.L_2378 - .L_2377)
.L_2377:
        /*0004*/ 	.word	0x00000082


	//----- nvinfo : EIATTR_KPARAM_INFO
	.align		4
.L_2378:
        /*0008*/ 	.byte	0x04, 0x17
        /*000a*/ 	.short	(.L_2380 - .L_2379)
.L_2379:
        /*000c*/ 	.word	0x00000000
        /*0010*/ 	.short	0x000f
        /*0012*/ 	.short	0x0070
        /*0014*/ 	.byte	0x00, 0xf0, 0x11, 0x00


	//----- nvinfo : EIATTR_KPARAM_INFO
	.align		4
.L_2380:
        /*0018*/ 	.byte	0x04, 0x17
        /*001a*/ 	.short	(.L_2382 - .L_2381)
.L_2381:
        /*001c*/ 	.word	0x00000000
        /*0020*/ 	.short	0x000e
        /*0022*/ 	.short	0x0068
        /*0024*/ 	.byte	0x00, 0xf0, 0x21, 0x00


	//----- nvinfo : EIATTR_KPARAM_INFO
	.align		4
.L_2382:
        /*0028*/ 	.byte	0x04, 0x17
        /*002a*/ 	.short	(.L_2384 - .L_2383)
.L_2383:
        /*002c*/ 	.word	0x00000000
        /*0030*/ 	.short	0x000d
        /*0032*/ 	.short	0x0060
        /*0034*/ 	.byte	0x00, 0xf0, 0x21, 0x00


	//----- nvinfo : EIATTR_KPARAM_INFO
	.align		4
.L_2384:
        /*0038*/ 	.byte	0x04, 0x17
        /*003a*/ 	.short	(.L_2386 - .L_2385)
.L_2385:
        /*003c*/ 	.word	0x00000000
        /*0040*/ 	.short	0x000c
        /*0042*/ 	.short	0x0058
        /*0044*/ 	.byte	0x00, 0xf0, 0x21, 0x00


	//----- nvinfo : EIATTR_KPARAM_INFO
	.align		4
.L_2386:
        /*0048*/ 	.byte	0x04, 0x17
        /*004a*/ 	.short	(.L_2388 - .L_2387)
.L_2387:
        /*004c*/ 	.word	0x00000000
        /*0050*/ 	.short	0x000b
        /*0052*/ 	.short	0x0050
        /*0054*/ 	.byte	0x00, 0xf0, 0x21, 0x00


	//----- nvinfo : EIATTR_KPARAM_INFO
	.align		4
.L_2388:
        /*0058*/ 	.byte	0x04, 0x17
        /*005a*/ 	.short	(.L_2390 - .L_2389)
.L_2389:
        /*005c*/ 	.word	0x00000000
        /*0060*/ 	.short	0x000a
        /*0062*/ 	.short	0x0048
        /*0064*/ 	.byte	0x00, 0xf0, 0x11, 0x00


	//----- nvinfo : EIATTR_KPARAM_INFO
	.align		4
.L_2390:
        /*0068*/ 	.byte	0x04, 0x17
        /*006a*/ 	.short	(.L_2392 - .L_2391)
.L_2391:
        /*006c*/ 	.word	0x00000000
        /*0070*/ 	.short	0x0009
        /*0072*/ 	.short	0x0044
        /*0074*/ 	.byte	0x00, 0xf0, 0x11, 0x00


	//----- nvinfo : EIATTR_KPARAM_INFO
	.align		4
.L_2392:
        /*0078*/ 	.byte	0x04, 0x17
        /*007a*/ 	.short	(.L_2394 - .L_2393)
.L_2393:
        /*007c*/ 	.word	0x00000000
        /*0080*/ 	.short	0x0008
        /*0082*/ 	.short	0x0040
        /*0084*/ 	.byte	0x00, 0xf0, 0x11, 0x00


	//----- nvinfo : EIATTR_KPARAM_INFO
	.align		4
.L_2394:
        /*0088*/ 	.byte	0x04, 0x17
        /*008a*/ 	.short	(.L_2396 - .L_2395)
.L_2395:
        /*008c*/ 	.word	0x00000000
        /*0090*/ 	.short	0x0007
        /*0092*/ 	.short	0x0038
        /*0094*/ 	.byte	0x00, 0xf0, 0x21, 0x00


	//----- nvinfo : EIATTR_KPARAM_INFO
	.align		4
.L_2396:
        /*0098*/ 	.byte	0x04, 0x17
        /*009a*/ 	.short	(.L_2398 - .L_2397)
.L_2397:
        /*009c*/ 	.word	0x00000000
        /*00a0*/ 	.short	0x0006
        /*00a2*/ 	.short	0x0030
        /*00a4*/ 	.byte	0x00, 0xf0, 0x21, 0x00


	//----- nvinfo : EIATTR_KPARAM_INFO
	.align		4
.L_2398:
        /*00a8*/ 	.byte	0x04, 0x17
        /*00aa*/ 	.short	(.L_2400 - .L_2399)
.L_2399:
        /*00ac*/ 	.word	0x00000000
        /*00b0*/ 	.short	0x0005
        /*00b2*/ 	.short	0x0028
        /*00b4*/ 	.byte	0x00, 0xf0, 0x21, 0x00


	//----- nvinfo : EIATTR_KPARAM_INFO
	.align		4
.L_2400:
        /*00b8*/ 	.byte	0x04, 0x17
        /*00ba*/ 	.short	(.L_2402 - .L_2401)
.L_2401:
        /*00bc*/ 	.word	0x00000000
        /*00c0*/ 	.short	0x0004
        /*00c2*/ 	.short	0x0020
        /*00c4*/ 	.byte	0x00, 0xf0, 0x21, 0x00


	//----- nvinfo : EIATTR_KPARAM_INFO
	.align		4
.L_2402:
        /*00c8*/ 	.byte	0x04, 0x17
        /*00ca*/ 	.short	(.L_2404 - .L_2403)
.L_2403:
        /*00cc*/ 	.word	0x00000000
        /*00d0*/ 	.short	0x0003
        /*00d2*/ 	.short	0x0018
        /*00d4*/ 	.byte	0x00, 0xf0, 0x21, 0x00


	//----- nvinfo : EIATTR_KPARAM_INFO
	.align		4
.L_2404:
        /*00d8*/ 	.byte	0x04, 0x17
        /*00da*/ 	.short	(.L_2406 - .L_2405)
.L_2405:
        /*00dc*/ 	.word	0x00000000
        /*00e0*/ 	.short	0x0002
        /*00e2*/ 	.short	0x0010
        /*00e4*/ 	.byte	0x00, 0xf0, 0x21, 0x00


	//----- nvinfo : EIATTR_KPARAM_INFO
	.align		4
.L_2406:
        /*00e8*/ 	.byte	0x04, 0x17
        /*00ea*/ 	.short	(.L_2408 - .L_2407)
.L_2407:
        /*00ec*/ 	.word	0x00000000
        /*00f0*/ 	.short	0x0001
        /*00f2*/ 	.short	0x0008
        /*00f4*/ 	.byte	0x00, 0xf0, 0x21, 0x00


	//----- nvinfo : EIATTR_KPARAM_INFO
	.align		4
.L_2408:
        /*00f8*/ 	.byte	0x04, 0x17
        /*00fa*/ 	.short	(.L_2410 - .L_2409)
.L_2409:
        /*00fc*/ 	.word	0x00000000
        /*0100*/ 	.short	0x0000
        /*0102*/ 	.short	0x0000
        /*0104*/ 	.byte	0x00, 0xf0, 0x21, 0x00


	//----- nvinfo : EIATTR_SPARSE_MMA_MASK
	.align		4
.L_2410:
        /*0108*/ 	.byte	0x03, 0x50
        /*010a*/ 	.short	0x0000


	//----- nvinfo : EIATTR_MAXREG_COUNT
	.align		4
        /*010c*/ 	.byte	0x03, 0x1b
        /*010e*/ 	.short	0x00ff


	//----- nvinfo : EIATTR_NUM_BARRIERS
	.align		4
        /*0110*/ 	.byte	0x02, 0x4c
        /*0112*/ 	.byte	0x01
	.zero		1


	//----- nvinfo : EIATTR_MERCURY_ISA_VERSION
	.align		4
        /*0114*/ 	.byte	0x03, 0x5f
        /*0116*/ 	.short	0x0101


	//----- nvinfo : EIATTR_COOP_GROUP_MASK_REGIDS
	.align		4
        /*0118*/ 	.byte	0x04, 0x29
        /*011a*/ 	.short	(.L_2412 - .L_2411)


	//   ....[0]....
.L_2411:
        /*011c*/ 	.word	0xffffffff


	//   ....[1]....
        /*0120*/ 	.word	0xffffffff


	//   ....[2]....
        /*0124*/ 	.word	0xffffffff


	//   ....[3]....
        /*0128*/ 	.word	0xffffffff


	//   ....[4]....
        /*012c*/ 	.word	0xffffffff


	//   ....[5]....
        /*0130*/ 	.word	0xffffffff


	//   ....[6]....
        /*0134*/ 	.word	0xffffffff


	//   ....[7]....
        /*0138*/ 	.word	0xffffffff


	//   ....[8]....
        /*013c*/ 	.word	0xffffffff


	//   ....[9]....
        /*0140*/ 	.word	0xffffffff


	//   ....[10]....
        /*0144*/ 	.word	0xffffffff


	//   ....[11]....
        /*0148*/ 	.word	0xffffffff


	//   ....[12]....
        /*014c*/ 	.word	0xffffffff


	//   ....[13]....
        /*0150*/ 	.word	0xffffffff


	//   ....[14]....
        /*0154*/ 	.word	0xffffffff


	//   ....[15]....
        /*0158*/ 	.word	0xffffffff


	//   ....[16]....
        /*015c*/ 	.word	0xffffffff


	//   ....[17]....
        /*0160*/ 	.word	0xffffffff


	//   ....[18]....
        /*0164*/ 	.word	0xffffffff


	//   ....[19]....
        /*0168*/ 	.word	0xffffffff


	//   ....[20]....
        /*016c*/ 	.word	0xffffffff


	//   ....[21]....
        /*0170*/ 	.word	0xffffffff


	//   ....[22]....
        /*0174*/ 	.word	0xffffffff


	//   ....[23]....
        /*0178*/ 	.word	0xffffffff


	//   ....[24]....
        /*017c*/ 	.word	0xffffffff


	//   ....[25]....
        /*0180*/ 	.word	0xffffffff


	//   ....[26]....
        /*0184*/ 	.word	0xffffffff


	//   ....[27]....
        /*0188*/ 	.word	0xffffffff


	//   ....[28]....
        /*018c*/ 	.word	0xffffffff


	//   ....[29]....
        /*0190*/ 	.word	0xffffffff


	//----- nvinfo : EIATTR_COOP_GROUP_INSTR_OFFSETS
	.align		4
.L_2412:
        /*0194*/ 	.byte	0x04, 0x28
        /*0196*/ 	.short	(.L_2414 - .L_2413)


	//   ....[0]....
.L_2413:
        /*0198*/ 	.word	0x00001530


	//   ....[1]....
        /*019c*/ 	.word	0x00001570


	//   ....[2]....
        /*01a0*/ 	.word	0x000015d0


	//   ....[3]....
        /*01a4*/ 	.word	0x000015e0


	//   ....[4]....
        /*01a8*/ 	.word	0x00001620


	//   ....[5]....
        /*01ac*/ 	.word	0x00001640


	//   ....[6]....
        /*01b0*/ 	.word	0x00001680


	//   ....[7]....
        /*01b4*/ 	.word	0x000016a0


	//   ....[8]....
        /*01b8*/ 	.word	0x000016f0


	//   ....[9]....
        /*01bc*/ 	.word	0x00001710


	//   ....[10]....
        /*01c0*/ 	.word	0x000017d0


	//   ....[11]....
        /*01c4*/ 	.word	0x000017e0


	//   ....[12]....
        /*01c8*/ 	.word	0x00001810


	//   ....[13]....
        /*01cc*/ 	.word	0x00001820


	//   ....[14]....
        /*01d0*/ 	.word	0x00001850


	//   ....[15]....
        /*01d4*/ 	.word	0x00001860


	//   ....[16]....
        /*01d8*/ 	.word	0x00001890


	//   ....[17]....
        /*01dc*/ 	.word	0x000018a0


	//   ....[18]....
        /*01e0*/ 	.word	0x000018d0


	//   ....[19]....
        /*01e4*/ 	.word	0x000018e0


	//   ....[20]....
        /*01e8*/ 	.word	0x00003210


	//   ....[21]....
        /*01ec*/ 	.word	0x00003280


	//   ....[22]....
        /*01f0*/ 	.word	0x000032d0


	//   ....[23]....
        /*01f4*/ 	.word	0x00003300


	//   ....[24]....
        /*01f8*/ 	.word	0x00003360


	//   ....[25]....
        /*01fc*/ 	.word	0x000033b0


	//   ....[26]....
        /*0200*/ 	.word	0x000033d0


	//   ....[27]....
        /*0204*/ 	.word	0x000033f0


	//   ....[28]....
        /*0208*/ 	.word	0x00003410


	//   ....[29]....
        /*020c*/ 	.word	0x00003430


	//----- nvinfo : EIATTR_EXIT_INSTR_OFFSETS
	.align		4
.L_2414:
        /*0210*/ 	.byte	0x04, 0x1c
        /*0212*/ 	.short	(.L_2416 - .L_2415)


	//   ....[0]....
.L_2415:
        /*0214*/ 	.word	0x000031c0


	//   ....[1]....
        /*0218*/ 	.word	0x00003780


	//   ....[2]....
        /*021c*/ 	.word	0x00003800


	//----- nvinfo : EIATTR_CRS_STACK_SIZE
	.align		4
.L_2416:
        /*0220*/ 	.byte	0x04, 0x1e
        /*0222*/ 	.short	(.L_2418 - .L_2417)
.L_2417:
        /*0224*/ 	.word	0x00000000


	//----- nvinfo : EIATTR_CBANK_PARAM_SIZE
	.align		4
.L_2418:
        /*0228*/ 	.byte	0x03, 0x19
        /*022a*/ 	.short	0x0074


	//----- nvinfo : EIATTR_PARAM_CBANK
	.align		4
        /*022c*/ 	.byte	0x04, 0x0a
        /*022e*/ 	.short	(.L_2420 - .L_2419)
	.align		4
.L_2419:
        /*0230*/ 	.word	index@(.nv.constant0._ZN17fastertransformer35generalAddBiasResidualLayerNormOpt2I7__half2Lb0ELb1ELi2ELb1ELi8EEEvPT_S3_PKS2_S5_S5_S5_S5_S5_fiiPKfS7_S7_Pfi)
        /*0234*/ 	.short	0x0210
        /*0236*/ 	.short	0x0074


	//----- nvinfo : EIATTR_SW_WAR
	.align		4
.L_2420:
        /*0238*/ 	.byte	0x04, 0x36
        /*023a*/ 	.short	(.L_2422 - .L_2421)
.L_2421:
        /*023c*/ 	.word	0x00000008
.L_2422:


//--------------------- .nv.info._ZN17fastertransformer34generalAddBiasResidualLayerNormOptI7__half2Lb0ELb1ELi2ELb1ELi8EEEvPT_S3_PKS2_S5_S5_S5_S5_S5_fiiPKfS7_S7_Pfi --------------------------
	.section	.nv.info._ZN17fastertransformer34generalAddBiasResidualLayerNormOptI7__half2Lb0ELb1ELi2ELb1ELi8EEEvPT_S3_PKS2_S5_S5_S5_S5_S5_fiiPKfS7_S7_Pfi,"",@"SHT_CUDA_INFO"
	.sectionflags	@""
	.align	4


	//----- nvinfo : EIATTR_CUDA_API_VERSION
	.align		4
        /*0000*/ 	.byte	0x04, 0x37
        /*0002*/ 	.short	(.L_2424 - .L_2423)
.L_2423:
        /*0004*/ 	.word	0x00000082


	//----- nvinfo : EIATTR_KPARAM_INFO
	.align		4
.L_2424:
        /*0008*/ 	.byte	0x04, 0x17
        /*000a*/ 	.short	(.L_2426 - .L_2425)
.L_2425:
        /*000c*/ 	.word	0x00000000
        /*0010*/ 	.short	0x000f
        /*0012*/ 	.short	0x0070
        /*0014*/ 	.byte	0x00, 0xf0, 0x11, 0x00


	//----- nvinfo : EIATTR_KPARAM_INFO
	.align		4
.L_2426:
        /*0018*/ 	.byte	0x04, 0x17
        /*001a*/ 	.short	(.L_2428 - .L_2427)
.L_2427:
        /*001c*/ 	.word	0x00000000
        /*0020*/ 	.short	0x000e
        /*0022*/ 	.short	0x0068
        /*0024*/ 	.byte	0x00, 0xf0, 0x21, 0x00


	//----- nvinfo : EIATTR_KPARAM_INFO
	.align		4
.L_2428:
        /*0028*/ 	.byte	0x04, 0x17
        /*002a*/ 	.short	(.L_2430 - .L_2429)
.L_2429:
        /*002c*/ 	.word	0x00000000
        /*0030*/ 	.short	0x000d
        /*0032*/ 	.short	0x0060
        /*0034*/ 	.byte	0x00, 0xf0, 0x21, 0x00


	//----- nvinfo : EIATTR_KPARAM_INFO
	.align		4
.L_2430:
        /*0038*/ 	.byte	0x04, 0x17
        /*003a*/ 	.short	(.L_2432 - .L_2431)
.L_2431:
        /*003c*/ 	.word	0x00000000
        /*0040*/ 	.short	0x000c
        /*0042*/ 	.short	0x0058
        /*0044*/ 	.byte	0x00, 0xf0, 0x21, 0x00


	//----- nvinfo : EIATTR_KPARAM_INFO
	.align		4
.L_2432:
        /*0048*/ 	.byte	0x04, 0x17
        /*004a*/ 	.short	(.L_2434 - .L_2433)
.L_2433:
        /*004c*/ 	.word	0x00000000
        /*0050*/ 	.short	0x000b
        /*0052*/ 	.short	0x0050
        /*0054*/ 	.byte	0x00, 0xf0, 0x21, 0x00


	//----- nvinfo : EIATTR_KPARAM_INFO
	.align		4
.L_2434:
        /*0058*/ 	.byte	0x04, 0x17
        /*005a*/ 	.short	(.L_2436 - .L_2435)
.L_2435:
        /*005c*/ 	.word	0x00000000
        /*0060*/ 	.short	0x000a
        /*0062*/ 	.short	0x0048
        /*0064*/ 	.byte	0x00, 0xf0, 0x11, 0x00


	//----- nvinfo : EIATTR_KPARAM_INFO
	.align		4
.L_2436:
        /*0068*/ 	.byte	0x04, 0x17
        /*006a*/ 	.short	(.L_2438 - .L_2437)
.L_2437:
        /*006c*/ 	.word	0x00000000
        /*0070*/ 	.short	0x0009
        /*0072*/ 	.short	0x0044
        /*0074*/ 	.byte	0x00, 0xf0, 0x11, 0x00


	//----- nvinfo : EIATTR_KPARAM_INFO
	.align		4
.L_2438:
        /*0078*/ 	.byte	0x04, 0x17
        /*007a*/ 	.short	(.L_2440 - .L_2439)
.L_2439:
        /*007c*/ 	.word	0x00000000
        /*0080*/ 	.short	0x0008
        /*0082*/ 	.short	0x0040
        /*0084*/ 	.byte	0x00, 0xf0, 0x11, 0x00


	//----- nvinfo : EIATTR_KPARAM_INFO
	.align		4
.L_2440:
        /*0088*/ 	.byte	0x04, 0x17
        /*008a*/ 	.short	(.L_2442 - .L_2441)
.L_2441:
        /*008c*/ 	.word	0x00000000
        /*0090*/ 	.short	0x0007
        /*0092*/ 	.short	0x0038
        /*0094*/ 	.byte	0x00, 0xf0, 0x21, 0x00


	//----- nvinfo : EIATTR_KPARAM_INFO
	.align		4
.L_2442:
        /*0098*/ 	.byte	0x04, 0x17
        /*009a*/ 	.short	(.L_2444 - .L_2443)
.L_2443:
        /*009c*/ 	.word	0x00000000
        /*00a0*/ 	.short	0x0006
        /*00a2*/ 	.short	0x0030
        /*00a4*/ 	.byte	0x00, 0xf0, 0x21, 0x00


	//----- nvinfo : EIATTR_KPARAM_INFO
	.align		4
.L_2444:
        /*00a8*/ 	.byte	0x04, 0x17
        /*00aa*/ 	.short	(.L_2446 - .L_2445)
.L_2445:
        /*00ac*/ 	.word	0x00000000
        /*00b0*/ 	.short	0x0005
        /*00b2*/ 	.short	0x0028
        /*00b4*/ 	.byte	0x00, 0xf0, 0x21, 0x00


	//----- nvinfo : EIATTR_KPARAM_INFO
	.align		4
.L_2446:
        /*00b8*/ 	.byte	0x04, 0x17
        /*00ba*/ 	.short	(.L_2448 - .L_2447)
.L_2447:
        /*00bc*/ 	.word	0x00000000
        /*00c0*/ 	.short	0x0004
        /*00c2*/ 	.short	0x0020
        /*00c4*/ 	.byte	0x00, 0xf0, 0x21, 0x00


	//----- nvinfo : EIATTR_KPARAM_INFO
	.align		4
.L_2448:
        /*00c8*/ 	.byte	0x04, 0x17
        /*00ca*/ 	.short	(.L_2450 - .L_2449)
.L_2449:
        /*00cc*/ 	.word	0x00000000
        /*00d0*/ 	.short	0x0003
        /*00d2*/ 	.short	0x0018
        /*00d4*/ 	.byte	0x00, 0xf0, 0x21, 0x00


	//----- nvinfo : EIATTR_KPARAM_INFO
	.align		4
.L_2450:
        /*00d8*/ 	.byte	0x04, 0x17
        /*00da*/ 	.short	(.L_2452 - .L_2451)
.L_2451:
        /*00dc*/ 	.word	0x00000000
        /*00e0*/ 	.short	0x0002
        /*00e2*/ 	.short	0x0010
        /*00e4*/ 	.byte	0x00, 0xf0, 0x21, 0x00


	//----- nvinfo : EIATTR_KPARAM_INFO
	.align		4
.L_2452:
        /*00e8*/ 	.byte	0x04, 0x17
        /*00ea*/ 	.short	(.L_2454 - .L_2453)
.L_2453:
        /*00ec*/ 	.word	0x00000000
        /*00f0*/ 	.short	0x0001
        /*00f2*/ 	.short	0x0008
        /*00f4*/ 	.byte	0x00, 0xf0, 0x21, 0x00


	//----- nvinfo : EIATTR_KPARAM_INFO
	.align		4
.L_2454:
        /*00f8*/ 	.byte	0x04, 0x17
        /*00fa*/ 	.short	(.L_2456 - .L_2455)
.L_2455:
        /*00fc*/ 	.word	0x00000000
        /*0100*/ 	.short	0x0000
        /*0102*/ 	.short	0x0000
        /*0104*/ 	.byte	0x00, 0xf0, 0x21, 0x00


	//----- nvinfo : EIATTR_SPARSE_MMA_MASK
	.align		4
.L_2456:
        /*0108*/ 	.byte	0x03, 0x50
        /*010a*/ 	.short	0x0000


	//----- nvinfo : EIATTR_MAXREG_COUNT
	.align		4
        /*010c*/ 	.byte	0x03, 0x1b
        /*010e*/ 	.short	0x00ff


	//----- nvinfo : EIATTR_NUM_BARRIERS
	.align		4
        /*0110*/ 	.byte	0x02, 0x4c
        /*0112*/ 	.byte	0x01
	.zero		1


	//----- nvinfo : EIATTR_MERCURY_ISA_VERSION
	.align		4
        /*0114*/ 	.byte	0x03, 0x5f
        /*0116*/ 	.short	0x0101


	//----- nvinfo : EIATTR_INT_WARP_WIDE_INSTR_OFFSETS
	.align		4
        /*0118*/ 	.byte	0x04, 0x31
        /*011a*/ 	.short	(.L_2458 - .L_2457)


	//   ....[0]....
.L_2457:
        /*011c*/ 	.word	0x00000390


	//----- nvinfo : EIATTR_COOP_GROUP_MASK_REGIDS
	.align		4
.L_2458:
        /*0120*/ 	.byte	0x04, 0x29
        /*0122*/ 	.short	(.L_2460 - .L_2459)


	//   ....[0]....
.L_2459:
        /*0124*/ 	.word	0xffffffff


	//   ....[1]....
        /*0128*/ 	.word	0xffffffff


	//   ....[2]....
        /*012c*/ 	.word	0xffffffff


	//   ....[3]....
        /*0130*/ 	.word	0xffffffff


	//   ....[4]....
        /*0134*/ 	.word	0xffffffff


	//   ....[5]....
        /*0138*/ 	.word	0xffffffff


	//   ....[6]....
        /*013c*/ 	.word	0xffffffff


	//   ....[7]....
        /*0140*/ 	.word	0xffffffff


	//   ....[8]....
        /*0144*/ 	.word	0xffffffff


	//   ....[9]....
        /*0148*/ 	.word	0xffffffff


	//   ....[10]....
        /*014c*/ 	.word	0xffffffff


	//   ....[11]....
        /*0150*/ 	.word	0xffffffff


	//   ....[12]....
        /*0154*/ 	.word	0xffffffff


	//   ....[13]....
        /*0158*/ 	.word	0xffffffff


	//   ....[14]....
        /*015c*/ 	.word	0xffffffff


	//   ....[15]....
        /*0160*/ 	.word	0xffffffff


	//   ....[16]....
        /*0164*/ 	.word	0xffffffff


	//   ....[17]....
        /*0168*/ 	.word	0xffffffff


	//   ....[18]....
        /*016c*/ 	.word	0xffffffff


	//   ....[19]....
        /*0170*/ 	.word	0xffffffff


	//   ....[20]....
        /*0174*/ 	.word	0xffffffff


	//   ....[21]....
        /*0178*/ 	.word	0xffffffff


	//   ....[22]....
        /*017c*/ 	.word	0xffffffff


	//   ....[23]....
        /*0180*/ 	.word	0xffffffff


	//   ....[24]....
        /*0184*/ 	.word	0xffffffff


	//   ....[25]....
        /*0188*/ 	.word	0xffffffff


	//   ....[26]....
        /*018c*/ 	.word	0xffffffff


	//   ....[27]....
        /*0190*/ 	.word	0xffffffff


	//   ....[28]....
        /*0194*/ 	.word	0xffffffff


	//   ....[29]....
        /*0198*/ 	.word	0xffffffff


	//----- nvinfo : EIATTR_COOP_GROUP_INSTR_OFFSETS
	.align		4
.L_2460:
        /*019c*/ 	.byte	0x04, 0x28
        /*019e*/ 	.short	(.L_2462 - .L_2461)


	//   ....[0]....
.L_2461:
        /*01a0*/ 	.word	0x00000370


	//   ....[1]....
        /*01a4*/ 	.word	0x000003d0


	//   ....[2]....
        /*01a8*/ 	.word	0x00000400


	//   ....[3]....
        /*01ac*/ 	.word	0x00000470


	//   ....[4]....
        /*01b0*/ 	.word	0x00000490


	//   ....[5]....
        /*01b4*/ 	.word	0x00000500


	//   ....[6]....
        /*01b8*/ 	.word	0x00000530


	//   ....[7]....
        /*01bc*/ 	.word	0x00000550


	//   ....[8]....
        /*01c0*/ 	.word	0x00000570


	//   ....[9]....
        /*01c4*/ 	.word	0x000005a0


	//   ....[10]....
        /*01c8*/ 	.word	0x00000d00


	//   ....[11]....
        /*01cc*/ 	.word	0x00000d30


	//   ....[12]....
        /*01d0*/ 	.word	0x00000d50


	//   ....[13]....
        /*01d4*/ 	.word	0x00000d70


	//   ....[14]....
        /*01d8*/ 	.word	0x00000d90


	//   ....[15]....
        /*01dc*/ 	.word	0x00000df0


	//   ....[16]....
        /*01e0*/ 	.word	0x00000e10


	//   ....[17]....
        /*01e4*/ 	.word	0x00000e30


	//   ....[18]....
        /*01e8*/ 	.word	0x00000e50


	//   ....[19]....
        /*01ec*/ 	.word	0x00000e70


	//   ....[20]....
        /*01f0*/ 	.word	0x000027c0


	//   ....[21]....
        /*01f4*/ 	.word	0x00002830


	//   ....[22]....
        /*01f8*/ 	.word	0x00002880


	//   ....[23]....
        /*01fc*/ 	.word	0x000028b0


	//   ....[24]....
        /*0200*/ 	.word	0x00002910


	//   ....[25]....
        /*0204*/ 	.word	0x00002960


	//   ....[26]....
        /*0208*/ 	.word	0x00002980


	//   ....[27]....
        /*020c*/ 	.word	0x000029a0


	//   ....[28]....
        /*0210*/ 	.word	0x000029c0


	//   ....[29]....
        /*0214*/ 	.word	0x000029e0


	//----- nvinfo : EIATTR_EXIT_INSTR_OFFSETS
	.align		4
.L_2462:
        /*0218*/ 	.byte	0x04, 0x1c
        /*021a*/ 	.short	(.L_2464 - .L_2463)


	//   ....[0]....
.L_2463:
        /*021c*/ 	.word	0x00002770


	//   ....[1]....
        /*0220*/ 	.word	0x00002d20


	//   ....[2]....
        /*0224*/ 	.word	0x00002db0


	//----- nvinfo : EIATTR_CRS_STACK_SIZE
	.align		4
.L_2464:
        /*0228*/ 	.byte	0x04, 0x1e
        /*022a*/ 	.short	(.L_2466 - .L_2465)
.L_2465:
        /*022c*/ 	.word	0x00000000


	//----- nvinfo : EIATTR_CBANK_PARAM_SIZE
	.align		4
.L_2466:
        /*0230*/ 	.byte	0x03, 0x19
        /*0232*/ 	.short	0x0074


	//----- nvinfo : EIATTR_PARAM_CBANK
	.align		4
        /*0234*/ 	.byte	0x04, 0x0a
        /*0236*/ 	.short	(.L_2468 - .L_2467)
	.align		4
.L_2467:
        /*0238*/ 	.word	index@(.nv.constant0._ZN17fastertransformer34generalAddBiasResidualLayerNormOptI7__half2Lb0ELb1ELi2ELb1ELi8EEEvPT_S3_PKS2_S5_S5_S5_S5_S5_fiiPKfS7_S7_Pfi)
        /*023c*/ 	.short	0x0210
        /*023e*/ 	.short	0x0074


	//----- nvinfo : EIATTR_SW_WAR
	.align		4
.L_2468:
        /*0240*/ 	.byte	0x04, 0x36
        /*0242*/ 	.short	(.L_2470 - .L_2469)
.L_2469:
        /*0244*/ 	.word	0x00000008
.L_2470:


//--------------------- .nv.info._ZN17fastertransformer35generalAddBiasResidualLayerNormOpt2I7__half2Lb1ELb1ELi2ELb1ELi8EEEvPT_S3_PKS2_S5_S5_S5_S5_S5_fiiPKfS7_S7_Pfi --------------------------
	.section	.nv.info._ZN17fastertransformer35generalAddBiasResidualLayerNormOpt2I7__half2Lb1ELb1ELi2ELb1ELi8EEEvPT_S3_PKS2_S5_S5_S5_S5_S5_fiiPKfS7_S7_Pfi,"",@"SHT_CUDA_INFO"
	.sectionflags	@""
	.align	4


	//----- nvinfo : EIATTR_CUDA_API_VERSION
	.align		4
        /*0000*/ 	.byte	0x04, 0x37
        /*0002*/ 	.short	(.L_2472 - .L_2471)
.L_2471:
        /*0004*/ 	.word	0x00000082


	//----- nvinfo : EIATTR_KPARAM_INFO
	.align		4
.L_2472:
        /*0008*/ 	.byte	0x04, 0x17
        /*000a*/ 	.short	(.L_2474 - .L_2473)
.L_2473:
        /*000c*/ 	.word	0x00000000
        /*0010*/ 	.short	0x000f
        /*0012*/ 	.short	0x0070
        /*0014*/ 	.byte	0x00, 0xf0, 0x11, 0x00


	//----- nvinfo : EIATTR_KPARAM_INFO
	.align		4
.L_2474:
        /*0018*/ 	.byte	0x04, 0x17
        /*001a*/ 	.short	(.L_2476 - .L_2475)
.L_2475:
        /*001c*/ 	.word	0x00000000
        /*0020*/ 	.short	0x000e
        /*0022*/ 	.short	0x0068
        /*0024*/ 	.byte	0x00, 0xf0, 0x21, 0x00


	//----- nvinfo : EIATTR_KPARAM_INFO
	.align		4
.L_2476:
        /*0028*/ 	.byte	0x04, 0x17
        /*002a*/ 	.short	(.L_2478 - .L_2477)
.L_2477:
        /*002c*/ 	.word	0x00000000
        /*0030*/ 	.short	0x000d
        /*0032*/ 	.short	0x0060
        /*0034*/ 	.byte	0x00, 0xf0, 0x21, 0x00


	//----- nvinfo : EIATTR_KPARAM_INFO
	.align		4
.L_2478:
        /*0038*/ 	.byte	0x04, 0x17
        /*003a*/ 	.short	(.L_2480 - .L_2479)
.L_2479:
        /*003c*/ 	.word	0x00000000
        /*0040*/ 	.short	0x000c
        /*0042*/ 	.short	0x0058
        /*0044*/ 	.byte	0x00, 0xf0, 0x21, 0x00


	//----- nvinfo : EIATTR_KPARAM_INFO
	.align		4
.L_2480:
        /*0048*/ 	.byte	0x04, 0x17
        /*004a*/ 	.short	(.L_2482 - .L_2481)
.L_2481:
        /*004c*/ 	.word	0x00000000
        /*0050*/ 	.short	0x000b
        /*0052*/ 	.short	0x0050
        /*0054*/ 	.byte	0x00, 0xf0, 0x21, 0x00


	//----- nvinfo : EIATTR_KPARAM_INFO
	.align		4
.L_2482:
        /*0058*/ 	.byte	0x04, 0x17
        /*005a*/ 	.short	(.L_2484 - .L_2483)
.L_2483:
        /*005c*/ 	.word	0x00000000
        /*0060*/ 	.short	0x000a
        /*0062*/ 	.short	0x0048
        /*0064*/ 	.byte	0x00, 0xf0, 0x11, 0x00


	//----- nvinfo : EIATTR_KPARAM_INFO
	.align		4
.L_2484:
        /*0068*/ 	.byte	0x04, 0x17
        /*006a*/ 	.short	(.L_2486 - .L_2485)
.L_2485:
        /*006c*/ 	.word	0x00000000
        /*0070*/ 	.short	0x0009
        /*0072*/ 	.short	0x0044
        /*0074*/ 	.byte	0x00, 0xf0, 0x11, 0x00


	//----- nvinfo : EIATTR_KPARAM_INFO
	.align		4
.L_2486:
        /*0078*/ 	.byte	0x04, 0x17
        /*007a*/ 	.short	(.L_2488 - .L_2487)
.L_2487:
        /*007c*/ 	.word	0x00000000
        /*0080*/ 	.short	0x0008
        /*0082*/ 	.short	0x0040
        /*0084*/ 	.byte	0x00, 0xf0, 0x11, 0x00


	//----- nvinfo : EIATTR_KPARAM_INFO
	.align		4
.L_2488:
        /*0088*/ 	.byte	0x04, 0x17
        /*008a*/ 	.short	(.L_2490 - .L_2489)
.L_2489:
        /*008c*/ 	.word	0x00000000
        /*0090*/ 	.short	0x0007
        /*0092*/ 	.short	0x0038
        /*0094*/ 	.byte	0x00, 0xf0, 0x21, 0x00


	//----- nvinfo : EIATTR_KPARAM_INFO
	.align		4
.L_2490:
        /*0098*/ 	.byte	0x04, 0x17
        /*009a*/ 	.short	(.L_2492 - .L_2491)
.L_2491:
        /*009c*/ 	.word	0x00000000
        /*00a0*/ 	.short	0x0006
        /*00a2*/ 	.short	0x0030
        /*00a4*/ 	.byte	0x00, 0xf0, 0x21, 0x00


	//----- nvinfo : EIATTR_KPARAM_INFO
	.align		4
.L_2492:
        /*00a8*/ 	.byte	0x04, 0x17
        /*00aa*/ 	.short	(.L_2494 - .L_2493)
.L_2493:
        /*00ac*/ 	.word	0x00000000
        /*00b0*/ 	.short	0x0005
        /*00b2*/ 	.short	0x0028
        /*00b4*/ 	.byte	0x00, 0xf0, 0x21, 0x00


	//----- nvinfo : EIATTR_KPARAM_INFO
	.align		4
.L_2494:
        /*00b8*/ 	.byte	0x04, 0x17
        /*00ba*/ 	.short	(.L_2496 - .L_2495)
.L_2495:
        /*00bc*/ 	.word	0x00000000
        /*00c0*/ 	.short	0x0004
        /*00c2*/ 	.short	0x0020
        /*00c4*/ 	.byte	0x00, 0xf0, 0x21, 0x00


	//----- nvinfo : EIATTR_KPARAM_INFO
	.align		4
.L_2496:
        /*00c8*/ 	.byte	0x04, 0x17
        /*00ca*/ 	.short	(.L_2498 - .L_2497)
.L_2497:
        /*00cc*/ 	.word	0x00000000
        /*00d0*/ 	.short	0x0003
        /*00d2*/ 	.short	0x0018
        /*00d4*/ 	.byte	0x00, 0xf0, 0x21, 0x00


	//----- nvinfo : EIATTR_KPARAM_INFO
	.align		4
.L_2498:
        /*00d8*/ 	.byte	0x04, 0x17
        /*00da*/ 	.short	(.L_2500 - .L_2499)
.L_2499:
        /*00dc*/ 	.word	0x00000000
        /*00e0*/ 	.short	0x0002
        /*00e2*/ 	.short	0x0010
        /*00e4*/ 	.byte	0x00, 0xf0, 0x21, 0x00


	//----- nvinfo : EIATTR_KPARAM_INFO
	.align		4
.L_2500:
        /*00e8*/ 	.byte	0x04, 0x17
        /*00ea*/ 	.short	(.L_2502 - .L_2501)
.L_2501:
        /*00ec*/ 	.word	0x00000000
        /*00f0*/ 	.short	0x0001
        /*00f2*/ 	.short	0x0008
        /*00f4*/ 	.byte	0x00, 0xf0, 0x21, 0x00


	//----- nvinfo : EIATTR_KPARAM_INFO
	.align		4
.L_2502:
        /*00f8*/ 	.byte	0x04, 0x17
        /*00fa*/ 	.short	(.L_2504 - .L_2503)
.L_2503:
        /*00fc*/ 	.word	0x00000000
        /*0100*/ 	.short	0x0000
        /*0102*/ 	.short	0x0000
        /*0104*/ 	.byte	0x00, 0xf0, 0x21, 0x00


	//----- nvinfo : EIATTR_SPARSE_MMA_MASK
	.align		4
.L_2504:
        /*0108*/ 	.byte	0x03, 0x50
        /*010a*/ 	.short	0x0000


	//----- nvinfo : EIATTR_MAXREG_COUNT
	.align		4
        /*010c*/ 	.byte	0x03, 0x1b
        /*010e*/ 	.short	0x00ff


	//----- nvinfo : EIATTR_NUM_BARRIERS
	.align		4
        /*0110*/ 	.byte	0x02, 0x4c
        /*0112*/ 	.byte	0x01
	.zero		1


	//----- nvinfo : EIATTR_MERCURY_ISA_VERSION
	.align		4
        /*0114*/ 	.byte	0x03, 0x5f
        /*0116*/ 	.short	0x0101


	//----- nvinfo : EIATTR_COOP_GROUP_MASK_REGIDS
	.align		4
        /*0118*/ 	.byte	0x04, 0x29
        /*011a*/ 	.short	(.L_2506 - .L_2505)


	//   ....[0]....
.L_2505:
        /*011c*/ 	.word	0xffffffff


	//   ....[1]....
        /*0120*/ 	.word	0xffffffff


	//   ....[2]....
        /*0124*/ 	.word	0xffffffff


	//   ....[3]....
        /*0128*/ 	.word	0xffffffff


	//   ....[4]....
        /*012c*/ 	.word	0xffffffff


	//   ....[5]....
        /*0130*/ 	.word	0xffffffff


	//   ....[6]....
        /*0134*/ 	.word	0xffffffff


	//   ....[7]....
        /*0138*/ 	.word	0xffffffff


	//   ....[8]....
        /*013c*/ 	.word	0xffffffff


	//   ....[9]....
        /*0140*/ 	.word	0xffffffff


	//   ....[10]....
        /*0144*/ 	.word	0xffffffff


	//   ....[11]....
        /*0148*/ 	.word	0xffffffff


	//   ....[12]....
        /*014c*/ 	.word	0xffffffff


	//   ....[13]....
        /*0150*/ 	.word	0xffffffff


	//   ....[14]....
        /*0154*/ 	.word	0xffffffff


	//   ....[15]....
        /*0158*/ 	.word	0xffffffff


	//   ....[16]....
        /*015c*/ 	.word	0xffffffff


	//   ....[17]....
        /*0160*/ 	.word	0xffffffff


	//   ....[18]....
        /*0164*/ 	.word	0xffffffff


	//   ....[19]....
        /*0168*/ 	.word	0xffffffff


	//   ....[20]....
        /*016c*/ 	.word	0xffffffff


	//   ....[21]....
        /*0170*/ 	.word	0xffffffff


	//   ....[22]....
        /*0174*/ 	.word	0xffffffff


	//   ....[23]....
        /*0178*/ 	.word	0xffffffff


	//   ....[24]....
        /*017c*/ 	.word	0xffffffff


	//   ....[25]....
        /*0180*/ 	.word	0xffffffff


	//   ....[26]....
        /*0184*/ 	.word	0xffffffff


	//   ....[27]....
        /*0188*/ 	.word	0xffffffff


	//   ....[28]....
        /*018c*/ 	.word	0xffffffff


	//   ....[29]....
        /*0190*/ 	.word	0xffffffff


	//----- nvinfo : EIATTR_COOP_GROUP_INSTR_OFFSETS
	.align		4
.L_2506:
        /*0194*/ 	.byte	0x04, 0x28
        /*0196*/ 	.short	(.L_2508 - .L_2507)


	//   ....[0]....
.L_2507:
        /*0198*/ 	.word	0x00003360


	//   ....[1]....
        /*019c*/ 	.word	0x00003390


	//   ....[2]....
        /*01a0*/ 	.word	0x000033d0


	//   ....[3]....
        /*01a4*/ 	.word	0x000033e0


	//   ....[4]....
        /*01a8*/ 	.word	0x00003420


	//   ....[5]....
        /*01ac*/ 	.word	0x00003440


	//   ....[6]....
        /*01b0*/ 	.word	0x00003480


	//   ....[7]....
        /*01b4*/ 	.word	0x00003490


	//   ....[8]....
        /*01b8*/ 	.word	0x00003500


	//   ....[9]....
        /*01bc*/ 	.word	0x00003520


	//   ....[10]....
        /*01c0*/ 	.word	0x000035f0


	//   ....[11]....
        /*01c4*/ 	.word	0x00003600


	//   ....[12]....
        /*01c8*/ 	.word	0x00003630


	//   ....[13]....
        /*01cc*/ 	.word	0x00003640


	//   ....[14]....
        /*01d0*/ 	.word	0x00003670


	//   ....[15]....
        /*01d4*/ 	.word	0x00003680


	//   ....[16]....
        /*01d8*/ 	.word	0x000036b0


	//   ....[17]....
        /*01dc*/ 	.word	0x000036c0


	//   ....[18]....
        /*01e0*/ 	.word	0x000036f0


	//   ....[19]....
        /*01e4*/ 	.word	0x00003700


	//   ....[20]....
        /*01e8*/ 	.word	0x00004f40


	//   ....[21]....
        /*01ec*/ 	.word	0x00004fa0


	//   ....[22]....
        /*01f0*/ 	.word	0x00004fd0


	//   ....[23]....
        /*01f4*/ 	.word	0x00005000


	//   ....[24]....
        /*01f8*/ 	.word	0x00005060


	//   ....[25]....
        /*01fc*/ 	.word	0x000050e0


	//   ....[26]....
        /*0200*/ 	.word	0x00005100


	//   ....[27]....
        /*0204*/ 	.word	0x00005120


	//   ....[28]....
        /*0208*/ 	.word	0x00005140


	//   ....[29]....
        /*020c*/ 	.word	0x00005160


	//----- nvinfo : EIATTR_EXIT_INSTR_OFFSETS
	.align		4
.L_2508:
        /*0210*/ 	.byte	0x04, 0x1c
        /*0212*/ 	.short	(.L_2510 - .L_2509)


	//   ....[0]....
.L_2509:
        /*0214*/ 	.word	0x00004ee0


	//   ....[1]....
        /*0218*/ 	.word	0x000054b0


	//   ....[2]....
        /*021c*/ 	.word	0x00005540


	//----- nvinfo : EIATTR_CRS_STACK_SIZE
	.align		4
.L_2510:
        /*0220*/ 	.byte	0x04, 0x1e
        /*0222*/ 	.short	(.L_2512 - .L_2511)
.L_2511:
        /*0224*/ 	.word	0x00000000


	//----- nvinfo : EIATTR_CBANK_PARAM_SIZE
	.align		4
.L_2512:
        /*0228*/ 	.byte	0x03, 0x19
        /*022a*/ 	.short	0x0074


	//----- nvinfo : EIATTR_PARAM_CBANK
	.align		4
        /*022c*/ 	.byte	0x04, 0x0a
        /*022e*/ 	.short	(.L_2514 - .L_2513)
	.align		4
.L_2513:
        /*0230*/ 	.word	index@(.nv.constant0._ZN17fastertransformer35generalAddBiasResidualLayerNormOpt2I7__half2Lb1ELb1ELi2ELb1ELi8EEEvPT_S3_PKS2_S5_S5_S5_S5_S5_fiiPKfS7_S7_Pfi)
        /*0234*/ 	.short	0x0210
        /*0236*/ 	.short	0x0074


	//----- nvinfo : EIATTR_SW_WAR
	.align		4
.L_2514:
        /*0238*/ 	.byte	0x04, 0x36
        /*023a*/ 	.short	(.L_2516 - .L_2515)
.L_2515:
        /*023c*/ 	.word	0x00000008
.L_2516:


//--------------------- .nv.info._ZN17fastertransformer34generalAddBiasResidualLayerNormOptI7__half2Lb1ELb1ELi2ELb1ELi8EEEvPT_S3_PKS2_S5_S5_S5_S5_S5_fiiPKfS7_S7_Pfi --------------------------
	.section	.nv.info._ZN17fastertransformer34generalAddBiasResidualLayerNormOptI7__half2Lb1ELb1ELi2ELb1ELi8EEEvPT_S3_PKS2_S5_S5_S5_S5_S5_fiiPKfS7_S7_Pfi,"",@"SHT_CUDA_INFO"
	.sectionflags	@""
	.align	4


	//----- nvinfo : EIATTR_CUDA_API_VERSION
	.align		4
        /*0000*/ 	.byte	0x04, 0x37
        /*0002*/ 	.short	(.L_2518 - .L_2517)
.L_2517:
        /*0004*/ 	.word	0x00000082


	//----- nvinfo : EIATTR_KPARAM_INFO
	.align		4
.L_2518:
        /*0008*/ 	.byte	0x04, 0x17
        /*000a*/ 	.short	(.L_2520 - .L_2519)
.L_2519:
        /*000c*/ 	.word	0x00000000
        /*0010*/ 	.short	0x000f
        /*0012*/ 	.short	0x0070
        /*0014*/ 	.byte	0x00, 0xf0, 0x11, 0x00


	//----- nvinfo : EIATTR_KPARAM_INFO
	.align		4
.L_2520:
        /*0018*/ 	.byte	0x04, 0x17
        /*001a*/ 	.short	(.L_2522 - .L_2521)
.L_2521:
        /*001c*/ 	.word	0x00000000
        /*0020*/ 	.short	0x000e
        /*0022*/ 	.short	0x0068
        /*0024*/ 	.byte	0x00, 0xf0, 0x21, 0x00


	//----- nvinfo : EIATTR_KPARAM_INFO
	.align		4
.L_2522:
        /*0028*/ 	.byte	0x04, 0x17
        /*002a*/ 	.short	(.L_2524 - .L_2523)
.L_2523:
        /*002c*/ 	.word	0x00000000
        /*0030*/ 	.short	0x000d
        /*0032*/ 	.short	0x0060
        /*0034*/ 	.byte	0x00, 0xf0, 0x21, 0x00


	//----- nvinfo : EIATTR_KPARAM_INFO
	.align		4
.L_2524:
        /*0038*/ 	.byte	0x04, 0x17
        /*003a*/ 	.short	(.L_2526 - .L_2525)
.L_2525:
        /*003c*/ 	.word	0x00000000
        /*0040*/ 	.short	0x000c
        /*0042*/ 	.short	0x0058
        /*0044*/ 	.byte	0x00, 0xf0, 0x21, 0x00


	//----- nvinfo : EIATTR_KPARAM_INFO
	.align		4
.L_2526:
        /*0048*/ 	.byte	0x04, 0x17
        /*004a*/ 	.short	(.L_2528 - .L_2527)
.L_2527:
        /*004c*/ 	.word	0x00000000
        /*0050*/ 	.short	0x000b
        /*0052*/ 	.short	0x0050
        /*0054*/ 	.byte	0x00, 0xf0, 0x21, 0x00


	//----- nvinfo : EIATTR_KPARAM_INFO
	.align		4
.L_2528:
        /*0058*/ 	.byte	0x04, 0x17
        /*005a*/ 	.short	(.L_2530 - .L_2529)
.L_2529:
        /*005c*/ 	.word	0x00000000
        /*0060*/ 	.short	0x000a
        /*0062*/ 	.short	0x0048
        /*0064*/ 	.byte	0x00, 0xf0, 0x11, 0x00


	//----- nvinfo : EIATTR_KPARAM_INFO
	.align		4
.L_2530:
        /*0068*/ 	.byte	0x04, 0x17
        /*006a*/ 	.short	(.L_2532 - .L_2531)
.L_2531:
        /*006c*/ 	.word	0x00000000
        /*0070*/ 	.short	0x0009
        /*0072*/ 	.short	0x0044
        /*0074*/ 	.byte	0x00, 0xf0, 0x11, 0x00


	//----- nvinfo : EIATTR_KPARAM_INFO
	.align		4
.L_2532:
        /*0078*/ 	.byte	0x04, 0x17
        /*007a*/ 	.short	(.L_2534 - .L_2533)
.L_2533:
        /*007c*/ 	.word	0x00000000
        /*0080*/ 	.short	0x0008
        /*0082*/ 	.short	0x0040
        /*0084*/ 	.byte	0x00, 0xf0, 0x11, 0x00


	//----- nvinfo : EIATTR_KPARAM_INFO
	.align		4
.L_2534:
        /*0088*/ 	.byte	0x04, 0x17
        /*008a*/ 	.short	(.L_2536 - .L_2535)
.L_2535:
        /*008c*/ 	.word	0x00000000
        /*0090*/ 	.short	0x0007
        /*0092*/ 	.short	0x0038
        /*0094*/ 	.byte	0x00, 0xf0, 0x21, 0x00


	//----- nvinfo : EIATTR_KPARAM_INFO
	.align		4
.L_2536:
        /*0098*/ 	.byte	0x04, 0x17
        /*009a*/ 	.short	(.L_2538 - .L_2537)
.L_2537:
        /*009c*/ 	.word	0x00000000
        /*00a0*/ 	.short	0x0006
        /*00a2*/ 	.short	0x0030
        /*00a4*/ 	.byte	0x00, 0xf0, 0x21, 0x00


	//----- nvinfo : EIATTR_KPARAM_INFO
	.align		4
.L_2538:
        /*00a8*/ 	.byte	0x04, 0x17
        /*00aa*/ 	.short	(.L_2540 - .L_2539)
.L_2539:
        /*00ac*/ 	.word	0x00000000
        /*00b0*/ 	.short	0x0005
        /*00b2*/ 	.short	0x0028
        /*00b4*/ 	.byte	0x00, 0xf0, 0x21, 0x00


	//----- nvinfo : EIATTR_KPARAM_INFO
	.align		4
.L_2540:
        /*00b8*/ 	.byte	0x04, 0x17
        /*00ba*/ 	.short	(.L_2542 - .L_2541)
.L_2541:
        /*00bc*/ 	.word	0x00000000
        /*00c0*/ 	.short	0x0004
        /*00c2*/ 	.short	0x0020
        /*00c4*/ 	.byte	0x00, 0xf0, 0x21, 0x00


	//----- nvinfo : EIATTR_KPARAM_INFO
	.align		4
.L_2542:
        /*00c8*/ 	.byte	0x04, 0x17
        /*00ca*/ 	.short	(.L_2544 - .L_2543)
.L_2543:
        /*00cc*/ 	.word	0x00000000
        /*00d0*/ 	.short	0x0003
        /*00d2*/ 	.short	0x0018
        /*00d4*/ 	.byte	0x00, 0xf0, 0x21, 0x00


	//----- nvinfo : EIATTR_KPARAM_INFO
	.align		4
.L_2544:
        /*00d8*/ 	.byte	0x04, 0x17
        /*00da*/ 	.short	(.L_2546 - .L_2545)
.L_2545:
        /*00dc*/ 	.word	0x00000000
        /*00e0*/ 	.short	0x0002
        /*00e2*/ 	.short	0x0010
        /*00e4*/ 	.byte	0x00, 0xf0, 0x21, 0x00


	//----- nvinfo : EIATTR_KPARAM_INFO
	.align		4
.L_2546:
        /*00e8*/ 	.byte	0x04, 0x17
        /*00ea*/ 	.short	(.L_2548 - .L_2547)
.L_2547:
        /*00ec*/ 	.word	0x00000000
        /*00f0*/ 	.short	0x0001
        /*00f2*/ 	.short	0x0008
        /*00f4*/ 	.byte	0x00, 0xf0, 0x21, 0x00


	//----- nvinfo : EIATTR_KPARAM_INFO
	.align		4
.L_2548:
        /*00f8*/ 	.byte	0x04, 0x17
        /*00fa*/ 	.short	(.L_2550 - .L_2549)
.L_2549:
        /*00fc*/ 	.word	0x00000000
        /*0100*/ 	.short	0x0000
        /*0102*/ 	.short	0x0000
        /*0104*/ 	.byte	0x00, 0xf0, 0x21, 0x00


	//----- nvinfo : EIATTR_SPARSE_MMA_MASK
	.align		4
.L_2550:
        /*0108*/ 	.byte	0x03, 0x50
        /*010a*/ 	.short	0x0000


	//----- nvinfo : EIATTR_MAXREG_COUNT
	.align		4
        /*010c*/ 	.byte	0x03, 0x1b
        /*010e*/ 	.short	0x00ff


	//----- nvinfo : EIATTR_NUM_BARRIERS
	.align		4
        /*0110*/ 	.byte	0x02, 0x4c
        /*0112*/ 	.byte	0x01
	.zero		1


	//----- nvinfo : EIATTR_MERCURY_ISA_VERSION
	.align		4
        /*0114*/ 	.byte	0x03, 0x5f
        /*0116*/ 	.short	0x0101


	//----- nvinfo : EIATTR_INT_WARP_WIDE_INSTR_OFFSETS
	.align		4
        /*0118*/ 	.byte	0x04, 0x31
        /*011a*/ 	.short	(.L_2552 - .L_2551)


	//   ....[0]....
.L_2551:
        /*011c*/ 	.word	0x00000710


	//----- nvinfo : EIATTR_COOP_GROUP_MASK_REGIDS
	.align		4
.L_2552:
        /*0120*/ 	.byte	0x04, 0x29
        /*0122*/ 	.short	(.L_2554 - .L_2553)


	//   ....[0]....
.L_2553:
        /*0124*/ 	.word	0xffffffff


	//   ....[1]....
        /*0128*/ 	.word	0xffffffff


	//   ....[2]....
        /*012c*/ 	.word	0xffffffff


	//   ....[3]....
        /*0130*/ 	.word	0xffffffff


	//   ....[4]....
        /*0134*/ 	.word	0xffffffff


	//   ....[5]....
        /*0138*/ 	.word	0xffffffff


	//   ....[6]....
        /*013c*/ 	.word	0xffffffff


	//   ....[7]....
        /*0140*/ 	.word	0xffffffff


	//   ....[8]....
        /*0144*/ 	.word	0xffffffff


	//   ....[9]....
        /*0148*/ 	.word	0xffffffff


	//   ....[10]....
        /*014c*/ 	.word	0xffffffff


	//   ....[11]....
        /*0150*/ 	.word	0xffffffff


	//   ....[12]....
        /*0154*/ 	.word	0xffffffff


	//   ....[13]....
        /*0158*/ 	.word	0xffffffff


	//   ....[14]....
        /*015c*/ 	.word	0xffffffff


	//   ....[15]....
        /*0160*/ 	.word	0xffffffff


	//   ....[16]....
        /*0164*/ 	.word	0xffffffff


	//   ....[17]....
        /*0168*/ 	.word	0xffffffff


	//   ....[18]....
        /*016c*/ 	.word	0xffffffff


	//   ....[19]....
        /*0170*/ 	.word	0xffffffff


	//   ....[20]....
        /*0174*/ 	.word	0xffffffff


	//   ....[21]....
        /*0178*/ 	.word	0xffffffff


	//   ....[22]....
        /*017c*/ 	.word	0xffffffff


	//   ....[23]....
        /*0180*/ 	.word	0xffffffff


	//   ....[24]....
        /*0184*/ 	.word	0xffffffff


	//   ....[25]....
        /*0188*/ 	.word	0xffffffff


	//   ....[26]....
        /*018c*/ 	.word	0xffffffff


	//   ....[27]....
        /*0190*/ 	.word	0xffffffff


	//   ....[28]....
        /*0194*/ 	.word	0xffffffff


	//   ....[29]....
        /*0198*/ 	.word	0xffffffff


	//----- nvinfo : EIATTR_COOP_GROUP_INSTR_OFFSETS
	.align		4
.L_2554:
        /*019c*/ 	.byte	0x04, 0x28
        /*019e*/ 	.short	(.L_2556 - .L_2555)


	//   ....[0]....
.L_2555:
        /*01a0*/ 	.word	0x000006b0


	//   ....[1]....
        /*01a4*/ 	.word	0x00000740


	//   ....[2]....
        /*01a8*/ 	.word	0x00000770


	//   ....[3]....
        /*01ac*/ 	.word	0x000007a0


	//   ....[4]....
        /*01b0*/ 	.word	0x000007e0


	//   ....[5]....
        /*01b4*/ 	.word	0x00000840


	//   ....[6]....
        /*01b8*/ 	.word	0x00000870


	//   ....[7]....
        /*01bc*/ 	.word	0x00000890


	//   ....[8]....
        /*01c0*/ 	.word	0x000008b0


	//   ....[9]....
        /*01c4*/ 	.word	0x000008d0


	//   ....[10]....
        /*01c8*/ 	.word	0x00001040


	//   ....[11]....
        /*01cc*/ 	.word	0x00001070


	//   ....[12]....
        /*01d0*/ 	.word	0x00001090


	//   ....[13]....
        /*01d4*/ 	.word	0x000010b0


	//   ....[14]....
        /*01d8*/ 	.word	0x000010d0


	//   ....[15]....
        /*01dc*/ 	.word	0x00001130


	//   ....[16]....
        /*01e0*/ 	.word	0x00001150


	//   ....[17]....
        /*01e4*/ 	.word	0x00001170


	//   ....[18]....
        /*01e8*/ 	.word	0x00001190


	//   ....[19]....
        /*01ec*/ 	.word	0x000011b0


	//   ....[20]....
        /*01f0*/ 	.word	0x00002a00


	//   ....[21]....
        /*01f4*/ 	.word	0x00002a70


	//   ....[22]....
        /*01f8*/ 	.word	0x00002ac0


	//   ....[23]....
        /*01fc*/ 	.word	0x00002af0


	//   ....[24]....
        /*0200*/ 	.word	0x00002b50


	//   ....[25]....
        /*0204*/ 	.word	0x00002ba0


	//   ....[26]....
        /*0208*/ 	.word	0x00002bc0


	//   ....[27]....
        /*020c*/ 	.word	0x00002be0


	//   ....[28]....
        /*0210*/ 	.word	0x00002c00


	//   ....[29]....
        /*0214*/ 	.word	0x00002c20


	//----- nvinfo : EIATTR_EXIT_INSTR_OFFSETS
	.align		4
.L_2556:
        /*0218*/ 	.byte	0x04, 0x1c
        /*021a*/ 	.short	(.L_2558 - .L_2557)


	//   ....[0]....
.L_2557:
        /*021c*/ 	.word	0x000029b0


	//   ....[1]....
        /*0220*/ 	.word	0x00002f60


	//   ....[2]....
        /*0224*/ 	.word	0x00002ff0


	//----- nvinfo : EIATTR_CRS_STACK_SIZE
	.align		4
.L_2558:
        /*0228*/ 	.byte	0x04, 0x1e
        /*022a*/ 	.short	(.L_2560 - .L_2559)
.L_2559:
        /*022c*/ 	.word	0x00000000


	//----- nvinfo : EIATTR_CBANK_PARAM_SIZE
	.align		4
.L_2560:
        /*0230*/ 	.byte	0x03, 0x19
        /*0232*/ 	.short	0x0074


	//----- nvinfo : EIATTR_PARAM_CBANK
	.align		4
        /*0234*/ 	.byte	0x04, 0x0a
        /*0236*/ 	.short	(.L_2562 - .L_2561)
	.align		4
.L_2561:
        /*0238*/ 	.word	index@(.nv.constant0._ZN17fastertransformer34generalAddBiasResidualLayerNormOptI7__half2Lb1ELb1ELi2ELb1ELi8EEEvPT_S3_PKS2_S5_S5_S5_S5_S5_fiiPKfS7_S7_Pfi)
        /*023c*/ 	.short	0x0210
        /*023e*/ 	.short	0x0074


	//----- nvinfo : EIATTR_SW_WAR
	.align		4
.L_2562:
        /*0240*/ 	.byte	0x04, 0x36
        /*0242*/ 	.short	(.L_2564 - .L_2563)
.L_2563:
        /*0244*/ 	.word	0x00000008
.L_2564:


//--------------------- .nv.info._ZN17fastertransformer35generalAddBiasResidualLayerNormOpt2I7__half2Lb0ELb0ELi1ELb1ELi8EEEvPT_S3_PKS2_S5_S5_S5_S5_S5_fiiPKfS7_S7_Pfi --------------------------
	.section	.nv.info._ZN17fastertransformer35generalAddBiasResidualLayerNormOpt2I7__half2Lb0ELb0ELi1ELb1ELi8EEEvPT_S3_PKS2_S5_S5_S5_S5_S5_fiiPKfS7_S7_Pfi,"",@"SHT_CUDA_INFO"
	.sectionflags	@""
	.align	4


	//----- nvinfo : EIATTR_CUDA_API_VERSION
	.align		4
        /*0000*/ 	.byte	0x04, 0x37
        /*0002*/ 	.short	(.L_2566 - .L_2565)
.L_2565:
        /*0004*/ 	.word	0x00000082


	//----- nvinfo : EIATTR_KPARAM_INFO
	.align		4
.L_2566:
        /*0008*/ 	.byte	0x04, 0x17
        /*000a*/ 	.short	(.L_2568 - .L_2567)
.L_2567:
        /*000c*/ 	.word	0x00000000
        /*0010*/ 	.short	0x000f
        /*0012*/ 	.short	0x0070
        /*0014*/ 	.byte	0x00, 0xf0, 0x11, 0x00


	//----- nvinfo : EIATTR_KPARAM_INFO
	.align		4
.L_2568:
        /*0018*/ 	.byte	0x04, 0x17
        /*001a*/ 	.short	(.L_2570 - .L_2569)
.L_2569:
        /*001c*/ 	.word	0x00000000
        /*0020*/ 	.short	0x000e
        /*0022*/ 	.short	0x0068
        /*0024*/ 	.byte	0x00, 0xf0, 0x21, 0x00


	//----- nvinfo : EIATTR_KPARAM_INFO
	.align		4
.L_2570:
        /*0028*/ 	.byte	0x04, 0x17
        /*002a*/ 	.short	(.L_2572 - .L_2571)
.L_2571:
        /*002c*/ 	.word	0x00000000
        /*0030*/ 	.short	0x000d
        /*0032*/ 	.short	0x0060
        /*0034*/ 	.byte	0x00, 0xf0, 0x21, 0x00


	//----- nvinfo : EIATTR_KPARAM_INFO
	.align		4
.L_2572:
        /*0038*/ 	.byte	0x04, 0x17
        /*003a*/ 	.short	(.L_2574 - .L_2573)
.L_2573:
        /*003c*/ 	.word	0x00000000
        /*0040*/ 	.short	0x000c
        /*0042*/ 	.short	0x0058
        /*0044*/ 	.byte	0x00, 0xf0, 0x21, 0x00


	//----- nvinfo : EIATTR_KPARAM_INFO
	.align		4
.L_2574:
        /*0048*/ 	.byte	0x04, 0x17
        /*004a*/ 	.short	(.L_2576 - .L_2575)
.L_2575:
        /*004c*/ 	.word	0x00000000
        /*0050*/ 	.short	0x000b
        /*0052*/ 	.short	0x0050
        /*0054*/ 	.byte	0x00, 0xf0, 0x21, 0x00


	//----- nvinfo : EIATTR_KPARAM_INFO
	.align		4
.L_2576:
        /*0058*/ 	.byte	0x04, 0x17
        /*005a*/ 	.short	(.L_2578 - .L_2577)
.L_2577:
        /*005c*/ 	.word	0x00000000
        /*0060*/ 	.short	0x000a
        /*0062*/ 	.short	0x0048
        /*0064*/ 	.byte	0x00, 0xf0, 0x11, 0x00


	//----- nvinfo : EIATTR_KPARAM_INFO
	.align		4
.L_2578:
        /*0068*/ 	.byte	0x04, 0x17
        /*006a*/ 	.short	(.L_2580 - .L_2579)
.L_2579:
        /*006c*/ 	.word	0x00000000
        /*0070*/ 	.short	0x0009
        /*0072*/ 	.short	0x0044
        /*0074*/ 	.byte	0x00, 0xf0, 0x11, 0x00


	//----- nvinfo : EIATTR_KPARAM_INFO
	.align		4
.L_2580:
        /*0078*/ 	.byte	0x04, 0x17
        /*007a*/ 	.short	(.L_2582 - .L_2581)
.L_2581:
        /*007c*/ 	.word	0x00000000
        /*0080*/ 	.short	0x0008
        /*0082*/ 	.short	0x0040
        /*0084*/ 	.byte	0x00, 0xf0, 0x11, 0x00


	//----- nvinfo : EIATTR_KPARAM_INFO
	.align		4
.L_2582:
        /*0088*/ 	.byte	0x04, 0x17
        /*008a*/ 	.short	(.L_2584 - .L_2583)
.L_2583:
        /*008c*/ 	.word	0x00000000
        /*0090*/ 	.short	0x0007
        /*0092*/ 	.short	0x0038
        /*0094*/ 	.byte	0x00, 0xf0, 0x21, 0x00


	//----- nvinfo : EIATTR_KPARAM_INFO
	.align		4
.L_2584:
        /*0098*/ 	.byte	0x04, 0x17
        /*009a*/ 	.short	(.L_2586 - .L_2585)
.L_2585:
        /*009c*/ 	.word	0x00000000
        /*00a0*/ 	.short	0x0006
        /*00a2*/ 	.short	0x0030
        /*00a4*/ 	.byte	0x00, 0xf0, 0x21, 0x00


	//----- nvinfo : EIATTR_KPARAM_INFO
	.align		4
.L_2586:
        /*00a8*/ 	.byte	0x04, 0x17
        /*00aa*/ 	.short	(.L_2588 - .L_2587)
.L_2587:
        /*00ac*/ 	.word	0x00000000
        /*00b0*/ 	.short	0x0005
        /*00b2*/ 	.short	0x0028
        /*00b4*/ 	.byte	0x00, 0xf0, 0x21, 0x00


	//----- nvinfo : EIATTR_KPARAM_INFO
	.align		4
.L_2588:
        /*00b8*/ 	.byte	0x04, 0x17
        /*00ba*/ 	.short	(.L_2590 - .L_2589)
.L_2589:
        /*00bc*/ 	.word	0x00000000
        /*00c0*/ 	.short	0x0004
        /*00c2*/ 	.short	0x0020
        /*00c4*/ 	.byte	0x00, 0xf0, 0x21, 0x00


	//----- nvinfo : EIATTR_KPARAM_INFO
	.align		4
.L_2590:
        /*00c8*/ 	.byte	0x04, 0x17
        /*00ca*/ 	.short	(.L_2592 - .L_2591)
.L_2591:
        /*00cc*/ 	.word	0x00000000
        /*00d0*/ 	.short	0x0003
        /*00d2*/ 	.short	0x0018
        /*00d4*/ 	.byte	0x00, 0xf0, 0x21, 0x00


	//----- nvinfo : EIATTR_KPARAM_INFO
	.align		4
.L_2592:
        /*00d8*/ 	.byte	0x04, 0x17
        /*00da*/ 	.short	(.L_2594 - .L_2593)
.L_2593:
        /*00dc*/ 	.word	0x00000000
        /*00e0*/ 	.short	0x0002
        /*00e2*/ 	.short	0x0010
        /*00e4*/ 	.byte	0x00, 0xf0, 0x21, 0x00


	//----- nvinfo : EIATTR_KPARAM_INFO
	.align		4
.L_2594:
        /*00e8*/ 	.byte	0x04, 0x17
        /*00ea*/ 	.short	(.L_2596 - .L_2595)
.L_2595:
        /*00ec*/ 	.word	0x00000000
        /*00f0*/ 	.short	0x0001
        /*00f2*/ 	.short	0x0008
        /*00f4*/ 	.byte	0x00, 0xf0, 0x21, 0x00


	//----- nvinfo : EIATTR_KPARAM_INFO
	.align		4
.L_2596:
        /*00f8*/ 	.byte	0x04, 0x17
        /*00fa*/ 	.short	(.L_2598 - .L_2597)
.L_2597:
        /*00fc*/ 	.word	0x00000000
        /*0100*/ 	.short	0x0000
        /*0102*/ 	.short	0x0000
        /*0104*/ 	.byte	0x00, 0xf0, 0x21, 0x00


	//----- nvinfo : EIATTR_SPARSE_MMA_MASK
	.align		4
.L_2598:
        /*0108*/ 	.byte	0x03, 0x50
        /*010a*/ 	.short	0x0000


	//----- nvinfo : EIATTR_MAXREG_COUNT
	.align		4
        /*010c*/ 	.byte	0x03, 0x1b
        /*010e*/ 	.short	0x00ff


	//----- nvinfo : EIATTR_NUM_BARRIERS
	.align		4
        /*0110*/ 	.byte	0x02, 0x4c
        /*0112*/ 	.byte	0x01
	.zero		1


	//----- nvinfo : EIATTR_MERCURY_ISA_VERSION
	.align		4
        /*0114*/ 	.byte	0x03, 0x5f
        /*0116*/ 	.short	0x0101


	//----- nvinfo : EIATTR_COOP_GROUP_MASK_REGIDS
	.align		4
        /*0118*/ 	.byte	0x04, 0x29
        /*011a*/ 	.short	(.L_2600 - .L_2599)


	//   ....[0]....
.L_2599:
        /*011c*/ 	.word	0xffffffff


	//   ....[1]....
        /*0120*/ 	.word	0xffffffff


	//   ....[2]....
        /*0124*/ 	.word	0xffffffff


	//   ....[3]....
        /*0128*/ 	.word	0xffffffff


	//   ....[4]....
        /*012c*/ 	.word	0xffffffff


	//   ....[5]....
        /*0130*/ 	.word	0xffffffff


	//   ....[6]....
        /*0134*/ 	.word	0xffffffff


	//   ....[7]....
        /*0138*/ 	.word	0xffffffff


	//   ....[8]....
        /*013c*/ 	.word	0xffffffff


	//   ....[9]....
        /*0140*/ 	.word	0xffffffff


	//   ....[10]....
        /*0144*/ 	.word	0xffffffff


	//   ....[11]....
        /*0148*/ 	.word	0xffffffff


	//   ....[12]....
        /*014c*/ 	.word	0xffffffff


	//   ....[13]....
        /*0150*/ 	.word	0xffffffff


	//   ....[14]....
        /*0154*/ 	.word	0xffffffff


	//   ....[15]....
        /*0158*/ 	.word	0xffffffff


	//   ....[16]....
        /*015c*/ 	.word	0xffffffff


	//   ....[17]....
        /*0160*/ 	.word	0xffffffff


	//   ....[18]....
        /*0164*/ 	.word	0xffffffff


	//   ....[19]....
        /*0168*/ 	.word	0xffffffff


	//   ....[20]....
        /*016c*/ 	.word	0xffffffff


	//   ....[21]....
        /*0170*/ 	.word	0xffffffff


	//   ....[22]....
        /*0174*/ 	.word	0xffffffff


	//   ....[23]....
        /*0178*/ 	.word	0xffffffff


	//   ....[24]....
        /*017c*/ 	.word	0xffffffff


	//   ....[25]....
        /*0180*/ 	.word	0xffffffff


	//   ....[26]....
        /*0184*/ 	.word	0xffffffff


	//   ....[27]....
        /*0188*/ 	.word	0xffffffff


	//   ....[28]....
        /*018c*/ 	.word	0xffffffff


	//   ....[29]....
        /*0190*/ 	.word	0xffffffff


	//----- nvinfo : EIATTR_COOP_GROUP_INSTR_OFFSETS
	.align		4
.L_2600:
        /*0194*/ 	.byte	0x04, 0x28
        /*0196*/ 	.short	(.L_2602 - .L_2601)


	//   ....[0]....
.L_2601:
        /*0198*/ 	.word	0x00000e10


	//   ....[1]....
        /*019c*/ 	.word	0x00000e50


	//   ....[2]....
        /*01a0*/ 	.word	0x00000e90


	//   ....[3]....
        /*01a4*/ 	.word	0x00000ea0


	//   ....[4]....
        /*01a8*/ 	.word	0x00000ed0


	//   ....[5]....
        /*01ac*/ 	.word	0x00000ee0


	//   ....[6]....
        /*01b0*/ 	.word	0x00000f20


	//   ....[7]....
        /*01b4*/ 	.word	0x00000f40


	//   ....[8]....
        /*01b8*/ 	.word	0x00000fa0


	//   ....[9]....
        /*01bc*/ 	.word	0x00000fd0


	//   ....[10]....
        /*01c0*/ 	.word	0x000010b0


	//   ....[11]....
        /*01c4*/ 	.word	0x000010c0


	//   ....[12]....
        /*01c8*/ 	.word	0x000010f0


	//   ....[13]....
        /*01cc*/ 	.word	0x00001100


	//   ....[14]....
        /*01d0*/ 	.word	0x00001130


	//   ....[15]....
        /*01d4*/ 	.word	0x00001140


	//   ....[16]....
        /*01d8*/ 	.word	0x00001170


	//   ....[17]....
        /*01dc*/ 	.word	0x00001180


	//   ....[18]....
        /*01e0*/ 	.word	0x000011b0


	//   ....[19]....
        /*01e4*/ 	.word	0x000011c0


	//   ....[20]....
        /*01e8*/ 	.word	0x00002b10


	//   ....[21]....
        /*01ec*/ 	.word	0x00002b70


	//   ....[22]....
        /*01f0*/ 	.word	0x00002bd0


	//   ....[23]....
        /*01f4*/ 	.word	0x00002c00


	//   ....[24]....
        /*01f8*/ 	.word	0x00002c40


	//   ....[25]....
        /*01fc*/ 	.word	0x00002ca0


	//   ....[26]....
        /*0200*/ 	.word	0x00002cc0


	//   ....[27]....
        /*0204*/ 	.word	0x00002ce0


	//   ....[28]....
        /*0208*/ 	.word	0x00002d00


	//   ....[29]....
        /*020c*/ 	.word	0x00002d20


	//----- nvinfo : EIATTR_EXIT_INSTR_OFFSETS
	.align		4
.L_2602:
        /*0210*/ 	.byte	0x04, 0x1c
        /*0212*/ 	.short	(.L_2604 - .L_2603)


	//   ....[0]....
.L_2603:
        /*0214*/ 	.word	0x00002ab0


	//   ....[1]....
        /*0218*/ 	.word	0x00003050


	//   ....[2]....
        /*021c*/ 	.word	0x000030d0


	//----- nvinfo : EIATTR_CRS_STACK_SIZE
	.align		4
.L_2604:
        /*0220*/ 	.byte	0x04, 0x1e
        /*0222*/ 	.short	(.L_2606 - .L_2605)
.L_2605:
        /*0224*/ 	.word	0x00000000


	//----- nvinfo : EIATTR_CBANK_PARAM_SIZE
	.align		4
.L_2606:
        /*0228*/ 	.byte	0x03, 0x19
        /*022a*/ 	.short	0x0074


	//----- nvinfo : EIATTR_PARAM_CBANK
	.align		4
        /*022c*/ 	.byte	0x04, 0x0a
        /*022e*/ 	.short	(.L_2608 - .L_2607)
	.align		4
.L_2607:
        /*0230*/ 	.word	index@(.nv.constant0._ZN17fastertransformer35generalAddBiasResidualLayerNormOpt2I7__half2Lb0ELb0ELi1ELb1ELi8EEEvPT_S3_PKS2_S5_S5_S5_S5_S5_fiiPKfS7_S7_Pfi)
        /*0234*/ 	.short	0x0210
        /*0236*/ 	.short	0x0074


	//----- nvinfo : EIATTR_SW_WAR
	.align		4
.L_2608:
        /*0238*/ 	.byte	0x04, 0x36
        /*023a*/ 	.short	(.L_2610 - .L_2609)
.L_2609:
        /*023c*/ 	.word	0x00000008
.L_2610:


//--------------------- .nv.info._ZN17fastertransformer34generalAddBiasResidualLayerNormOptI7__half2Lb0ELb0ELi1ELb1ELi8EEEvPT_S3_PKS2_S5_S5_S5_S5_S5_fiiPKfS7_S7_Pfi --------------------------
	.section	.nv.info._ZN17fastertransformer34generalAddBiasResidualLayerNormOptI7__half2Lb0ELb0ELi1ELb1ELi8EEEvPT_S3_PKS2_S5_S5_S5_S5_S5_fiiPKfS7_S7_Pfi,"",@"SHT_CUDA_INFO"
	.sectionflags	@""
	.align	4


	//----- nvinfo : EIATTR_CUDA_API_VERSION
	.align		4
        /*0000*/ 	.byte	0x04, 0x37
        /*0002*/ 	.short	(.L_2612 - .L_2611)
.L_2611:
        /*0004*/ 	.word	0x00000082


	//----- nvinfo : EIATTR_KPARAM_INFO
	.align		4
.L_2612:
        /*0008*/ 	.byte	0x04, 0x17
        /*000a*/ 	.short	(.L_2614 - .L_2613)
.L_2613:
        /*000c*/ 	.word	0x00000000
        /*0010*/ 	.short	0x000f
        /*0012*/ 	.short	0x0070
        /*0014*/ 	.byte	0x00, 0xf0, 0x11, 0x00


	//----- nvinfo : EIATTR_KPARAM_INFO
	.align		4
.L_2614:
        /*0018*/ 	.byte	0x04, 0x17
        /*001a*/ 	.short	(.L_2616 - .L_2615)
.L_2615:
        /*001c*/ 	.word	0x00000000
        /*0020*/ 	.short	0x000e
        /*0022*/ 	.short	0x0068
        /*0024*/ 	.byte	0x00, 0xf0, 0x21, 0x00


	//----- nvinfo : EIATTR_KPARAM_INFO
	.align		4
.L_2616:
        /*0028*/ 	.byte	0x04, 0x17
        /*002a*/ 	.short	(.L_2618 - .L_2617)
.L_2617:
        /*002c*/ 	.word	0x00000000
        /*0030*/ 	.short	0x000d
        /*0032*/ 	.short	0x0060
        /*0034*/ 	.byte	0x00, 0xf0, 0x21, 0x00


	//----- nvinfo : EIATTR_KPARAM_INFO
	.align		4
.L_2618:
        /*0038*/ 	.byte	0x04, 0x17
        /*003a*/ 	.short	(.L_2620 - .L_2619)
.L_2619:
        /*003c*/ 	.word	0x00000000
        /*0040*/ 	.short	0x000c
        /*0042*/ 	.short	0x0058
        /*0044*/ 	.byte	0x00, 0xf0, 0x21, 0x00


	//----- nvinfo : EIATTR_KPARAM_INFO
	.align		4
.L_2620:
        /*0048*/ 	.byte	0x04, 0x17
        /*004a*/ 	.short	(.L_2622 - .L_2621)
.L_2621:
        /*004c*/ 	.word	0x00000000
        /*0050*/ 	.short	0x000b
        /*0052*/ 	.short	0x0050
        /*0054*/ 	.byte	0x00, 0xf0, 0x21, 0x00


	//----- nvinfo : EIATTR_KPARAM_INFO
	.align		4
.L_2622:
        /*0058*/ 	.byte	0x04, 0x17
        /*005a*/ 	.short	(.L_2624 - .L_2623)
.L_2623:
        /*005c*/ 	.word	0x00000000
        /*0060*/ 	.short	0x000a
        /*0062*/ 	.short	0x0048
        /*0064*/ 	.byte	0x00, 0xf0, 0x11, 0x00


	//----- nvinfo : EIATTR_KPARAM_INFO
	.align		4
.L_2624:
        /*0068*/ 	.byte	0x04, 0x17
        /*006a*/ 	.short	(.L_2626 - .L_2625)
.L_2625:
        /*006c*/ 	.word	0x00000000
        /*0070*/ 	.short	0x0009
        /*0072*/ 	.short	0x0044
        /*0074*/ 	.byte	0x00, 0xf0, 0x11, 0x00


	//----- nvinfo : EIATTR_KPARAM_INFO
	.align		4
.L_2626:
        /*0078*/ 	.byte	0x04, 0x17
        /*007a*/ 	.short	(.L_2628 - .L_2627)
.L_2627:
        /*007c*/ 	.word	0x00000000
        /*0080*/ 	.short	0x0008
        /*0082*/ 	.short	0x0040
        /*0084*/ 	.byte	0x00, 0xf0, 0x11, 0x00


	//----- nvinfo : EIATTR_KPARAM_INFO
	.align		4
.L_2628:
        /*0088*/ 	.byte	0x04, 0x17
        /*008a*/ 	.short	(.L_2630 - .L_2629)
.L_2629:
        /*008c*/ 	.word	0x00000000
        /*0090*/ 	.short	0x0007
        /*0092*/ 	.short	0x0038
        /*0094*/ 	.byte	0x00, 0xf0, 0x21, 0x00


	//----- nvinfo : EIATTR_KPARAM_INFO
	.align		4
.L_2630:
        /*0098*/ 	.byte	0x04, 0x17
        /*009a*/ 	.short	(.L_2632 - .L_2631)
.L_2631:
        /*009c*/ 	.word	0x00000000
        /*00a0*/ 	.short	0x0006
        /*00a2*/ 	.short	0x0030
        /*00a4*/ 	.byte	0x00, 0xf0, 0x21, 0x00


	//----- nvinfo : EIATTR_KPARAM_INFO
	.align		4
.L_2632:
        /*00a8*/ 	.byte	0x04, 0x17
        /*00aa*/ 	.short	(.L_2634 - .L_2633)
.L_2633:
        /*00ac*/ 	.word	0x00000000
        /*00b0*/ 	.short	0x0005
        /*00b2*/ 	.short	0x0028
        /*00b4*/ 	.byte	0x00, 0xf0, 0x21, 0x00


	//----- nvinfo : EIATTR_KPARAM_INFO
	.align		4
.L_2634:
        /*00b8*/ 	.byte	0x04, 0x17
        /*00ba*/ 	.short	(.L_2636 - .L_2635)
.L_2635:
        /*00bc*/ 	.word	0x00000000
        /*00c0*/ 	.short	0x0004
        /*00c2*/ 	.short	0x0020
        /*00c4*/ 	.byte	0x00, 0xf0, 0x21, 0x00


	//----- nvinfo : EIATTR_KPARAM_INFO
	.align		4
.L_2636:
        /*00c8*/ 	.byte	0x04, 0x17
        /*00ca*/ 	.short	(.L_2638 - .L_2637)
.L_2637:
        /*00cc*/ 	.word	0x00000000
        /*00d0*/ 	.short	0x0003
        /*00d2*/ 	.short	0x0018
        /*00d4*/ 	.byte	0x00, 0xf0, 0x21, 0x00


	//----- nvinfo : EIATTR_KPARAM_INFO
	.align		4
.L_2638:
        /*00d8*/ 	.byte	0x04, 0x17
        /*00da*/ 	.short	(.L_2640 - .L_2639)
.L_2639:
        /*00dc*/ 	.word	0x00000000
        /*00e0*/ 	.short	0x0002
        /*00e2*/ 	.short	0x0010
        /*00e4*/ 	.byte	0x00, 0xf0, 0x21, 0x00


	//----- nvinfo : EIATTR_KPARAM_INFO
	.align		4
.L_2640:
        /*00e8*/ 	.byte	0x04, 0x17
        /*00ea*/ 	.short	(.L_2642 - .L_2641)
.L_2641:
        /*00ec*/ 	.word	0x00000000
        /*00f0*/ 	.short	0x0001
        /*00f2*/ 	.short	0x0008
        /*00f4*/ 	.byte	0x00, 0xf0, 0x21, 0x00


	//----- nvinfo : EIATTR_KPARAM_INFO
	.align		4
.L_2642:
        /*00f8*/ 	.byte	0x04, 0x17
        /*00fa*/ 	.short	(.L_2644 - .L_2643)
.L_2643:
        /*00fc*/ 	.word	0x00000000
        /*0100*/ 	.short	0x0000
        /*0102*/ 	.short	0x0000
        /*0104*/ 	.byte	0x00, 0xf0, 0x21, 0x00


	//----- nvinfo : EIATTR_SPARSE_MMA_MASK
	.align		4
.L_2644:
        /*0108*/ 	.byte	0x03, 0x50
        /*010a*/ 	.short	0x0000


	//----- nvinfo : EIATTR_MAXREG_COUNT
	.align		4
        /*010c*/ 	.byte	0x03, 0x1b
        /*010e*/ 	.short	0x00ff


	//----- nvinfo : EIATTR_NUM_BARRIERS
	.align		4
        /*0110*/ 	.byte	0x02, 0x4c
        /*0112*/ 	.byte	0x01
	.zero		1


	//----- nvinfo : EIATTR_MERCURY_ISA_VERSION
	.align		4
        /*0114*/ 	.byte	0x03, 0x5f
        /*0116*/ 	.short	0x0101


	//----- nvinfo : EIATTR_INT_WARP_WIDE_INSTR_OFFSETS
	.align		4
        /*0118*/ 	.byte	0x04, 0x31
        /*011a*/ 	.short	(.L_2646 - .L_2645)


	//   ....[0]....
.L_2645:
        /*011c*/ 	.word	0x00000320


	//----- nvinfo : EIATTR_COOP_GROUP_MASK_REGIDS
	.align		4
.L_2646:
        /*0120*/ 	.byte	0x04, 0x29
        /*0122*/ 	.short	(.L_2648 - .L_2647)


	//   ....[0]....
.L_2647:
        /*0124*/ 	.word	0xffffffff


	//   ....[1]....
        /*0128*/ 	.word	0xffffffff


	//   ....[2]....
        /*012c*/ 	.word	0xffffffff


	//   ....[3]....
        /*0130*/ 	.word	0xffffffff


	//   ....[4]....
        /*0134*/ 	.word	0xffffffff


	//   ....[5]....
        /*0138*/ 	.word	0xffffffff


	//   ....[6]....
        /*013c*/ 	.word	0xffffffff


	//   ....[7]....
        /*0140*/ 	.word	0xffffffff


	//   ....[8]....
        /*0144*/ 	.word	0xffffffff


	//   ....[9]....
        /*0148*/ 	.word	0xffffffff


	//   ....[10]....
        /*014c*/ 	.word	0xffffffff


	//   ....[11]....
        /*0150*/ 	.word	0xffffffff


	//   ....[12]....
        /*0154*/ 	.word	0xffffffff


	//   ....[13]....
        /*0158*/ 	.word	0xffffffff


	//   ....[14]....
        /*015c*/ 	.word	0xffffffff


	//   ....[15]....
        /*0160*/ 	.word	0xffffffff


	//   ....[16]....
        /*0164*/ 	.word	0xffffffff


	//   ....[17]....
        /*0168*/ 	.word	0xffffffff


	//   ....[18]....
        /*016c*/ 	.word	0xffffffff


	//   ....[19]....
        /*0170*/ 	.word	0xffffffff


	//   ....[20]....
        /*0174*/ 	.word	0xffffffff


	//   ....[21]....
        /*0178*/ 	.word	0xffffffff


	//   ....[22]....
        /*017c*/ 	.word	0xffffffff


	//   ....[23]....
        /*0180*/ 	.word	0xffffffff


	//   ....[24]....
        /*0184*/ 	.word	0xffffffff


	//   ....[25]....
        /*0188*/ 	.word	0xffffffff


	//   ....[26]....
        /*018c*/ 	.word	0xffffffff


	//   ....[27]....
        /*0190*/ 	.word	0xffffffff


	//   ....[28]....
        /*0194*/ 	.word	0xffffffff


	//   ....[29]....
        /*0198*/ 	.word	0xffffffff


	//----- nvinfo : EIATTR_COOP_GROUP_INSTR_OFFSETS
	.align		4
.L_2648:
        /*019c*/ 	.byte	0x04, 0x28
        /*019e*/ 	.short	(.L_2650 - .L_2649)


	//   ....[0]....
.L_2649:
        /*01a0*/ 	.word	0x000002e0


	//   ....[1]....
        /*01a4*/ 	.word	0x00000360


	//   ....[2]....
        /*01a8*/ 	.word	0x00000390


	//   ....[3]....
        /*01ac*/ 	.word	0x000003f0


	//   ....[4]....
        /*01b0*/ 	.word	0x00000420


	//   ....[5]....
        /*01b4*/ 	.word	0x00000480


	//   ....[6]....
        /*01b8*/ 	.word	0x000004b0


	//   ....[7]....
        /*01bc*/ 	.word	0x000004d0


	//   ....[8]....
        /*01c0*/ 	.word	0x000004f0


	//   ....[9]....
        /*01c4*/ 	.word	0x00000520


	//   ....[10]....
        /*01c8*/ 	.word	0x00000c80


	//   ....[11]....
        /*01cc*/ 	.word	0x00000cb0


	//   ....[12]....
        /*01d0*/ 	.word	0x00000cd0


	//   ....[13]....
        /*01d4*/ 	.word	0x00000cf0


	//   ....[14]....
        /*01d8*/ 	.word	0x00000d10


	//   ....[15]....
        /*01dc*/ 	.word	0x00000d70


	//   ....[16]....
        /*01e0*/ 	.word	0x00000d90


	//   ....[17]....
        /*01e4*/ 	.word	0x00000db0


	//   ....[18]....
        /*01e8*/ 	.word	0x00000dd0


	//   ....[19]....
        /*01ec*/ 	.word	0x00000df0


	//   ....[20]....
        /*01f0*/ 	.word	0x00002740


	//   ....[21]....
        /*01f4*/ 	.word	0x000027b0


	//   ....[22]....
        /*01f8*/ 	.word	0x00002800


	//   ....[23]....
        /*01fc*/ 	.word	0x00002830


	//   ....[24]....
        /*0200*/ 	.word	0x00002890


	//   ....[25]....
        /*0204*/ 	.word	0x000028e0


	//   ....[26]....
        /*0208*/ 	.word	0x00002900


	//   ....[27]....
        /*020c*/ 	.word	0x00002920


	//   ....[28]....
        /*0210*/ 	.word	0x00002940


	//   ....[29]....
        /*0214*/ 	.word	0x00002960


	//----- nvinfo : EIATTR_EXIT_INSTR_OFFSETS
	.align		4
.L_2650:
        /*0218*/ 	.byte	0x04, 0x1c
        /*021a*/ 	.short	(.L_2652 - .L_2651)


	//   ....[0]....
.L_2651:
        /*021c*/ 	.word	0x000026f0


	//   ....[1]....
        /*0220*/ 	.word	0x00002ca0


	//   ....[2]....
        /*0224*/ 	.word	0x00002d30


	//----- nvinfo : EIATTR_CRS_STACK_SIZE
	.align		4
.L_2652:
        /*0228*/ 	.byte	0x04, 0x1e
        /*022a*/ 	.short	(.L_2654 - .L_2653)
.L_2653:
        /*022c*/ 	.word	0x00000000


	//----- nvinfo : EIATTR_CBANK_PARAM_SIZE
	.align		4
.L_2654:
        /*0230*/ 	.byte	0x03, 0x19
        /*0232*/ 	.short	0x0074


	//----- nvinfo : EIATTR_PARAM_CBANK
	.align		4
        /*0234*/ 	.byte	0x04, 0x0a
        /*0236*/ 	.short	(.L_2656 - .L_2655)
	.align		4
.L_2655:
        /*0238*/ 	.word	index@(.nv.constant0._ZN17fastertransformer34generalAddBiasResidualLayerNormOptI7__half2Lb0ELb0ELi1ELb1ELi8EEEvPT_S3_PKS2_S5_S5_S5_S5_S5_fiiPKfS7_S7_Pfi)
        /*023c*/ 	.short	0x0210
        /*023e*/ 	.short	0x0074


	//----- nvinfo : EIATTR_SW_WAR
	.align		4
.L_2656:
        /*0240*/ 	.byte	0x04, 0x36
        /*0242*/ 	.short	(.L_2658 - .L_2657)
.L_2657:
        /*0244*/ 	.word	0x00000008
.L_2658:


//--------------------- .nv.info._ZN17fastertransformer35generalAddBiasResidualLayerNormOpt2I7__half2Lb1ELb0ELi1ELb1ELi8EEEvPT_S3_PKS2_S5_S5_S5_S5_S5_fiiPKfS7_S7_Pfi --------------------------
	.section	.nv.info._ZN17fastertransformer35generalAddBiasResidualLayerNormOpt2I7__half2Lb1ELb0ELi1ELb1ELi8EEEvPT_S3_PKS2_S5_S5_S5_S5_S5_fiiPKfS7_S7_Pfi,"",@"SHT_CUDA_INFO"
	.sectionflags	@""
	.align	4


	//----- nvinfo : EIATTR_CUDA_API_VERSION
	.align		4
        /*0000*/ 	.byte	0x04, 0x37
        /*0002*/ 	.short	(.L_2660 - .L_2659)
.L_2659:
        /*0004*/ 	.word	0x00000082


	//----- nvinfo : EIATTR_KPARAM_INFO
	.align		4
.L_2660:
        /*0008*/ 	.byte	0x04, 0x17
        /*000a*/ 	.short	(.L_2662 - .L_2661)
.L_2661:
        /*000c*/ 	.word	0x00000000
        /*0010*/ 	.short	0x000f
        /*0012*/ 	.short	0x0070
        /*0014*/ 	.byte	0x00, 0xf0, 0x11, 0x00


	//----- nvinfo : EIATTR_KPARAM_INFO
	.align		4
.L_2662:
        /*0018*/ 	.byte	0x04, 0x17
        /*001a*/ 	.short	(.L_2664 - .L_2663)
.L_2663:
        /*001c*/ 	.word	0x00000000
        /*0020*/ 	.short	0x000e
        /*0022*/ 	.short	0x0068
        /*0024*/ 	.byte	0x00, 0xf0, 0x21, 0x00


	//----- nvinfo : EIATTR_KPARAM_INFO
	.align		4
.L_2664:
        /*0028*/ 	.byte	0x04, 0x17
        /*002a*/ 	.short	(.L_2666 - .L_2665)
.L_2665:
        /*002c*/ 	.word	0x00000000
        /*0030*/ 	.short	0x000d
        /*0032*/ 	.short	0x0060
        /*0034*/ 	.byte	0x00, 0xf0, 0x21, 0x00


	//----- nvinfo : EIATTR_KPARAM_INFO
	.align		4
.L_2666:
        /*0038*/ 	.byte	0x04, 0x17
        /*003a*/ 	.short	(.L_2668 - .L_2667)
.L_2667:
        /*003c*/ 	.word	0x00000000
        /*0040*/ 	.short	0x000c
        /*0042*/ 	.short	0x0058
        /*0044*/ 	.byte	0x00, 0xf0, 0x21, 0x00


	//----- nvinfo : EIATTR_KPARAM_INFO
	.align		4
.L_2668:
        /*0048*/ 	.byte	0x04, 0x17
        /*004a*/ 	.short	(.L_2670 - .L_2669)
.L_2669:
        /*004c*/ 	.word	0x00000000
        /*0050*/ 	.short	0x000b
        /*0052*/ 	.short	0x0050
        /*0054*/ 	.byte	0x00, 0xf0, 0x21, 0x00


	//----- nvinfo : EIATTR_KPARAM_INFO
	.align		4
.L_2670:
        /*0058*/ 	.byte	0x04, 0x17
        /*005a*/ 	.short	(.L_2672 - .L_2671)
.L_2671:
        /*005c*/ 	.word	0x00000000
        /*0060*/ 	.short	0x000a
        /*0062*/ 	.short	0x0048
        /*0064*/ 	.byte	0x00, 0xf0, 0x11, 0x00


	//----- nvinfo : EIATTR_KPARAM_INFO
	.align		4
.L_2672:
        /*0068*/ 	.byte	0x04, 0x17
        /*006a*/ 	.short	(.L_2674 - .L_2673)
.L_2673:
        /*006c*/ 	.word	0x00000000
        /*0070*/ 	.short	0x0009
        /*0072*/ 	.short	0x0044
        /*0074*/ 	.byte	0x00, 0xf0, 0x11, 0x00


	//----- nvinfo : EIATTR_KPARAM_INFO
	.align		4
.L_2674:
        /*0078*/ 	.byte	0x04, 0x17
        /*007a*/ 	.short	(.L_2676 - .L_2675)
.L_2675:
        /*007c*/ 	.word	0x00000000
        /*0080*/ 	.short	0x0008
        /*0082*/ 	.short	0x0040
        /*0084*/ 	.byte	0x00, 0xf0, 0x11, 0x00


	//----- nvinfo : EIATTR_KPARAM_INFO
	.align		4
.L_2676:
        /*0088*/ 	.byte	0x04, 0x17
        /*008a*/ 	.short	(.L_2678 - .L_2677)
.L_2677:
        /*008c*/ 	.word	0x00000000
        /*0090*/ 	.short	0x0007
        /*0092*/ 	.short	0x0038
        /*0094*/ 	.byte	0x00, 0xf0, 0x21, 0x00


	//----- nvinfo : EIATTR_KPARAM_INFO
	.align		4
.L_2678:
        /*0098*/ 	.byte	0x04, 0x17
        /*009a*/ 	.short	(.L_2680 - .L_2679)
.L_2679:
        /*009c*/ 	.word	0x00000000
        /*00a0*/ 	.short	0x0006
        /*00a2*/ 	.short	0x0030
        /*00a4*/ 	.byte	0x00, 0xf0, 0x21, 0x00


	//----- nvinfo : EIATTR_KPARAM_INFO
	.align		4
.L_2680:
        /*00a8*/ 	.byte	0x04, 0x17
        /*00aa*/ 	.short	(.L_2682 - .L_2681)
.L_2681:
        /*00ac*/ 	.word	0x00000000
        /*00b0*/ 	.short	0x0005
        /*00b2*/ 	.short	0x0028
        /*00b4*/ 	.byte	0x00, 0xf0, 0x21, 0x00


	//----- nvinfo : EIATTR_KPARAM_INFO
	.align		4
.L_2682:
        /*00b8*/ 	.byte	0x04, 0x17
        /*00ba*/ 	.short	(.L_2684 - .L_2683)
.L_2683:
        /*00bc*/ 	.word	0x00000000
        /*00c0*/ 	.short	0x0004
        /*00c2*/ 	.short	0x0020
        /*00c4*/ 	.byte	0x00, 0xf0, 0x21, 0x00


	//----- nvinfo : EIATTR_KPARAM_INFO
	.align		4
.L_2684:
        /*00c8*/ 	.byte	0x04, 0x17
        /*00ca*/ 	.short	(.L_2686 - .L_2685)
.L_2685:
        /*00cc*/ 	.word	0x00000000
        /*00d0*/ 	.short	0x0003
        /*00d2*/ 	.short	0x0018
        /*00d4*/ 	.byte	0x00, 0xf0, 0x21, 0x00


	//----- nvinfo : EIATTR_KPARAM_INFO
	.align		4
.L_2686:
        /*00d8*/ 	.byte	0x04, 0x17
        /*00da*/ 	.short	(.L_2688 - .L_2687)
.L_2687:
        /*00dc*/ 	.word	0x00000000
        /*00e0*/ 	.short	0x0002
        /*00e2*/ 	.short	0x0010
        /*00e4*/ 	.byte	0x00, 0xf0, 0x21, 0x00


	//----- nvinfo : EIATTR_KPARAM_INFO
	.align		4
.L_2688:
        /*00e8*/ 	.byte	0x04, 0x17
        /*00ea*/ 	.short	(.L_2690 - .L_2689)
.L_2689:
        /*00ec*/ 	.word	0x00000000
        /*00f0*/ 	.short	0x0001
        /*00f2*/ 	.short	0x0008
        /*00f4*/ 	.byte	0x00, 0xf0, 0x21, 0x00


	//----- nvinfo : EIATTR_KPARAM_INFO
	.align		4
.L_2690:
        /*00f8*/ 	.byte	0x04, 0x17
        /*00fa*/ 	.short	(.L_2692 - .L_2691)
.L_2691:
        /*00fc*/ 	.word	0x00000000
        /*0100*/ 	.short	0x0000
        /*0102*/ 	.short	0x0000
        /*0104*/ 	.byte	0x00, 0xf0, 0x21, 0x00


	//----- nvinfo : EIATTR_SPARSE_MMA_MASK
	.align		4
.L_2692:
        /*0108*/ 	.byte	0x03, 0x50
        /*010a*/ 	.short	0x0000


	//----- nvinfo : EIATTR_MAXREG_COUNT
	.align		4
        /*010c*/ 	.byte	0x03, 0x1b
        /*010e*/ 	.short	0x00ff


	//----- nvinfo : EIATTR_NUM_BARRIERS
	.align		4
        /*0110*/ 	.byte	0x02, 0x4c
        /*0112*/ 	.byte	0x01
	.zero		1


	//----- nvinfo : EIATTR_MERCURY_ISA_VERSION
	.align		4
        /*0114*/ 	.byte	0x03, 0x5f
        /*0116*/ 	.short	0x0101


	//----- nvinfo : EIATTR_COOP_GROUP_MASK_REGIDS
	.align		4
        /*0118*/ 	.byte	0x04, 0x29
        /*011a*/ 	.short	(.L_2694 - .L_2693)


	//   ....[0]....
.L_2693:
        /*011c*/ 	.word	0xffffffff


	//   ....[1]....
        /*0120*/ 	.word	0xffffffff


	//   ....[2]....
        /*0124*/ 	.word	0xffffffff


	//   ....[3]....
        /*0128*/ 	.word	0xffffffff


	//   ....[4]....
        /*012c*/ 	.word	0xffffffff


	//   ....[5]....
        /*0130*/ 	.word	0xffffffff


	//   ....[6]....
        /*0134*/ 	.word	0xffffffff


	//   ....[7]....
        /*0138*/ 	.word	0xffffffff


	//   ....[8]....
        /*013c*/ 	.word	0xffffffff


	//   ....[9]....
        /*0140*/ 	.word	0xffffffff


	//   ....[10]....
        /*0144*/ 	.word	0xffffffff


	//   ....[11]....
        /*0148*/ 	.word	0xffffffff


	//   ....[12]....
        /*014c*/ 	.word	0xffffffff


	//   ....[13]....
        /*0150*/ 	.word	0xffffffff


	//   ....[14]....
        /*0154*/ 	.word	0xffffffff


	//   ....[15]....
        /*0158*/ 	.word	0xffffffff


	//   ....[16]....
        /*015c*/ 	.word	0xffffffff


	//   ....[17]....
        /*0160*/ 	.word	0xffffffff


	//   ....[18]....
        /*0164*/ 	.word	0xffffffff


	//   ....[19]....
        /*0168*/ 	.word	0xffffffff


	//   ....[20]....
        /*016c*/ 	.word	0xffffffff


	//   ....[21]....
        /*0170*/ 	.word	0xffffffff


	//   ....[22]....
        /*0174*/ 	.word	0xffffffff


	//   ....[23]....
        /*0178*/ 	.word	0xffffffff


	//   ....[24]....
        /*017c*/ 	.word	0xffffffff


	//   ....[25]....
        /*0180*/ 	.word	0xffffffff


	//   ....[26]....
        /*0184*/ 	.word	0xffffffff


	//   ....[27]....
        /*0188*/ 	.word	0xffffffff


	//   ....[28]....
        /*018c*/ 	.word	0xffffffff


	//   ....[29]....
        /*0190*/ 	.word	0xffffffff


	//----- nvinfo : EIATTR_COOP_GROUP_INSTR_OFFSETS
	.align		4
.L_2694:
        /*0194*/ 	.byte	0x04, 0x28
        /*0196*/ 	.short	(.L_2696 - .L_2695)


	//   ....[0]....
.L_2695:
        /*0198*/ 	.word	0x000024b0


	//   ....[1]....
        /*019c*/ 	.word	0x000024f0


	//   ....[2]....
        /*01a0*/ 	.word	0x00002520


	//   ....[3]....
        /*01a4*/ 	.word	0x00002530


	//   ....[4]....
        /*01a8*/ 	.word	0x00002570


	//   ....[5]....
        /*01ac*/ 	.word	0x00002590


	//   ....[6]....
        /*01b0*/ 	.word	0x000025d0


	//   ....[7]....
        /*01b4*/ 	.word	0x000025f0


	//   ....[8]....
        /*01b8*/ 	.word	0x00002670


	//   ....[9]....
        /*01bc*/ 	.word	0x00002680


	//   ....[10]....
        /*01c0*/ 	.word	0x00002750


	//   ....[11]....
        /*01c4*/ 	.word	0x00002760


	//   ....[12]....
        /*01c8*/ 	.word	0x00002790


	//   ....[13]....
        /*01cc*/ 	.word	0x000027a0


	//   ....[14]....
        /*01d0*/ 	.word	0x000027d0


	//   ....[15]....
        /*01d4*/ 	.word	0x000027e0


	//   ....[16]....
        /*01d8*/ 	.word	0x00002810


	//   ....[17]....
        /*01dc*/ 	.word	0x00002820


	//   ....[18]....
        /*01e0*/ 	.word	0x00002850


	//   ....[19]....
        /*01e4*/ 	.word	0x00002860


	//   ....[20]....
        /*01e8*/ 	.word	0x000040b0


	//   ....[21]....
        /*01ec*/ 	.word	0x00004110


	//   ....[22]....
        /*01f0*/ 	.word	0x00004160


	//   ....[23]....
        /*01f4*/ 	.word	0x00004190


	//   ....[24]....
        /*01f8*/ 	.word	0x000041d0


	//   ....[25]....
        /*01fc*/ 	.word	0x00004240


	//   ....[26]....
        /*0200*/ 	.word	0x00004260


	//   ....[27]....
        /*0204*/ 	.word	0x00004280


	//   ....[28]....
        /*0208*/ 	.word	0x000042a0


	//   ....[29]....
        /*020c*/ 	.word	0x000042c0


	//----- nvinfo : EIATTR_EXIT_INSTR_OFFSETS
	.align		4
.L_2696:
        /*0210*/ 	.byte	0x04, 0x1c
        /*0212*/ 	.short	(.L_2698 - .L_2697)


	//   ....[0]....
.L_2697:
        /*0214*/ 	.word	0x00004050


	//   ....[1]....
        /*0218*/ 	.word	0x000045f0


	//   ....[2]....
        /*021c*/ 	.word	0x00004670


	//----- nvinfo : EIATTR_CRS_STACK_SIZE
	.align		4
.L_2698:
        /*0220*/ 	.byte	0x04, 0x1e
        /*0222*/ 	.short	(.L_2700 - .L_2699)
.L_2699:
        /*0224*/ 	.word	0x00000000


	//----- nvinfo : EIATTR_CBANK_PARAM_SIZE
	.align		4
.L_2700:
        /*0228*/ 	.byte	0x03, 0x19
        /*022a*/ 	.short	0x0074


	//----- nvinfo : EIATTR_PARAM_CBANK
	.align		4
        /*022c*/ 	.byte	0x04, 0x0a
        /*022e*/ 	.short	(.L_2702 - .L_2701)
	.align		4
.L_2701:
        /*0230*/ 	.word	index@(.nv.constant0._ZN17fastertransformer35generalAddBiasResidualLayerNormOpt2I7__half2Lb1ELb0ELi1ELb1ELi8EEEvPT_S3_PKS2_S5_S5_S5_S5_S5_fiiPKfS7_S7_Pfi)
        /*0234*/ 	.short	0x0210
        /*0236*/ 	.short	0x0074


	//----- nvinfo : EIATTR_SW_WAR
	.align		4
.L_2702:
        /*0238*/ 	.byte	0x04, 0x36
        /*023a*/ 	.short	(.L_2704 - .L_2703)
.L_2703:
        /*023c*/ 	.word	0x00000008
.L_2704:


//--------------------- .nv.info._ZN17fastertransformer34generalAddBiasResidualLayerNormOptI7__half2Lb1ELb0ELi1ELb1ELi8EEEvPT_S3_PKS2_S5_S5_S5_S5_S5_fiiPKfS7_S7_Pfi --------------------------
	.section	.nv.info._ZN17fastertransformer34generalAddBiasResidualLayerNormOptI7__half2Lb1ELb0ELi1ELb1ELi8EEEvPT_S3_PKS2_S5_S5_S5_S5_S5_fiiPKfS7_S7_Pfi,"",@"SHT_CUDA_INFO"
	.sectionflags	@""
	.align	4


	//----- nvinfo : EIATTR_CUDA_API_VERSION
	.align		4
        /*0000*/ 	.byte	0x04, 0x37
        /*0002*/ 	.short	(.L_2706 - .L_2705)
.L_2705:
        /*0004*/ 	.word	0x00000082


	//----- nvinfo : EIATTR_KPARAM_INFO
	.align		4
.L_2706:
        /*0008*/ 	.byte	0x04, 0x17
        /*000a*/ 	.short	(.L_2708 - .L_2707)
.L_2707:
        /*000c*/ 	.word	0x00000000
        /*0010*/ 	.short	0x000f
        /*0012*/ 	.short	0x0070
        /*0014*/ 	.byte	0x00, 0xf0, 0x11, 0x00


	//----- nvinfo : EIATTR_KPARAM_INFO
	.align		4
.L_2708:
        /*0018*/ 	.byte	0x04, 0x17
        /*001a*/ 	.short	(.L_2710 - .L_2709)
.L_2709:
        /*001c*/ 	.word	0x00000000
        /*0020*/ 	.short	0x000e
        /*0022*/ 	.short	0x0068
        /*0024*/ 	.byte	0x00, 0xf0, 0x21, 0x00


	//----- nvinfo : EIATTR_KPARAM_INFO
	.align		4
.L_2710:
        /*0028*/ 	.byte	0x04, 0x17
        /*002a*/ 	.short	(.L_2712 - .L_2711)
.L_2711:
        /*002c*/ 	.word	0x00000000
        /*0030*/ 	.short	0x000d
        /*0032*/ 	.short	0x0060
        /*0034*/ 	.byte	0x00, 0xf0, 0x21, 0x00


	//----- nvinfo : EIATTR_KPARAM_INFO
	.align		4
.L_2712:
        /*0038*/ 	.byte	0x04, 0x17
        /*003a*/ 	.short	(.L_2714 - .L_2713)
.L_2713:
        /*003c*/ 	.word	0x00000000
        /*0040*/ 	.short	0x000c
        /*0042*/ 	.short	0x0058
        /*0044*/ 	.byte	0x00, 0xf0, 0x21, 0x00


	//----- nvinfo : EIATTR_KPARAM_INFO
	.align		4
.L_2714:
        /*0048*/ 	.byte	0x04, 0x17
        /*004a*/ 	.short	(.L_2716 - .L_2715)
.L_2715:
        /*004c*/ 	.word	0x00000000
        /*0050*/ 	.short	0x000b
        /*0052*/ 	.short	0x0050
        /*0054*/ 	.byte	0x00, 0xf0, 0x21, 0x00


	//----- nvinfo : EIATTR_KPARAM_INFO
	.align		4
.L_2716:
        /*0058*/ 	.byte	0x04, 0x17
        /*005a*/ 	.short	(.L_2718 - .L_2717)
.L_2717:
        /*005c*/ 	.word	0x00000000
        /*0060*/ 	.short	0x000a
        /*0062*/ 	.short	0x0048
        /*0064*/ 	.byte	0x00, 0xf0, 0x11, 0x00


	//----- nvinfo : EIATTR_KPARAM_INFO
	.align		4
.L_2718:
        /*0068*/ 	.byte	0x04, 0x17
        /*006a*/ 	.short	(.L_2720 - .L_2719)
.L_2719:
        /*006c*/ 	.word	0x00000000
        /*0070*/ 	.short	0x0009
        /*0072*/ 	.short	0x0044
        /*0074*/ 	.byte	0x00, 0xf0, 0x11, 0x00


	//----- nvinfo : EIATTR_KPARAM_INFO
	.align		4
.L_2720:
        /*0078*/ 	.byte	0x04, 0x17
        /*007a*/ 	.short	(.L_2722 - .L_2721)
.L_2721:
        /*007c*/ 	.word	0x00000000
        /*0080*/ 	.short	0x0008
        /*0082*/ 	.short	0x0040
        /*0084*/ 	.byte	0x00, 0xf0, 0x11, 0x00


	//----- nvinfo : EIATTR_KPARAM_INFO
	.align		4
.L_2722:
        /*0088*/ 	.byte	0x04, 0x17
        /*008a*/ 	.short	(.L_2724 - .L_2723)
.L_2723:
        /*008c*/ 	.word	0x00000000
        /*0090*/ 	.short	0x0007
        /*0092*/ 	.short	0x0038
        /*0094*/ 	.byte	0x00, 0xf0, 0x21, 0x00


	//----- nvinfo : EIATTR_KPARAM_INFO
	.align		4
.L_2724:
        /*0098*/ 	.byte	0x04, 0x17
        /*009a*/ 	.short	(.L_2726 - .L_2725)
.L_2725:
        /*009c*/ 	.word	0x00000000
        /*00a0*/ 	.short	0x0006
        /*00a2*/ 	.short	0x0030
        /*00a4*/ 	.byte	0x00, 0xf0, 0x21, 0x00


	//----- nvinfo : EIATTR_KPARAM_INFO
	.align		4
.L_2726:
        /*00a8*/ 	.byte	0x04, 0x17
        /*00aa*/ 	.short	(.L_2728 - .L_2727)
.L_2727:
        /*00ac*/ 	.word	0x00000000
        /*00b0*/ 	.short	0x0005
        /*00b2*/ 	.short	0x0028
        /*00b4*/ 	.byte	0x00, 0xf0, 0x21, 0x00


	//----- nvinfo : EIATTR_KPARAM_INFO
	.align		4
.L_2728:
        /*00b8*/ 	.byte	0x04, 0x17
        /*00ba*/ 	.short	(.L_2730 - .L_2729)
.L_2729:
        /*00bc*/ 	.word	0x00000000
        /*00c0*/ 	.short	0x0004
        /*00c2*/ 	.short	0x0020
        /*00c4*/ 	.byte	0x00, 0xf0, 0x21, 0x00


	//----- nvinfo : EIATTR_KPARAM_INFO
	.align		4
.L_2730:
        /*00c8*/ 	.byte	0x04, 0x17
        /*00ca*/ 	.short	(.L_2732 - .L_2731)
.L_2731:
        /*00cc*/ 	.word	0x00000000
        /*00d0*/ 	.short	0x0003
        /*00d2*/ 	.short	0x0018
        /*00d4*/ 	.byte	0x00, 0xf0, 0x21, 0x00


	//----- nvinfo : EIATTR_KPARAM_INFO
	.align		4
.L_2732:
        /*00d8*/ 	.byte	0x04, 0x17
        /*00da*/ 	.short	(.L_2734 - .L_2733)
.L_2733:
        /*00dc*/ 	.word	0x00000000
        /*00e0*/ 	.short	0x0002
        /*00e2*/ 	.short	0x0010
        /*00e4*/ 	.byte	0x00, 0xf0, 0x21, 0x00


	//----- nvinfo : EIATTR_KPARAM_INFO
	.align		4
.L_2734:
        /*00e8*/ 	.byte	0x04, 0x17
        /*00ea*/ 	.short	(.L_2736 - .L_2735)
.L_2735:
        /*00ec*/ 	.word	0x00000000
        /*00f0*/ 	.short	0x0001
        /*00f2*/ 	.short	0x0008
        /*00f4*/ 	.byte	0x00, 0xf0, 0x21, 0x00


	//----- nvinfo : EIATTR_KPARAM_INFO
	.align		4
.L_2736:
        /*00f8*/ 	.byte	0x04, 0x17
        /*00fa*/ 	.short	(.L_2738 - .L_2737)
.L_2737:
        /*00fc*/ 	.word	0x00000000
        /*0100*/ 	.short	0x0000
        /*0102*/ 	.short	0x0000
        /*0104*/ 	.byte	0x00, 0xf0, 0x21, 0x00


	//----- nvinfo : EIATTR_SPARSE_MMA_MASK
	.align		4
.L_2738:
        /*0108*/ 	.byte	0x03, 0x50
        /*010a*/ 	.short	0x0000


	//----- nvinfo : EIATTR_MAXREG_COUNT
	.align		4
        /*010c*/ 	.byte	0x03, 0x1b
        /*010e*/ 	.short	0x00ff


	//----- nvinfo : EIATTR_NUM_BARRIERS
	.align		4
        /*0110*/ 	.byte	0x02, 0x4c
        /*0112*/ 	.byte	0x01
	.zero		1


	//----- nvinfo : EIATTR_MERCURY_ISA_VERSION
	.align		4
        /*0114*/ 	.byte	0x03, 0x5f
        /*0116*/ 	.short	0x0101


	//----- nvinfo : EIATTR_INT_WARP_WIDE_INSTR_OFFSETS
	.align		4
        /*0118*/ 	.byte	0x04, 0x31
        /*011a*/ 	.short	(.L_2740 - .L_2739)


	//   ....[0]....
.L_2739:
        /*011c*/ 	.word	0x00000600


	//----- nvinfo : EIATTR_COOP_GROUP_MASK_REGIDS
	.align		4
.L_2740:
        /*0120*/ 	.byte	0x04, 0x29
        /*0122*/ 	.short	(.L_2742 - .L_2741)


	//   ....[0]....
.L_2741:
        /*0124*/ 	.word	0xffffffff


	//   ....[1]....
        /*0128*/ 	.word	0xffffffff


	//   ....[2]....
        /*012c*/ 	.word	0xffffffff


	//   ....[3]....
        /*0130*/ 	.word	0xffffffff


	//   ....[4]....
        /*0134*/ 	.word	0xffffffff


	//   ....[5]....
        /*0138*/ 	.word	0xffffffff


	//   ....[6]....
        /*013c*/ 	.word	0xffffffff


	//   ....[7]....
        /*0140*/ 	.word	0xffffffff


	//   ....[8]....
        /*0144*/ 	.word	0xffffffff


	//   ....[9]....
        /*0148*/ 	.word	0xffffffff


	//   ....[10]....
        /*014c*/ 	.word	0xffffffff


	//   ....[11]....
        /*0150*/ 	.word	0xffffffff


	//   ....[12]....
        /*0154*/ 	.word	0xffffffff


	//   ....[13]....
        /*0158*/ 	.word	0xffffffff


	//   ....[14]....
        /*015c*/ 	.word	0xffffffff


	//   ....[15]....
        /*0160*/ 	.word	0xffffffff


	//   ....[16]....
        /*0164*/ 	.word	0xffffffff


	//   ....[17]....
        /*0168*/ 	.word	0xffffffff


	//   ....[18]....
        /*016c*/ 	.word	0xffffffff


	//   ....[19]....
        /*0170*/ 	.word	0xffffffff


	//   ....[20]....
        /*0174*/ 	.word	0xffffffff


	//   ....[21]....
        /*0178*/ 	.word	0xffffffff


	//   ....[22]....
        /*017c*/ 	.word	0xffffffff


	//   ....[23]....
        /*0180*/ 	.word	0xffffffff


	//   ....[24]....
        /*0184*/ 	.word	0xffffffff


	//   ....[25]....
        /*0188*/ 	.word	0xffffffff


	//   ....[26]....
        /*018c*/ 	.word	0xffffffff


	//   ....[27]....
        /*0190*/ 	.word	0xffffffff


	//   ....[28]....
        /*0194*/ 	.word	0xffffffff


	//   ....[29]....
        /*0198*/ 	.word	0xffffffff


	//----- nvinfo : EIATTR_COOP_GROUP_INSTR_OFFSETS
	.align		4
.L_2742:
        /*019c*/ 	.byte	0x04, 0x28
        /*019e*/ 	.short	(.L_2744 - .L_2743)


	//   ....[0]....
.L_2743:
        /*01a0*/ 	.word	0x000005b0


	//   ....[1]....
        /*01a4*/ 	.word	0x00000630


	//   ....[2]....
        /*01a8*/ 	.word	0x00000660


	//   ....[3]....
        /*01ac*/ 	.word	0x00000690


	//   ....[4]....
        /*01b0*/ 	.word	0x000006d0


	//   ....[5]....
        /*01b4*/ 	.word	0x00000740


	//   ....[6]....
        /*01b8*/ 	.word	0x00000770


	//   ....[7]....
        /*01bc*/ 	.word	0x00000790


	//   ....[8]....
        /*01c0*/ 	.word	0x000007b0


	//   ....[9]....
        /*01c4*/ 	.word	0x000007e0


	//   ....[10]....
        /*01c8*/ 	.word	0x00000f40


	//   ....[11]....
        /*01cc*/ 	.word	0x00000f70


	//   ....[12]....
        /*01d0*/ 	.word	0x00000f90


	//   ....[13]....
        /*01d4*/ 	.word	0x00000fb0


	//   ....[14]....
        /*01d8*/ 	.word	0x00000fd0


	//   ....[15]....
        /*01dc*/ 	.word	0x00001030


	//   ....[16]....
        /*01e0*/ 	.word	0x00001050


	//   ....[17]....
        /*01e4*/ 	.word	0x00001070


	//   ....[18]....
        /*01e8*/ 	.word	0x00001090


	//   ....[19]....
        /*01ec*/ 	.word	0x000010b0


	//   ....[20]....
        /*01f0*/ 	.word	0x00002900


	//   ....[21]....
        /*01f4*/ 	.word	0x00002970


	//   ....[22]....
        /*01f8*/ 	.word	0x000029c0


	//   ....[23]....
        /*01fc*/ 	.word	0x000029f0


	//   ....[24]....
        /*0200*/ 	.word	0x00002a50


	//   ....[25]....
        /*0204*/ 	.word	0x00002aa0


	//   ....[26]....
        /*0208*/ 	.word	0x00002ac0


	//   ....[27]....
        /*020c*/ 	.word	0x00002ae0


	//   ....[28]....
        /*0210*/ 	.word	0x00002b00


	//   ....[29]....
        /*0214*/ 	.word	0x00002b20


	//----- nvinfo : EIATTR_EXIT_INSTR_OFFSETS
	.align		4
.L_2744:
        /*0218*/ 	.byte	0x04, 0x1c
        /*021a*/ 	.short	(.L_2746 - .L_2745)


	//   ....[0]....
.L_2745:
        /*021c*/ 	.word	0x000028b0


	//   ....[1]....
        /*0220*/ 	.word	0x00002e60


	//   ....[2]....
        /*0224*/ 	.word	0x00002ef0


	//----- nvinfo : EIATTR_CRS_STACK_SIZE
	.align		4
.L_2746:
        /*0228*/ 	.byte	0x04, 0x1e
        /*022a*/ 	.short	(.L_2748 - .L_2747)
.L_2747:
        /*022c*/ 	.word	0x00000000


	//----- nvinfo : EIATTR_CBANK_PARAM_SIZE
	.align		4
.L_2748:
        /*0230*/ 	.byte	0x03, 0x19
        /*0232*/ 	.short	0x0074


	//----- nvinfo : EIATTR_PARAM_CBANK
	.align		4
        /*0234*/ 	.byte	0x04, 0x0a
        /*0236*/ 	.short	(.L_2750 - .L_2749)
	.align		4
.L_2749:
        /*0238*/ 	.word	index@(.nv.constant0._ZN17fastertransformer34generalAddBiasResidualLayerNormOptI7__half2Lb1ELb0ELi1ELb1ELi8EEEvPT_S3_PKS2_S5_S5_S5_S5_S5_fiiPKfS7_S7_Pfi)
        /*023c*/ 	.short	0x0210
        /*023e*/ 	.short	0x0074


	//----- nvinfo : EIATTR_SW_WAR
	.align		4
.L_2750:
        /*0240*/ 	.byte	0x04, 0x36
        /*0242*/ 	.short	(.L_2752 - .L_2751)
.L_2751:
        /*0244*/ 	.word	0x00000008
.L_2752:


//--------------------- .nv.info._ZN17fastertransformer35generalAddBiasResidualLayerNormOpt2I7__half2Lb0ELb1ELi1ELb1ELi8EEEvPT_S3_PKS2_S5_S5_S5_S5_S5_fiiPKfS7_S7_Pfi --------------------------
	.section	.nv.info._ZN17fastertransformer35generalAddBiasResidualLayerNormOpt2I7__half2Lb0ELb1ELi1ELb1ELi8EEEvPT_S3_PKS2_S5_S5_S5_S5_S5_fiiPKfS7_S7_Pfi,"",@"SHT_CUDA_INFO"
	.sectionflags	@""
	.align	4


	//----- nvinfo : EIATTR_CUDA_API_VERSION
	.align		4
        /*0000*/ 	.byte	0x04, 0x37
        /*0002*/ 	.short	(.L_2754 - .L_2753)
.L_2753:
        /*0004*/ 	.word	0x00000082


	//----- nvinfo : EIATTR_KPARAM_INFO
	.align		4
.L_2754:
        /*0008*/ 	.byte	0x04, 0x17
        /*000a*/ 	.short	(.L_2756 - .L_2755)
.L_2755:
        /*000c*/ 	.word	0x00000000
        /*0010*/ 	.short	0x000f
        /*0012*/ 	.short	0x0070
        /*0014*/ 	.byte	0x00, 0xf0, 0x11, 0x00


	//----- nvinfo : EIATTR_KPARAM_INFO
	.align		4
.L_2756:
        /*0018*/ 	.byte	0x04, 0x17
        /*001a*/ 	.short	(.L_2758 - .L_2757)
.L_2757:
        /*001c*/ 	.word	0x00000000
        /*0020*/ 	.short	0x000e
        /*0022*/ 	.short	0x0068
        /*0024*/ 	.byte	0x00, 0xf0, 0x21, 0x00


	//----- nvinfo : EIATTR_KPARAM_INFO
	.align		4
.L_2758:
        /*0028*/ 	.byte	0x04, 0x17
        /*002a*/ 	.short	(.L_2760 - .L_2759)
.L_2759:
        /*002c*/ 	.word	0x00000000
        /*0030*/ 	.short	0x000d
        /*0032*/ 	.short	0x0060
        /*0034*/ 	.byte	0x00, 0xf0, 0x21, 0x00


	//----- nvinfo : EIATTR_KPARAM_INFO
	.align		4
.L_2760:
        /*0038*/ 	.byte	0x04, 0x17
        /*003a*/ 	.short	(.L_2762 - .L_2761)
.L_2761:
        /*003c*/ 	.word	0x00000000
        /*0040*/ 	.short	0x000c
        /*0042*/ 	.short	0x0058
        /*0044*/ 	.byte	0x00, 0xf0, 0x21, 0x00


	//----- nvinfo : EIATTR_KPARAM_INFO
	.align		4
.L_2762:
        /*0048*/ 	.byte	0x04, 0x17
        /*004a*/ 	.short	(.L_2764 - .L_2763)
.L_2763:
        /*004c*/ 	.word	0x00000000
        /*0050*/ 	.short	0x000b
        /*0052*/ 	.short	0x0050
        /*0054*/ 	.byte	0x00, 0xf0, 0x21, 0x00


	//----- nvinfo : EIATTR_KPARAM_INFO
	.align		4
.L_2764:
        /*0058*/ 	.byte	0x04, 0x17
        /*005a*/ 	.short	(.L_2766 - .L_2765)
.L_2765:
        /*005c*/ 	.word	0x00000000
        /*0060*/ 	.short	0x000a
        /*0062*/ 	.short	0x0048
        /*0064*/ 	.byte	0x00, 0xf0, 0x11, 0x00


	//----- nvinfo : EIATTR_KPARAM_INFO
	.align		4
.L_2766:
        /*0068*/ 	.byte	0x04, 0x17
        /*006a*/ 	.short	(.L_2768 - .L_2767)
.L_2767:
        /*006c*/ 	.word	0x00000000
        /*0070*/ 	.short	0x0009
        /*0072*/ 	.short	0x0044
        /*0074*/ 	.byte	0x00, 0xf0, 0x11, 0x00


	//----- nvinfo : EIATTR_KPARAM_INFO
	.align		4
.L_2768:
        /*0078*/ 	.byte	0x04, 0x17
        /*007a*/ 	.short	(.L_2770 - .L_2769)
.L_2769:
        /*007c*/ 	.word	0x00000000
        /*0080*/ 	.short	0x0008
        /*0082*/ 	.short	0x0040
        /*0084*/ 	.byte	0x00, 0xf0, 0x11, 0x00


	//----- nvinfo : EIATTR_KPARAM_INFO
	.align		4
.L_2770:
        /*0088*/ 	.byte	0x04, 0x17
        /*008a*/ 	.short	(.L_2772 - .L_2771)
.L_2771:
        /*008c*/ 	.word	0x00000000
        /*0090*/ 	.short	0x0007
        /*0092*/ 	.short	0x0038
        /*0094*/ 	.byte	0x00, 0xf0, 0x21, 0x00


	//----- nvinfo : EIATTR_KPARAM_INFO
	.align		4
.L_2772:
        /*0098*/ 	.byte	0x04, 0x17
        /*009a*/ 	.short	(.L_2774 - .L_2773)
.L_2773:
        /*009c*/ 	.word	0x00000000
        /*00a0*/ 	.short	0x0006
        /*00a2*/ 	.short	0x0030
        /*00a4*/ 	.byte	0x00, 0xf0, 0x21, 0x00


	//----- nvinfo : EIATTR_KPARAM_INFO
	.align		4
.L_2774:
        /*00a8*/ 	.byte	0x04, 0x17
        /*00aa*/ 	.short	(.L_2776 - .L_2775)
.L_2775:
        /*00ac*/ 	.word	0x00000000
        /*00b0*/ 	.short	0x0005
        /*00b2*/ 	.short	0x0028
        /*00b4*/ 	.byte	0x00, 0xf0, 0x21, 0x00


	//----- nvinfo : EIATTR_KPARAM_INFO
	.align		4
.L_2776:
        /*00b8*/ 	.byte	0x04, 0x17
        /*00ba*/ 	.short	(.L_2778 - .L_2777)
.L_2777:
        /*00bc*/ 	.word	0x00000000
        /*00c0*/ 	.short	0x0004
        /*00c2*/ 	.short	0x0020
        /*00c4*/ 	.byte	0x00, 0xf0, 0x21, 0x00


	//----- nvinfo : EIATTR_KPARAM_INFO
	.align		4
.L_2778:
        /*00c8*/ 	.byte	0x04, 0x17
        /*00ca*/ 	.short	(.L_2780 - .L_2779)
.L_2779:
        /*00cc*/ 	.word	0x00000000
        /*00d0*/ 	.short	0x0003
        /*00d2*/ 	.short	0x0018
        /*00d4*/ 	.byte	0x00, 0xf0, 0x21, 0x00


	//----- nvinfo : EIATTR_KPARAM_INFO
	.align		4
.L_2780:
        /*00d8*/ 	.byte	0x04, 0x17
        /*00da*/ 	.short	(.L_2782 - .L_2781)
.L_2781:
        /*00dc*/ 	.word	0x00000000
        /*00e0*/ 	.short	0x0002
        /*00e2*/ 	.short	0x0010
        /*00e4*/ 	.byte	0x00, 0xf0, 0x21, 0x00


	//----- nvinfo : EIATTR_KPARAM_INFO
	.align		4
.L_2782:
        /*00e8*/ 	.byte	0x04, 0x17
        /*00ea*/ 	.short	(.L_2784 - .L_2783)
.L_2783:
        /*00ec*/ 	.word	0x00000000
        /*00f0*/ 	.short	0x0001
        /*00f2*/ 	.short	0x0008
        /*00f4*/ 	.byte	0x00, 0xf0, 0x21, 0x00


	//----- nvinfo : EIATTR_KPARAM_INFO
	.align		4
.L_2784:
        /*00f8*/ 	.byte	0x04, 0x17
        /*00fa*/ 	.short	(.L_2786 - .L_2785)
.L_2785:
        /*00fc*/ 	.word	0x00000000
        /*0100*/ 	.short	0x0000
        /*0102*/ 	.short	0x0000
        /*0104*/ 	.byte	0x00, 0xf0, 0x21, 0x00


	//----- nvinfo : EIATTR_SPARSE_MMA_MASK
	.align		4
.L_2786:
        /*0108*/ 	.byte	0x03, 0x50
        /*010a*/ 	.short	0x0000


	//----- nvinfo : EIATTR_MAXREG_COUNT
	.align		4
        /*010c*/ 	.byte	0x03, 0x1b
        /*010e*/ 	.short	0x00ff


	//----- nvinfo : EIATTR_NUM_BARRIERS
	.align		4
        /*0110*/ 	.byte	0x02, 0x4c
        /*0112*/ 	.byte	0x01
	.zero		1


	//----- nvinfo : EIATTR_MERCURY_ISA_VERSION
	.align		4
        /*0114*/ 	.byte	0x03, 0x5f
        /*0116*/ 	.short	0x0101


	//----- nvinfo : EIATTR_COOP_GROUP_MASK_REGIDS
	.align		4
        /*0118*/ 	.byte	0x04, 0x29
        /*011a*/ 	.short	(.L_2788 - .L_2787)


	//   ....[0]....
.L_2787:
        /*011c*/ 	.word	0xffffffff


	//   ....[1]....
        /*0120*/ 	.word	0xffffffff


	//   ....[2]....
        /*0124*/ 	.word	0xffffffff


	//   ....[3]....
        /*0128*/ 	.word	0xffffffff


	//   ....[4]....
        /*012c*/ 	.word	0xffffffff


	//   ....[5]....
        /*0130*/ 	.word	0xffffffff


	//   ....[6]....
        /*0134*/ 	.word	0xffffffff


	//   ....[7]....
        /*0138*/ 	.word	0xffffffff


	//   ....[8]....
        /*013c*/ 	.word	0xffffffff


	//   ....[9]....
        /*0140*/ 	.word	0xffffffff


	//   ....[10]....
        /*0144*/ 	.word	0xffffffff


	//   ....[11]....
        /*0148*/ 	.word	0xffffffff


	//   ....[12]....
        /*014c*/ 	.word	0xffffffff


	//   ....[13]....
        /*0150*/ 	.word	0xffffffff


	//   ....[14]....
        /*0154*/ 	.word	0xffffffff


	//   ....[15]....
        /*0158*/ 	.word	0xffffffff


	//   ....[16]....
        /*015c*/ 	.word	0xffffffff


	//   ....[17]....
        /*0160*/ 	.word	0xffffffff


	//   ....[18]....
        /*0164*/ 	.word	0xffffffff


	//   ....[19]....
        /*0168*/ 	.word	0xffffffff


	//   ....[20]....
        /*016c*/ 	.word	0xffffffff


	//   ....[21]....
        /*0170*/ 	.word	0xffffffff


	//   ....[22]....
        /*0174*/ 	.word	0xffffffff


	//   ....[23]....
        /*0178*/ 	.word	0xffffffff


	//   ....[24]....
        /*017c*/ 	.word	0xffffffff


	//   ....[25]....
        /*0180*/ 	.word	0xffffffff


	//   ....[26]....
        /*0184*/ 	.word	0xffffffff


	//   ....[27]....
        /*0188*/ 	.word	0xffffffff


	//   ....[28]....
        /*018c*/ 	.word	0xffffffff


	//   ....[29]....
        /*0190*/ 	.word	0xffffffff


	//----- nvinfo : EIATTR_COOP_GROUP_INSTR_OFFSETS
	.align		4
.L_2788:
        /*0194*/ 	.byte	0x04, 0x28
        /*0196*/ 	.short	(.L_2790 - .L_2789)


	//   ....[0]....
.L_2789:
        /*0198*/ 	.word	0x00001170


	//   ....[1]....
        /*019c*/ 	.word	0x000011b0


	//   ....[2]....
        /*01a0*/ 	.word	0x00001210


	//   ....[3]....
        /*01a4*/ 	.word	0x00001220


	//   ....[4]....
        /*01a8*/ 	.word	0x00001260


	//   ....[5]....
        /*01ac*/ 	.word	0x00001280


	//   ....[6]....
        /*01b0*/ 	.word	0x000012c0


	//   ....[7]....
        /*01b4*/ 	.word	0x000012d0


	//   ....[8]....
        /*01b8*/ 	.word	0x00001320


	//   ....[9]....
        /*01bc*/ 	.word	0x00001340


	//   ....[10]....
        /*01c0*/ 	.word	0x00001410


	//   ....[11]....
        /*01c4*/ 	.word	0x00001420


	//   ....[12]....
        /*01c8*/ 	.word	0x00001450


	//   ....[13]....
        /*01cc*/ 	.word	0x00001460


	//   ....[14]....
        /*01d0*/ 	.word	0x00001490


	//   ....[15]....
        /*01d4*/ 	.word	0x000014a0


	//   ....[16]....
        /*01d8*/ 	.word	0x000014d0


	//   ....[17]....
        /*01dc*/ 	.word	0x000014e0


	//   ....[18]....
        /*01e0*/ 	.word	0x00001510


	//   ....[19]....
        /*01e4*/ 	.word	0x00001520


	//   ....[20]....
        /*01e8*/ 	.word	0x00002e50


	//   ....[21]....
        /*01ec*/ 	.word	0x00002ec0


	//   ....[22]....
        /*01f0*/ 	.word	0x00002f10


	//   ....[23]....
        /*01f4*/ 	.word	0x00002f40


	//   ....[24]....
        /*01f8*/ 	.word	0x00002fa0


	//   ....[25]....
        /*01fc*/ 	.word	0x00002ff0


	//   ....[26]....
        /*0200*/ 	.word	0x00003010


	//   ....[27]....
        /*0204*/ 	.word	0x00003030


	//   ....[28]....
        /*0208*/ 	.word	0x00003050


	//   ....[29]....
        /*020c*/ 	.word	0x00003070


	//----- nvinfo : EIATTR_EXIT_INSTR_OFFSETS
	.align		4
.L_2790:
        /*0210*/ 	.byte	0x04, 0x1c
        /*0212*/ 	.short	(.L_2792 - .L_2791)


	//   ....[0]....
.L_2791:
        /*0214*/ 	.word	0x00002e00


	//   ....[1]....
        /*0218*/ 	.word	0x000033c0


	//   ....[2]....
        /*021c*/ 	.word	0x00003440


	//----- nvinfo : EIATTR_CRS_STACK_SIZE
	.align		4
.L_2792:
        /*0220*/ 	.byte	0x04, 0x1e
        /*0222*/ 	.short	(.L_2794 - .L_2793)
.L_2793:
        /*0224*/ 	.word	0x00000000


	//----- nvinfo : EIATTR_CBANK_PARAM_SIZE
	.align		4
.L_2794:
        /*0228*/ 	.byte	0x03, 0x19
        /*022a*/ 	.short	0x0074


	//----- nvinfo : EIATTR_PARAM_CBANK
	.align		4
        /*022c*/ 	.byte	0x04, 0x0a
        /*022e*/ 	.short	(.L_2796 - .L_2795)
	.align		4
.L_2795:
        /*0230*/ 	.word	index@(.nv.constant0._ZN17fastertransformer35generalAddBiasResidualLayerNormOpt2I7__half2Lb0ELb1ELi1ELb1ELi8EEEvPT_S3_PKS2_S5_S5_S5_S5_S5_fiiPKfS7_S7_Pfi)
        /*0234*/ 	.short	0x0210
        /*0236*/ 	.short	0x0074


	//----- nvinfo : EIATTR_SW_WAR
	.align		4
.L_2796:
        /*0238*/ 	.byte	0x04, 0x36
        /*023a*/ 	.short	(.L_2798 - .L_2797)
.L_2797:
        /*023c*/ 	.word	0x00000008
.L_2798:


//--------------------- .nv.info._ZN17fastertransformer34generalAddBiasResidualLayerNormOptI7__half2Lb0ELb1ELi1ELb1ELi8EEEvPT_S3_PKS2_S5_S5_S5_S5_S5_fiiPKfS7_S7_Pfi --------------------------
	.section	.nv.info._ZN17fastertransformer34generalAddBiasResidualLayerNormOptI7__half2Lb0ELb1ELi1ELb1ELi8EEEvPT_S3_PKS2_S5_S5_S5_S5_S5_fiiPKfS7_S7_Pfi,"",@"SHT_CUDA_INFO"
	.sectionflags	@""
	.align	4


	//----- nvinfo : EIATTR_CUDA_API_VERSION
	.align		4
        /*0000*/ 	.byte	0x04, 0x37
        /*0002*/ 	.short	(.L_2800 - .L_2799)
.L_2799:
        /*0004*/ 	.word	0x00000082


	//----- nvinfo : EIATTR_KPARAM_INFO
	.align		4
.L_2800:
        /*0008*/ 	.byte	0x04, 0x17
        /*000a*/ 	.short	(.L_2802 - .L_2801)
.L_2801:
        /*000c*/ 	.word	0x00000000
        /*0010*/ 	.short	0x000f
        /*0012*/ 	.short	0x0070
        /*0014*/ 	.byte	0x00, 0xf0, 0x11, 0x00


	//----- nvinfo : EIATTR_KPARAM_INFO
	.align		4
.L_2802:
        /*0018*/ 	.byte	0x04, 0x17
        /*001a*/ 	.short	(.L_2804 - .L_2803)
.L_2803:
        /*001c*/ 	.word	0x00000000
        /*0020*/ 	.short	0x000e
        /*0022*/ 	.short	0x0068
        /*0024*/ 	.byte	0x00, 0xf0, 0x21, 0x00


	//----- nvinfo : EIATTR_KPARAM_INFO
	.align		4
.L_2804:
        /*0028*/ 	.byte	0x04, 0x17
        /*002a*/ 	.short	(.L_2806 - .L_2805)
.L_2805:
        /*002c*/ 	.word	0x00000000
        /*0030*/ 	.short	0x000d
        /*0032*/ 	.short	0x0060
        /*0034*/ 	.byte	0x00, 0xf0, 0x21, 0x00


	//----- nvinfo : EIATTR_KPARAM_INFO
	.align		4
.L_2806:
        /*0038*/ 	.byte	0x04, 0x17
        /*003a*/ 	.short	(.L_2808 - .L_2807)
.L_2807:
        /*003c*/ 	.word	0x00000000
        /*0040*/ 	.short	0x000c
        /*0042*/ 	.short	0x0058
        /*0044*/ 	.byte	0x00, 0xf0, 0x21, 0x00


	//----- nvinfo : EIATTR_KPARAM_INFO
	.align		4
.L_2808:
        /*0048*/ 	.byte	0x04, 0x17
        /*004a*/ 	.short	(.L_2810 - .L_2809)
.L_2809:
        /*004c*/ 	.word	0x00000000
        /*0050*/ 	.short	0x000b
        /*0052*/ 	.short	0x0050
        /*0054*/ 	.byte	0x00, 0xf0, 0x21, 0x00


	//----- nvinfo : EIATTR_KPARAM_INFO
	.align		4
.L_2810:
        /*0058*/ 	.byte	0x04, 0x17
        /*005a*/ 	.short	(.L_2812 - .L_2811)
.L_2811:
        /*005c*/ 	.word	0x00000000
        /*0060*/ 	.short	0x000a
        /*0062*/ 	.short	0x0048
        /*0064*/ 	.byte	0x00, 0xf0, 0x11, 0x00


	//----- nvinfo : EIATTR_KPARAM_INFO
	.align		4
.L_2812:
        /*0068*/ 	.byte	0x04, 0x17
        /*006a*/ 	.short	(.L_2814 - .L_2813)
.L_2813:
        /*006c*/ 	.word	0x00000000
        /*0070*/ 	.short	0x0009
        /*0072*/ 	.short	0x0044
        /*0074*/ 	.byte	0x00, 0xf0, 0x11, 0x00


	//----- nvinfo : EIATTR_KPARAM_INFO
	.align		4
.L_2814:
        /*0078*/ 	.byte	0x04, 0x17
        /*007a*/ 	.short	(.L_2816 - .L_2815)
.L_2815:
        /*007c*/ 	.word	0x00000000
        /*0080*/ 	.short	0x0008
        /*0082*/ 	.short	0x0040
        /*0084*/ 	.byte	0x00, 0xf0, 0x11, 0x00


	//----- nvinfo : EIATTR_KPARAM_INFO
	.align		4
.L_2816:
        /*0088*/ 	.byte	0x04, 0x17
        /*008a*/ 	.short	(.L_2818 - .L_2817)
.L_2817:
        /*008c*/ 	.word	0x00000000
        /*0090*/ 	.short	0x0007
        /*0092*/ 	.short	0x0038
        /*0094*/ 	.byte	0x00, 0xf0, 0x21, 0x00


	//----- nvinfo : EIATTR_KPARAM_INFO
	.align		4
.L_2818:
        /*0098*/ 	.byte	0x04, 0x17
        /*009a*/ 	.short	(.L_2820 - .L_2819)
.L_2819:
        /*009c*/ 	.word	0x00000000
        /*00a0*/ 	.short	0x0006
        /*00a2*/ 	.short	0x0030
        /*00a4*/ 	.byte	0x00, 0xf0, 0x21, 0x00


	//----- nvinfo : EIATTR_KPARAM_INFO
	.align		4
.L_2820:
        /*00a8*/ 	.byte	0x04, 0x17
        /*00aa*/ 	.short	(.L_2822 - .L_2821)
.L_2821:
        /*00ac*/ 	.word	0x00000000
        /*00b0*/ 	.short	0x0005
        /*00b2*/ 	.short	0x0028
        /*00b4*/ 	.byte	0x00, 0xf0, 0x21, 0x00


	//----- nvinfo : EIATTR_KPARAM_INFO
	.align		4
.L_2822:
        /*00b8*/ 	.byte	0x04, 0x17
        /*00ba*/ 	.short	(.L_2824 - .L_2823)
.L_2823:
        /*00bc*/ 	.word	0x00000000
        /*00c0*/ 	.short	0x0004
        /*00c2*/ 	.short	0x0020
        /*00c4*/ 	.byte	0x00, 0xf0, 0x21, 0x00


	//----- nvinfo : EIATTR_KPARAM_INFO
	.align		4
.L_2824:
        /*00c8*/ 	.byte	0x04, 0x17
        /*00ca*/ 	.short	(.L_2826 - .L_2825)
.L_2825:
        /*00cc*/ 	.word	0x00000000
        /*00d0*/ 	.short	0x0003
        /*00d2*/ 	.short	0x0018
        /*00d4*/ 	.byte	0x00, 0xf0, 0x21, 0x00


	//----- nvinfo : EIATTR_KPARAM_INFO
	.align		4
.L_2826:
        /*00d8*/ 	.byte	0x04, 0x17
        /*00da*/ 	.short	(.L_2828 - .L_2827)
.L_2827:
        /*00dc*/ 	.word	0x00000000
        /*00e0*/ 	.short	0x0002
        /*00e2*/ 	.short	0x0010
        /*00e4*/ 	.byte	0x00, 0xf0, 0x21, 0x00


	//----- nvinfo : EIATTR_KPARAM_INFO
	.align		4
.L_2828:
        /*00e8*/ 	.byte	0x04, 0x17
        /*00ea*/ 	.short	(.L_2830 - .L_2829)
.L_2829:
        /*00ec*/ 	.word	0x00000000
        /*00f0*/ 	.short	0x0001
        /*00f2*/ 	.short	0x0008
        /*00f4*/ 	.byte	0x00, 0xf0, 0x21, 0x00


	//----- nvinfo : EIATTR_KPARAM_INFO
	.align		4
.L_2830:
        /*00f8*/ 	.byte	0x04, 0x17
        /*00fa*/ 	.short	(.L_2832 - .L_2831)
.L_2831:
        /*00fc*/ 	.word	0x00000000
        /*0100*/ 	.short	0x0000
        /*0102*/ 	.short	0x0000
        /*0104*/ 	.byte	0x00, 0xf0, 0x21, 0x00


	//----- nvinfo : EIATTR_SPARSE_MMA_MASK
	.align		4
.L_2832:
        /*0108*/ 	.byte	0x03, 0x50
        /*010a*/ 	.short	0x0000


	//----- nvinfo : EIATTR_MAXREG_COUNT
	.align		4
        /*010c*/ 	.byte	0x03, 0x1b
        /*010e*/ 	.short	0x00ff


	//----- nvinfo : EIATTR_NUM_BARRIERS
	.align		4
        /*0110*/ 	.byte	0x02, 0x4c
        /*0112*/ 	.byte	0x01
	.zero		1


	//----- nvinfo : EIATTR_MERCURY_ISA_VERSION
	.align		4
        /*0114*/ 	.byte	0x03, 0x5f
        /*0116*/ 	.short	0x0101


	//----- nvinfo : EIATTR_INT_WARP_WIDE_INSTR_OFFSETS
	.align		4
        /*0118*/ 	.byte	0x04, 0x31
        /*011a*/ 	.short	(.L_2834 - .L_2833)


	//   ....[0]....
.L_2833:
        /*011c*/ 	.word	0x00000390


	//----- nvinfo : EIATTR_COOP_GROUP_MASK_REGIDS
	.align		4
.L_2834:
        /*0120*/ 	.byte	0x04, 0x29
        /*0122*/ 	.short	(.L_2836 - .L_2835)


	//   ....[0]....
.L_2835:
        /*0124*/ 	.word	0xffffffff


	//   ....[1]....
        /*0128*/ 	.word	0xffffffff


	//   ....[2]....
        /*012c*/ 	.word	0xffffffff


	//   ....[3]....
        /*0130*/ 	.word	0xffffffff


	//   ....[4]....
        /*0134*/ 	.word	0xffffffff


	//   ....[5]....
        /*0138*/ 	.word	0xffffffff


	//   ....[6]....
        /*013c*/ 	.word	0xffffffff


	//   ....[7]....
        /*0140*/ 	.word	0xffffffff


	//   ....[8]....
        /*0144*/ 	.word	0xffffffff


	//   ....[9]....
        /*0148*/ 	.word	0xffffffff


	//   ....[10]....
        /*014c*/ 	.word	0xffffffff


	//   ....[11]....
        /*0150*/ 	.word	0xffffffff


	//   ....[12]....
        /*0154*/ 	.word	0xffffffff


	//   ....[13]....
        /*0158*/ 	.word	0xffffffff


	//   ....[14]....
        /*015c*/ 	.word	0xffffffff


	//   ....[15]....
        /*0160*/ 	.word	0xffffffff


	//   ....[16]....
        /*0164*/ 	.word	0xffffffff


	//   ....[17]....
        /*0168*/ 	.word	0xffffffff


	//   ....[18]....
        /*016c*/ 	.word	0xffffffff


	//   ....[19]....
        /*0170*/ 	.word	0xffffffff


	//   ....[20]....
        /*0174*/ 	.word	0xffffffff


	//   ....[21]....
        /*0178*/ 	.word	0xffffffff


	//   ....[22]....
        /*017c*/ 	.word	0xffffffff


	//   ....[23]....
        /*0180*/ 	.word	0xffffffff


	//   ....[24]....
        /*0184*/ 	.word	0xffffffff


	//   ....[25]....
        /*0188*/ 	.word	0xffffffff


	//   ....[26]....
        /*018c*/ 	.word	0xffffffff


	//   ....[27]....
        /*0190*/ 	.word	0xffffffff


	//   ....[28]....
        /*0194*/ 	.word	0xffffffff


	//   ....[29]....
        /*0198*/ 	.word	0xffffffff


	//----- nvinfo : EIATTR_COOP_GROUP_INSTR_OFFSETS
	.align		4
.L_2836:
        /*019c*/ 	.byte	0x04, 0x28
        /*019e*/ 	.short	(.L_2838 - .L_2837)


	//   ....[0]....
.L_2837:
        /*01a0*/ 	.word	0x00000320


	//   ....[1]....
        /*01a4*/ 	.word	0x000003c0


	//   ....[2]....
        /*01a8*/ 	.word	0x000003f0


	//   ....[3]....
        /*01ac*/ 	.word	0x00000420


	//   ....[4]....
        /*01b0*/ 	.word	0x00000460


	//   ....[5]....
        /*01b4*/ 	.word	0x000004c0


	//   ....[6]....
        /*01b8*/ 	.word	0x000004f0


	//   ....[7]....
        /*01bc*/ 	.word	0x00000510


	//   ....[8]....
        /*01c0*/ 	.word	0x00000530


	//   ....[9]....
        /*01c4*/ 	.word	0x00000560


	//   ....[10]....
        /*01c8*/ 	.word	0x00000cc0


	//   ....[11]....
        /*01cc*/ 	.word	0x00000cf0


	//   ....[12]....
        /*01d0*/ 	.word	0x00000d10


	//   ....[13]....
        /*01d4*/ 	.word	0x00000d30


	//   ....[14]....
        /*01d8*/ 	.word	0x00000d50


	//   ....[15]....
        /*01dc*/ 	.word	0x00000db0


	//   ....[16]....
        /*01e0*/ 	.word	0x00000dd0


	//   ....[17]....
        /*01e4*/ 	.word	0x00000df0


	//   ....[18]....
        /*01e8*/ 	.word	0x00000e10


	//   ....[19]....
        /*01ec*/ 	.word	0x00000e30


	//   ....[20]....
        /*01f0*/ 	.word	0x00002780


	//   ....[21]....
        /*01f4*/ 	.word	0x000027f0


	//   ....[22]....
        /*01f8*/ 	.word	0x00002840


	//   ....[23]....
        /*01fc*/ 	.word	0x00002870


	//   ....[24]....
        /*0200*/ 	.word	0x000028d0


	//   ....[25]....
        /*0204*/ 	.word	0x00002920


	//   ....[26]....
        /*0208*/ 	.word	0x00002940


	//   ....[27]....
        /*020c*/ 	.word	0x00002960


	//   ....[28]....
        /*0210*/ 	.word	0x00002980


	//   ....[29]....
        /*0214*/ 	.word	0x000029a0


	//----- nvinfo : EIATTR_EXIT_INSTR_OFFSETS
	.align		4
.L_2838:
        /*0218*/ 	.byte	0x04, 0x1c
        /*021a*/ 	.short	(.L_2840 - .L_2839)


	//   ....[0]....
.L_2839:
        /*021c*/ 	.word	0x00002730


	//   ....[1]....
        /*0220*/ 	.word	0x00002ce0


	//   ....[2]....
        /*0224*/ 	.word	0x00002d70


	//----- nvinfo : EIATTR_CRS_STACK_SIZE
	.align		4
.L_2840:
        /*0228*/ 	.byte	0x04, 0x1e
        /*022a*/ 	.short	(.L_2842 - .L_2841)
.L_2841:
        /*022c*/ 	.word	0x00000000


	//----- nvinfo : EIATTR_CBANK_PARAM_SIZE
	.align		4
.L_2842:
        /*0230*/ 	.byte	0x03, 0x19
        /*0232*/ 	.short	0x0074


	//----- nvinfo : EIATTR_PARAM_CBANK
	.align		4
        /*0234*/ 	.byte	0x04, 0x0a
        /*0236*/ 	.short	(.L_2844 - .L_2843)
	.align		4
.L_2843:
        /*0238*/ 	.word	index@(.nv.constant0._ZN17fastertransformer34generalAddBiasResidualLayerNormOptI7__half2Lb0ELb1ELi1ELb1ELi8EEEvPT_S3_PKS2_S5_S5_S5_S5_S5_fiiPKfS7_S7_Pfi)
        /*023c*/ 	.short	0x0210
        /*023e*/ 	.short	0x0074


	//----- nvinfo : EIATTR_SW_WAR
	.align		4
.L_2844:
        /*0240*/ 	.byte	0x04, 0x36
        /*0242*/ 	.short	(.L_2846 - .L_2845)
.L_2845:
        /*0244*/ 	.word	0x00000008
.L_2846:


//--------------------- .nv.info._ZN17fastertransformer35generalAddBiasResidualLayerNormOpt2I7__half2Lb1ELb1ELi1ELb1ELi8EEEvPT_S3_PKS2_S5_S5_S5_S5_S5_fiiPKfS7_S7_Pfi --------------------------
	.section	.nv.info._ZN17fastertransformer35generalAddBiasResidualLayerNormOpt2I7__half2Lb1ELb1ELi1ELb1ELi8EEEvPT_S3_PKS2_S5_S5_S5_S5_S5_fiiPKfS7_S7_Pfi,"",@"SHT_CUDA_INFO"
	.sectionflags	@""
	.align	4


	//----- nvinfo : EIATTR_CUDA_API_VERSION
	.align		4
        /*0000*/ 	.byte	0x04, 0x37
        /*0002*/ 	.short	(.L_2848 - .L_2847)
.L_2847:
        /*0004*/ 	.word	0x00000082


	//----- nvinfo : EIATTR_KPARAM_INFO
	.align		4
.L_2848:
        /*0008*/ 	.byte	0x04, 0x17
        /*000a*/ 	.short	(.L_2850 - .L_2849)
.L_2849:
        /*000c*/ 	.word	0x00000000
        /*0010*/ 	.short	0x000f
        /*0012*/ 	.short	0x0070
        /*0014*/ 	.byte	0x00, 0xf0, 0x11, 0x00


	//----- nvinfo : EIATTR_KPARAM_INFO
	.align		4
.L_2850:
        /*0018*/ 	.byte	0x04, 0x17
        /*001a*/ 	.short	(.L_2852 - .L_2851)
.L_2851:
        /*001c*/ 	.word	0x00000000
        /*0020*/ 	.short	0x000e
        /*0022*/ 	.short	0x0068
        /*0024*/ 	.byte	0x00, 0xf0, 0x21, 0x00


	//----- nvinfo : EIATTR_KPARAM_INFO
	.align		4
.L_2852:
        /*0028*/ 	.byte	0x04, 0x17
        /*002a*/ 	.short	(.L_2854 - .L_2853)
.L_2853:
        /*002c*/ 	.word	0x00000000
        /*0030*/ 	.short	0x000d
        /*0032*/ 	.short	0x0060
        /*0034*/ 	.byte	0x00, 0xf0, 0x21, 0x00


	//----- nvinfo : EIATTR_KPARAM_INFO
	.align		4
.L_2854:
        /*0038*/ 	.byte	0x04, 0x17
        /*003a*/ 	.short	(.L_2856 - .L_2855)
.L_2855:
        /*003c*/ 	.word	0x00000000
        /*0040*/ 	.short	0x000c
        /*0042*/ 	.short	0x0058
        /*0044*/ 	.byte	0x00, 0xf0, 0x21, 0x00


	//----- nvinfo : EIATTR_KPARAM_INFO
	.align		4
.L_2856:
        /*0048*/ 	.byte	0x04, 0x17
        /*004a*/ 	.short	(.L_2858 - .L_2857)
.L_2857:
        /*004c*/ 	.word	0x00000000
        /*0050*/ 	.short	0x000b
        /*0052*/ 	.short	0x0050
        /*0054*/ 	.byte	0x00, 0xf0, 0x21, 0x00


	//----- nvinfo : EIATTR_KPARAM_INFO
	.align		4
.L_2858:
        /*0058*/ 	.byte	0x04, 0x17
        /*005a*/ 	.short	(.L_2860 - .L_2859)
.L_2859:
        /*005c*/ 	.word	0x00000000
        /*0060*/ 	.short	0x000a
        /*0062*/ 	.short	0x0048
        /*0064*/ 	.byte	0x00, 0xf0, 0x11, 0x00


	//----- nvinfo : EIATTR_KPARAM_INFO
	.align		4
.L_2860:
        /*0068*/ 	.byte	0x04, 0x17
        /*006a*/ 	.short	(.L_2862 - .L_2861)
.L_2861:
        /*006c*/ 	.word	0x00000000
        /*0070*/ 	.short	0x0009
        /*0072*/ 	.short	0x0044
        /*0074*/ 	.byte	0x00, 0xf0, 0x11, 0x00


	//----- nvinfo : EIATTR_KPARAM_INFO
	.align		4
.L_2862:
        /*0078*/ 	.byte	0x04, 0x17
        /*007a*/ 	.short	(.L_2864 - .L_2863)
.L_2863:
        /*007c*/ 	.word	0x00000000
        /*0080*/ 	.short	0x0008
        /*0082*/ 	.short	0x0040
        /*0084*/ 	.byte	0x00, 0xf0, 0x11, 0x00


	//----- nvinfo : EIATTR_KPARAM_INFO
	.align		4
.L_2864:
        /*0088*/ 	.byte	0x04, 0x17
        /*008a*/ 	.short	(.L_2866 - .L_2865)
.L_2865:
        /*008c*/ 	.word	0x00000000
        /*0090*/ 	.short	0x0007
        /*0092*/ 	.short	0x0038
        /*0094*/ 	.byte	0x00, 0xf0, 0x21, 0x00


	//----- nvinfo : EIATTR_KPARAM_INFO
	.align		4
.L_2866:
        /*0098*/ 	.byte	0x04, 0x17
        /*009a*/ 	.short	(.L_2868 - .L_2867)
.L_2867:
        /*009c*/ 	.word	0x00000000
        /*00a0*/ 	.short	0x0006
        /*00a2*/ 	.short	0x0030
        /*00a4*/ 	.byte	0x00, 0xf0, 0x21, 0x00


	//----- nvinfo : EIATTR_KPARAM_INFO
	.align		4
.L_2868:
        /*00a8*/ 	.byte	0x04, 0x17
        /*00aa*/ 	.short	(.L_2870 - .L_2869)
.L_2869:
        /*00ac*/ 	.word	0x00000000
        /*00b0*/ 	.short	0x0005
        /*00b2*/ 	.short	0x0028
        /*00b4*/ 	.byte	0x00, 0xf0, 0x21, 0x00


	//----- nvinfo : EIATTR_KPARAM_INFO
	.align		4
.L_2870:
        /*00b8*/ 	.byte	0x04, 0x17
        /*00ba*/ 	.short	(.L_2872 - .L_2871)
.L_2871:
        /*00bc*/ 	.word	0x00000000
        /*00c0*/ 	.short	0x0004
        /*00c2*/ 	.short	0x0020
        /*00c4*/ 	.byte	0x00, 0xf0, 0x21, 0x00


	//----- nvinfo : EIATTR_KPARAM_INFO
	.align		4
.L_2872:
        /*00c8*/ 	.byte	0x04, 0x17
        /*00ca*/ 	.short	(.L_2874 - .L_2873)
.L_2873:
        /*00cc*/ 	.word	0x00000000
        /*00d0*/ 	.short	0x0003
        /*00d2*/ 	.short	0x0018
        /*00d4*/ 	.byte	0x00, 0xf0, 0x21, 0x00


	//----- nvinfo : EIATTR_KPARAM_INFO
	.align		4
.L_2874:
        /*00d8*/ 	.byte	0x04, 0x17
        /*00da*/ 	.short	(.L_2876 - .L_2875)
.L_2875:
        /*00dc*/ 	.word	0x00000000
        /*00e0*/ 	.short	0x0002
        /*00e2*/ 	.short	0x0010
        /*00e4*/ 	.byte	0x00, 0xf0, 0x21, 0x00


	//----- nvinfo : EIATTR_KPARAM_INFO
	.align		4
.L_2876:
        /*00e8*/ 	.byte	0x04, 0x17
        /*00ea*/ 	.short	(.L_2878 - .L_2877)
.L_2877:
        /*00ec*/ 	.word	0x00000000
        /*00f0*/ 	.short	0x0001
        /*00f2*/ 	.short	0x0008
        /*00f4*/ 	.byte	0x00, 0xf0, 0x21, 0x00


	//----- nvinfo : EIATTR_KPARAM_INFO
	.align		4
.L_2878:
        /*00f8*/ 	.byte	0x04, 0x17
        /*00fa*/ 	.short	(.L_2880 - .L_2879)
.L_2879:
        /*00fc*/ 	.word	0x00000000
        /*0100*/ 	.short	0x0000
        /*0102*/ 	.short	0x0000
        /*0104*/ 	.byte	0x00, 0xf0, 0x21, 0x00


	//----- nvinfo : EIATTR_SPARSE_MMA_MASK
	.align		4
.L_2880:
        /*0108*/ 	.byte	0x03, 0x50
        /*010a*/ 	.short	0x0000


	//----- nvinfo : EIATTR_MAXREG_COUNT
	.align		4
        /*010c*/ 	.byte	0x03, 0x1b
        /*010e*/ 	.short	0x00ff


	//----- nvinfo : EIATTR_NUM_BARRIERS
	.align		4
        /*0110*/ 	.byte	0x02, 0x4c
        /*0112*/ 	.byte	0x01
	.zero		1


	//----- nvinfo : EIATTR_MERCURY_ISA_VERSION
	.align		4
        /*0114*/ 	.byte	0x03, 0x5f
        /*0116*/ 	.short	0x0101


	//----- nvinfo : EIATTR_COOP_GROUP_MASK_REGIDS
	.align		4
        /*0118*/ 	.byte	0x04, 0x29
        /*011a*/ 	.short	(.L_2882 - .L_2881)


	//   ....[0]....
.L_2881:
        /*011c*/ 	.word	0xffffffff


	//   ....[1]....
        /*0120*/ 	.word	0xffffffff


	//   ....[2]....
        /*0124*/ 	.word	0xffffffff


	//   ....[3]....
        /*0128*/ 	.word	0xffffffff


	//   ....[4]....
        /*012c*/ 	.word	0xffffffff


	//   ....[5]....
        /*0130*/ 	.word	0xffffffff


	//   ....[6]....
        /*0134*/ 	.word	0xffffffff


	//   ....[7]....
        /*0138*/ 	.word	0xffffffff


	//   ....[8]....
        /*013c*/ 	.word	0xffffffff


	//   ....[9]....
        /*0140*/ 	.word	0xffffffff


	//   ....[10]....
        /*0144*/ 	.word	0xffffffff


	//   ....[11]....
        /*0148*/ 	.word	0xffffffff


	//   ....[12]....
        /*014c*/ 	.word	0xffffffff


	//   ....[13]....
        /*0150*/ 	.word	0xffffffff


	//   ....[14]....
        /*0154*/ 	.word	0xffffffff


	//   ....[15]....
        /*0158*/ 	.word	0xffffffff


	//   ....[16]....
        /*015c*/ 	.word	0xffffffff


	//   ....[17]....
        /*0160*/ 	.word	0xffffffff


	//   ....[18]....
        /*0164*/ 	.word	0xffffffff


	//   ....[19]....
        /*0168*/ 	.word	0xffffffff


	//   ....[20]....
        /*016c*/ 	.word	0xffffffff


	//   ....[21]....
        /*0170*/ 	.word	0xffffffff


	//   ....[22]....
        /*0174*/ 	.word	0xffffffff


	//   ....[23]....
        /*0178*/ 	.word	0xffffffff


	//   ....[24]....
        /*017c*/ 	.word	0xffffffff


	//   ....[25]....
        /*0180*/ 	.word	0xffffffff


	//   ....[26]....
        /*0184*/ 	.word	0xffffffff


	//   ....[27]....
        /*0188*/ 	.word	0xffffffff


	//   ....[28]....
        /*018c*/ 	.word	0xffffffff


	//   ....[29]....
        /*0190*/ 	.word	0xffffffff


	//----- nvinfo : EIATTR_COOP_GROUP_INSTR_OFFSETS
	.align		4
.L_2882:
        /*0194*/ 	.byte	0x04, 0x28
        /*0196*/ 	.short	(.L_2884 - .L_2883)


	//   ....[0]....
.L_2883:
        /*0198*/ 	.word	0x00002b90


	//   ....[1]....
        /*019c*/ 	.word	0x00002bc0


	//   ....[2]....
        /*01a0*/ 	.word	0x00002bf0


	//   ....[3]....
        /*01a4*/ 	.word	0x00002c00


	//   ....[4]....
        /*01a8*/ 	.word	0x00002c30


	//   ....[5]....
        /*01ac*/ 	.word	0x00002c40


	//   ....[6]....
        /*01b0*/ 	.word	0x00002c90


	//   ....[7]....
        /*01b4*/ 	.word	0x00002ca0


	//   ....[8]....
        /*01b8*/ 	.word	0x00002d00


	//   ....[9]....
        /*01bc*/ 	.word	0x00002d30


	//   ....[10]....
        /*01c0*/ 	.word	0x00002e30


	//   ....[11]....
        /*01c4*/ 	.word	0x00002e40


	//   ....[12]....
        /*01c8*/ 	.word	0x00002e70


	//   ....[13]....
        /*01cc*/ 	.word	0x00002e80


	//   ....[14]....
        /*01d0*/ 	.word	0x00002eb0


	//   ....[15]....
        /*01d4*/ 	.word	0x00002ec0


	//   ....[16]....
        /*01d8*/ 	.word	0x00002ef0


	//   ....[17]....
        /*01dc*/ 	.word	0x00002f00


	//   ....[18]....
        /*01e0*/ 	.word	0x00002f30


	//   ....[19]....
        /*01e4*/ 	.word	0x00002f40


	//   ....[20]....
        /*01e8*/ 	.word	0x00004700


	//   ....[21]....
        /*01ec*/ 	.word	0x00004760


	//   ....[22]....
        /*01f0*/ 	.word	0x00004790


	//   ....[23]....
        /*01f4*/ 	.word	0x000047c0


	//   ....[24]....
        /*01f8*/ 	.word	0x00004820


	//   ....[25]....
        /*01fc*/ 	.word	0x00004890


	//   ....[26]....
        /*0200*/ 	.word	0x000048b0


	//   ....[27]....
        /*0204*/ 	.word	0x000048d0


	//   ....[28]....
        /*0208*/ 	.word	0x000048f0


	//   ....[29]....
        /*020c*/ 	.word	0x00004910


	//----- nvinfo : EIATTR_EXIT_INSTR_OFFSETS
	.align		4
.L_2884:
        /*0210*/ 	.byte	0x04, 0x1c
        /*0212*/ 	.short	(.L_2886 - .L_2885)


	//   ....[0]....
.L_2885:
        /*0214*/ 	.word	0x000046a0


	//   ....[1]....
        /*0218*/ 	.word	0x00004c60


	//   ....[2]....
        /*021c*/ 	.word	0x00004cf0


	//----- nvinfo : EIATTR_CRS_STACK_SIZE
	.align		4
.L_2886:
        /*0220*/ 	.byte	0x04, 0x1e
        /*0222*/ 	.short	(.L_2888 - .L_2887)
.L_2887:
        /*0224*/ 	.word	0x00000000


	//----- nvinfo : EIATTR_CBANK_PARAM_SIZE
	.align		4
.L_2888:
        /*0228*/ 	.byte	0x03, 0x19
        /*022a*/ 	.short	0x0074


	//----- nvinfo : EIATTR_PARAM_CBANK
	.align		4
        /*022c*/ 	.byte	0x04, 0x0a
        /*022e*/ 	.short	(.L_2890 - .L_2889)
	.align		4
.L_2889:
        /*0230*/ 	.word	index@(.nv.constant0._ZN17fastertransformer35generalAddBiasResidualLayerNormOpt2I7__half2Lb1ELb1ELi1ELb1ELi8EEEvPT_S3_PKS2_S5_S5_S5_S5_S5_fiiPKfS7_S7_Pfi)
        /*0234*/ 	.short	0x0210
        /*0236*/ 	.short	0x0074


	//----- nvinfo : EIATTR_SW_WAR
	.align		4
.L_2890:
        /*0238*/ 	.byte	0x04, 0x36
        /*023a*/ 	.short	(.L_2892 - .L_2891)
.L_2891:
        /*023c*/ 	.word	0x00000008
.L_2892:


//--------------------- .nv.info._ZN17fastertransformer34generalAddBiasResidualLayerNormOptI7__half2Lb1ELb1ELi1ELb1ELi8EEEvPT_S3_PKS2_S5_S5_S5_S5_S5_fiiPKfS7_S7_Pfi --------------------------
	.section	.nv.info._ZN17fastertransformer34generalAddBiasResidualLayerNormOptI7__half2Lb1ELb1ELi1ELb1ELi8EEEvPT_S3_PKS2_S5_S5_S5_S5_S5_fiiPKfS7_S7_Pfi,"",@"SHT_CUDA_INFO"
	.sectionflags	@""
	.align	4


	//----- nvinfo : EIATTR_CUDA_API_VERSION
	.align		4
        /*0000*/ 	.byte	0x04, 0x37
        /*0002*/ 	.short	(.L_2894 - .L_2893)
.L_2893:
        /*0004*/ 	.word	0x00000082


	//----- nvinfo : EIATTR_KPARAM_INFO
	.align		4
.L_2894:
        /*0008*/ 	.byte	0x04, 0x17
        /*000a*/ 	.short	(.L_2896 - .L_2895)
.L_2895:
        /*000c*/ 	.word	0x00000000
        /*0010*/ 	.short	0x000f
        /*0012*/ 	.short	0x0070
        /*0014*/ 	.byte	0x00, 0xf0, 0x11, 0x00


	//----- nvinfo : EIATTR_KPARAM_INFO
	.align		4
.L_2896:
        /*0018*/ 	.byte	0x04, 0x17
        /*001a*/ 	.short	(.L_2898 - .L_2897)
.L_2897:
        /*001c*/ 	.word	0x00000000
        /*0020*/ 	.short	0x000e
        /*0022*/ 	.short	0x0068
        /*0024*/ 	.byte	0x00, 0xf0, 0x21, 0x00


	//----- nvinfo : EIATTR_KPARAM_INFO
	.align		4
.L_2898:
        /*0028*/ 	.byte	0x04, 0x17
        /*002a*/ 	.short	(.L_2900 - .L_2899)
.L_2899:
        /*002c*/ 	.word	0x00000000
        /*0030*/ 	.short	0x000d
        /*0032*/ 	.short	0x0060
        /*0034*/ 	.byte	0x00, 0xf0, 0x21, 0x00


	//----- nvinfo : EIATTR_KPARAM_INFO
	.align		4
.L_2900:
        /*0038*/ 	.byte	0x04, 0x17
        /*003a*/ 	.short	(.L_2902 - .L_2901)
.L_2901:
        /*003c*/ 	.word	0x00000000
        /*0040*/ 	.short	0x000c
        /*0042*/ 	.short	0x0058
        /*0044*/ 	.byte	0x00, 0xf0, 0x21, 0x00


	//----- nvinfo : EIATTR_KPARAM_INFO
	.align		4
.L_2902:
        /*0048*/ 	.byte	0x04, 0x17
        /*004a*/ 	.short	(.L_2904 - .L_2903)
.L_2903:
        /*004c*/ 	.word	0x00000000
        /*0050*/ 	.short	0x000b
        /*0052*/ 	.short	0x0050
        /*0054*/ 	.byte	0x00, 0xf0, 0x21, 0x00


	//----- nvinfo : EIATTR_KPARAM_INFO
	.align		4
.L_2904:
        /*0058*/ 	.byte	0x04, 0x17
        /*005a*/ 	.short	(.L_2906 - .L_2905)
.L_2905:
        /*005c*/ 	.word	0x00000000
        /*0060*/ 	.short	0x000a
        /*0062*/ 	.short	0x0048
        /*0064*/ 	.byte	0x00, 0xf0, 0x11, 0x00


	//----- nvinfo : EIATTR_KPARAM_INFO
	.align		4
.L_2906:
        /*0068*/ 	.byte	0x04, 0x17
        /*006a*/ 	.short	(.L_2908 - .L_2907)
.L_2907:
        /*006c*/ 	.word	0x00000000
        /*0070*/ 	.short	0x0009
        /*0072*/ 	.short	0x0044
        /*0074*/ 	.byte	0x00, 0xf0, 0x11, 0x00


	//----- nvinfo : EIATTR_KPARAM_INFO
	.align		4
.L_2908:
        /*0078*/ 	.byte	0x04, 0x17
        /*007a*/ 	.short	(.L_2910 - .L_2909)
.L_2909:
        /*007c*/ 	.word	0x00000000
        /*0080*/ 	.short	0x0008
        /*0082*/ 	.short	0x0040
        /*0084*/ 	.byte	0x00, 0xf0, 0x11, 0x00


	//----- nvinfo : EIATTR_KPARAM_INFO
	.align		4
.L_2910:
        /*0088*/ 	.byte	0x04, 0x17
        /*008a*/ 	.short	(.L_2912 - .L_2911)
.L_2911:
        /*008c*/ 	.word	0x00000000
        /*0090*/ 	.short	0x0007
        /*0092*/ 	.short	0x0038
        /*0094*/ 	.byte	0x00, 0xf0, 0x21, 0x00


	//----- nvinfo : EIATTR_KPARAM_INFO
	.align		4
.L_2912:
        /*0098*/ 	.byte	0x04, 0x17
        /*009a*/ 	.short	(.L_2914 - .L_2913)
.L_2913:
        /*009c*/ 	.word	0x00000000
        /*00a0*/ 	.short	0x0006
        /*00a2*/ 	.short	0x0030
        /*00a4*/ 	.byte	0x00, 0xf0, 0x21, 0x00


	//----- nvinfo : EIATTR_KPARAM_INFO
	.align		4
.L_2914:
        /*00a8*/ 	.byte	0x04, 0x17
        /*00aa*/ 	.short	(.L_2916 - .L_2915)
.L_2915:
        /*00ac*/ 	.word	0x00000000
        /*00b0*/ 	.short	0x0005
        /*00b2*/ 	.short	0x0028
        /*00b4*/ 	.byte	0x00, 0xf0, 0x21, 0x00


	//----- nvinfo : EIATTR_KPARAM_INFO
	.align		4
.L_2916:
        /*00b8*/ 	.byte	0x04, 0x17
        /*00ba*/ 	.short	(.L_2918 - .L_2917)
.L_2917:
        /*00bc*/ 	.word	0x00000000
        /*00c0*/ 	.short	0x0004
        /*00c2*/ 	.short	0x0020
        /*00c4*/ 	.byte	0x00, 0xf0, 0x21, 0x00


	//----- nvinfo : EIATTR_KPARAM_INFO
	.align		4
.L_2918:
        /*00c8*/ 	.byte	0x04, 0x17
        /*00ca*/ 	.short	(.L_2920 - .L_2919)
.L_2919:
        /*00cc*/ 	.word	0x00000000
        /*00d0*/ 	.short	0x0003
        /*00d2*/ 	.short	0x0018
        /*00d4*/ 	.byte	0x00, 0xf0, 0x21, 0x00


	//----- nvinfo : EIATTR_KPARAM_INFO
	.align		4
.L_2920:
        /*00d8*/ 	.byte	0x04, 0x17
        /*00da*/ 	.short	(.L_2922 - .L_2921)
.L_2921:
        /*00dc*/ 	.word	0x00000000
        /*00e0*/ 	.short	0x0002
        /*00e2*/ 	.short	0x0010
        /*00e4*/ 	.byte	0x00, 0xf0, 0x21, 0x00


	//----- nvinfo : EIATTR_KPARAM_INFO
	.align		4
.L_2922:
        /*00e8*/ 	.byte	0x04, 0x17
        /*00ea*/ 	.short	(.L_2924 - .L_2923)
.L_2923:
        /*00ec*/ 	.word	0x00000000
        /*00f0*/ 	.short	0x0001
        /*00f2*/ 	.short	0x0008
        /*00f4*/ 	.byte	0x00, 0xf0, 0x21, 0x00


	//----- nvinfo : EIATTR_KPARAM_INFO
	.align		4
.L_2924:
        /*00f8*/ 	.byte	0x04, 0x17
        /*00fa*/ 	.short	(.L_2926 - .L_2925)
.L_2925:
        /*00fc*/ 	.word	0x00000000
        /*0100*/ 	.short	0x0000
        /*0102*/ 	.short	0x0000
        /*0104*/ 	.byte	0x00, 0xf0, 0x21, 0x00


	//----- nvinfo : EIATTR_SPARSE_MMA_MASK
	.align		4
.L_2926:
        /*0108*/ 	.byte	0x03, 0x50
        /*010a*/ 	.short	0x0000


	//----- nvinfo : EIATTR_MAXREG_COUNT
	.align		4
        /*010c*/ 	.byte	0x03, 0x1b
        /*010e*/ 	.short	0x00ff


	//----- nvinfo : EIATTR_NUM_BARRIERS
	.align		4
        /*0110*/ 	.byte	0x02, 0x4c
        /*0112*/ 	.byte	0x01
	.zero		1


	//----- nvinfo : EIATTR_MERCURY_ISA_VERSION
	.align		4
        /*0114*/ 	.byte	0x03, 0x5f
        /*0116*/ 	.short	0x0101


	//----- nvinfo : EIATTR_INT_WARP_WIDE_INSTR_OFFSETS
	.align		4
        /*0118*/ 	.byte	0x04, 0x31
        /*011a*/ 	.short	(.L_2928 - .L_2927)


	//   ....[0]....
.L_2927:
        /*011c*/ 	.word	0x00000680


	//----- nvinfo : EIATTR_COOP_GROUP_MASK_REGIDS
	.align		4
.L_2928:
        /*0120*/ 	.byte	0x04, 0x29
        /*0122*/ 	.short	(.L_2930 - .L_2929)


	//   ....[0]....
.L_2929:
        /*0124*/ 	.word	0xffffffff


	//   ....[1]....
        /*0128*/ 	.word	0xffffffff


	//   ....[2]....
        /*012c*/ 	.word	0xffffffff


	//   ....[3]....
        /*0130*/ 	.word	0xffffffff


	//   ....[4]....
        /*0134*/ 	.word	0xffffffff


	//   ....[5]....
        /*0138*/ 	.word	0xffffffff


	//   ....[6]....
        /*013c*/ 	.word	0xffffffff


	//   ....[7]....
        /*0140*/ 	.word	0xffffffff


	//   ....[8]....
        /*0144*/ 	.word	0xffffffff


	//   ....[9]....
        /*0148*/ 	.word	0xffffffff


	//   ....[10]....
        /*014c*/ 	.word	0xffffffff


	//   ....[11]....
        /*0150*/ 	.word	0xffffffff


	//   ....[12]....
        /*0154*/ 	.word	0xffffffff


	//   ....[13]....
        /*0158*/ 	.word	0xffffffff


	//   ....[14]....
        /*015c*/ 	.word	0xffffffff


	//   ....[15]....
        /*0160*/ 	.word	0xffffffff


	//   ....[16]....
        /*0164*/ 	.word	0xffffffff


	//   ....[17]....
        /*0168*/ 	.word	0xffffffff


	//   ....[18]....
        /*016c*/ 	.word	0xffffffff


	//   ....[19]....
        /*0170*/ 	.word	0xffffffff


	//   ....[20]....
        /*0174*/ 	.word	0xffffffff


	//   ....[21]....
        /*0178*/ 	.word	0xffffffff


	//   ....[22]....
        /*017c*/ 	.word	0xffffffff


	//   ....[23]....
        /*0180*/ 	.word	0xffffffff


	//   ....[24]....
        /*0184*/ 	.word	0xffffffff


	//   ....[25]....
        /*0188*/ 	.word	0xffffffff


	//   ....[26]....
        /*018c*/ 	.word	0xffffffff


	//   ....[27]....
        /*0190*/ 	.word	0xffffffff


	//   ....[28]....
        /*0194*/ 	.word	0xffffffff


	//   ....[29]....
        /*0198*/ 	.word	0xffffffff


	//----- nvinfo : EIATTR_COOP_GROUP_INSTR_OFFSETS
	.align		4
.L_2930:
        /*019c*/ 	.byte	0x04, 0x28
        /*019e*/ 	.short	(.L_2932 - .L_2931)


	//   ....[0]....
.L_2931:
        /*01a0*/ 	.word	0x00000630


	//   ....[1]....
        /*01a4*/ 	.word	0x000006b0


	//   ....[2]....
        /*01a8*/ 	.word	0x000006e0


	//   ....[3]....
        /*01ac*/ 	.word	0x00000710


	//   ....[4]....
        /*01b0*/ 	.word	0x00000750


	//   ....[5]....
        /*01b4*/ 	.word	0x000007c0


	//   ....[6]....
        /*01b8*/ 	.word	0x000007f0


	//   ....[7]....
        /*01bc*/ 	.word	0x00000810


	//   ....[8]....
        /*01c0*/ 	.word	0x00000830


	//   ....[9]....
        /*01c4*/ 	.word	0x00000860


	//   ....[10]....
        /*01c8*/ 	.word	0x00000fc0


	//   ....[11]....
        /*01cc*/ 	.word	0x00000ff0


	//   ....[12]....
        /*01d0*/ 	.word	0x00001010


	//   ....[13]....
        /*01d4*/ 	.word	0x00001030


	//   ....[14]....
        /*01d8*/ 	.word	0x00001050


	//   ....[15]....
        /*01dc*/ 	.word	0x000010b0


	//   ....[16]....
        /*01e0*/ 	.word	0x000010d0


	//   ....[17]....
        /*01e4*/ 	.word	0x000010f0


	//   ....[18]....
        /*01e8*/ 	.word	0x00001110


	//   ....[19]....
        /*01ec*/ 	.word	0x00001130


	//   ....[20]....
        /*01f0*/ 	.word	0x00002980


	//   ....[21]....
        /*01f4*/ 	.word	0x000029f0


	//   ....[22]....
        /*01f8*/ 	.word	0x00002a40


	//   ....[23]....
        /*01fc*/ 	.word	0x00002a70


	//   ....[24]....
        /*0200*/ 	.word	0x00002ad0


	//   ....[25]....
        /*0204*/ 	.word	0x00002b20


	//   ....[26]....
        /*0208*/ 	.word	0x00002b40


	//   ....[27]....
        /*020c*/ 	.word	0x00002b60


	//   ....[28]....
        /*0210*/ 	.word	0x00002b80


	//   ....[29]....
        /*0214*/ 	.word	0x00002ba0


	//----- nvinfo : EIATTR_EXIT_INSTR_OFFSETS
	.align		4
.L_2932:
        /*0218*/ 	.byte	0x04, 0x1c
        /*021a*/ 	.short	(.L_2934 - .L_2933)


	//   ....[0]....
.L_2933:
        /*021c*/ 	.word	0x00002930


	//   ....[1]....
        /*0220*/ 	.word	0x00002ee0


	//   ....[2]....
        /*0224*/ 	.word	0x00002f70


	//----- nvinfo : EIATTR_CRS_STACK_SIZE
	.align		4
.L_2934:
        /*0228*/ 	.byte	0x04, 0x1e
        /*022a*/ 	.short	(.L_2936 - .L_2935)
.L_2935:
        /*022c*/ 	.word	0x00000000


	//----- nvinfo : EIATTR_CBANK_PARAM_SIZE
	.align		4
.L_2936:
        /*0230*/ 	.byte	0x03, 0x19
        /*0232*/ 	.short	0x0074


	//----- nvinfo : EIATTR_PARAM_CBANK
	.align		4
        /*0234*/ 	.byte	0x04, 0x0a
        /*0236*/ 	.short	(.L_2938 - .L_2937)
	.align		4
.L_2937:
        /*0238*/ 	.word	index@(.nv.constant0._ZN17fastertransformer34generalAddBiasResidualLayerNormOptI7__half2Lb1ELb1ELi1ELb1ELi8EEEvPT_S3_PKS2_S5_S5_S5_S5_S5_fiiPKfS7_S7_Pfi)
        /*023c*/ 	.short	0x0210
        /*023e*/ 	.short	0x0074


	//----- nvinfo : EIATTR_SW_WAR
	.align		4
.L_2938:
        /*0240*/ 	.byte	0x04, 0x36
        /*0242*/ 	.short	(.L_2940 - .L_2939)
.L_2939:
        /*0244*/ 	.word	0x00000008
.L_2940:


//--------------------- .nv.info._ZN17fastertransformer35generalAddBiasResidualLayerNormOpt2I7__half2Lb0ELb0ELi2ELb1ELi4EEEvPT_S3_PKS2_S5_S5_S5_S5_S5_fiiPKfS7_S7_Pfi --------------------------
	.section	.nv.info._ZN17fastertransformer35generalAddBiasResidualLayerNormOpt2I7__half2Lb0ELb0ELi2ELb1ELi4EEEvPT_S3_PKS2_S5_S5_S5_S5_S5_fiiPKfS7_S7_Pfi,"",@"SHT_CUDA_INFO"
	.sectionflags	@""
	.align	4


	//----- nvinfo : EIATTR_CUDA_API_VERSION
	.align		4
        /*0000*/ 	.byte	0x04, 0x37
        /*0002*/ 	.short	(.L_2942 - .L_2941)
.L_2941:
        /*0004*/ 	.word	0x00000082


	//----- nvinfo : EIATTR_KPARAM_INFO
	.align		4
.L_2942:
        /*0008*/ 	.byte	0x04, 0x17
        /*000a*/ 	.short	(.L_2944 - .L_2943)
.L_2943:
        /*000c*/ 	.word	0x00000000
        /*0010*/ 	.short	0x000f
        /*0012*/ 	.short	0x0070
        /*0014*/ 	.byte	0x00, 0xf0, 0x11, 0x00


	//----- nvinfo : EIATTR_KPARAM_INFO
	.align		4
.L_2944:
        /*0018*/ 	.byte	0x04, 0x17
        /*001a*/ 	.short	(.L_2946 - .L_2945)
.L_2945:
        /*001c*/ 	.word	0x00000000
        /*0020*/ 	.short	0x000e
        /*0022*/ 	.short	0x0068
        /*0024*/ 	.byte	0x00, 0xf0, 0x21, 0x00


	//----- nvinfo : EIATTR_KPARAM_INFO
	.align		4
.L_2946:
        /*0028*/ 	.byte	0x04, 0x17
        /*002a*/ 	.short	(.L_2948 - .L_2947)
.L_2947:
        /*002c*/ 	.word	0x00000000
        /*0030*/ 	.short	0x000d
        /*0032*/ 	.short	0x0060
        /*0034*/ 	.byte	0x00, 0xf0, 0x21, 0x00


	//----- nvinfo : EIATTR_KPARAM_INFO
	.align		4
.L_2948:
        /*0038*/ 	.byte	0x04, 0x17
        /*003a*/ 	.short	(.L_2950 - .L_2949)
.L_2949:
        /*003c*/ 	.word	0x00000000
        /*0040*/ 	.short	0x000c
        /*0042*/ 	.short	0x0058
        /*0044*/ 	.byte	0x00, 0xf0, 0x21, 0x00


	//----- nvinfo : EIATTR_KPARAM_INFO
	.align		4
.L_2950:
        /*0048*/ 	.byte	0x04, 0x17
        /*004a*/ 	.short	(.L_2952 - .L_2951)
.L_2951:
        /*004c*/ 	.word	0x00000000
        /*0050*/ 	.short	0x000b
        /*0052*/ 	.short	0x0050
        /*0054*/ 	.byte	0x00, 0xf0, 0x21, 0x00


	//----- nvinfo : EIATTR_KPARAM_INFO
	.align		4
.L_2952:
        /*0058*/ 	.byte	0x04, 0x17
        /*005a*/ 	.short	(.L_2954 - .L_2953)
.L_2953:
        /*005c*/ 	.word	0x00000000
        /*0060*/ 	.short	0x000a
        /*0062*/ 	.short	0x0048
        /*0064*/ 	.byte	0x00, 0xf0, 0x11, 0x00


	//----- nvinfo : EIATTR_KPARAM_INFO
	.align		4
.L_2954:
        /*0068*/ 	.byte	0x04, 0x17
        /*006a*/ 	.short	(.L_2956 - .L_2955)
.L_2955:
        /*006c*/ 	.word	0x00000000
        /*0070*/ 	.short	0x0009
        /*0072*/ 	.short	0x0044
        /*0074*/ 	.byte	0x00, 0xf0, 0x11, 0x00


	//----- nvinfo : EIATTR_KPARAM_INFO
	.align		4
.L_2956:
        /*0078*/ 	.byte	0x04, 0x17
        /*007a*/ 	.short	(.L_2958 - .L_2957)
.L_2957:
        /*007c*/ 	.word	0x00000000
        /*0080*/ 	.short	0x0008
        /*0082*/ 	.short	0x0040
        /*0084*/ 	.byte	0x00, 0xf0, 0x11, 0x00


	//----- nvinfo : EIATTR_KPARAM_INFO
	.align		4
.L_2958:
        /*0088*/ 	.byte	0x04, 0x17
        /*008a*/ 	.short	(.L_2960 - .L_2959)
.L_2959:
        /*008c*/ 	.word	0x00000000
        /*0090*/ 	.short	0x0007
        /*0092*/ 	.short	0x0038
        /*0094*/ 	.byte	0x00, 0xf0, 0x21, 0x00


	//----- nvinfo : EIATTR_KPARAM_INFO
	.align		4
.L_2960:
        /*0098*/ 	.byte	0x04, 0x17
        /*009a*/ 	.short	(.L_2962 - .L_2961)
.L_2961:
        /*009c*/ 	.word	0x00000000
        /*00a0*/ 	.short	0x0006
        /*00a2*/ 	.short	0x0030
        /*00a4*/ 	.byte	0x00, 0xf0, 0x21, 0x00


	//----- nvinfo : EIATTR_KPARAM_INFO
	.align		4
.L_2962:
        /*00a8*/ 	.byte	0x04, 0x17
        /*00aa*/ 	.short	(.L_2964 - .L_2963)
.L_2963:
        /*00ac*/ 	.word	0x00000000
        /*00b0*/ 	.short	0x0005
        /*00b2*/ 	.short	0x0028
        /*00b4*/ 	.byte	0x00, 0xf0, 0x21, 0x00


	//----- nvinfo : EIATTR_KPARAM_INFO
	.align		4
.L_2964:
        /*00b8*/ 	.byte	0x04, 0x17
        /*00ba*/ 	.short	(.L_2966 - .L_2965)
.L_2965:
        /*00bc*/ 	.word	0x00000000
        /*00c0*/ 	.short	0x0004
        /*00c2*/ 	.short	0x0020
        /*00c4*/ 	.byte	0x00, 0xf0, 0x21, 0x00


	//----- nvinfo : EIATTR_KPARAM_INFO
	.align		4
.L_2966:
        /*00c8*/ 	.byte	0x04, 0x17
        /*00ca*/ 	.short	(.L_2968 - .L_2967)
.L_2967:
        /*00cc*/ 	.word	0x00000000
        /*00d0*/ 	.short	0x0003
        /*00d2*/ 	.short	0x0018
        /*00d4*/ 	.byte	0x00, 0xf0, 0x21, 0x00


	//----- nvinfo : EIATTR_KPARAM_INFO
	.align		4
.L_2968:
        /*00d8*/ 	.byte	0x04, 0x17
        /*00da*/ 	.short	(.L_2970 - .L_2969)
.L_2969:
        /*00dc*/ 	.word	0x00000000
        /*00e0*/ 	.short	0x0002
        /*00e2*/ 	.short	0x0010
        /*00e4*/ 	.byte	0x00, 0xf0, 0x21, 0x00


	//----- nvinfo : EIATTR_KPARAM_INFO
	.align		4
.L_2970:
        /*00e8*/ 	.byte	0x04, 0x17
        /*00ea*/ 	.short	(.L_2972 - .L_2971)
.L_2971:
        /*00ec*/ 	.word	0x00000000
        /*00f0*/ 	.short	0x0001
        /*00f2*/ 	.short	0x0008
        /*00f4*/ 	.byte	0x00, 0xf0, 0x21, 0x00


	//----- nvinfo : EIATTR_KPARAM_INFO
	.align		4
.L_2972:
        /*00f8*/ 	.byte	0x04, 0x17
        /*00fa*/ 	.short	(.L_2974 - .L_2973)
.L_2973:
        /*00fc*/ 	.word	0x00000000
        /*0100*/ 	.short	0x0000
        /*0102*/ 	.short	0x0000
        /*0104*/ 	.byte	0x00, 0xf0, 0x21, 0x00


	//----- nvinfo : EIATTR_SPARSE_MMA_MASK
	.align		4
.L_2974:
        /*0108*/ 	.byte	0x03, 0x50
        /*010a*/ 	.short	0x0000


	//----- nvinfo : EIATTR_MAXREG_COUNT
	.align		4
        /*010c*/ 	.byte	0x03, 0x1b
        /*010e*/ 	.short	0x00ff


	//----- nvinfo : EIATTR_NUM_BARRIERS
	.align		4
        /*0110*/ 	.byte	0x02, 0x4c
        /*0112*/ 	.byte	0x01
	.zero		1


	//----- nvinfo : EIATTR_MERCURY_ISA_VERSION
	.align		4
        /*0114*/ 	.byte	0x03, 0x5f
        /*0116*/ 	.short	0x0101


	//----- nvinfo : EIATTR_COOP_GROUP_MASK_REGIDS
	.align		4
        /*0118*/ 	.byte	0x04, 0x29
        /*011a*/ 	.short	(.L_2976 - .L_2975)


	//   ....[0]....
.L_2975:
        /*011c*/ 	.word	0xffffffff


	//   ....[1]....
        /*0120*/ 	.word	0xffffffff


	//   ....[2]....
        /*0124*/ 	.word	0xffffffff


	//   ....[3]....
        /*0128*/ 	.word	0xffffffff


	//   ....[4]....
        /*012c*/ 	.word	0xffffffff


	//   ....[5]....
        /*0130*/ 	.word	0xffffffff


	//   ....[6]....
        /*0134*/ 	.word	0xffffffff


	//   ....[7]....
        /*0138*/ 	.word	0xffffffff


	//   ....[8]....
        /*013c*/ 	.word	0xffffffff


	//   ....[9]....
        /*0140*/ 	.word	0xffffffff


	//   ....[10]....
        /*0144*/ 	.word	0xffffffff


	//   ....[11]....
        /*0148*/ 	.word	0xffffffff


	//   ....[12]....
        /*014c*/ 	.word	0xffffffff


	//   ....[13]....
        /*0150*/ 	.word	0xffffffff


	//   ....[14]....
        /*0154*/ 	.word	0xffffffff


	//   ....[15]....
        /*0158*/ 	.word	0xffffffff


	//   ....[16]....
        /*015c*/ 	.word	0xffffffff


	//   ....[17]....
        /*0160*/ 	.word	0xffffffff


	//   ....[18]....
        /*0164*/ 	.word	0xffffffff


	//   ....[19]....
        /*0168*/ 	.word	0xffffffff


	//   ....[20]....
        /*016c*/ 	.word	0xffffffff


	//   ....[21]....
        /*0170*/ 	.word	0xffffffff


	//   ....[22]....
        /*0174*/ 	.word	0xffffffff


	//   ....[23]....
        /*0178*/ 	.word	0xffffffff


	//   ....[24]....
        /*017c*/ 	.word	0xffffffff


	//   ....[25]....
        /*0180*/ 	.word	0xffffffff


	//   ....[26]....
        /*0184*/ 	.word	0xffffffff


	//   ....[27]....
        /*0188*/ 	.word	0xffffffff


	//   ....[28]....
        /*018c*/ 	.word	0xffffffff


	//   ....[29]....
        /*0190*/ 	.word	0xffffffff


	//----- nvinfo : EIATTR_COOP_GROUP_INSTR_OFFSETS
	.align		4
.L_2976:
        /*0194*/ 	.byte	0x04, 0x28
        /*0196*/ 	.short	(.L_2978 - .L_2977)


	//   ....[0]....
.L_2977:
        /*0198*/ 	.word	0x000009a0


	//   ....[1]....
        /*019c*/ 	.word	0x000009d0


	//   ....[2]....
        /*01a0*/ 	.word	0x00000a00


	//   ....[3]....
        /*01a4*/ 	.word	0x00000a10


	//   ....[4]....
        /*01a8*/ 	.word	0x00000a50


	//   ....[5]....
        /*01ac*/ 	.word	0x00000a60


	//   ....[6]....
        /*01b0*/ 	.word	0x00000aa0


	//   ....[7]....
        /*01b4*/ 	.word	0x00000ac0


	//   ....[8]....
        /*01b8*/ 	.word	0x00000b10


	//   ....[9]....
        /*01bc*/ 	.word	0x00000b50


	//   ....[10]....
        /*01c0*/ 	.word	0x00000c40


	//   ....[11]....
        /*01c4*/ 	.word	0x00000c50


	//   ....[12]....
        /*01c8*/ 	.word	0x00000c80


	//   ....[13]....
        /*01cc*/ 	.word	0x00000c90


	//   ....[14]....
        /*01d0*/ 	.word	0x00000cc0


	//   ....[15]....
        /*01d4*/ 	.word	0x00000cd0


	//   ....[16]....
        /*01d8*/ 	.word	0x00000d00


	//   ....[17]....
        /*01dc*/ 	.word	0x00000d10


	//   ....[18]....
        /*01e0*/ 	.word	0x00000d40


	//   ....[19]....
        /*01e4*/ 	.word	0x00000d50


	//   ....[20]....
        /*01e8*/ 	.word	0x00001b10


	//   ....[21]....
        /*01ec*/ 	.word	0x00001b70


	//   ....[22]....
        /*01f0*/ 	.word	0x00001bc0


	//   ....[23]....
        /*01f4*/ 	.word	0x00001bf0


	//   ....[24]....
        /*01f8*/ 	.word	0x00001c40


	//   ....[25]....
        /*01fc*/ 	.word	0x00001ca0


	//   ....[26]....
        /*0200*/ 	.word	0x00001cc0


	//   ....[27]....
        /*0204*/ 	.word	0x00001ce0


	//   ....[28]....
        /*0208*/ 	.word	0x00001d00


	//   ....[29]....
        /*020c*/ 	.word	0x00001d20


	//----- nvinfo : EIATTR_EXIT_INSTR_OFFSETS
	.align		4
.L_2978:
        /*0210*/ 	.byte	0x04, 0x1c
        /*0212*/ 	.short	(.L_2980 - .L_2979)


	//   ....[0]....
.L_2979:
        /*0214*/ 	.word	0x00001ab0


	//   ....[1]....
        /*0218*/ 	.word	0x00002070


	//   ....[2]....
        /*021c*/ 	.word	0x000020f0


	//----- nvinfo : EIATTR_CRS_STACK_SIZE
	.align		4
.L_2980:
        /*0220*/ 	.byte	0x04, 0x1e
        /*0222*/ 	.short	(.L_2982 - .L_2981)
.L_2981:
        /*0224*/ 	.word	0x00000000


	//----- nvinfo : EIATTR_CBANK_PARAM_SIZE
	.align		4
.L_2982:
        /*0228*/ 	.byte	0x03, 0x19
        /*022a*/ 	.short	0x0074


	//----- nvinfo : EIATTR_PARAM_CBANK
	.align		4
        /*022c*/ 	.byte	0x04, 0x0a
        /*022e*/ 	.short	(.L_2984 - .L_2983)
	.align		4
.L_2983:
        /*0230*/ 	.word	index@(.nv.constant0._ZN17fastertransformer35generalAddBiasResidualLayerNormOpt2I7__half2Lb0ELb0ELi2ELb1ELi4EEEvPT_S3_PKS2_S5_S5_S5_S5_S5_fiiPKfS7_S7_Pfi)
        /*0234*/ 	.short	0x0210
        /*0236*/ 	.short	0x0074


	//----- nvinfo : EIATTR_SW_WAR
	.align		4
.L_2984:
        /*0238*/ 	.byte	0x04, 0x36
        /*023a*/ 	.short	(.L_2986 - .L_2985)
.L_2985:
        /*023c*/ 	.word	0x00000008
.L_2986:


//--------------------- .nv.info._ZN17fastertransformer34generalAddBiasResidualLayerNormOptI7__half2Lb0ELb0ELi2ELb1ELi4EEEvPT_S3_PKS2_S5_S5_S5_S5_S5_fiiPKfS7_S7_Pfi --------------------------
	.section	.nv.info._ZN17fastertransformer34generalAddBiasResidualLayerNormOptI7__half2Lb0ELb0ELi2ELb1ELi4EEEvPT_S3_PKS2_S5_S5_S5_S5_S5_fiiPKfS7_S7_Pfi,"",@"SHT_CUDA_INFO"
	.sectionflags	@""
	.align	4


	//----- nvinfo : EIATTR_CUDA_API_VERSION
	.align		4
        /*0000*/ 	.byte	0x04, 0x37
        /*0002*/ 	.short	(.L_2988 - .L_2987)
.L_2987:
        /*0004*/ 	.word	0x00000082


	//----- nvinfo : EIATTR_KPARAM_INFO
	.align		4
.L_2988:
        /*0008*/ 	.byte	0x04, 0x17
        /*000a*/ 	.short	(.L_2990 - .L_2989)
.L_2989:
        /*000c*/ 	.word	0x00000000
        /*0010*/ 	.short	0x000f
        /*0012*/ 	.short	0x0070
        /*0014*/ 	.byte	0x00, 0xf0, 0x11, 0x00


	//----- nvinfo : EIATTR_KPARAM_INFO
	.align		4
.L_2990:
        /*0018*/ 	.byte	0x04, 0x17
        /*001a*/ 	.short	(.L_2992 - .L_2991)
.L_2991:
        /*001c*/ 	.word	0x00000000
        /*0020*/ 	.short	0x000e
        /*0022*/ 	.short	0x0068
        /*0024*/ 	.byte	0x00, 0xf0, 0x21, 0x00


	//----- nvinfo : EIATTR_KPARAM_INFO
	.align		4
.L_2992:
        /*0028*/ 	.byte	0x04, 0x17
        /*002a*/ 	.short	(.L_2994 - .L_2993)
.L_2993:
        /*002c*/ 	.word	0x00000000
        /*0030*/ 	.short	0x000d
        /*0032*/ 	.short	0x0060
        /*0034*/ 	.byte	0x00, 0xf0, 0x21, 0x00


	//----- nvinfo : EIATTR_KPARAM_INFO
	.align		4
.L_2994:
        /*0038*/ 	.byte	0x04, 0x17
        /*003a*/ 	.short	(.L_2996 - .L_2995)
.L_2995:
        /*003c*/ 	.word	0x00000000
        /*0040*/ 	.short	0x000c
        /*0042*/ 	.short	0x0058
        /*0044*/ 	.byte	0x00, 0xf0, 0x21, 0x00


	//----- nvinfo : EIATTR_KPARAM_INFO
	.align		4
.L_2996:
        /*0048*/ 	.byte	0x04, 0x17
        /*004a*/ 	.short	(.L_2998 - .L_2997)
.L_2997:
        /*004c*/ 	.word	0x00000000
        /*0050*/ 	.short	0x000b
        /*0052*/ 	.short	0x0050
        /*0054*/ 	.byte	0x00, 0xf0, 0x21, 0x00


	//----- nvinfo : EIATTR_KPARAM_INFO
	.align		4
.L_2998:
        /*0058*/ 	.byte	0x04, 0x17
        /*005a*/ 	.short	(.L_3000 - .L_2999)
.L_2999:
        /*005c*/ 	.word	0x00000000
        /*0060*/ 	.short	0x000a
        /*0062*/ 	.short	0x0048
        /*0064*/ 	.byte	0x00, 0xf0, 0x11, 0x00


	//----- nvinfo : EIATTR_KPARAM_INFO
	.align		4
.L_3000:
        /*0068*/ 	.byte	0x04, 0x17
        /*006a*/ 	.short	(.L_3002 - .L_3001)
.L_3001:
        /*006c*/ 	.word	0x00000000
        /*0070*/ 	.short	0x0009
        /*0072*/ 	.short	0x0044
        /*0074*/ 	.byte	0x00, 0xf0, 0x11, 0x00


	//----- nvinfo : EIATTR_KPARAM_INFO
	.align		4
.L_3002:
        /*0078*/ 	.byte	0x04, 0x17
        /*007a*/ 	.short	(.L_3004 - .L_3003)
.L_3003:
        /*007c*/ 	.word	0x00000000
        /*0080*/ 	.short	0x0008
        /*0082*/ 	.short	0x0040
        /*0084*/ 	.byte	0x00, 0xf0, 0x11, 0x00


	//----- nvinfo : EIATTR_KPARAM_INFO
	.align		4
.L_3004:
        /*0088*/ 	.byte	0x04, 0x17
        /*008a*/ 	.short	(.L_3006 - .L_3005)
.L_3005:
        /*008c*/ 	.word	0x00000000
        /*0090*/ 	.short	0x0007
        /*0092*/ 	.short	0x0038
        /*0094*/ 	.byte	0x00, 0xf0, 0x21, 0x00


	//----- nvinfo : EIATTR_KPARAM_INFO
	.align		4
.L_3006:
        /*0098*/ 	.byte	0x04, 0x17
        /*009a*/ 	.short	(.L_3008 - .L_3007)
.L_3007:
        /*009c*/ 	.word	0x00000000
        /*00a0*/ 	.short	0x0006
        /*00a2*/ 	.short	0x0030
        /*00a4*/ 	.byte	0x00, 0xf0, 0x21, 0x00


	//----- nvinfo : EIATTR_KPARAM_INFO
	.align		4
.L_3008:
        /*00a8*/ 	.byte	0x04, 0x17
        /*00aa*/ 	.short	(.L_3010 - .L_3009)
.L_3009:
        /*00ac*/ 	.word	0x00000000
        /*00b0*/ 	.short	0x0005
        /*00b2*/ 	.short	0x0028
        /*00b4*/ 	.byte	0x00, 0xf0, 0x21, 0x00


	//----- nvinfo : EIATTR_KPARAM_INFO
	.align		4
.L_3010:
        /*00b8*/ 	.byte	0x04, 0x17
        /*00ba*/ 	.short	(.L_3012 - .L_3011)
.L_3011:
        /*00bc*/ 	.word	0x00000000
        /*00c0*/ 	.short	0x0004
        /*00c2*/ 	.short	0x0020
        /*00c4*/ 	.byte	0x00, 0xf0, 0x21, 0x00


	//----- nvinfo : EIATTR_KPARAM_INFO
	.align		4
.L_3012:
        /*00c8*/ 	.byte	0x04, 0x17
        /*00ca*/ 	.short	(.L_3014 - .L_3013)
.L_3013:
        /*00cc*/ 	.word	0x00000000
        /*00d0*/ 	.short	0x0003
        /*00d2*/ 	.short	0x0018
        /*00d4*/ 	.byte	0x00, 0xf0, 0x21, 0x00


	//----- nvinfo : EIATTR_KPARAM_INFO
	.align		4
.L_3014:
        /*00d8*/ 	.byte	0x04, 0x17
        /*00da*/ 	.short	(.L_3016 - .L_3015)
.L_3015:
        /*00dc*/ 	.word	0x00000000
        /*00e0*/ 	.short	0x0002
        /*00e2*/ 	.short	0x0010
        /*00e4*/ 	.byte	0x00, 0xf0, 0x21, 0x00


	//----- nvinfo : EIATTR_KPARAM_INFO
	.align		4
.L_3016:
        /*00e8*/ 	.byte	0x04, 0x17
        /*00ea*/ 	.short	(.L_3018 - .L_3017)
.L_3017:
        /*00ec*/ 	.word	0x00000000
        /*00f0*/ 	.short	0x0001
        /*00f2*/ 	.short	0x0008
        /*00f4*/ 	.byte	0x00, 0xf0, 0x21, 0x00


	//----- nvinfo : EIATTR_KPARAM_INFO
	.align		4
.L_3018:
        /*00f8*/ 	.byte	0x04, 0x17
        /*00fa*/ 	.short	(.L_3020 - .L_3019)
.L_3019:
        /*00fc*/ 	.word	0x00000000
        /*0100*/ 	.short	0x0000
        /*0102*/ 	.short	0x0000
        /*0104*/ 	.byte	0x00, 0xf0, 0x21, 0x00


	//----- nvinfo : EIATTR_SPARSE_MMA_MASK
	.align		4
.L_3020:
        /*0108*/ 	.byte	0x03, 0x50
        /*010a*/ 	.short	0x0000


	//----- nvinfo : EIATTR_MAXREG_COUNT
	.align		4
        /*010c*/ 	.byte	0x03, 0x1b
        /*010e*/ 	.short	0x00ff


	//----- nvinfo : EIATTR_NUM_BARRIERS
	.align		4
        /*0110*/ 	.byte	0x02, 0x4c
        /*0112*/ 	.byte	0x01
	.zero		1


	//----- nvinfo : EIATTR_MERCURY_ISA_VERSION
	.align		4
        /*0114*/ 	.byte	0x03, 0x5f
        /*0116*/ 	.short	0x0101


	//----- nvinfo : EIATTR_COOP_GROUP_MASK_REGIDS
	.align		4
        /*0118*/ 	.byte	0x04, 0x29
        /*011a*/ 	.short	(.L_3022 - .L_3021)


	//   ....[0]....
.L_3021:
        /*011c*/ 	.word	0xffffffff


	//   ....[1]....
        /*0120*/ 	.word	0xffffffff


	//   ....[2]....
        /*0124*/ 	.word	0xffffffff


	//   ....[3]....
        /*0128*/ 	.word	0xffffffff


	//   ....[4]....
        /*012c*/ 	.word	0xffffffff


	//   ....[5]....
        /*0130*/ 	.word	0xffffffff


	//   ....[6]....
        /*0134*/ 	.word	0xffffffff


	//   ....[7]....
        /*0138*/ 	.word	0xffffffff


	//   ....[8]....
        /*013c*/ 	.word	0xffffffff


	//   ....[9]....
        /*0140*/ 	.word	0xffffffff


	//   ....[10]....
        /*0144*/ 	.word	0xffffffff


	//   ....[11]....
        /*0148*/ 	.word	0xffffffff


	//   ....[12]....
        /*014c*/ 	.word	0xffffffff


	//   ....[13]....
        /*0150*/ 	.word	0xffffffff


	//   ....[14]....
        /*0154*/ 	.word	0xffffffff


	//   ....[15]....
        /*0158*/ 	.word	0xffffffff


	//   ....[16]....
        /*015c*/ 	.word	0xffffffff


	//   ....[17]....
        /*0160*/ 	.word	0xffffffff


	//   ....[18]....
        /*0164*/ 	.word	0xffffffff


	//   ....[19]....
        /*0168*/ 	.word	0xffffffff


	//   ....[20]....
        /*016c*/ 	.word	0xffffffff


	//   ....[21]....
        /*0170*/ 	.word	0xffffffff


	//   ....[22]....
        /*0174*/ 	.word	0xffffffff


	//   ....[23]....
        /*0178*/ 	.word	0xffffffff


	//   ....[24]....
        /*017c*/ 	.word	0xffffffff


	//   ....[25]....
        /*0180*/ 	.word	0xffffffff


	//   ....[26]....
        /*0184*/ 	.word	0xffffffff


	//   ....[27]....
        /*0188*/ 	.word	0xffffffff


	//   ....[28]....
        /*018c*/ 	.word	0xffffffff


	//   ....[29]....
        /*0190*/ 	.word	0xffffffff


	//----- nvinfo : EIATTR_COOP_GROUP_INSTR_OFFSETS
	.align		4
.L_3022:
        /*0194*/ 	.byte	0x04, 0x28
        /*0196*/ 	.short	(.L_3024 - .L_3023)


	//   ....[0]....
.L_3023:
        /*0198*/ 	.word	0x000002f0


	//   ....[1]....
        /*019c*/ 	.word	0x00000310


	//   ....[2]....
        /*01a0*/ 	.word	0x00000340


	//   ....[3]....
        /*01a4*/ 	.word	0x00000380


	//   ....[4]....
        /*01a8*/ 	.word	0x000003e0


	//   ....[5]....
        /*01ac*/ 	.word	0x000004c0


	//   ....[6]....
        /*01b0*/ 	.word	0x000004f0


	//   ....[7]....
        /*01b4*/ 	.word	0x00000510


	//   ....[8]....
        /*01b8*/ 	.word	0x00000530


	//   ....[9]....
        /*01bc*/ 	.word	0x00000550


	//   ....[10]....
        /*01c0*/ 	.word	0x00000970


	//   ....[11]....
        /*01c4*/ 	.word	0x000009a0


	//   ....[12]....
        /*01c8*/ 	.word	0x000009c0


	//   ....[13]....
        /*01cc*/ 	.word	0x000009e0


	//   ....[14]....
        /*01d0*/ 	.word	0x00000a00


	//   ....[15]....
        /*01d4*/ 	.word	0x00000a60


	//   ....[16]....
        /*01d8*/ 	.word	0x00000a80


	//   ....[17]....
        /*01dc*/ 	.word	0x00000aa0


	//   ....[18]....
        /*01e0*/ 	.word	0x00000ac0


	//   ....[19]....
        /*01e4*/ 	.word	0x00000ae0


	//   ....[20]....
        /*01e8*/ 	.word	0x000018a0


	//   ....[21]....
        /*01ec*/ 	.word	0x00001910


	//   ....[22]....
        /*01f0*/ 	.word	0x00001950


	//   ....[23]....
        /*01f4*/ 	.word	0x00001980


	//   ....[24]....
        /*01f8*/ 	.word	0x000019f0


	//   ....[25]....
        /*01fc*/ 	.word	0x00001a40


	//   ....[26]....
        /*0200*/ 	.word	0x00001a60


	//   ....[27]....
        /*0204*/ 	.word	0x00001a80


	//   ....[28]....
        /*0208*/ 	.word	0x00001aa0


	//   ....[29]....
        /*020c*/ 	.word	0x00001ac0


	//----- nvinfo : EIATTR_EXIT_INSTR_OFFSETS
	.align		4
.L_3024:
        /*0210*/ 	.byte	0x04, 0x1c
        /*0212*/ 	.short	(.L_3026 - .L_3025)


	//   ....[0]....
.L_3025:
        /*0214*/ 	.word	0x00001850


	//   ....[1]....
        /*0218*/ 	.word	0x00001e00


	//   ....[2]....
        /*021c*/ 	.word	0x00001e90


	//----- nvinfo : EIATTR_CRS_STACK_SIZE
	.align		4
.L_3026:
        /*0220*/ 	.byte	0x04, 0x1e
        /*0222*/ 	.short	(.L_3028 - .L_3027)
.L_3027:
        /*0224*/ 	.word	0x00000000


	//----- nvinfo : EIATTR_CBANK_PARAM_SIZE
	.align		4
.L_3028:
        /*0228*/ 	.byte	0x03, 0x19
        /*022a*/ 	.short	0x0074


	//----- nvinfo : EIATTR_PARAM_CBANK
	.align		4
        /*022c*/ 	.byte	0x04, 0x0a
        /*022e*/ 	.short	(.L_3030 - .L_3029)
	.align		4
.L_3029:
        /*0230*/ 	.word	index@(.nv.constant0._ZN17fastertransformer34generalAddBiasResidualLayerNormOptI7__half2Lb0ELb0ELi2ELb1ELi4EEEvPT_S3_PKS2_S5_S5_S5_S5_S5_fiiPKfS7_S7_Pfi)
        /*0234*/ 	.short	0x0210
        /*0236*/ 	.short	0x0074


	//----- nvinfo : EIATTR_SW_WAR
	.align		4
.L_3030:
        /*0238*/ 	.byte	0x04, 0x36
        /*023a*/ 	.short	(.L_3032 - .L_3031)
.L_3031:
        /*023c*/ 	.word	0x00000008
.L_3032:


//--------------------- .nv.info._ZN17fastertransformer35generalAddBiasResidualLayerNormOpt2I7__half2Lb1ELb0ELi2ELb1ELi4EEEvPT_S3_PKS2_S5_S5_S5_S5_S5_fiiPKfS7_S7_Pfi --------------------------
	.section	.nv.info._ZN17fastertransformer35generalAddBiasResidualLayerNormOpt2I7__half2Lb1ELb0ELi2ELb1ELi4EEEvPT_S3_PKS2_S5_S5_S5_S5_S5_fiiPKfS7_S7_Pfi,"",@"SHT_CUDA_INFO"
	.sectionflags	@""
	.align	4


	//----- nvinfo : EIATTR_CUDA_API_VERSION
	.align		4
        /*0000*/ 	.byte	0x04, 0x37
        /*0002*/ 	.short	(.L_3034 - .L_3033)
.L_3033:
        /*0004*/ 	.word	0x00000082


	//----- nvinfo : EIATTR_KPARAM_INFO
	.align		4
.L_3034:
        /*0008*/ 	.byte	0x04, 0x17
        /*000a*/ 	.short	(.L_3036 - .L_3035)
.L_3035:
        /*000c*/ 	.word	0x00000000
        /*0010*/ 	.short	0x000f
        /*0012*/ 	.short	0x0070
        /*0014*/ 	.byte	0x00, 0xf0, 0x11, 0x00


	//----- nvinfo : EIATTR_KPARAM_INFO
	.align		4
.L_3036:
        /*0018*/ 	.byte	0x04, 0x17
        /*001a*/ 	.short	(.L_3038 - .L_3037)
.L_3037:
        /*001c*/ 	.word	0x00000000
        /*0020*/ 	.short	0x000e
        /*0022*/ 	.short	0x0068
        /*0024*/ 	.byte	0x00, 0xf0, 0x21, 0x00


	//----- nvinfo : EIATTR_KPARAM_INFO
	.align		4
.L_3038:
        /*0028*/ 	.byte	0x04, 0x17
        /*002a*/ 	.short	(.L_3040 - .L_3039)
.L_3039:
        /*002c*/ 	.word	0x00000000
        /*0030*/ 	.short	0x000d
        /*0032*/ 	.short	0x0060
        /*0034*/ 	.byte	0x00, 0xf0, 0x21, 0x00


	//----- nvinfo : EIATTR_KPARAM_INFO
	.align		4
.L_3040:
        /*0038*/ 	.byte	0x04, 0x17
        /*003a*/ 	.short	(.L_3042 - .L_3041)
.L_3041:
        /*003c*/ 	.word	0x00000000
        /*0040*/ 	.short	0x000c
        /*0042*/ 	.short	0x0058
        /*0044*/ 	.byte	0x00, 0xf0, 0x21, 0x00


	//----- nvinfo : EIATTR_KPARAM_INFO
	.align		4
.L_3042:
        /*0048*/ 	.byte	0x04, 0x17
        /*004a*/ 	.short	(.L_3044 - .L_3043)
.L_3043:
        /*004c*/ 	.word	0x00000000
        /*0050*/ 	.short	0x000b
        /*0052*/ 	.short	0x0050
        /*0054*/ 	.byte	0x00, 0xf0, 0x21, 0x00


	//----- nvinfo : EIATTR_KPARAM_INFO
	.align		4
.L_3044:
        /*0058*/ 	.byte	0x04, 0x17
        /*005a*/ 	.short	(.L_3046 - .L_3045)
.L_3045:
        /*005c*/ 	.word	0x00000000
        /*0060*/ 	.short	0x000a
        /*0062*/ 	.short	0x0048
        /*0064*/ 	.byte	0x00, 0xf0, 0x11, 0x00


	//----- nvinfo : EIATTR_KPARAM_INFO
	.align		4
.L_3046:
        /*0068*/ 	.byte	0x04, 0x17
        /*006a*/ 	.short	(.L_3048 - .L_3047)
.L_3047:
        /*006c*/ 	.word	0x00000000
        /*0070*/ 	.short	0x0009
        /*0072*/ 	.short	0x0044
        /*0074*/ 	.byte	0x00, 0xf0, 0x11, 0x00


	//----- nvinfo : EIATTR_KPARAM_INFO
	.align		4
.L_3048:
        /*0078*/ 	.byte	0x04, 0x17
        /*007a*/ 	.short	(.L_3050 - .L_3049)
.L_3049:
        /*007c*/ 	.word	0x00000000
        /*0080*/ 	.short	0x0008
        /*0082*/ 	.short	0x0040
        /*0084*/ 	.byte	0x00, 0xf0, 0x11, 0x00


	//----- nvinfo : EIATTR_KPARAM_INFO
	.align		4
.L_3050:
        /*0088*/ 	.byte	0x04, 0x17
        /*008a*/ 	.short	(.L_3052 - .L_3051)
.L_3051:
        /*008c*/ 	.word	0x00000000
        /*0090*/ 	.short	0x0007
        /*0092*/ 	.short	0x0038
        /*0094*/ 	.byte	0x00, 0xf0, 0x21, 0x00


	//----- nvinfo : EIATTR_KPARAM_INFO
	.align		4
.L_3052:
        /*0098*/ 	.byte	0x04, 0x17
        /*009a*/ 	.short	(.L_3054 - .L_3053)
.L_3053:
        /*009c*/ 	.word	0x00000000
        /*00a0*/ 	.short	0x0006
        /*00a2*/ 	.short	0x0030
        /*00a4*/ 	.byte	0x00, 0xf0, 0x21, 0x00


	//----- nvinfo : EIATTR_KPARAM_INFO
	.align		4
.L_3054:
        /*00a8*/ 	.byte	0x04, 0x17
        /*00aa*/ 	.short	(.L_3056 - .L_3055)
.L_3055:
        /*00ac*/ 	.word	0x00000000
        /*00b0*/ 	.short	0x0005
        /*00b2*/ 	.short	0x0028
        /*00b4*/ 	.byte	0x00, 0xf0, 0x21, 0x00


	//----- nvinfo : EIATTR_KPARAM_INFO
	.align		4
.L_3056:
        /*00b8*/ 	.byte	0x04, 0x17
        /*00ba*/ 	.short	(.L_3058 - .L_3057)
.L_3057:
        /*00bc*/ 	.word	0x00000000
        /*00c0*/ 	.short	0x0004
        /*00c2*/ 	.short	0x0020
        /*00c4*/ 	.byte	0x00, 0xf0, 0x21, 0x00


	//----- nvinfo : EIATTR_KPARAM_INFO
	.align		4
.L_3058:
        /*00c8*/ 	.byte	0x04, 0x17
        /*00ca*/ 	.short	(.L_3060 - .L_3059)
.L_3059:
        /*00cc*/ 	.word	0x00000000
        /*00d0*/ 	.short	0x0003
        /*00d2*/ 	.short	0x0018
        /*00d4*/ 	.byte	0x00, 0xf0, 0x21, 0x00


	//----- nvinfo : EIATTR_KPARAM_INFO
	.align		4
.L_3060:
        /*00d8*/ 	.byte	0x04, 0x17
        /*00da*/ 	.short	(.L_3062 - .L_3061)
.L_3061:
        /*00dc*/ 	.word	0x00000000
        /*00e0*/ 	.short	0x0002
        /*00e2*/ 	.short	0x0010
        /*00e4*/ 	.byte	0x00, 0xf0, 0x21, 0x00


	//----- nvinfo : EIATTR_KPARAM_INFO
	.align		4
.L_3062:
        /*00e8*/ 	.byte	0x04, 0x17
        /*00ea*/ 	.short	(.L_3064 - .L_3063)
.L_3063:
        /*00ec*/ 	.word	0x00000000
        /*00f0*/ 	.short	0x0001
        /*00f2*/ 	.short	0x0008
        /*00f4*/ 	.byte	0x00, 0xf0, 0x21, 0x00


	//----- nvinfo : EIATTR_KPARAM_INFO
	.align		4
.L_3064:
        /*00f8*/ 	.byte	0x04, 0x17
        /*00fa*/ 	.short	(.L_3066 - .L_3065)
.L_3065:
        /*00fc*/ 	.word	0x00000000
        /*0100*/ 	.short	0x0000
        /*0102*/ 	.short	0x0000
        /*0104*/ 	.byte	0x00, 0xf0, 0x21, 0x00


	//----- nvinfo : EIATTR_SPARSE_MMA_MASK
	.align		4
.L_3066:
        /*0108*/ 	.byte	0x03, 0x50
        /*010a*/ 	.short	0x0000


	//----- nvinfo : EIATTR_MAXREG_COUNT
	.align		4
        /*010c*/ 	.byte	0x03, 0x1b
        /*010e*/ 	.short	0x00ff


	//----- nvinfo : EIATTR_NUM_BARRIERS
	.align		4
        /*0110*/ 	.byte	0x02, 0x4c
        /*0112*/ 	.byte	0x01
	.zero		1


	//----- nvinfo : EIATTR_MERCURY_ISA_VERSION
	.align		4
        /*0114*/ 	.byte	0x03, 0x5f
        /*0116*/ 	.short	0x0101


	//----- nvinfo : EIATTR_COOP_GROUP_MASK_REGIDS
	.align		4
        /*0118*/ 	.byte	0x04, 0x29
        /*011a*/ 	.short	(.L_3068 - .L_3067)


	//   ....[0]....
.L_3067:
        /*011c*/ 	.word	0xffffffff


	//   ....[1]....
        /*0120*/ 	.word	0xffffffff


	//   ....[2]....
        /*0124*/ 	.word	0xffffffff


	//   ....[3]....
        /*0128*/ 	.word	0xffffffff


	//   ....[4]....
        /*012c*/ 	.word	0xffffffff


	//   ....[5]....
        /*0130*/ 	.word	0xffffffff


	//   ....[6]....
        /*0134*/ 	.word	0xffffffff


	//   ....[7]....
        /*0138*/ 	.word	0xffffffff


	//   ....[8]....
        /*013c*/ 	.word	0xffffffff


	//   ....[9]....
        /*0140*/ 	.word	0xffffffff


	//   ....[10]....
        /*0144*/ 	.word	0xffffffff


	//   ....[11]....
        /*0148*/ 	.word	0xffffffff


	//   ....[12]....
        /*014c*/ 	.word	0xffffffff


	//   ....[13]....
        /*0150*/ 	.word	0xffffffff


	//   ....[14]....
        /*0154*/ 	.word	0xffffffff


	//   ....[15]....
        /*0158*/ 	.word	0xffffffff


	//   ....[16]....
        /*015c*/ 	.word	0xffffffff


	//   ....[17]....
        /*0160*/ 	.word	0xffffffff


	//   ....[18]....
        /*0164*/ 	.word	0xffffffff


	//   ....[19]....
        /*0168*/ 	.word	0xffffffff


	//   ....[20]....
        /*016c*/ 	.word	0xffffffff


	//   ....[21]....
        /*0170*/ 	.word	0xffffffff


	//   ....[22]....
        /*0174*/ 	.word	0xffffffff


	//   ....[23]....
        /*0178*/ 	.word	0xffffffff


	//   ....[24]....
        /*017c*/ 	.word	0xffffffff


	//   ....[25]....
        /*0180*/ 	.word	0xffffffff


	//   ....[26]....
        /*0184*/ 	.word	0xffffffff


	//   ....[27]....
        /*0188*/ 	.word	0xffffffff


	//   ....[28]....
        /*018c*/ 	.word	0xffffffff


	//   ....[29]....
        /*0190*/ 	.word	0xffffffff


	//----- nvinfo : EIATTR_COOP_GROUP_INSTR_OFFSETS
	.align		4
.L_3068:
        /*0194*/ 	.byte	0x04, 0x28
        /*0196*/ 	.short	(.L_3070 - .L_3069)


	//   ....[0]....
.L_3069:
        /*0198*/ 	.word	0x00001780


	//   ....[1]....
        /*019c*/ 	.word	0x000017c0


	//   ....[2]....
        /*01a0*/ 	.word	0x00001820


	//   ....[3]....
        /*01a4*/ 	.word	0x00001830


	//   ....[4]....
        /*01a8*/ 	.word	0x00001870


	//   ....[5]....
        /*01ac*/ 	.word	0x00001890


	//   ....[6]....
        /*01b0*/ 	.word	0x000018d0


	//   ....[7]....
        /*01b4*/ 	.word	0x000018e0


	//   ....[8]....
        /*01b8*/ 	.word	0x00001940


	//   ....[9]....
        /*01bc*/ 	.word	0x00001970


	//   ....[10]....
        /*01c0*/ 	.word	0x00001a20


	//   ....[11]....
        /*01c4*/ 	.word	0x00001a30


	//   ....[12]....
        /*01c8*/ 	.word	0x00001a60


	//   ....[13]....
        /*01cc*/ 	.word	0x00001a70


	//   ....[14]....
        /*01d0*/ 	.word	0x00001aa0


	//   ....[15]....
        /*01d4*/ 	.word	0x00001ab0


	//   ....[16]....
        /*01d8*/ 	.word	0x00001ae0


	//   ....[17]....
        /*01dc*/ 	.word	0x00001af0


	//   ....[18]....
        /*01e0*/ 	.word	0x00001b20


	//   ....[19]....
        /*01e4*/ 	.word	0x00001b30


	//   ....[20]....
        /*01e8*/ 	.word	0x00002890


	//   ....[21]....
        /*01ec*/ 	.word	0x000028f0


	//   ....[22]....
        /*01f0*/ 	.word	0x00002940


	//   ....[23]....
        /*01f4*/ 	.word	0x00002970


	//   ....[24]....
        /*01f8*/ 	.word	0x000029b0


	//   ....[25]....
        /*01fc*/ 	.word	0x00002a20


	//   ....[26]....
        /*0200*/ 	.word	0x00002a40


	//   ....[27]....
        /*0204*/ 	.word	0x00002a60


	//   ....[28]....
        /*0208*/ 	.word	0x00002a80


	//   ....[29]....
        /*020c*/ 	.word	0x00002aa0


	//----- nvinfo : EIATTR_EXIT_INSTR_OFFSETS
	.align		4
.L_3070:
        /*0210*/ 	.byte	0x04, 0x1c
        /*0212*/ 	.short	(.L_3072 - .L_3071)


	//   ....[0]....
.L_3071:
        /*0214*/ 	.word	0x00002830


	//   ....[1]....
        /*0218*/ 	.word	0x00002dd0


	//   ....[2]....
        /*021c*/ 	.word	0x00002e50


	//----- nvinfo : EIATTR_CRS_STACK_SIZE
	.align		4
.L_3072:
        /*0220*/ 	.byte	0x04, 0x1e
        /*0222*/ 	.short	(.L_3074 - .L_3073)
.L_3073:
        /*0224*/ 	.word	0x00000000


	//----- nvinfo : EIATTR_CBANK_PARAM_SIZE
	.align		4
.L_3074:
        /*0228*/ 	.byte	0x03, 0x19
        /*022a*/ 	.short	0x0074


	//----- nvinfo : EIATTR_PARAM_CBANK
	.align		4
        /*022c*/ 	.byte	0x04, 0x0a
        /*022e*/ 	.short	(.L_3076 - .L_3075)
	.align		4
.L_3075:
        /*0230*/ 	.word	index@(.nv.constant0._ZN17fastertransformer35generalAddBiasResidualLayerNormOpt2I7__half2Lb1ELb0ELi2ELb1ELi4EEEvPT_S3_PKS2_S5_S5_S5_S5_S5_fiiPKfS7_S7_Pfi)
        /*0234*/ 	.short	0x0210
        /*0236*/ 	.short	0x0074


	//----- nvinfo : EIATTR_SW_WAR
	.align		4
.L_3076:
        /*0238*/ 	.byte	0x04, 0x36
        /*023a*/ 	.short	(.L_3078 - .L_3077)
.L_3077:
        /*023c*/ 	.word	0x00000008
.L_3078:


//--------------------- .nv.info._ZN17fastertransformer34generalAddBiasResidualLayerNormOptI7__half2Lb1ELb0ELi2ELb1ELi4EEEvPT_S3_PKS2_S5_S5_S5_S5_S5_fiiPKfS7_S7_Pfi --------------------------
	.section	.nv.info._ZN17fastertransformer34generalAddBiasResidualLayerNormOptI7__half2Lb1ELb0ELi2ELb1ELi4EEEvPT_S3_PKS2_S5_S5_S5_S5_S5_fiiPKfS7_S7_Pfi,"",@"SHT_CUDA_INFO"
	.sectionflags	@""
	.align	4


	//----- nvinfo : EIATTR_CUDA_API_VERSION
	.align		4
        /*0000*/ 	.byte	0x04, 0x37
        /*0002*/ 	.short	(.L_3080 - .L_3079)
.L_3079:
        /*0004*/ 	.word	0x00000082


	//----- nvinfo : EIATTR_KPARAM_INFO
	.align		4
.L_3080:
        /*0008*/ 	.byte	0x04, 0x17
        /*000a*/ 	.short	(.L_3082 - .L_3081)
.L_3081:
        /*000c*/ 	.word	0x00000000
        /*0010*/ 	.short	0x000f
        /*0012*/ 	.short	0x0070
        /*0014*/ 	.byte	0x00, 0xf0, 0x11, 0x00


	//----- nvinfo : EIATTR_KPARAM_INFO
	.align		4
.L_3082:
        /*0018*/ 	.byte	0x04, 0x17
        /*001a*/ 	.short	(.L_3084 - .L_3083)
.L_3083:
        /*001c*/ 	.word	0x00000000
        /*0020*/ 	.short	0x000e
        /*0022*/ 	.short	0x0068
        /*0024*/ 	.byte	0x00, 0xf0, 0x21, 0x00


	//----- nvinfo : EIATTR_KPARAM_INFO
	.align		4
.L_3084:
        /*0028*/ 	.byte	0x04, 0x17
        /*002a*/ 	.short	(.L_3086 - .L_3085)
.L_3085:
        /*002c*/ 	.word	0x00000000
        /*0030*/ 	.short	0x000d
        /*0032*/ 	.short	0x0060
        /*0034*/ 	.byte	0x00, 0xf0, 0x21, 0x00


	//----- nvinfo : EIATTR_KPARAM_INFO
	.align		4
.L_3086:
        /*0038*/ 	.byte	0x04, 0x17
        /*003a*/ 	.short	(.L_3088 - .L_3087)
.L_3087:
        /*003c*/ 	.word	0x00000000
        /*0040*/ 	.short	0x000c
        /*0042*/ 	.short	0x0058
        /*0044*/ 	.byte	0x00, 0xf0, 0x21, 0x00


	//----- nvinfo : EIATTR_KPARAM_INFO
	.align		4
.L_3088:
        /*0048*/ 	.byte	0x04, 0x17
        /*004a*/ 	.short	(.L_3090 - .L_3089)
.L_3089:
        /*004c*/ 	.word	0x00000000
        /*0050*/ 	.short	0x000b
        /*0052*/ 	.short	0x0050
        /*0054*/ 	.byte	0x00, 0xf0, 0x21, 0x00


	//----- nvinfo : EIATTR_KPARAM_INFO
	.align		4
.L_3090:
        /*0058*/ 	.byte	0x04, 0x17
        /*005a*/ 	.short	(.L_3092 - .L_3091)
.L_3091:
        /*005c*/ 	.word	0x00000000
        /*0060*/ 	.short	0x000a
        /*0062*/ 	.short	0x0048
        /*0064*/ 	.byte	0x00, 0xf0, 0x11, 0x00


	//----- nvinfo : EIATTR_KPARAM_INFO
	.align		4
.L_3092:
        /*0068*/ 	.byte	0x04, 0x17
        /*006a*/ 	.short	(.L_3094 - .L_3093)
.L_3093:
        /*006c*/ 	.word	0x00000000
        /*0070*/ 	.short	0x0009
        /*0072*/ 	.short	0x0044
        /*0074*/ 	.byte	0x00, 0xf0, 0x11, 0x00


	//----- nvinfo : EIATTR_KPARAM_INFO
	.align		4
.L_3094:
        /*0078*/ 	.byte	0x04, 0x17
        /*007a*/ 	.short	(.L_3096 - .L_3095)
.L_3095:
        /*007c*/ 	.word	0x00000000
        /*0080*/ 	.short	0x0008
        /*0082*/ 	.short	0x0040
        /*0084*/ 	.byte	0x00, 0xf0, 0x11, 0x00


	//----- nvinfo : EIATTR_KPARAM_INFO
	.align		4
.L_3096:
        /*0088*/ 	.byte	0x04, 0x17
        /*008a*/ 	.short	(.L_3098 - .L_3097)
.L_3097:
        /*008c*/ 	.word	0x00000000
        /*0090*/ 	.short	0x0007
        /*0092*/ 	.short	0x0038
        /*0094*/ 	.byte	0x00, 0xf0, 0x21, 0x00


	//----- nvinfo : EIATTR_KPARAM_INFO
	.align		4
.L_3098:
        /*0098*/ 	.byte	0x04, 0x17
        /*009a*/ 	.short	(.L_3100 - .L_3099)
.L_3099:
        /*009c*/ 	.word	0x00000000
        /*00a0*/ 	.short	0x0006
        /*00a2*/ 	.short	0x0030
        /*00a4*/ 	.byte	0x00, 0xf0, 0x21, 0x00


	//----- nvinfo : EIATTR_KPARAM_INFO
	.align		4
.L_3100:
        /*00a8*/ 	.byte	0x04, 0x17
        /*00aa*/ 	.short	(.L_3102 - .L_3101)
.L_3101:
        /*00ac*/ 	.word	0x00000000
        /*00b0*/ 	.short	0x0005
        /*00b2*/ 	.short	0x0028
        /*00b4*/ 	.byte	0x00, 0xf0, 0x21, 0x00


	//----- nvinfo : EIATTR_KPARAM_INFO
	.align		4
.L_3102:
        /*00b8*/ 	.byte	0x04, 0x17
        /*00ba*/ 	.short	(.L_3104 - .L_3103)
.L_3103:
        /*00bc*/ 	.word	0x00000000
        /*00c0*/ 	.short	0x0004
        /*00c2*/ 	.short	0x0020
        /*00c4*/ 	.byte	0x00, 0xf0, 0x21, 0x00


	//----- nvinfo : EIATTR_KPARAM_INFO
	.align		4
.L_3104:
        /*00c8*/ 	.byte	0x04, 0x17
        /*00ca*/ 	.short	(.L_3106 - .L_3105)
.L_3105:
        /*00cc*/ 	.word	0x00000000
        /*00d0*/ 	.short	0x0003
        /*00d2*/ 	.short	0x0018
        /*00d4*/ 	.byte	0x00, 0xf0, 0x21, 0x00


	//----- nvinfo : EIATTR_KPARAM_INFO
	.align		4
.L_3106:
        /*00d8*/ 	.byte	0x04, 0x17
        /*00da*/ 	.short	(.L_3108 - .L_3107)
.L_3107:
        /*00dc*/ 	.word	0x00000000
        /*00e0*/ 	.short	0x0002
        /*00e2*/ 	.short	0x0010
        /*00e4*/ 	.byte	0x00, 0xf0, 0x21, 0x00


	//----- nvinfo : EIATTR_KPARAM_INFO
	.align		4
.L_3108:
        /*00e8*/ 	.byte	0x04, 0x17
        /*00ea*/ 	.short	(.L_3110 - .L_3109)
.L_3109:
        /*00ec*/ 	.word	0x00000000
        /*00f0*/ 	.short	0x0001
        /*00f2*/ 	.short	0x0008
        /*00f4*/ 	.byte	0x00, 0xf0, 0x21, 0x00


	//----- nvinfo : EIATTR_KPARAM_INFO
	.align		4
.L_3110:
        /*00f8*/ 	.byte	0x04, 0x17
        /*00fa*/ 	.short	(.L_3112 - .L_3111)
.L_3111:
        /*00fc*/ 	.word	0x00000000
        /*0100*/ 	.short	0x0000
        /*0102*/ 	.short	0x0000
        /*0104*/ 	.byte	0x00, 0xf0, 0x21, 0x00


	//----- nvinfo : EIATTR_SPARSE_MMA_MASK
	.align		4
.L_3112:
        /*0108*/ 	.byte	0x03, 0x50
        /*010a*/ 	.short	0x0000


	//----- nvinfo : EIATTR_MAXREG_COUNT
	.align		4
        /*010c*/ 	.byte	0x03, 0x1b
        /*010e*/ 	.short	0x00ff


	//----- nvinfo : EIATTR_NUM_BARRIERS
	.align		4
        /*0110*/ 	.byte	0x02, 0x4c
        /*0112*/ 	.byte	0x01
	.zero		1


	//----- nvinfo : EIATTR_MERCURY_ISA_VERSION
	.align		4
        /*0114*/ 	.byte	0x03, 0x5f
        /*0116*/ 	.short	0x0101


	//----- nvinfo : EIATTR_COOP_GROUP_MASK_REGIDS
	.align		4
        /*0118*/ 	.byte	0x04, 0x29
        /*011a*/ 	.short	(.L_3114 - .L_3113)


	//   ....[0]....
.L_3113:
        /*011c*/ 	.word	0xffffffff


	//   ....[1]....
        /*0120*/ 	.word	0xffffffff


	//   ....[2]....
        /*0124*/ 	.word	0xffffffff


	//   ....[3]....
        /*0128*/ 	.word	0xffffffff


	//   ....[4]....
        /*012c*/ 	.word	0xffffffff


	//   ....[5]....
        /*0130*/ 	.word	0xffffffff


	//   ....[6]....
        /*0134*/ 	.word	0xffffffff


	//   ....[7]....
        /*0138*/ 	.word	0xffffffff


	//   ....[8]....
        /*013c*/ 	.word	0xffffffff


	//   ....[9]....
        /*0140*/ 	.word	0xffffffff


	//   ....[10]....
        /*0144*/ 	.word	0xffffffff


	//   ....[11]....
        /*0148*/ 	.word	0xffffffff


	//   ....[12]....
        /*014c*/ 	.word	0xffffffff


	//   ....[13]....
        /*0150*/ 	.word	0xffffffff


	//   ....[14]....
        /*0154*/ 	.word	0xffffffff


	//   ....[15]....
        /*0158*/ 	.word	0xffffffff


	//   ....[16]....
        /*015c*/ 	.word	0xffffffff


	//   ....[17]....
        /*0160*/ 	.word	0xffffffff


	//   ....[18]....
        /*0164*/ 	.word	0xffffffff


	//   ....[19]....
        /*0168*/ 	.word	0xffffffff


	//   ....[20]....
        /*016c*/ 	.word	0xffffffff


	//   ....[21]....
        /*0170*/ 	.word	0xffffffff


	//   ....[22]....
        /*0174*/ 	.word	0xffffffff


	//   ....[23]....
        /*0178*/ 	.word	0xffffffff


	//   ....[24]....
        /*017c*/ 	.word	0xffffffff


	//   ....[25]....
        /*0180*/ 	.word	0xffffffff


	//   ....[26]....
        /*0184*/ 	.word	0xffffffff


	//   ....[27]....
        /*0188*/ 	.word	0xffffffff


	//   ....[28]....
        /*018c*/ 	.word	0xffffffff


	//   ....[29]....
        /*0190*/ 	.word	0xffffffff


	//----- nvinfo : EIATTR_COOP_GROUP_INSTR_OFFSETS
	.align		4
.L_3114:
        /*0194*/ 	.byte	0x04, 0x28
        /*0196*/ 	.short	(.L_3116 - .L_3115)


	//   ....[0]....
.L_3115:
        /*0198*/ 	.word	0x000005f0


	//   ....[1]....
        /*019c*/ 	.word	0x00000610


	//   ....[2]....
        /*01a0*/ 	.word	0x00000640


	//   ....[3]....
        /*01a4*/ 	.word	0x00000670


	//   ....[4]....
        /*01a8*/ 	.word	0x000006d0


	//   ....[5]....
        /*01ac*/ 	.word	0x000007c0


	//   ....[6]....
        /*01b0*/ 	.word	0x000007f0


	//   ....[7]....
        /*01b4*/ 	.word	0x00000810


	//   ....[8]....
        /*01b8*/ 	.word	0x00000830


	//   ....[9]....
        /*01bc*/ 	.word	0x00000850


	//   ....[10]....
        /*01c0*/ 	.word	0x00000c70


	//   ....[11]....
        /*01c4*/ 	.word	0x00000ca0


	//   ....[12]....
        /*01c8*/ 	.word	0x00000cc0


	//   ....[13]....
        /*01cc*/ 	.word	0x00000ce0


	//   ....[14]....
        /*01d0*/ 	.word	0x00000d00


	//   ....[15]....
        /*01d4*/ 	.word	0x00000d60


	//   ....[16]....
        /*01d8*/ 	.word	0x00000d80


	//   ....[17]....
        /*01dc*/ 	.word	0x00000da0


	//   ....[18]....
        /*01e0*/ 	.word	0x00000dc0


	//   ....[19]....
        /*01e4*/ 	.word	0x00000de0


	//   ....[20]....
        /*01e8*/ 	.word	0x00001b20


	//   ....[21]....
        /*01ec*/ 	.word	0x00001b90


	//   ....[22]....
        /*01f0*/ 	.word	0x00001bd0


	//   ....[23]....
        /*01f4*/ 	.word	0x00001c00


	//   ....[24]....
        /*01f8*/ 	.word	0x00001c70


	//   ....[25]....
        /*01fc*/ 	.word	0x00001cc0


	//   ....[26]....
        /*0200*/ 	.word	0x00001ce0


	//   ....[27]....
        /*0204*/ 	.word	0x00001d00


	//   ....[28]....
        /*0208*/ 	.word	0x00001d20


	//   ....[29]....
        /*020c*/ 	.word	0x00001d40


	//----- nvinfo : EIATTR_EXIT_INSTR_OFFSETS
	.align		4
.L_3116:
        /*0210*/ 	.byte	0x04, 0x1c
        /*0212*/ 	.short	(.L_3118 - .L_3117)


	//   ....[0]....
.L_3117:
        /*0214*/ 	.word	0x00001ad0


	//   ....[1]....
        /*0218*/ 	.word	0x00002080


	//   ....[2]....
        /*021c*/ 	.word	0x00002110


	//----- nvinfo : EIATTR_CRS_STACK_SIZE
	.align		4
.L_3118:
        /*0220*/ 	.byte	0x04, 0x1e
        /*0222*/ 	.short	(.L_3120 - .L_3119)
.L_3119:
        /*0224*/ 	.word	0x00000000


	//----- nvinfo : EIATTR_CBANK_PARAM_SIZE
	.align		4
.L_3120:
        /*0228*/ 	.byte	0x03, 0x19
        /*022a*/ 	.short	0x0074


	//----- nvinfo : EIATTR_PARAM_CBANK
	.align		4
        /*022c*/ 	.byte	0x04, 0x0a
        /*022e*/ 	.short	(.L_3122 - .L_3121)
	.align		4
.L_3121:
        /*0230*/ 	.word	index@(.nv.constant0._ZN17fastertransformer34generalAddBiasResidualLayerNormOptI7__half2Lb1ELb0ELi2ELb1ELi4EEEvPT_S3_PKS2_S5_S5_S5_S5_S5_fiiPKfS7_S7_Pfi)
        /*0234*/ 	.short	0x0210
        /*0236*/ 	.short	0x0074


	//----- nvinfo : EIATTR_SW_WAR
	.align		4
.L_3122:
        /*0238*/ 	.byte	0x04, 0x36
        /*023a*/ 	.short	(.L_3124 - .L_3123)
.L_3123:
        /*023c*/ 	.word	0x00000008
.L_3124:


//--------------------- .nv.info._ZN17fastertransformer35generalAddBiasResidualLayerNormOpt2I7__half2Lb0ELb1ELi2ELb1ELi4EEEvPT_S3_PKS2_S5_S5_S5_S5_S5_fiiPKfS7_S7_Pfi --------------------------
	.section	.nv.info._ZN17fastertransformer35generalAddBiasResidualLayerNormOpt2I7__half2Lb0ELb1ELi2ELb1ELi4EEEvPT_S3_PKS2_S5_S5_S5_S5_S5_fiiPKfS7_S7_Pfi,"",@"SHT_CUDA_INFO"
	.sectionflags	@""
	.align	4


	//----- nvinfo : EIATTR_CUDA_API_VERSION
	.align		4
        /*0000*/ 	.byte	0x04, 0x37
        /*0002*/ 	.short	(.L_3126 - .L_3125)
.L_3125:
        /*0004*/ 	.word	0x00000082


	//----- nvinfo : EIATTR_KPARAM_INFO
	.align		4
.L_3126:
        /*0008*/ 	.byte	0x04, 0x17
        /*000a*/ 	.short	(.L_3128 - .L_3127)
.L_3127:
        /*000c*/ 	.word	0x00000000
        /*0010*/ 	.short	0x000f
        /*0012*/ 	.short	0x0070
        /*0014*/ 	.byte	0x00, 0xf0, 0x11, 0x00


	//----- nvinfo : EIATTR_KPARAM_INFO
	.align		4
.L_3128:
        /*0018*/ 	.byte	0x04, 0x17
        /*001a*/ 	.short	(.L_3130 - .L_3129)
.L_3129:
        /*001c*/ 	.word	0x00000000
        /*0020*/ 	.short	0x000e
        /*0022*/ 	.short	0x0068
        /*0024*/ 	.byte	0x00, 0xf0, 0x21, 0x00


	//----- nvinfo : EIATTR_KPARAM_INFO
	.align		4
.L_3130:
        /*0028*/ 	.byte	0x04, 0x17
        /*002a*/ 	.short	(.L_3132 - .L_3131)
.L_3131:
        /*002c*/ 	.word	0x00000000
        /*0030*/ 	.short	0x000d
        /*0032*/ 	.short	0x0060
        /*0034*/ 	.byte	0x00, 0xf0, 0x21, 0x00


	//----- nvinfo : EIATTR_KPARAM_INFO
	.align		4
.L_3132:
        /*0038*/ 	.byte	0x04, 0x17
        /*003a*/ 	.short	(.L_3134 - .L_3133)
.L_3133:
        /*003c*/ 	.word	0x00000000
        /*0040*/ 	.short	0x000c
        /*0042*/ 	.short	0x0058
        /*0044*/ 	.byte	0x00, 0xf0, 0x21, 0x00


	//----- nvinfo : EIATTR_KPARAM_INFO
	.align		4
.L_3134:
        /*0048*/ 	.byte	0x04, 0x17
        /*004a*/ 	.short	(.L_3136 - .L_3135)
.L_3135:
        /*004c*/ 	.word	0x00000000
        /*0050*/ 	.short	0x000b
        /*0052*/ 	.short	0x0050
        /*0054*/ 	.byte	0x00, 0xf0, 0x21, 0x00


	//----- nvinfo : EIATTR_KPARAM_INFO
	.align		4
.L_3136:
        /*0058*/ 	.byte	0x04, 0x17
        /*005a*/ 	.short	(.L_3138 - .L_3137)
.L_3137:
        /*005c*/ 	.word	0x00000000
        /*0060*/ 	.short	0x000a
        /*0062*/ 	.short	0x0048
        /*0064*/ 	.byte	0x00, 0xf0, 0x11, 0x00


	//----- nvinfo : EIATTR_KPARAM_INFO
	.align		4
.L_3138:
        /*0068*/ 	.byte	0x04, 0x17
        /*006a*/ 	.short	(.L_3140 - .L_3139)
.L_3139:
        /*006c*/ 	.word	0x00000000
        /*0070*/ 	.short	0x0009
        /*0072*/ 	.short	0x0044
        /*0074*/ 	.byte	0x00, 0xf0, 0x11, 0x00


	//----- nvinfo : EIATTR_KPARAM_INFO
	.align		4
.L_3140:
        /*0078*/ 	.byte	0x04, 0x17
        /*007a*/ 	.short	(.L_3142 - .L_3141)
.L_3141:
        /*007c*/ 	.word	0x00000000
        /*0080*/ 	.short	0x0008
        /*0082*/ 	.short	0x0040
        /*0084*/ 	.byte	0x00, 0xf0, 0x11, 0x00


	//----- nvinfo : EIATTR_KPARAM_INFO
	.align		4
.L_3142:
        /*0088*/ 	.byte	0x04, 0x17
        /*008a*/ 	.short	(.L_3144 - .L_3143)
.L_3143:
        /*008c*/ 	.word	0x00000000
        /*0090*/ 	.short	0x0007
        /*0092*/ 	.short	0x0038
        /*0094*/ 	.byte	0x00, 0xf0, 0x21, 0x00


	//----- nvinfo : EIATTR_KPARAM_INFO
	.align		4
.L_3144:
        /*0098*/ 	.byte	0x04, 0x17
        /*009a*/ 	.short	(.L_3146 - .L_3145)
.L_3145:
        /*009c*/ 	.word	0x00000000
        /*00a0*/ 	.short	0x0006
        /*00a2*/ 	.short	0x0030
        /*00a4*/ 	.byte	0x00, 0xf0, 0x21, 0x00


	//----- nvinfo : EIATTR_KPARAM_INFO
	.align		4
.L_3146:
        /*00a8*/ 	.byte	0x04, 0x17
        /*00aa*/ 	.short	(.L_3148 - .L_3147)
.L_3147:
        /*00ac*/ 	.word	0x00000000
        /*00b0*/ 	.short	0x0005
        /*00b2*/ 	.short	0x0028
        /*00b4*/ 	.byte	0x00, 0xf0, 0x21, 0x00


	//----- nvinfo : EIATTR_KPARAM_INFO
	.align		4
.L_3148:
        /*00b8*/ 	.byte	0x04, 0x17
        /*00ba*/ 	.short	(.L_3150 - .L_3149)
.L_3149:
        /*00bc*/ 	.word	0x00000000
        /*00c0*/ 	.short	0x0004
        /*00c2*/ 	.short	0x0020
        /*00c4*/ 	.byte	0x00, 0xf0, 0x21, 0x00


	//----- nvinfo : EIATTR_KPARAM_INFO
	.align		4
.L_3150:
        /*00c8*/ 	.byte	0x04, 0x17
        /*00ca*/ 	.short	(.L_3152 - .L_3151)
.L_3151:
        /*00cc*/ 	.word	0x00000000
        /*00d0*/ 	.short	0x0003
        /*00d2*/ 	.short	0x0018
        /*00d4*/ 	.byte	0x00, 0xf0, 0x21, 0x00


	//----- nvinfo : EIATTR_KPARAM_INFO
	.align		4
.L_3152:
        /*00d8*/ 	.byte	0x04, 0x17
        /*00da*/ 	.short	(.L_3154 - .L_3153)
.L_3153:
        /*00dc*/ 	.word	0x00000000
        /*00e0*/ 	.short	0x0002
        /*00e2*/ 	.short	0x0010
        /*00e4*/ 	.byte	0x00, 0xf0, 0x21, 0x00


	//----- nvinfo : EIATTR_KPARAM_INFO
	.align		4
.L_3154:
        /*00e8*/ 	.byte	0x04, 0x17
        /*00ea*/ 	.short	(.L_3156 - .L_3155)
.L_3155:
        /*00ec*/ 	.word	0x00000000
        /*00f0*/ 	.short	0x0001
        /*00f2*/ 	.short	0x0008
        /*00f4*/ 	.byte	0x00, 0xf0, 0x21, 0x00


	//----- nvinfo : EIATTR_KPARAM_INFO
	.align		4
.L_3156:
        /*00f8*/ 	.byte	0x04, 0x17
        /*00fa*/ 	.short	(.L_3158 - .L_3157)
.L_3157:
        /*00fc*/ 	.word	0x00000000
        /*0100*/ 	.short	0x0000
        /*0102*/ 	.short	0x0000
        /*0104*/ 	.byte	0x00, 0xf0, 0x21, 0x00


	//----- nvinfo : EIATTR_SPARSE_MMA_MASK
	.align		4
.L_3158:
        /*0108*/ 	.byte	0x03, 0x50
        /*010a*/ 	.short	0x0000


	//----- nvinfo : EIATTR_MAXREG_COUNT
	.align		4
        /*010c*/ 	.byte	0x03, 0x1b
        /*010e*/ 	.short	0x00ff


	//----- nvinfo : EIATTR_NUM_BARRIERS
	.align		4
        /*0110*/ 	.byte	0x02, 0x4c
        /*0112*/ 	.byte	0x01
	.zero		1


	//----- nvinfo : EIATTR_MERCURY_ISA_VERSION
	.align		4
        /*0114*/ 	.byte	0x03, 0x5f
        /*0116*/ 	.short	0x0101


	//----- nvinfo : EIATTR_COOP_GROUP_MASK_REGIDS
	.align		4
        /*0118*/ 	.byte	0x04, 0x29
        /*011a*/ 	.short	(.L_3160 - .L_3159)


	//   ....[0]....
.L_3159:
        /*011c*/ 	.word	0xffffffff


	//   ....[1]....
        /*0120*/ 	.word	0xffffffff


	//   ....[2]....
        /*0124*/ 	.word	0xffffffff


	//   ....[3]....
        /*0128*/ 	.word	0xffffffff


	//   ....[4]....
        /*012c*/ 	.word	0xffffffff


	//   ....[5]....
        /*0130*/ 	.word	0xffffffff


	//   ....[6]....
        /*0134*/ 	.word	0xffffffff


	//   ....[7]....
        /*0138*/ 	.word	0xffffffff


	//   ....[8]....
        /*013c*/ 	.word	0xffffffff


	//   ....[9]....
        /*0140*/ 	.word	0xffffffff


	//   ....[10]....
        /*0144*/ 	.word	0xffffffff


	//   ....[11]....
        /*0148*/ 	.word	0xffffffff


	//   ....[12]....
        /*014c*/ 	.word	0xffffffff


	//   ....[13]....
        /*0150*/ 	.word	0xffffffff


	//   ....[14]....
        /*0154*/ 	.word	0xffffffff


	//   ....[15]....
        /*0158*/ 	.word	0xffffffff


	//   ....[16]....
        /*015c*/ 	.word	0xffffffff


	//   ....[17]....
        /*0160*/ 	.word	0xffffffff


	//   ....[18]....
        /*0164*/ 	.word	0xffffffff


	//   ....[19]....
        /*0168*/ 	.word	0xffffffff


	//   ....[20]....
        /*016c*/ 	.word	0xffffffff


	//   ....[21]....
        /*0170*/ 	.word	0xffffffff


	//   ....[22]....
        /*0174*/ 	.word	0xffffffff


	//   ....[23]....
        /*0178*/ 	.word	0xffffffff


	//   ....[24]....
        /*017c*/ 	.word	0xffffffff


	//   ....[25]....
        /*0180*/ 	.word	0xffffffff


	//   ....[26]....
        /*0184*/ 	.word	0xffffffff


	//   ....[27]....
        /*0188*/ 	.word	0xffffffff


	//   ....[28]....
        /*018c*/ 	.word	0xffffffff


	//   ....[29]....
        /*0190*/ 	.word	0xffffffff


	//----- nvinfo : EIATTR_COOP_GROUP_INSTR_OFFSETS
	.align		4
.L_3160:
        /*0194*/ 	.byte	0x04, 0x28
        /*0196*/ 	.short	(.L_3162 - .L_3161)


	//   ....[0]....
.L_3161:
        /*0198*/ 	.word	0x00000b70


	//   ....[1]....
        /*019c*/ 	.word	0x00000bb0


	//   ....[2]....
        /*01a0*/ 	.word	0x00000be0


	//   ....[3]....
        /*01a4*/ 	.word	0x00000bf0


	//   ....[4]....
        /*01a8*/ 	.word	0x00000c20


	//   ....[5]....
        /*01ac*/ 	.word	0x00000c30


	//   ....[6]....
        /*01b0*/ 	.word	0x00000c80


	//   ....[7]....
        /*01b4*/ 	.word	0x00000c90


	//   ....[8]....
        /*01b8*/ 	.word	0x00000d00


	//   ....[9]....
        /*01bc*/ 	.word	0x00000d30


	//   ....[10]....
        /*01c0*/ 	.word	0x00000e10


	//   ....[11]....
        /*01c4*/ 	.word	0x00000e20


	//   ....[12]....
        /*01c8*/ 	.word	0x00000e50


	//   ....[13]....
        /*01cc*/ 	.word	0x00000e60


	//   ....[14]....
        /*01d0*/ 	.word	0x00000e90


	//   ....[15]....
        /*01d4*/ 	.word	0x00000ea0


	//   ....[16]....
        /*01d8*/ 	.word	0x00000ed0


	//   ....[17]....
        /*01dc*/ 	.word	0x00000ee0


	//   ....[18]....
        /*01e0*/ 	.word	0x00000f10


	//   ....[19]....
        /*01e4*/ 	.word	0x00000f20


	//   ....[20]....
        /*01e8*/ 	.word	0x00001cd0


	//   ....[21]....
        /*01ec*/ 	.word	0x00001d40


	//   ....[22]....
        /*01f0*/ 	.word	0x00001da0


	//   ....[23]....
        /*01f4*/ 	.word	0x00001dd0


	//   ....[24]....
        /*01f8*/ 	.word	0x00001e20


	//   ....[25]....
        /*01fc*/ 	.word	0x00001e70


	//   ....[26]....
        /*0200*/ 	.word	0x00001e90


	//   ....[27]....
        /*0204*/ 	.word	0x00001eb0


	//   ....[28]....
        /*0208*/ 	.word	0x00001ed0


	//   ....[29]....
        /*020c*/ 	.word	0x00001ef0


	//----- nvinfo : EIATTR_EXIT_INSTR_OFFSETS
	.align		4
.L_3162:
        /*0210*/ 	.byte	0x04, 0x1c
        /*0212*/ 	.short	(.L_3164 - .L_3163)


	//   ....[0]....
.L_3163:
        /*0214*/ 	.word	0x00001c80


	//   ....[1]....
        /*0218*/ 	.word	0x00002240


	//   ....[2]....
        /*021c*/ 	.word	0x000022c0


	//----- nvinfo : EIATTR_CRS_STACK_SIZE
	.align		4
.L_3164:
        /*0220*/ 	.byte	0x04, 0x1e
        /*0222*/ 	.short	(.L_3166 - .L_3165)
.L_3165:
        /*0224*/ 	.word	0x00000000


	//----- nvinfo : EIATTR_CBANK_PARAM_SIZE
	.align		4
.L_3166:
        /*0228*/ 	.byte	0x03, 0x19
        /*022a*/ 	.short	0x0074


	//----- nvinfo : EIATTR_PARAM_CBANK
	.align		4
        /*022c*/ 	.byte	0x04, 0x0a
        /*022e*/ 	.short	(.L_3168 - .L_3167)
	.align		4
.L_3167:
        /*0230*/ 	.word	index@(.nv.constant0._ZN17fastertransformer35generalAddBiasResidualLayerNormOpt2I7__half2Lb0ELb1ELi2ELb1ELi4EEEvPT_S3_PKS2_S5_S5_S5_S5_S5_fiiPKfS7_S7_Pfi)
        /*0234*/ 	.short	0x0210
        /*0236*/ 	.short	0x0074


	//----- nvinfo : EIATTR_SW_WAR
	.align		4
.L_3168:
        /*0238*/ 	.byte	0x04, 0x36
        /*023a*/ 	.short	(.L_3170 - .L_3169)
.L_3169:
        /*023c*/ 	.word	0x00000008
.L_3170:


//--------------------- .nv.info._ZN17fastertransformer34generalAddBiasResidualLayerNormOptI7__half2Lb0ELb1ELi2ELb1ELi4EEEvPT_S3_PKS2_S5_S5_S5_S5_S5_fiiPKfS7_S7_Pfi --------------------------
	.section	.nv.info._ZN17fastertransformer34generalAddBiasResidualLayerNormOptI7__half2Lb0ELb1ELi2ELb1ELi4EEEvPT_S3_PKS2_S5_S5_S5_S5_S5_fiiPKfS7_S7_Pfi,"",@"SHT_CUDA_INFO"
	.sectionflags	@""
	.align	4


	//----- nvinfo : EIATTR_CUDA_API_VERSION
	.align		4
        /*0000*/ 	.byte	0x04, 0x37
        /*0002*/ 	.short	(.L_3172 - .L_3171)
.L_3171:
        /*0004*/ 	.word	0x00000082


	//----- nvinfo : EIATTR_KPARAM_INFO
	.align		4
.L_3172:
        /*0008*/ 	.byte	0x04, 0x17
        /*000a*/ 	.short	(.L_3174 - .L_3173)
.L_3173:
        /*000c*/ 	.word	0x00000000
        /*0010*/ 	.short	0x000f
        /*0012*/ 	.short	0x0070
        /*0014*/ 	.byte	0x00, 0xf0, 0x11, 0x00


	//----- nvinfo : EIATTR_KPARAM_INFO
	.align		4
.L_3174:
        /*0018*/ 	.byte	0x04, 0x17
        /*001a*/ 	.short	(.L_3176 - .L_3175)
.L_3175:
        /*001c*/ 	.word	0x00000000
        /*0020*/ 	.short	0x000e
        /*0022*/ 	.short	0x0068
        /*0024*/ 	.byte	0x00, 0xf0, 0x21, 0x00


	//----- nvinfo : EIATTR_KPARAM_INFO
	.align		4
.L_3176:
        /*0028*/ 	.byte	0x04, 0x17
        /*002a*/ 	.short	(.L_3178 - .L_3177)
.L_3177:
        /*002c*/ 	.word	0x00000000
        /*0030*/ 	.short	0x000d
        /*0032*/ 	.short	0x0060
        /*0034*/ 	.byte	0x00, 0xf0, 0x21, 0x00


	//----- nvinfo : EIATTR_KPARAM_INFO
	.align		4
.L_3178:
        /*0038*/ 	.byte	0x04, 0x17
        /*003a*/ 	.short	(.L_3180 - .L_3179)
.L_3179:
        /*003c*/ 	.word	0x00000000
        /*0040*/ 	.short	0x000c
        /*0042*/ 	.short	0x0058
        /*0044*/ 	.byte	0x00, 0xf0, 0x21, 0x00


	//----- nvinfo : EIATTR_KPARAM_INFO
	.align		4
.L_3180:
        /*0048*/ 	.byte	0x04, 0x17
        /*004a*/ 	.short	(.L_3182 - .L_3181)
.L_3181:
        /*004c*/ 	.word	0x00000000
        /*0050*/ 	.short	0x000b
        /*0052*/ 	.short	0x0050
        /*0054*/ 	.byte	0x00, 0xf0, 0x21, 0x00


	//----- nvinfo : EIATTR_KPARAM_INFO
	.align		4
.L_3182:
        /*0058*/ 	.byte	0x04, 0x17
        /*005a*/ 	.short	(.L_3184 - .L_3183)
.L_3183:
        /*005c*/ 	.word	0x00000000
        /*0060*/ 	.short	0x000a
        /*0062*/ 	.short	0x0048
        /*0064*/ 	.byte	0x00, 0xf0, 0x11, 0x00


	//----- nvinfo : EIATTR_KPARAM_INFO
	.align		4
.L_3184:
        /*0068*/ 	.byte	0x04, 0x17
        /*006a*/ 	.short	(.L_3186 - .L_3185)
.L_3185:
        /*006c*/ 	.word	0x00000000
        /*0070*/ 	.short	0x0009
        /*0072*/ 	.short	0x0044
        /*0074*/ 	.byte	0x00, 0xf0, 0x11, 0x00


	//----- nvinfo : EIATTR_KPARAM_INFO
	.align		4
.L_3186:
        /*0078*/ 	.byte	0x04, 0x17
        /*007a*/ 	.short	(.L_3188 - .L_3187)
.L_3187:
        /*007c*/ 	.word	0x00000000
        /*0080*/ 	.short	0x0008
        /*0082*/ 	.short	0x0040
        /*0084*/ 	.byte	0x00, 0xf0, 0x11, 0x00


	//----- nvinfo : EIATTR_KPARAM_INFO
	.align		4
.L_3188:
        /*0088*/ 	.byte	0x04, 0x17
        /*008a*/ 	.short	(.L_3190 - .L_3189)
.L_3189:
        /*008c*/ 	.word	0x00000000
        /*0090*/ 	.short	0x0007
        /*0092*/ 	.short	0x0038
        /*0094*/ 	.byte	0x00, 0xf0, 0x21, 0x00


	//----- nvinfo : EIATTR_KPARAM_INFO
	.align		4
.L_3190:
        /*0098*/ 	.byte	0x04, 0x17
        /*009a*/ 	.short	(.L_3192 - .L_3191)
.L_3191:
        /*009c*/ 	.word	0x00000000
        /*00a0*/ 	.short	0x0006
        /*00a2*/ 	.short	0x0030
        /*00a4*/ 	.byte	0x00, 0xf0, 0x21, 0x00


	//----- nvinfo : EIATTR_KPARAM_INFO
	.align		4
.L_3192:
        /*00a8*/ 	.byte	0x04, 0x17
        /*00aa*/ 	.short	(.L_3194 - .L_3193)
.L_3193:
        /*00ac*/ 	.word	0x00000000
        /*00b0*/ 	.short	0x0005
        /*00b2*/ 	.short	0x0028
        /*00b4*/ 	.byte	0x00, 0xf0, 0x21, 0x00


	//----- nvinfo : EIATTR_KPARAM_INFO
	.align		4
.L_3194:
        /*00b8*/ 	.byte	0x04, 0x17
        /*00ba*/ 	.short	(.L_3196 - .L_3195)
.L_3195:
        /*00bc*/ 	.word	0x00000000
        /*00c0*/ 	.short	0x0004
        /*00c2*/ 	.short	0x0020
        /*00c4*/ 	.byte	0x00, 0xf0, 0x21, 0x00


	//----- nvinfo : EIATTR_KPARAM_INFO
	.align		4
.L_3196:
        /*00c8*/ 	.byte	0x04, 0x17
        /*00ca*/ 	.short	(.L_3198 - .L_3197)
.L_3197:
        /*00cc*/ 	.word	0x00000000
        /*00d0*/ 	.short	0x0003
        /*00d2*/ 	.short	0x0018
        /*00d4*/ 	.byte	0x00, 0xf0, 0x21, 0x00


	//----- nvinfo : EIATTR_KPARAM_INFO
	.align		4
.L_3198:
        /*00d8*/ 	.byte	0x04, 0x17
        /*00da*/ 	.short	(.L_3200 - .L_3199)
.L_3199:
        /*00dc*/ 	.word	0x00000000
        /*00e0*/ 	.short	0x0002
        /*00e2*/ 	.short	0x0010
        /*00e4*/ 	.byte	0x00, 0xf0, 0x21, 0x00


	//----- nvinfo : EIATTR_KPARAM_INFO
	.align		4
.L_3200:
        /*00e8*/ 	.byte	0x04, 0x17
        /*00ea*/ 	.short	(.L_3202 - .L_3201)
.L_3201:
        /*00ec*/ 	.word	0x00000000
        /*00f0*/ 	.short	0x0001
        /*00f2*/ 	.short	0x0008
        /*00f4*/ 	.byte	0x00, 0xf0, 0x21, 0x00


	//----- nvinfo : EIATTR_KPARAM_INFO
	.align		4
.L_3202:
        /*00f8*/ 	.byte	0x04, 0x17
        /*00fa*/ 	.short	(.L_3204 - .L_3203)
.L_3203:
        /*00fc*/ 	.word	0x00000000
        /*0100*/ 	.short	0x0000
        /*0102*/ 	.short	0x0000
        /*0104*/ 	.byte	0x00, 0xf0, 0x21, 0x00


	//----- nvinfo : EIATTR_SPARSE_MMA_MASK
	.align		4
.L_3204:
        /*0108*/ 	.byte	0x03, 0x50
        /*010a*/ 	.short	0x0000


	//----- nvinfo : EIATTR_MAXREG_COUNT
	.align		4
        /*010c*/ 	.byte	0x03, 0x1b
        /*010e*/ 	.short	0x00ff


	//----- nvinfo : EIATTR_NUM_BARRIERS
	.align		4
        /*0110*/ 	.byte	0x02, 0x4c
        /*0112*/ 	.byte	0x01
	.zero		1


	//----- nvinfo : EIATTR_MERCURY_ISA_VERSION
	.align		4
        /*0114*/ 	.byte	0x03, 0x5f
        /*0116*/ 	.short	0x0101


	//----- nvinfo : EIATTR_COOP_GROUP_MASK_REGIDS
	.align		4
        /*0118*/ 	.byte	0x04, 0x29
        /*011a*/ 	.short	(.L_3206 - .L_3205)


	//   ....[0]....
.L_3205:
        /*011c*/ 	.word	0xffffffff


	//   ....[1]....
        /*0120*/ 	.word	0xffffffff


	//   ....[2]....
        /*0124*/ 	.word	0xffffffff


	//   ....[3]....
        /*0128*/ 	.word	0xffffffff


	//   ....[4]....
        /*012c*/ 	.word	0xffffffff


	//   ....[5]....
        /*0130*/ 	.word	0xffffffff


	//   ....[6]....
        /*0134*/ 	.word	0xffffffff


	//   ....[7]....
        /*0138*/ 	.word	0xffffffff


	//   ....[8]....
        /*013c*/ 	.word	0xffffffff


	//   ....[9]....
        /*0140*/ 	.word	0xffffffff


	//   ....[10]....
        /*0144*/ 	.word	0xffffffff


	//   ....[11]....
        /*0148*/ 	.word	0xffffffff


	//   ....[12]....
        /*014c*/ 	.word	0xffffffff


	//   ....[13]....
        /*0150*/ 	.word	0xffffffff


	//   ....[14]....
        /*0154*/ 	.word	0xffffffff


	//   ....[15]....
        /*0158*/ 	.word	0xffffffff


	//   ....[16]....
        /*015c*/ 	.word	0xffffffff


	//   ....[17]....
        /*0160*/ 	.word	0xffffffff


	//   ....[18]....
        /*0164*/ 	.word	0xffffffff


	//   ....[19]....
        /*0168*/ 	.word	0xffffffff


	//   ....[20]....
        /*016c*/ 	.word	0xffffffff


	//   ....[21]....
        /*0170*/ 	.word	0xffffffff


	//   ....[22]....
        /*0174*/ 	.word	0xffffffff


	//   ....[23]....
        /*0178*/ 	.word	0xffffffff


	//   ....[24]....
        /*017c*/ 	.word	0xffffffff


	//   ....[25]....
        /*0180*/ 	.word	0xffffffff


	//   ....[26]....
        /*0184*/ 	.word	0xffffffff


	//   ....[27]....
        /*0188*/ 	.word	0xffffffff


	//   ....[28]....
        /*018c*/ 	.word	0xffffffff


	//   ....[29]....
        /*0190*/ 	.word	0xffffffff


	//----- nvinfo : EIATTR_COOP_GROUP_INSTR_OFFSETS
	.align		4
.L_3206:
        /*0194*/ 	.byte	0x04, 0x28
        /*0196*/ 	.short	(.L_3208 - .L_3207)


	//   ....[0]....
.L_3207:
        /*0198*/ 	.word	0x00000340


	//   ....[1]....
        /*019c*/ 	.word	0x00000380


	//   ....[2]....
        /*01a0*/ 	.word	0x000003d0


	//   ....[3]....
        /*01a4*/ 	.word	0x00000410


	//   ....[4]....
        /*01a8*/ 	.word	0x00000480


	//   ....[5]....
        /*01ac*/ 	.word	0x00000500


	//   ....[6]....
        /*01b0*/ 	.word	0x00000530


	//   ....[7]....
        /*01b4*/ 	.word	0x00000550


	//   ....[8]....
        /*01b8*/ 	.word	0x00000570


	//   ....[9]....
        /*01bc*/ 	.word	0x00000590


	//   ....[10]....
        /*01c0*/ 	.word	0x000009b0


	//   ....[11]....
        /*01c4*/ 	.word	0x000009e0


	//   ....[12]....
        /*01c8*/ 	.word	0x00000a00


	//   ....[13]....
        /*01cc*/ 	.word	0x00000a20


	//   ....[14]....
        /*01d0*/ 	.word	0x00000a40


	//   ....[15]....
        /*01d4*/ 	.word	0x00000aa0


	//   ....[16]....
        /*01d8*/ 	.word	0x00000ac0


	//   ....[17]....
        /*01dc*/ 	.word	0x00000ae0


	//   ....[18]....
        /*01e0*/ 	.word	0x00000b00


	//   ....[19]....
        /*01e4*/ 	.word	0x00000b20


	//   ....[20]....
        /*01e8*/ 	.word	0x000018e0


	//   ....[21]....
        /*01ec*/ 	.word	0x00001950


	//   ....[22]....
        /*01f0*/ 	.word	0x00001990


	//   ....[23]....
        /*01f4*/ 	.word	0x000019c0


	//   ....[24]....
        /*01f8*/ 	.word	0x00001a30


	//   ....[25]....
        /*01fc*/ 	.word	0x00001a80


	//   ....[26]....
        /*0200*/ 	.word	0x00001aa0


	//   ....[27]....
        /*0204*/ 	.word	0x00001ac0


	//   ....[28]....
        /*0208*/ 	.word	0x00001ae0


	//   ....[29]....
        /*020c*/ 	.word	0x00001b00


	//----- nvinfo : EIATTR_EXIT_INSTR_OFFSETS
	.align		4
.L_3208:
        /*0210*/ 	.byte	0x04, 0x1c
        /*0212*/ 	.short	(.L_3210 - .L_3209)


	//   ....[0]....
.L_3209:
        /*0214*/ 	.word	0x00001890


	//   ....[1]....
        /*0218*/ 	.word	0x00001e40


	//   ....[2]....
        /*021c*/ 	.word	0x00001ed0


	//----- nvinfo : EIATTR_CRS_STACK_SIZE
	.align		4
.L_3210:
        /*0220*/ 	.byte	0x04, 0x1e
        /*0222*/ 	.short	(.L_3212 - .L_3211)
.L_3211:
        /*0224*/ 	.word	0x00000000


	//----- nvinfo : EIATTR_CBANK_PARAM_SIZE
	.align		4
.L_3212:
        /*0228*/ 	.byte	0x03, 0x19
        /*022a*/ 	.short	0x0074


	//----- nvinfo : EIATTR_PARAM_CBANK
	.align		4
        /*022c*/ 	.byte	0x04, 0x0a
        /*022e*/ 	.short	(.L_3214 - .L_3213)
	.align		4
.L_3213:
        /*0230*/ 	.word	index@(.nv.constant0._ZN17fastertransformer34generalAddBiasResidualLayerNormOptI7__half2Lb0ELb1ELi2ELb1ELi4EEEvPT_S3_PKS2_S5_S5_S5_S5_S5_fiiPKfS7_S7_Pfi)
        /*0234*/ 	.short	0x0210
        /*0236*/ 	.short	0x0074


	//----- nvinfo : EIATTR_SW_WAR
	.align		4
.L_3214:
        /*0238*/ 	.byte	0x04, 0x36
        /*023a*/ 	.short	(.L_3216 - .L_3215)
.L_3215:
        /*023c*/ 	.word	0x00000008
.L_3216:


//--------------------- .nv.info._ZN17fastertransformer35generalAddBiasResidualLayerNormOpt2I7__half2Lb1ELb1ELi2ELb1ELi4EEEvPT_S3_PKS2_S5_S5_S5_S5_S5_fiiPKfS7_S7_Pfi --------------------------
	.section	.nv.info._ZN17fastertransformer35generalAddBiasResidualLayerNormOpt2I7__half2Lb1ELb1ELi2ELb1ELi4EEEvPT_S3_PKS2_S5_S5_S5_S5_S5_fiiPKfS7_S7_Pfi,"",@"SHT_CUDA_INFO"
	.sectionflags	@""
	.align	4


	//----- nvinfo : EIATTR_CUDA_API_VERSION
	.align		4
        /*0000*/ 	.byte	0x04, 0x37
        /*0002*/ 	.short	(.L_3218 - .L_3217)
.L_3217:
        /*0004*/ 	.word	0x00000082


	//----- nvinfo : EIATTR_KPARAM_INFO
	.align		4
.L_3218:
        /*0008*/ 	.byte	0x04, 0x17
        /*000a*/ 	.short	(.L_3220 - .L_3219)
.L_3219:
        /*000c*/ 	.word	0x00000000
        /*0010*/ 	.short	0x000f
        /*0012*/ 	.short	0x0070
        /*0014*/ 	.byte	0x00, 0xf0, 0x11, 0x00


	//----- nvinfo : EIATTR_KPARAM_INFO
	.align		4
.L_3220:
        /*0018*/ 	.byte	0x04, 0x17
        /*001a*/ 	.short	(.L_3222 - .L_3221)
.L_3221:
        /*001c*/ 	.word	0x00000000
        /*0020*/ 	.short	0x000e
        /*0022*/ 	.short	0x0068
        /*0024*/ 	.byte	0x00, 0xf0, 0x21, 0x00


	//----- nvinfo : EIATTR_KPARAM_INFO
	.align		4
.L_3222:
        /*0028*/ 	.byte	0x04, 0x17
        /*002a*/ 	.short	(.L_3224 - .L_3223)
.L_3223:
        /*002c*/ 	.word	0x00000000
        /*0030*/ 	.short	0x000d
        /*0032*/ 	.short	0x0060
        /*0034*/ 	.byte	0x00, 0xf0, 0x21, 0x00


	//----- nvinfo : EIATTR_KPARAM_INFO
	.align		4
.L_3224:
        /*0038*/ 	.byte	0x04, 0x17
        /*003a*/ 	.short	(.L_3226 - .L_3225)
.L_3225:
        /*003c*/ 	.word	0x00000000
        /*0040*/ 	.short	0x000c
        /*0042*/ 	.short	0x0058
        /*0044*/ 	.byte	0x00, 0xf0, 0x21, 0x00


	//----- nvinfo : EIATTR_KPARAM_INFO
	.align		4
.L_3226:
        /*0048*/ 	.byte	0x04, 0x17
        /*004a*/ 	.short	(.L_3228 - .L_3227)
.L_3227:
        /*004c*/ 	.word	0x00000000
        /*0050*/ 	.short	0x000b
        /*0052*/ 	.short	0x0050
        /*0054*/ 	.byte	0x00, 0xf0, 0x21, 0x00


	//----- nvinfo : EIATTR_KPARAM_INFO
	.align		4
.L_3228:
        /*0058*/ 	.byte	0x04, 0x17
        /*005a*/ 	.short	(.L_3230 - .L_3229)
.L_3229:
        /*005c*/ 	.word	0x00000000
        /*0060*/ 	.short	0x000a
        /*0062*/ 	.short	0x0048
        /*0064*/ 	.byte	0x00, 0xf0, 0x11, 0x00


	//----- nvinfo : EIATTR_KPARAM_INFO
	.align		4
.L_3230:
        /*0068*/ 	.byte	0x04, 0x17
        /*006a*/ 	.short	(.L_3232 - .L_3231)
.L_3231:
        /*006c*/ 	.word	0x00000000
        /*0070*/ 	.short	0x0009
        /*0072*/ 	.short	0x0044
        /*0074*/ 	.byte	0x00, 0xf0, 0x11, 0x00


	//----- nvinfo : EIATTR_KPARAM_INFO
	.align		4
.L_3232:
        /*0078*/ 	.byte	0x04, 0x17
        /*007a*/ 	.short	(.L_3234 - .L_3233)
.L_3233:
        /*007c*/ 	.word	0x00000000
        /*0080*/ 	.short	0x0008
        /*0082*/ 	.short	0x0040
        /*0084*/ 	.byte	0x00, 0xf0, 0x11, 0x00


	//----- nvinfo : EIATTR_KPARAM_INFO
	.align		4
.L_3234:
        /*0088*/ 	.byte	0x04, 0x17
        /*008a*/ 	.short	(.L_3236 - .L_3235)
.L_3235:
        /*008c*/ 	.word	0x00000000
        /*0090*/ 	.short	0x0007
        /*0092*/ 	.short	0x0038
        /*0094*/ 	.byte	0x00, 0xf0, 0x21, 0x00


	//----- nvinfo : EIATTR_KPARAM_INFO
	.align		4
.L_3236:
        /*0098*/ 	.byte	0x04, 0x17
        /*009a*/ 	.short	(.L_3238 - .L_3237)
.L_3237:
        /*009c*/ 	.word	0x00000000
        /*00a0*/ 	.short	0x0006
        /*00a2*/ 	.short	0x0030
        /*00a4*/ 	.byte	0x00, 0xf0, 0x21, 0x00


	//----- nvinfo : EIATTR_KPARAM_INFO
	.align		4
.L_3238:
        /*00a8*/ 	.byte	0x04, 0x17
        /*00aa*/ 	.short	(.L_3240 - .L_3239)
.L_3239:
        /*00ac*/ 	.word	0x00000000
        /*00b0*/ 	.short	0x0005
        /*00b2*/ 	.short	0x0028
        /*00b4*/ 	.byte	0x00, 0xf0, 0x21, 0x00


	//----- nvinfo : EIATTR_KPARAM_INFO
	.align		4
.L_3240:
        /*00b8*/ 	.byte	0x04, 0x17
        /*00ba*/ 	.short	(.L_3242 - .L_3241)
.L_3241:
        /*00bc*/ 	.word	0x00000000
        /*00c0*/ 	.short	0x0004
        /*00c2*/ 	.short	0x0020
        /*00c4*/ 	.byte	0x00, 0xf0, 0x21, 0x00


	//----- nvinfo : EIATTR_KPARAM_INFO
	.align		4
.L_3242:
        /*00c8*/ 	.byte	0x04, 0x17
        /*00ca*/ 	.short	(.L_3244 - .L_3243)
.L_3243:
        /*00cc*/ 	.word	0x00000000
        /*00d0*/ 	.short	0x0003
        /*00d2*/ 	.short	0x0018
        /*00d4*/ 	.byte	0x00, 0xf0, 0x21, 0x00


	//----- nvinfo : EIATTR_KPARAM_INFO
	.align		4
.L_3244:
        /*00d8*/ 	.byte	0x04, 0x17
        /*00da*/ 	.short	(.L_3246 - .L_3245)
.L_3245:
        /*00dc*/ 	.word	0x00000000
        /*00e0*/ 	.short	0x0002
        /*00e2*/ 	.short	0x0010
        /*00e4*/ 	.byte	0x00, 0xf0, 0x21, 0x00


	//----- nvinfo : EIATTR_KPARAM_INFO
	.align		4
.L_3246:
        /*00e8*/ 	.byte	0x04, 0x17
        /*00ea*/ 	.short	(.L_3248 - .L_3247)
.L_3247:
        /*00ec*/ 	.word	0x00000000
        /*00f0*/ 	.short	0x0001
        /*00f2*/ 	.short	0x0008
        /*00f4*/ 	.byte	0x00, 0xf0, 0x21, 0x00


	//----- nvinfo : EIATTR_KPARAM_INFO
	.align		4
.L_3248:
        /*00f8*/ 	.byte	0x04, 0x17
        /*00fa*/ 	.short	(.L_3250 - .L_3249)
.L_3249:
        /*00fc*/ 	.word	0x00000000
        /*0100*/ 	.short	0x0000
        /*0102*/ 	.short	0x0000
        /*0104*/ 	.byte	0x00, 0xf0, 0x21, 0x00


	//----- nvinfo : EIATTR_SPARSE_MMA_MASK
	.align		4
.L_3250:
        /*0108*/ 	.byte	0x03, 0x50
        /*010a*/ 	.short	0x0000


	//----- nvinfo : EIATTR_MAXREG_COUNT
	.align		4
        /*010c*/ 	.byte	0x03, 0x1b
        /*010e*/ 	.short	0x00ff


	//----- nvinfo : EIATTR_NUM_BARRIERS
	.align		4
        /*0110*/ 	.byte	0x02, 0x4c
        /*0112*/ 	.byte	0x01
	.zero		1


	//----- nvinfo : EIATTR_MERCURY_ISA_VERSION
	.align		4
        /*0114*/ 	.byte	0x03, 0x5f
        /*0116*/ 	.short	0x0101


	//----- nvinfo : EIATTR_COOP_GROUP_MASK_REGIDS
	.align		4
        /*0118*/ 	.byte	0x04, 0x29
        /*011a*/ 	.short	(.L_3252 - .L_3251)


	//   ....[0]....
.L_3251:
        /*011c*/ 	.word	0xffffffff


	//   ....[1]....
        /*0120*/ 	.word	0xffffffff


	//   ....[2]....
        /*0124*/ 	.word	0xffffffff


	//   ....[3]....
        /*0128*/ 	.word	0xffffffff


	//   ....[4]....
        /*012c*/ 	.word	0xffffffff


	//   ....[5]....
        /*0130*/ 	.word	0xffffffff


	//   ....[6]....
        /*0134*/ 	.word	0xffffffff


	//   ....[7]....
        /*0138*/ 	.word	0xffffffff


	//   ....[8]....
        /*013c*/ 	.word	0xffffffff


	//   ....[9]....
        /*0140*/ 	.word	0xffffffff


	//   ....[10]....
        /*0144*/ 	.word	0xffffffff


	//   ....[11]....
        /*0148*/ 	.word	0xffffffff


	//   ....[12]....
        /*014c*/ 	.word	0xffffffff


	//   ....[13]....
        /*0150*/ 	.word	0xffffffff


	//   ....[14]....
        /*0154*/ 	.word	0xffffffff


	//   ....[15]....
        /*0158*/ 	.word	0xffffffff


	//   ....[16]....
        /*015c*/ 	.word	0xffffffff


	//   ....[17]....
        /*0160*/ 	.word	0xffffffff


	//   ....[18]....
        /*0164*/ 	.word	0xffffffff


	//   ....[19]....
        /*0168*/ 	.word	0xffffffff


	//   ....[20]....
        /*016c*/ 	.word	0xffffffff


	//   ....[21]....
        /*0170*/ 	.word	0xffffffff


	//   ....[22]....
        /*0174*/ 	.word	0xffffffff


	//   ....[23]....
        /*0178*/ 	.word	0xffffffff


	//   ....[24]....
        /*017c*/ 	.word	0xffffffff


	//   ....[25]....
        /*0180*/ 	.word	0xffffffff


	//   ....[26]....
        /*0184*/ 	.word	0xffffffff


	//   ....[27]....
        /*0188*/ 	.word	0xffffffff


	//   ....[28]....
        /*018c*/ 	.word	0xffffffff


	//   ....[29]....
        /*0190*/ 	.word	0xffffffff


	//----- nvinfo : EIATTR_COOP_GROUP_INSTR_OFFSETS
	.align		4
.L_3252:
        /*0194*/ 	.byte	0x04, 0x28
        /*0196*/ 	.short	(.L_3254 - .L_3253)


	//   ....[0]....
.L_3253:
        /*0198*/ 	.word	0x00001b20


	//   ....[1]....
        /*019c*/ 	.word	0x00001b60


	//   ....[2]....
        /*01a0*/ 	.word	0x00001ba0


	//   ....[3]....
        /*01a4*/ 	.word	0x00001bb0


	//   ....[4]....
        /*01a8*/ 	.word	0x00001be0


	//   ....[5]....
        /*01ac*/ 	.word	0x00001c00


	//   ....[6]....
        /*01b0*/ 	.word	0x00001c50


	//   ....[7]....
        /*01b4*/ 	.word	0x00001c60


	//   ....[8]....
        /*01b8*/ 	.word	0x00001cb0


	//   ....[9]....
        /*01bc*/ 	.word	0x00001ce0


	//   ....[10]....
        /*01c0*/ 	.word	0x00001db0


	//   ....[11]....
        /*01c4*/ 	.word	0x00001dc0


	//   ....[12]....
        /*01c8*/ 	.word	0x00001df0


	//   ....[13]....
        /*01cc*/ 	.word	0x00001e00


	//   ....[14]....
        /*01d0*/ 	.word	0x00001e30


	//   ....[15]....
        /*01d4*/ 	.word	0x00001e40


	//   ....[16]....
        /*01d8*/ 	.word	0x00001e70


	//   ....[17]....
        /*01dc*/ 	.word	0x00001e80


	//   ....[18]....
        /*01e0*/ 	.word	0x00001eb0


	//   ....[19]....
        /*01e4*/ 	.word	0x00001ec0


	//   ....[20]....
        /*01e8*/ 	.word	0x00002bd0


	//   ....[21]....
        /*01ec*/ 	.word	0x00002c30


	//   ....[22]....
        /*01f0*/ 	.word	0x00002c80


	//   ....[23]....
        /*01f4*/ 	.word	0x00002ce0


	//   ....[24]....
        /*01f8*/ 	.word	0x00002d00


	//   ....[25]....
        /*01fc*/ 	.word	0x00002d50


	//   ....[26]....
        /*0200*/ 	.word	0x00002d70


	//   ....[27]....
        /*0204*/ 	.word	0x00002d90


	//   ....[28]....
        /*0208*/ 	.word	0x00002db0


	//   ....[29]....
        /*020c*/ 	.word	0x00002dd0


	//----- nvinfo : EIATTR_EXIT_INSTR_OFFSETS
	.align		4
.L_3254:
        /*0210*/ 	.byte	0x04, 0x1c
        /*0212*/ 	.short	(.L_3256 - .L_3255)


	//   ....[0]....
.L_3255:
        /*0214*/ 	.word	0x00002b80


	//   ....[1]....
        /*0218*/ 	.word	0x00003100


	//   ....[2]....
        /*021c*/ 	.word	0x00003180


	//----- nvinfo : EIATTR_CRS_STACK_SIZE
	.align		4
.L_3256:
        /*0220*/ 	.byte	0x04, 0x1e
        /*0222*/ 	.short	(.L_3258 - .L_3257)
.L_3257:
        /*0224*/ 	.word	0x00000000


	//----- nvinfo : EIATTR_CBANK_PARAM_SIZE
	.align		4
.L_3258:
        /*0228*/ 	.byte	0x03, 0x19
        /*022a*/ 	.short	0x0074


	//----- nvinfo : EIATTR_PARAM_CBANK
	.align		4
        /*022c*/ 	.byte	0x04, 0x0a
        /*022e*/ 	.short	(.L_3260 - .L_3259)
	.align		4
.L_3259:
        /*0230*/ 	.word	index@(.nv.constant0._ZN17fastertransformer35generalAddBiasResidualLayerNormOpt2I7__half2Lb1ELb1ELi2ELb1ELi4EEEvPT_S3_PKS2_S5_S5_S5_S5_S5_fiiPKfS7_S7_Pfi)
        /*0234*/ 	.short	0x0210
        /*0236*/ 	.short	0x0074


	//----- nvinfo : EIATTR_SW_WAR
	.align		4
.L_3260:
        /*0238*/ 	.byte	0x04, 0x36
        /*023a*/ 	.short	(.L_3262 - .L_3261)
.L_3261:
        /*023c*/ 	.word	0x00000008
.L_3262:


//--------------------- .nv.info._ZN17fastertransformer34generalAddBiasResidualLayerNormOptI7__half2Lb1ELb1ELi2ELb1ELi4EEEvPT_S3_PKS2_S5_S5_S5_S5_S5_fiiPKfS7_S7_Pfi --------------------------
	.section	.nv.info._ZN17fastertransformer34generalAddBiasResidualLayerNormOptI7__half2Lb1ELb1ELi2ELb1ELi4EEEvPT_S3_PKS2_S5_S5_S5_S5_S5_fiiPKfS7_S7_Pfi,"",@"SHT_CUDA_INFO"
	.sectionflags	@""
	.align	4


	//----- nvinfo : EIATTR_CUDA_API_VERSION
	.align		4
        /*0000*/ 	.byte	0x04, 0x37
        /*0002*/ 	.short	(.L_3264 - .L_3263)
.L_3263:
        /*0004*/ 	.word	0x00000082


	//----- nvinfo : EIATTR_KPARAM_INFO
	.align		4
.L_3264:
        /*0008*/ 	.byte	0x04, 0x17
        /*000a*/ 	.short	(.L_3266 - .L_3265)
.L_3265:
        /*000c*/ 	.word	0x00000000
        /*0010*/ 	.short	0x000f
        /*0012*/ 	.short	0x0070
        /*0014*/ 	.byte	0x00, 0xf0, 0x11, 0x00


	//----- nvinfo : EIATTR_KPARAM_INFO
	.align		4
.L_3266:
        /*0018*/ 	.byte	0x04, 0x17
        /*001a*/ 	.short	(.L_3268 - .L_3267)
.L_3267:
        /*001c*/ 	.word	0x00000000
        /*0020*/ 	.short	0x000e
        /*0022*/ 	.short	0x0068
        /*0024*/ 	.byte	0x00, 0xf0, 0x21, 0x00


	//----- nvinfo : EIATTR_KPARAM_INFO
	.align		4
.L_3268:
        /*0028*/ 	.byte	0x04, 0x17
        /*002a*/ 	.short	(.L_3270 - .L_3269)
.L_3269:
        /*002c*/ 	.word	0x00000000
        /*0030*/ 	.short	0x000d
        /*0032*/ 	.short	0x0060
        /*0034*/ 	.byte	0x00, 0xf0, 0x21, 0x00


	//----- nvinfo : EIATTR_KPARAM_INFO
	.align		4
.L_3270:
        /*0038*/ 	.byte	0x04, 0x17
        /*003a*/ 	.short	(.L_3272 - .L_3271)
.L_3271:
        /*003c*/ 	.word	0x00000000
        /*0040*/ 	.short	0x000c
        /*0042*/ 	.short	0x0058
        /*0044*/ 	.byte	0x00, 0xf0, 0x21, 0x00


	//----- nvinfo : EIATTR_KPARAM_INFO
	.align		4
.L_3272:
        /*0048*/ 	.byte	0x04, 0x17
        /*004a*/ 	.short	(.L_3274 - .L_3273)
.L_3273:
        /*004c*/ 	.word	0x00000000
        /*0050*/ 	.short	0x000b
        /*0052*/ 	.short	0x0050
        /*0054*/ 	.byte	0x00, 0xf0, 0x21, 0x00


	//----- nvinfo : EIATTR_KPARAM_INFO
	.align		4
.L_3274:
        /*0058*/ 	.byte	0x04, 0x17
        /*005a*/ 	.short	(.L_3276 - .L_3275)
.L_3275:
        /*005c*/ 	.word	0x00000000
        /*0060*/ 	.short	0x000a
        /*0062*/ 	.short	0x0048
        /*0064*/ 	.byte	0x00, 0xf0, 0x11, 0x00


	//----- nvinfo : EIATTR_KPARAM_INFO
	.align		4
.L_3276:
        /*0068*/ 	.byte	0x04, 0x17
        /*006a*/ 	.short	(.L_3278 - .L_3277)
.L_3277:
        /*006c*/ 	.word	0x00000000
        /*0070*/ 	.short	0x0009
        /*0072*/ 	.short	0x0044
        /*0074*/ 	.byte	0x00, 0xf0, 0x11, 0x00


	//----- nvinfo : EIATTR_KPARAM_INFO
	.align		4
.L_3278:
        /*0078*/ 	.byte	0x04, 0x17
        /*007a*/ 	.short	(.L_3280 - .L_3279)
.L_3279:
        /*007c*/ 	.word	0x00000000
        /*0080*/ 	.short	0x0008
        /*0082*/ 	.short	0x0040
        /*0084*/ 	.byte	0x00, 0xf0, 0x11, 0x00


	//----- nvinfo : EIATTR_KPARAM_INFO
	.align		4
.L_3280:
        /*0088*/ 	.byte	0x04, 0x17
        /*008a*/ 	.short	(.L_3282 - .L_3281)
.L_3281:
        /*008c*/ 	.word	0x00000000
        /*0090*/ 	.short	0x0007
        /*0092*/ 	.short	0x0038
        /*0094*/ 	.byte	0x00, 0xf0, 0x21, 0x00


	//----- nvinfo : EIATTR_KPARAM_INFO
	.align		4
.L_3282:
        /*0098*/ 	.byte	0x04, 0x17
        /*009a*/ 	.short	(.L_3284 - .L_3283)
.L_3283:
        /*009c*/ 	.word	0x00000000
        /*00a0*/ 	.short	0x0006
        /*00a2*/ 	.short	0x0030
        /*00a4*/ 	.byte	0x00, 0xf0, 0x21, 0x00


	//----- nvinfo : EIATTR_KPARAM_INFO
	.align		4
.L_3284:
        /*00a8*/ 	.byte	0x04, 0x17
        /*00aa*/ 	.short	(.L_3286 - .L_3285)
.L_3285:
        /*00ac*/ 	.word	0x00000000
        /*00b0*/ 	.short	0x0005
        /*00b2*/ 	.short	0x0028
        /*00b4*/ 	.byte	0x00, 0xf0, 0x21, 0x00


	//----- nvinfo : EIATTR_KPARAM_INFO
	.align		4
.L_3286:
        /*00b8*/ 	.byte	0x04, 0x17
        /*00ba*/ 	.short	(.L_3288 - .L_3287)
.L_3287:
        /*00bc*/ 	.word	0x00000000
        /*00c0*/ 	.short	0x0004
        /*00c2*/ 	.short	0x0020
        /*00c4*/ 	.byte	0x00, 0xf0, 0x21, 0x00


	//----- nvinfo : EIATTR_KPARAM_INFO
	.align		4
.L_3288:
        /*00c8*/ 	.byte	0x04, 0x17
        /*00ca*/ 	.short	(.L_3290 - .L_3289)
.L_3289:
        /*00cc*/ 	.word	0x00000000
        /*00d0*/ 	.short	0x0003
        /*00d2*/ 	.short	0x0018
        /*00d4*/ 	.byte	0x00, 0xf0, 0x21, 0x00


	//----- nvinfo : EIATTR_KPARAM_INFO
	.align		4
.L_3290:
        /*00d8*/ 	.byte	0x04, 0x17
        /*00da*/ 	.short	(.L_3292 - .L_3291)
.L_3291:
        /*00dc*/ 	.word	0x00000000
        /*00e0*/ 	.short	0x0002
        /*00e2*/ 	.short	0x0010
        /*00e4*/ 	.byte	0x00, 0xf0, 0x21, 0x00


	//----- nvinfo : EIATTR_KPARAM_INFO
	.align		4
.L_3292:
        /*00e8*/ 	.byte	0x04, 0x17
        /*00ea*/ 	.short	(.L_3294 - .L_3293)
.L_3293:
        /*00ec*/ 	.word	0x00000000
        /*00f0*/ 	.short	0x0001
        /*00f2*/ 	.short	0x0008
        /*00f4*/ 	.byte	0x00, 0xf0, 0x21, 0x00


	//----- nvinfo : EIATTR_KPARAM_INFO
	.align		4
.L_3294:
        /*00f8*/ 	.byte	0x04, 0x17
        /*00fa*/ 	.short	(.L_3296 - .L_3295)
.L_3295:
        /*00fc*/ 	.word	0x00000000
        /*0100*/ 	.short	0x0000
        /*0102*/ 	.short	0x0000
        /*0104*/ 	.byte	0x00, 0xf0, 0x21, 0x00


	//----- nvinfo : EIATTR_SPARSE_MMA_MASK
	.align		4
.L_3296:
        /*0108*/ 	.byte	0x03, 0x50
        /*010a*/ 	.short	0x0000


	//----- nvinfo : EIATTR_MAXREG_COUNT
	.align		4
        /*010c*/ 	.byte	0x03, 0x1b
        /*010e*/ 	.short	0x00ff


	//----- nvinfo : EIATTR_NUM_BARRIERS
	.align		4
        /*0110*/ 	.byte	0x02, 0x4c
        /*0112*/ 	.byte	0x01
	.zero		1


	//----- nvinfo : EIATTR_MERCURY_ISA_VERSION
	.align		4
        /*0114*/ 	.byte	0x03, 0x5f
        /*0116*/ 	.short	0x0101


	//----- nvinfo : EIATTR_COOP_GROUP_MASK_REGIDS
	.align		4
        /*0118*/ 	.byte	0x04, 0x29
        /*011a*/ 	.short	(.L_3298 - .L_3297)


	//   ....[0]....
.L_3297:
        /*011c*/ 	.word	0xffffffff


	//   ....[1]....
        /*0120*/ 	.word	0xffffffff


	//   ....[2]....
        /*0124*/ 	.word	0xffffffff


	//   ....[3]....
        /*0128*/ 	.word	0xffffffff


	//   ....[4]....
        /*012c*/ 	.word	0xffffffff


	//   ....[5]....
        /*0130*/ 	.word	0xffffffff


	//   ....[6]....
        /*0134*/ 	.word	0xffffffff


	//   ....[7]....
        /*0138*/ 	.word	0xffffffff


	//   ....[8]....
        /*013c*/ 	.word	0xffffffff


	//   ....[9]....
        /*0140*/ 	.word	0xffffffff


	//   ....[10]....
        /*0144*/ 	.word	0xffffffff


	//   ....[11]....
        /*0148*/ 	.word	0xffffffff


	//   ....[12]....
        /*014c*/ 	.word	0xffffffff


	//   ....[13]....
        /*0150*/ 	.word	0xffffffff


	//   ....[14]....
        /*0154*/ 	.word	0xffffffff


	//   ....[15]....
        /*0158*/ 	.word	0xffffffff


	//   ....[16]....
        /*015c*/ 	.word	0xffffffff


	//   ....[17]....
        /*0160*/ 	.word	0xffffffff


	//   ....[18]....
        /*0164*/ 	.word	0xffffffff


	//   ....[19]....
        /*0168*/ 	.word	0xffffffff


	//   ....[20]....
        /*016c*/ 	.word	0xffffffff


	//   ....[21]....
        /*0170*/ 	.word	0xffffffff


	//   ....[22]....
        /*0174*/ 	.word	0xffffffff


	//   ....[23]....
        /*0178*/ 	.word	0xffffffff


	//   ....[24]....
        /*017c*/ 	.word	0xffffffff


	//   ....[25]....
        /*0180*/ 	.word	0xffffffff


	//   ....[26]....
        /*0184*/ 	.word	0xffffffff


	//   ....[27]....
        /*0188*/ 	.word	0xffffffff


	//   ....[28]....
        /*018c*/ 	.word	0xffffffff


	//   ....[29]....
        /*0190*/ 	.word	0xffffffff


	//----- nvinfo : EIATTR_COOP_GROUP_INSTR_OFFSETS
	.align		4
.L_3298:
        /*0194*/ 	.byte	0x04, 0x28
        /*0196*/ 	.short	(.L_3300 - .L_3299)


	//   ....[0]....
.L_3299:
        /*0198*/ 	.word	0x00000670


	//   ....[1]....
        /*019c*/ 	.word	0x00000690


	//   ....[2]....
        /*01a0*/ 	.word	0x000006d0


	//   ....[3]....
        /*01a4*/ 	.word	0x00000720


	//   ....[4]....
        /*01a8*/ 	.word	0x00000770


	//   ....[5]....
        /*01ac*/ 	.word	0x00000840


	//   ....[6]....
        /*01b0*/ 	.word	0x00000870


	//   ....[7]....
        /*01b4*/ 	.word	0x00000890


	//   ....[8]....
        /*01b8*/ 	.word	0x000008b0


	//   ....[9]....
        /*01bc*/ 	.word	0x000008d0


	//   ....[10]....
        /*01c0*/ 	.word	0x00000cf0


	//   ....[11]....
        /*01c4*/ 	.word	0x00000d20


	//   ....[12]....
        /*01c8*/ 	.word	0x00000d40


	//   ....[13]....
        /*01cc*/ 	.word	0x00000d60


	//   ....[14]....
        /*01d0*/ 	.word	0x00000d80


	//   ....[15]....
        /*01d4*/ 	.word	0x00000de0


	//   ....[16]....
        /*01d8*/ 	.word	0x00000e00


	//   ....[17]....
        /*01dc*/ 	.word	0x00000e20


	//   ....[18]....
        /*01e0*/ 	.word	0x00000e40


	//   ....[19]....
        /*01e4*/ 	.word	0x00000e60


	//   ....[20]....
        /*01e8*/ 	.word	0x00001ba0


	//   ....[21]....
        /*01ec*/ 	.word	0x00001c10


	//   ....[22]....
        /*01f0*/ 	.word	0x00001c50


	//   ....[23]....
        /*01f4*/ 	.word	0x00001c80


	//   ....[24]....
        /*01f8*/ 	.word	0x00001cf0


	//   ....[25]....
        /*01fc*/ 	.word	0x00001d40


	//   ....[26]....
        /*0200*/ 	.word	0x00001d60


	//   ....[27]....
        /*0204*/ 	.word	0x00001d80


	//   ....[28]....
        /*0208*/ 	.word	0x00001da0


	//   ....[29]....
        /*020c*/ 	.word	0x00001dc0


	//----- nvinfo : EIATTR_EXIT_INSTR_OFFSETS
	.align		4
.L_3300:
        /*0210*/ 	.byte	0x04, 0x1c
        /*0212*/ 	.short	(.L_3302 - .L_3301)


	//   ....[0]....
.L_3301:
        /*0214*/ 	.word	0x00001b50


	//   ....[1]....
        /*0218*/ 	.word	0x00002100


	//   ....[2]....
        /*021c*/ 	.word	0x00002190


	//----- nvinfo : EIATTR_CRS_STACK_SIZE
	.align		4
.L_3302:
        /*0220*/ 	.byte	0x04, 0x1e
        /*0222*/ 	.short	(.L_3304 - .L_3303)
.L_3303:
        /*0224*/ 	.word	0x00000000


	//----- nvinfo : EIATTR_CBANK_PARAM_SIZE
	.align		4
.L_3304:
        /*0228*/ 	.byte	0x03, 0x19
        /*022a*/ 	.short	0x0074


	//----- nvinfo : EIATTR_PARAM_CBANK
	.align		4
        /*022c*/ 	.byte	0x04, 0x0a
        /*022e*/ 	.short	(.L_3306 - .L_3305)
	.align		4
.L_3305:
        /*0230*/ 	.word	index@(.nv.constant0._ZN17fastertransformer34generalAddBiasResidualLayerNormOptI7__half2Lb1ELb1ELi2ELb1ELi4EEEvPT_S3_PKS2_S5_S5_S5_S5_S5_fiiPKfS7_S7_Pfi)
        /*0234*/ 	.short	0x0210
        /*0236*/ 	.short	0x0074


	//----- nvinfo : EIATTR_SW_WAR
	.align		4
.L_3306:
        /*0238*/ 	.byte	0x04, 0x36
        /*023a*/ 	.short	(.L_3308 - .L_3307)
.L_3307:
        /*023c*/ 	.word	0x00000008
.L_3308:


//--------------------- .nv.info._ZN17fastertransformer35generalAddBiasResidualLayerNormOpt2I7__half2Lb0ELb0ELi1ELb1ELi4EEEvPT_S3_PKS2_S5_S5_S5_S5_S5_fiiPKfS7_S7_Pfi --------------------------
	.section	.nv.info._ZN17fastertransformer35generalAddBiasResidualLayerNormOpt2I7__half2Lb0ELb0ELi1ELb1ELi4EEEvPT_S3_PKS2_S5_S5_S5_S5_S5_fiiPKfS7_S7_Pfi,"",@"SHT_CUDA_INFO"
	.sectionflags	@""
	.align	4


	//----- nvinfo : EIATTR_CUDA_API_VERSION
	.align		4
        /*0000*/ 	.byte	0x04, 0x37
        /*0002*/ 	.short	(.L_3310 - .L_3309)
.L_3309:
        /*0004*/ 	.word	0x00000082


	//----- nvinfo : EIATTR_KPARAM_INFO
	.align		4
.L_3310:
        /*0008*/ 	.byte	0x04, 0x17
        /*000a*/ 	.short	(.L_3312 - .L_3311)
.L_3311:
        /*000c*/ 	.word	0x00000000
        /*0010*/ 	.short	0x000f
        /*0012*/ 	.short	0x0070
        /*0014*/ 	.byte	0x00, 0xf0, 0x11, 0x00


	//----- nvinfo : EIATTR_KPARAM_INFO
	.align		4
.L_3312:
        /*0018*/ 	.byte	0x04, 0x17
        /*001a*/ 	.short	(.L_3314 - .L_3313)
.L_3313:
        /*001c*/ 	.word	0x00000000
        /*0020*/ 	.short	0x000e
        /*0022*/ 	.short	0x0068
        /*0024*/ 	.byte	0x00, 0xf0, 0x21, 0x00


	//----- nvinfo : EIATTR_KPARAM_INFO
	.align		4
.L_3314:
        /*0028*/ 	.byte	0x04, 0x17
        /*002a*/ 	.short	(.L_3316 - .L_3315)
.L_3315:
        /*002c*/ 	.word	0x00000000
        /*0030*/ 	.short	0x000d
        /*0032*/ 	.short	0x0060
        /*0034*/ 	.byte	0x00, 0xf0, 0x21, 0x00


	//----- nvinfo : EIATTR_KPARAM_INFO
	.align		4
.L_3316:
        /*0038*/ 	.byte	0x04, 0x17
        /*003a*/ 	.short	(.L_3318 - .L_3317)
.L_3317:
        /*003c*/ 	.word	0x00000000
        /*0040*/ 	.short	0x000c
        /*0042*/ 	.short	0x0058
        /*0044*/ 	.byte	0x00, 0xf0, 0x21, 0x00


	//----- nvinfo : EIATTR_KPARAM_INFO
	.align		4
.L_3318:
        /*0048*/ 	.byte	0x04, 0x17
        /*004a*/ 	.short	(.L_3320 - .L_3319)
.L_3319:
        /*004c*/ 	.word	0x00000000
        /*0050*/ 	.short	0x000b
        /*0052*/ 	.short	0x0050
        /*0054*/ 	.byte	0x00, 0xf0, 0x21, 0x00


	//----- nvinfo : EIATTR_KPARAM_INFO
	.align		4
.L_3320:
        /*0058*/ 	.byte	0x04, 0x17
        /*005a*/ 	.short	(.L_3322 - .L_3321)
.L_3321:
        /*005c*/ 	.word	0x00000000
        /*0060*/ 	.short	0x000a
        /*0062*/ 	.short	0x0048
        /*0064*/ 	.byte	0x00, 0xf0, 0x11, 0x00


	//----- nvinfo : EIATTR_KPARAM_INFO
	.align		4
.L_3322:
        /*0068*/ 	.byte	0x04, 0x17
        /*006a*/ 	.short	(.L_3324 - .L_3323)
.L_3323:
        /*006c*/ 	.word	0x00000000
        /*0070*/ 	.short	0x0009
        /*0072*/ 	.short	0x0044
        /*0074*/ 	.byte	0x00, 0xf0, 0x11, 0x00


	//----- nvinfo : EIATTR_KPARAM_INFO
	.align		4
.L_3324:
        /*0078*/ 	.byte	0x04, 0x17
        /*007a*/ 	.short	(.L_3326 - .L_3325)
.L_3325:
        /*007c*/ 	.word	0x00000000
        /*0080*/ 	.short	0x0008
        /*0082*/ 	.short	0x0040
        /*0084*/ 	.byte	0x00, 0xf0, 0x11, 0x00


	//----- nvinfo : EIATTR_KPARAM_INFO
	.align		4
.L_3326:
        /*0088*/ 	.byte	0x04, 0x17
        /*008a*/ 	.short	(.L_3328 - .L_3327)
.L_3327:
        /*008c*/ 	.word	0x00000000
        /*0090*/ 	.short	0x0007
        /*0092*/ 	.short	0x0038
        /*0094*/ 	.byte	0x00, 0xf0, 0x21, 0x00


	//----- nvinfo : EIATTR_KPARAM_INFO
	.align		4
.L_3328:
        /*0098*/ 	.byte	0x04, 0x17
        /*009a*/ 	.short	(.L_3330 - .L_3329)
.L_3329:
        /*009c*/ 	.word	0x00000000
        /*00a0*/ 	.short	0x0006
        /*00a2*/ 	.short	0x0030
        /*00a4*/ 	.byte	0x00, 0xf0, 0x21, 0x00


	//----- nvinfo : EIATTR_KPARAM_INFO
	.align		4
.L_3330:
        /*00a8*/ 	.byte	0x04, 0x17
        /*00aa*/ 	.short	(.L_3332 - .L_3331)
.L_3331:
        /*00ac*/ 	.word	0x00000000
        /*00b0*/ 	.short	0x0005
        /*00b2*/ 	.short	0x0028
        /*00b4*/ 	.byte	0x00, 0xf0, 0x21, 0x00


	//----- nvinfo : EIATTR_KPARAM_INFO
	.align		4
.L_3332:
        /*00b8*/ 	.byte	0x04, 0x17
        /*00ba*/ 	.short	(.L_3334 - .L_3333)
.L_3333:
        /*00bc*/ 	.word	0x00000000
        /*00c0*/ 	.short	0x0004
        /*00c2*/ 	.short	0x0020
        /*00c4*/ 	.byte	0x00, 0xf0, 0x21, 0x00


	//----- nvinfo : EIATTR_KPARAM_INFO
	.align		4
.L_3334:
        /*00c8*/ 	.byte	0x04, 0x17
        /*00ca*/ 	.short	(.L_3336 - .L_3335)
.L_3335:
        /*00cc*/ 	.word	0x00000000
        /*00d0*/ 	.short	0x0003
        /*00d2*/ 	.short	0x0018
        /*00d4*/ 	.byte	0x00, 0xf0, 0x21, 0x00


	//----- nvinfo : EIATTR_KPARAM_INFO
	.align		4
.L_3336:
        /*00d8*/ 	.byte	0x04, 0x17
        /*00da*/ 	.short	(.L_3338 - .L_3337)
.L_3337:
        /*00dc*/ 	.word	0x00000000
        /*00e0*/ 	.short	0x0002
        /*00e2*/ 	.short	0x0010
        /*00e4*/ 	.byte	0x00, 0xf0, 0x21, 0x00


	//----- nvinfo : EIATTR_KPARAM_INFO
	.align		4
.L_3338:
        /*00e8*/ 	.byte	0x04, 0x17
        /*00ea*/ 	.short	(.L_3340 - .L_3339)
.L_3339:
        /*00ec*/ 	.word	0x00000000
        /*00f0*/ 	.short	0x0001
        /*00f2*/ 	.short	0x0008
        /*00f4*/ 	.byte	0x00, 0xf0, 0x21, 0x00


	//----- nvinfo : EIATTR_KPARAM_INFO
	.align		4
.L_3340:
        /*00f8*/ 	.byte	0x04, 0x17
        /*00fa*/ 	.short	(.L_3342 - .L_3341)
.L_3341:
        /*00fc*/ 	.word	0x00000000
        /*0100*/ 	.short	0x0000
        /*0102*/ 	.short	0x0000
        /*0104*/ 	.byte	0x00, 0xf0, 0x21, 0x00


	//----- nvinfo : EIATTR_SPARSE_MMA_MASK
	.align		4
.L_3342:
        /*0108*/ 	.byte	0x03, 0x50
        /*010a*/ 	.short	0x0000


	//----- nvinfo : EIATTR_MAXREG_COUNT
	.align		4
        /*010c*/ 	.byte	0x03, 0x1b
        /*010e*/ 	.short	0x00ff


	//----- nvinfo : EIATTR_NUM_BARRIERS
	.align		4
        /*0110*/ 	.byte	0x02, 0x4c
        /*0112*/ 	.byte	0x01
	.zero		1


	//----- nvinfo : EIATTR_MERCURY_ISA_VERSION
	.align		4
        /*0114*/ 	.byte	0x03, 0x5f
        /*0116*/ 	.short	0x0101


	//----- nvinfo : EIATTR_COOP_GROUP_MASK_REGIDS
	.align		4
        /*0118*/ 	.byte	0x04, 0x29
        /*011a*/ 	.short	(.L_3344 - .L_3343)


	//   ....[0]....
.L_3343:
        /*011c*/ 	.word	0xffffffff


	//   ....[1]....
        /*0120*/ 	.word	0xffffffff


	//   ....[2]....
        /*0124*/ 	.word	0xffffffff


	//   ....[3]....
        /*0128*/ 	.word	0xffffffff


	//   ....[4]....
        /*012c*/ 	.word	0xffffffff


	//   ....[5]....
        /*0130*/ 	.word	0xffffffff


	//   ....[6]....
        /*0134*/ 	.word	0xffffffff


	//   ....[7]....
        /*0138*/ 	.word	0xffffffff


	//   ....[8]....
        /*013c*/ 	.word	0xffffffff


	//   ....[9]....
        /*0140*/ 	.word	0xffffffff


	//   ....[10]....
        /*0144*/ 	.word	0xffffffff


	//   ....[11]....
        /*0148*/ 	.word	0xffffffff


	//   ....[12]....
        /*014c*/ 	.word	0xffffffff


	//   ....[13]....
        /*0150*/ 	.word	0xffffffff


	//   ....[14]....
        /*0154*/ 	.word	0xffffffff


	//   ....[15]....
        /*0158*/ 	.word	0xffffffff


	//   ....[16]....
        /*015c*/ 	.word	0xffffffff


	//   ....[17]....
        /*0160*/ 	.word	0xffffffff


	//   ....[18]....
        /*0164*/ 	.word	0xffffffff


	//   ....[19]....
        /*0168*/ 	.word	0xffffffff


	//   ....[20]....
        /*016c*/ 	.word	0xffffffff


	//   ....[21]....
        /*0170*/ 	.word	0xffffffff


	//   ....[22]....
        /*0174*/ 	.word	0xffffffff


	//   ....[23]....
        /*0178*/ 	.word	0xffffffff


	//   ....[24]....
        /*017c*/ 	.word	0xffffffff


	//   ....[25]....
        /*0180*/ 	.word	0xffffffff


	//   ....[26]....
        /*0184*/ 	.word	0xffffffff


	//   ....[27]....
        /*0188*/ 	.word	0xffffffff


	//   ....[28]....
        /*018c*/ 	.word	0xffffffff


	//   ....[29]....
        /*0190*/ 	.word	0xffffffff


	//----- nvinfo : EIATTR_COOP_GROUP_INSTR_OFFSETS
	.align		4
.L_3344:
        /*0194*/ 	.byte	0x04, 0x28
        /*0196*/ 	.short	(.L_3346 - .L_3345)


	//   ....[0]....
.L_3345:
        /*0198*/ 	.word	0x000007c0


	//   ....[1]....
        /*019c*/ 	.word	0x00000800


	//   ....[2]....
        /*01a0*/ 	.word	0x00000830


	//   ....[3]....
        /*01a4*/ 	.word	0x00000840


	//   ....[4]....
        /*01a8*/ 	.word	0x00000880


	//   ....[5]....
        /*01ac*/ 	.word	0x000008a0


	//   ....[6]....
        /*01b0*/ 	.word	0x000008f0


	//   ....[7]....
        /*01b4*/ 	.word	0x00000910


	//   ....[8]....
        /*01b8*/ 	.word	0x00000980


	//   ....[9]....
        /*01bc*/ 	.word	0x000009b0


	//   ....[10]....
        /*01c0*/ 	.word	0x00000a60


	//   ....[11]....
        /*01c4*/ 	.word	0x00000a70


	//   ....[12]....
        /*01c8*/ 	.word	0x00000aa0


	//   ....[13]....
        /*01cc*/ 	.word	0x00000ab0


	//   ....[14]....
        /*01d0*/ 	.word	0x00000ae0


	//   ....[15]....
        /*01d4*/ 	.word	0x00000af0


	//   ....[16]....
        /*01d8*/ 	.word	0x00000b20


	//   ....[17]....
        /*01dc*/ 	.word	0x00000b30


	//   ....[18]....
        /*01e0*/ 	.word	0x00000b60


	//   ....[19]....
        /*01e4*/ 	.word	0x00000b70


	//   ....[20]....
        /*01e8*/ 	.word	0x00001920


	//   ....[21]....
        /*01ec*/ 	.word	0x00001990


	//   ....[22]....
        /*01f0*/ 	.word	0x000019e0


	//   ....[23]....
        /*01f4*/ 	.word	0x00001a10


	//   ....[24]....
        /*01f8*/ 	.word	0x00001a70


	//   ....[25]....
        /*01fc*/ 	.word	0x00001ac0


	//   ....[26]....
        /*0200*/ 	.word	0x00001ae0


	//   ....[27]....
        /*0204*/ 	.word	0x00001b00


	//   ....[28]....
        /*0208*/ 	.word	0x00001b20


	//   ....[29]....
        /*020c*/ 	.word	0x00001b40


	//----- nvinfo : EIATTR_EXIT_INSTR_OFFSETS
	.align		4
.L_3346:
        /*0210*/ 	.byte	0x04, 0x1c
        /*0212*/ 	.short	(.L_3348 - .L_3347)


	//   ....[0]....
.L_3347:
        /*0214*/ 	.word	0x000018d0


	//   ....[1]....
        /*0218*/ 	.word	0x00001e90


	//   ....[2]....
        /*021c*/ 	.word	0x00001f10


	//----- nvinfo : EIATTR_CRS_STACK_SIZE
	.align		4
.L_3348:
        /*0220*/ 	.byte	0x04, 0x1e
        /*0222*/ 	.short	(.L_3350 - .L_3349)
.L_3349:
        /*0224*/ 	.word	0x00000000


	//----- nvinfo : EIATTR_CBANK_PARAM_SIZE
	.align		4
.L_3350:
        /*0228*/ 	.byte	0x03, 0x19
        /*022a*/ 	.short	0x0074


	//----- nvinfo : EIATTR_PARAM_CBANK
	.align		4
        /*022c*/ 	.byte	0x04, 0x0a
        /*022e*/ 	.short	(.L_3352 - .L_3351)
	.align		4
.L_3351:
        /*0230*/ 	.word	index@(.nv.constant0._ZN17fastertransformer35generalAddBiasResidualLayerNormOpt2I7__half2Lb0ELb0ELi1ELb1ELi4EEEvPT_S3_PKS2_S5_S5_S5_S5_S5_fiiPKfS7_S7_Pfi)
        /*0234*/ 	.short	0x0210
        /*0236*/ 	.short	0x0074


	//----- nvinfo : EIATTR_SW_WAR
	.align		4
.L_3352:
        /*0238*/ 	.byte	0x04, 0x36
        /*023a*/ 	.short	(.L_3354 - .L_3353)
.L_3353:
        /*023c*/ 	.word	0x00000008
.L_3354:


//--------------------- .nv.info._ZN17fastertransformer34generalAddBiasResidualLayerNormOptI7__half2Lb0ELb0ELi1ELb1ELi4EEEvPT_S3_PKS2_S5_S5_S5_S5_S5_fiiPKfS7_S7_Pfi --------------------------
	.section	.nv.info._ZN17fastertransformer34generalAddBiasResidualLayerNormOptI7__half2Lb0ELb0ELi1ELb1ELi4EEEvPT_S3_PKS2_S5_S5_S5_S5_S5_fiiPKfS7_S7_Pfi,"",@"SHT_CUDA_INFO"
	.sectionflags	@""
	.align	4


	//----- nvinfo : EIATTR_CUDA_API_VERSION
	.align		4
        /*0000*/ 	.byte	0x04, 0x37
        /*0002*/ 	.short	(.L_3356 - .L_3355)
.L_3355:
        /*0004*/ 	.word	0x00000082


	//----- nvinfo : EIATTR_KPARAM_INFO
	.align		4
.L_3356:
        /*0008*/ 	.byte	0x04, 0x17
        /*000a*/ 	.short	(.L_3358 - .L_3357)
.L_3357:
        /*000c*/ 	.word	0x00000000
        /*0010*/ 	.short	0x000f
        /*0012*/ 	.short	0x0070
        /*0014*/ 	.byte	0x00, 0xf0, 0x11, 0x00


	//----- nvinfo : EIATTR_KPARAM_INFO
	.align		4
.L_3358:
        /*0018*/ 	.byte	0x04, 0x17
        /*001a*/ 	.short	(.L_3360 - .L_3359)
.L_3359:
        /*001c*/ 	.word	0x00000000
        /*0020*/ 	.short	0x000e
        /*0022*/ 	.short	0x0068
        /*0024*/ 	.byte	0x00, 0xf0, 0x21, 0x00


	//----- nvinfo : EIATTR_KPARAM_INFO
	.align		4
.L_3360:
        /*0028*/ 	.byte	0x04, 0x17
        /*002a*/ 	.short	(.L_3362 - .L_3361)
.L_3361:
        /*002c*/ 	.word	0x00000000
        /*0030*/ 	.short	0x000d
        /*0032*/ 	.short	0x0060
        /*0034*/ 	.byte	0x00, 0xf0, 0x21, 0x00


	//----- nvinfo : EIATTR_KPARAM_INFO
	.align		4
.L_3362:
        /*0038*/ 	.byte	0x04, 0x17
        /*003a*/ 	.short	(.L_3364 - .L_3363)
.L_3363:
        /*003c*/ 	.word	0x00000000
        /*0040*/ 	.short	0x000c
        /*0042*/ 	.short	0x0058
        /*0044*/ 	.byte	0x00, 0xf0, 0x21, 0x00


	//----- nvinfo : EIATTR_KPARAM_INFO
	.align		4
.L_3364:
        /*0048*/ 	.byte	0x04, 0x17
        /*004a*/ 	.short	(.L_3366 - .L_3365)
.L_3365:
        /*004c*/ 	.word	0x00000000
        /*0050*/ 	.short	0x000b
        /*0052*/ 	.short	0x0050
        /*0054*/ 	.byte	0x00, 0xf0, 0x21, 0x00


	//----- nvinfo : EIATTR_KPARAM_INFO
	.align		4
.L_3366:
        /*0058*/ 	.byte	0x04, 0x17
        /*005a*/ 	.short	(.L_3368 - .L_3367)
.L_3367:
        /*005c*/ 	.word	0x00000000
        /*0060*/ 	.short	0x000a
        /*0062*/ 	.short	0x0048
        /*0064*/ 	.byte	0x00, 0xf0, 0x11, 0x00


	//----- nvinfo : EIATTR_KPARAM_INFO
	.align		4
.L_3368:
        /*0068*/ 	.byte	0x04, 0x17
        /*006a*/ 	.short	(.L_3370 - .L_3369)
.L_3369:
        /*006c*/ 	.word	0x00000000
        /*0070*/ 	.short	0x0009
        /*0072*/ 	.short	0x0044
        /*0074*/ 	.byte	0x00, 0xf0, 0x11, 0x00


	//----- nvinfo : EIATTR_KPARAM_INFO
	.align		4
.L_3370:
        /*0078*/ 	.byte	0x04, 0x17
        /*007a*/ 	.short	(.L_3372 - .L_3371)
.L_3371:
        /*007c*/ 	.word	0x00000000
        /*0080*/ 	.short	0x0008
        /*0082*/ 	.short	0x0040
        /*0084*/ 	.byte	0x00, 0xf0, 0x11, 0x00


	//----- nvinfo : EIATTR_KPARAM_INFO
	.align		4
.L_3372:
        /*0088*/ 	.byte	0x04, 0x17
        /*008a*/ 	.short	(.L_3374 - .L_3373)
.L_3373:
        /*008c*/ 	.word	0x00000000
        /*0090*/ 	.short	0x0007
        /*0092*/ 	.short	0x0038
        /*0094*/ 	.byte	0x00, 0xf0, 0x21, 0x00


	//----- nvinfo : EIATTR_KPARAM_INFO
	.align		4
.L_3374:
        /*0098*/ 	.byte	0x04, 0x17
        /*009a*/ 	.short	(.L_3376 - .L_3375)
.L_3375:
        /*009c*/ 	.word	0x00000000
        /*00a0*/ 	.short	0x0006
        /*00a2*/ 	.short	0x0030
        /*00a4*/ 	.byte	0x00, 0xf0, 0x21, 0x00


	//----- nvinfo : EIATTR_KPARAM_INFO
	.align		4
.L_3376:
        /*00a8*/ 	.byte	0x04, 0x17
        /*00aa*/ 	.short	(.L_3378 - .L_3377)
.L_3377:
        /*00ac*/ 	.word	0x00000000
        /*00b0*/ 	.short	0x0005
        /*00b2*/ 	.short	0x0028
        /*00b4*/ 	.byte	0x00, 0xf0, 0x21, 0x00


	//----- nvinfo : EIATTR_KPARAM_INFO
	.align		4
.L_3378:
        /*00b8*/ 	.byte	0x04, 0x17
        /*00ba*/ 	.short	(.L_3380 - .L_3379)
.L_3379:
        /*00bc*/ 	.word	0x00000000
        /*00c0*/ 	.short	0x0004
        /*00c2*/ 	.short	0x0020
        /*00c4*/ 	.byte	0x00, 0xf0, 0x21, 0x00


	//----- nvinfo : EIATTR_KPARAM_INFO
	.align		4
.L_3380:
        /*00c8*/ 	.byte	0x04, 0x17
        /*00ca*/ 	.short	(.L_3382 - .L_3381)
.L_3381:
        /*00cc*/ 	.word	0x00000000
        /*00d0*/ 	.short	0x0003
        /*00d2*/ 	.short	0x0018
        /*00d4*/ 	.byte	0x00, 0xf0, 0x21, 0x00


	//----- nvinfo : EIATTR_KPARAM_INFO
	.align		4
.L_3382:
        /*00d8*/ 	.byte	0x04, 0x17
        /*00da*/ 	.short	(.L_3384 - .L_3383)
.L_3383:
        /*00dc*/ 	.word	0x00000000
        /*00e0*/ 	.short	0x0002
        /*00e2*/ 	.short	0x0010
        /*00e4*/ 	.byte	0x00, 0xf0, 0x21, 0x00


	//----- nvinfo : EIATTR_KPARAM_INFO
	.align		4
.L_3384:
        /*00e8*/ 	.byte	0x04, 0x17
        /*00ea*/ 	.short	(.L_3386 - .L_3385)
.L_3385:
        /*00ec*/ 	.word	0x00000000
        /*00f0*/ 	.short	0x0001
        /*00f2*/ 	.short	0x0008
        /*00f4*/ 	.byte	0x00, 0xf0, 0x21, 0x00


	//----- nvinfo : EIATTR_KPARAM_INFO
	.align		4
.L_3386:
        /*00f8*/ 	.byte	0x04, 0x17
        /*00fa*/ 	.short	(.L_3388 - .L_3387)
.L_3387:
        /*00fc*/ 	.word	0x00000000
        /*0100*/ 	.short	0x0000
        /*0102*/ 	.short	0x0000
        /*0104*/ 	.byte	0x00, 0xf0, 0x21, 0x00


	//----- nvinfo : EIATTR_SPARSE_MMA_MASK
	.align		4
.L_3388:
        /*0108*/ 	.byte	0x03, 0x50
        /*010a*/ 	.short	0x0000


	//----- nvinfo : EIATTR_MAXREG_COUNT
	.align		4
        /*010c*/ 	.byte	0x03, 0x1b
        /*010e*/ 	.short	0x00ff


	//----- nvinfo : EIATTR_NUM_BARRIERS
	.align		4
        /*0110*/ 	.byte	0x02, 0x4c
        /*0112*/ 	.byte	0x01
	.zero		1


	//----- nvinfo : EIATTR_MERCURY_ISA_VERSION
	.align		4
        /*0114*/ 	.byte	0x03, 0x5f
        /*0116*/ 	.short	0x0101


	//----- nvinfo : EIATTR_COOP_GROUP_MASK_REGIDS
	.align		4
        /*0118*/ 	.byte	0x04, 0x29
        /*011a*/ 	.short	(.L_3390 - .L_3389)


	//   ....[0]....
.L_3389:
        /*011c*/ 	.word	0xffffffff


	//   ....[1]....
        /*0120*/ 	.word	0xffffffff


	//   ....[2]....
        /*0124*/ 	.word	0xffffffff


	//   ....[3]....
        /*0128*/ 	.word	0xffffffff


	//   ....[4]....
        /*012c*/ 	.word	0xffffffff


	//   ....[5]....
        /*0130*/ 	.word	0xffffffff


	//   ....[6]....
        /*0134*/ 	.word	0xffffffff


	//   ....[7]....
        /*0138*/ 	.word	0xffffffff


	//   ....[8]....
        /*013c*/ 	.word	0xffffffff


	//   ....[9]....
        /*0140*/ 	.word	0xffffffff


	//   ....[10]....
        /*0144*/ 	.word	0xffffffff


	//   ....[11]....
        /*0148*/ 	.word	0xffffffff


	//   ....[12]....
        /*014c*/ 	.word	0xffffffff


	//   ....[13]....
        /*0150*/ 	.word	0xffffffff


	//   ....[14]....
        /*0154*/ 	.word	0xffffffff


	//   ....[15]....
        /*0158*/ 	.word	0xffffffff


	//   ....[16]....
        /*015c*/ 	.word	0xffffffff


	//   ....[17]....
        /*0160*/ 	.word	0xffffffff


	//   ....[18]....
        /*0164*/ 	.word	0xffffffff


	//   ....[19]....
        /*0168*/ 	.word	0xffffffff


	//   ....[20]....
        /*016c*/ 	.word	0xffffffff


	//   ....[21]....
        /*0170*/ 	.word	0xffffffff


	//   ....[22]....
        /*0174*/ 	.word	0xffffffff


	//   ....[23]....
        /*0178*/ 	.word	0xffffffff


	//   ....[24]....
        /*017c*/ 	.word	0xffffffff


	//   ....[25]....
        /*0180*/ 	.word	0xffffffff


	//   ....[26]....
        /*0184*/ 	.word	0xffffffff


	//   ....[27]....
        /*0188*/ 	.word	0xffffffff


	//   ....[28]....
        /*018c*/ 	.word	0xffffffff


	//   ....[29]....
        /*0190*/ 	.word	0xffffffff


	//----- nvinfo : EIATTR_COOP_GROUP_INSTR_OFFSETS
	.align		4
.L_3390:
        /*0194*/ 	.byte	0x04, 0x28
        /*0196*/ 	.short	(.L_3392 - .L_3391)


	//   ....[0]....
.L_3391:
        /*0198*/ 	.word	0x000002b0


	//   ....[1]....
        /*019c*/ 	.word	0x000002d0


	//   ....[2]....
        /*01a0*/ 	.word	0x00000300


	//   ....[3]....
        /*01a4*/ 	.word	0x00000340


	//   ....[4]....
        /*01a8*/ 	.word	0x000003a0


	//   ....[5]....
        /*01ac*/ 	.word	0x00000480


	//   ....[6]....
        /*01b0*/ 	.word	0x000004b0


	//   ....[7]....
        /*01b4*/ 	.word	0x000004d0


	//   ....[8]....
        /*01b8*/ 	.word	0x000004f0


	//   ....[9]....
        /*01bc*/ 	.word	0x00000510


	//   ....[10]....
        /*01c0*/ 	.word	0x00000930


	//   ....[11]....
        /*01c4*/ 	.word	0x00000960


	//   ....[12]....
        /*01c8*/ 	.word	0x00000980


	//   ....[13]....
        /*01cc*/ 	.word	0x000009a0


	//   ....[14]....
        /*01d0*/ 	.word	0x000009c0


	//   ....[15]....
        /*01d4*/ 	.word	0x00000a20


	//   ....[16]....
        /*01d8*/ 	.word	0x00000a40


	//   ....[17]....
        /*01dc*/ 	.word	0x00000a60


	//   ....[18]....
        /*01e0*/ 	.word	0x00000a80


	//   ....[19]....
        /*01e4*/ 	.word	0x00000aa0


	//   ....[20]....
        /*01e8*/ 	.word	0x00001860


	//   ....[21]....
        /*01ec*/ 	.word	0x000018d0


	//   ....[22]....
        /*01f0*/ 	.word	0x00001910


	//   ....[23]....
        /*01f4*/ 	.word	0x00001940


	//   ....[24]....
        /*01f8*/ 	.word	0x000019b0


	//   ....[25]....
        /*01fc*/ 	.word	0x00001a00


	//   ....[26]....
        /*0200*/ 	.word	0x00001a20


	//   ....[27]....
        /*0204*/ 	.word	0x00001a40


	//   ....[28]....
        /*0208*/ 	.word	0x00001a60


	//   ....[29]....
        /*020c*/ 	.word	0x00001a80


	//----- nvinfo : EIATTR_EXIT_INSTR_OFFSETS
	.align		4
.L_3392:
        /*0210*/ 	.byte	0x04, 0x1c
        /*0212*/ 	.short	(.L_3394 - .L_3393)


	//   ....[0]....
.L_3393:
        /*0214*/ 	.word	0x00001810


	//   ....[1]....
        /*0218*/ 	.word	0x00001dc0


	//   ....[2]....
        /*021c*/ 	.word	0x00001e50


	//----- nvinfo : EIATTR_CRS_STACK_SIZE
	.align		4
.L_3394:
        /*0220*/ 	.byte	0x04, 0x1e
        /*0222*/ 	.short	(.L_3396 - .L_3395)
.L_3395:
        /*0224*/ 	.word	0x00000000


	//----- nvinfo : EIATTR_CBANK_PARAM_SIZE
	.align		4
.L_3396:
        /*0228*/ 	.byte	0x03, 0x19
        /*022a*/ 	.short	0x0074


	//----- nvinfo : EIATTR_PARAM_CBANK
	.align		4
        /*022c*/ 	.byte	0x04, 0x0a
        /*022e*/ 	.short	(.L_3398 - .L_3397)
	.align		4
.L_3397:
        /*0230*/ 	.word	index@(.nv.constant0._ZN17fastertransformer34generalAddBiasResidualLayerNormOptI7__half2Lb0ELb0ELi1ELb1ELi4EEEvPT_S3_PKS2_S5_S5_S5_S5_S5_fiiPKfS7_S7_Pfi)
        /*0234*/ 	.short	0x0210
        /*0236*/ 	.short	0x0074


	//----- nvinfo : EIATTR_SW_WAR
	.align		4
.L_3398:
        /*0238*/ 	.byte	0x04, 0x36
        /*023a*/ 	.short	(.L_3400 - .L_3399)
.L_3399:
        /*023c*/ 	.word	0x00000008
.L_3400:


//--------------------- .nv.info._ZN17fastertransformer35generalAddBiasResidualLayerNormOpt2I7__half2Lb1ELb0ELi1ELb1ELi4EEEvPT_S3_PKS2_S5_S5_S5_S5_S5_fiiPKfS7_S7_Pfi --------------------------
	.section	.nv.info._ZN17fastertransformer35generalAddBiasResidualLayerNormOpt2I7__half2Lb1ELb0ELi1ELb1ELi4EEEvPT_S3_PKS2_S5_S5_S5_S5_S5_fiiPKfS7_S7_Pfi,"",@"SHT_CUDA_INFO"
	.sectionflags	@""
	.align	4


	//----- nvinfo : EIATTR_CUDA_API_VERSION
	.align		4
        /*0000*/ 	.byte	0x04, 0x37
        /*0002*/ 	.short	(.L_3402 - .L_3401)
.L_3401:
        /*0004*/ 	.word	0x00000082


	//----- nvinfo : EIATTR_KPARAM_INFO
	.align		4
.L_3402:
        /*0008*/ 	.byte	0x04, 0x17
        /*000a*/ 	.short	(.L_3404 - .L_3403)
.L_3403:
        /*000c*/ 	.word	0x00000000
        /*0010*/ 	.short	0x000f
        /*0012*/ 	.short	0x0070
        /*0014*/ 	.byte	0x00, 0xf0, 0x11, 0x00


	//----- nvinfo : EIATTR_KPARAM_INFO
	.align		4
.L_3404:
        /*0018*/ 	.byte	0x04, 0x17
        /*001a*/ 	.short	(.L_3406 - .L_3405)
.L_3405:
        /*001c*/ 	.word	0x00000000
        /*0020*/ 	.short	0x000e
        /*0022*/ 	.short	0x0068
        /*0024*/ 	.byte	0x00, 0xf0, 0x21, 0x00


	//----- nvinfo : EIATTR_KPARAM_INFO
	.align		4
.L_3406:
        /*0028*/ 	.byte	0x04, 0x17
        /*002a*/ 	.short	(.L_3408 - .L_3407)
.L_3407:
        /*002c*/ 	.word	0x00000000
        /*0030*/ 	.short	0x000d
        /*0032*/ 	.short	0x0060
        /*0034*/ 	.byte	0x00, 0xf0, 0x21, 0x00


	//----- nvinfo : EIATTR_KPARAM_INFO
	.align		4
.L_3408:
        /*0038*/ 	.byte	0x04, 0x17
        /*003a*/ 	.short	(.L_3410 - .L_3409)
.L_3409:
        /*003c*/ 	.word	0x00000000
        /*0040*/ 	.short	0x000c
        /*0042*/ 	.short	0x0058
        /*0044*/ 	.byte	0x00, 0xf0, 0x21, 0x00


	//----- nvinfo : EIATTR_KPARAM_INFO
	.align		4
.L_3410:
        /*0048*/ 	.byte	0x04, 0x17
        /*004a*/ 	.short	(.L_3412 - .L_3411)
.L_3411:
        /*004c*/ 	.word	0x00000000
        /*0050*/ 	.short	0x000b
        /*0052*/ 	.short	0x0050
        /*0054*/ 	.byte	0x00, 0xf0, 0x21, 0x00


	//----- nvinfo : EIATTR_KPARAM_INFO
	.align		4
.L_3412:
        /*0058*/ 	.byte	0x04, 0x17
        /*005a*/ 	.short	(.L_3414 - .L_3413)
.L_3413:
        /*005c*/ 	.word	0x00000000
        /*0060*/ 	.short	0x000a
        /*0062*/ 	.short	0x0048
        /*0064*/ 	.byte	0x00, 0xf0, 0x11, 0x00


	//----- nvinfo : EIATTR_KPARAM_INFO
	.align		4
.L_3414:
        /*0068*/ 	.byte	0x04, 0x17
        /*006a*/ 	.short	(.L_3416 - .L_3415)
.L_3415:
        /*006c*/ 	.word	0x00000000
        /*0070*/ 	.short	0x0009
        /*0072*/ 	.short	0x0044
        /*0074*/ 	.byte	0x00, 0xf0, 0x11, 0x00


	//----- nvinfo : EIATTR_KPARAM_INFO
	.align		4
.L_3416:
        /*0078*/ 	.byte	0x04, 0x17
        /*007a*/ 	.short	(.L_3418 - .L_3417)
.L_3417:
        /*007c*/ 	.word	0x00000000
        /*0080*/ 	.short	0x0008
        /*0082*/ 	.short	0x0040
        /*0084*/ 	.byte	0x00, 0xf0, 0x11, 0x00


	//----- nvinfo : EIATTR_KPARAM_INFO
	.align		4
.L_3418:
        /*0088*/ 	.byte	0x04, 0x17
        /*008a*/ 	.short	(.L_3420 - .L_3419)
.L_3419:
        /*008c*/ 	.word	0x00000000
        /*0090*/ 	.short	0x0007
        /*0092*/ 	.short	0x0038
        /*0094*/ 	.byte	0x00, 0xf0, 0x21, 0x00


	//----- nvinfo : EIATTR_KPARAM_INFO
	.align		4
.L_3420:
        /*0098*/ 	.byte	0x04, 0x17
        /*009a*/ 	.short	(.L_3422 - .L_3421)
.L_3421:
        /*009c*/ 	.word	0x00000000
        /*00a0*/ 	.short	0x0006
        /*00a2*/ 	.short	0x0030
        /*00a4*/ 	.byte	0x00, 0xf0, 0x21, 0x00


	//----- nvinfo : EIATTR_KPARAM_INFO
	.align		4
.L_3422:
        /*00a8*/ 	.byte	0x04, 0x17
        /*00aa*/ 	.short	(.L_3424 - .L_3423)
.L_3423:
        /*00ac*/ 	.word	0x00000000
        /*00b0*/ 	.short	0x0005
        /*00b2*/ 	.short	0x0028
        /*00b4*/ 	.byte	0x00, 0xf0, 0x21, 0x00


	//----- nvinfo : EIATTR_KPARAM_INFO
	.align		4
.L_3424:
        /*00b8*/ 	.byte	0x04, 0x17
        /*00ba*/ 	.short	(.L_3426 - .L_3425)
.L_3425:
        /*00bc*/ 	.word	0x00000000
        /*00c0*/ 	.short	0x0004
        /*00c2*/ 	.short	0x0020
        /*00c4*/ 	.byte	0x00, 0xf0, 0x21, 0x00


	//----- nvinfo : EIATTR_KPARAM_INFO
	.align		4
.L_3426:
        /*00c8*/ 	.byte	0x04, 0x17
        /*00ca*/ 	.short	(.L_3428 - .L_3427)
.L_3427:
        /*00cc*/ 	.word	0x00000000
        /*00d0*/ 	.short	0x0003
        /*00d2*/ 	.short	0x0018
        /*00d4*/ 	.byte	0x00, 0xf0, 0x21, 0x00


	//----- nvinfo : EIATTR_KPARAM_INFO
	.align		4
.L_3428:
        /*00d8*/ 	.byte	0x04, 0x17
        /*00da*/ 	.short	(.L_3430 - .L_3429)
.L_3429:
        /*00dc*/ 	.word	0x00000000
        /*00e0*/ 	.short	0x0002
        /*00e2*/ 	.short	0x0010
        /*00e4*/ 	.byte	0x00, 0xf0, 0x21, 0x00


	//----- nvinfo : EIATTR_KPARAM_INFO
	.align		4
.L_3430:
        /*00e8*/ 	.byte	0x04, 0x17
        /*00ea*/ 	.short	(.L_3432 - .L_3431)
.L_3431:
        /*00ec*/ 	.word	0x00000000
        /*00f0*/ 	.short	0x0001
        /*00f2*/ 	.short	0x0008
        /*00f4*/ 	.byte	0x00, 0xf0, 0x21, 0x00


	//----- nvinfo : EIATTR_KPARAM_INFO
	.align		4
.L_3432:
        /*00f8*/ 	.byte	0x04, 0x17
        /*00fa*/ 	.short	(.L_3434 - .L_3433)
.L_3433:
        /*00fc*/ 	.word	0x00000000
        /*0100*/ 	.short	0x0000
        /*0102*/ 	.short	0x0000
        /*0104*/ 	.byte	0x00, 0xf0, 0x21, 0x00


	//----- nvinfo : EIATTR_SPARSE_MMA_MASK
	.align		4
.L_3434:
        /*0108*/ 	.byte	0x03, 0x50
        /*010a*/ 	.short	0x0000


	//----- nvinfo : EIATTR_MAXREG_COUNT
	.align		4
        /*010c*/ 	.byte	0x03, 0x1b
        /*010e*/ 	.short	0x00ff


	//----- nvinfo : EIATTR_NUM_BARRIERS
	.align		4
        /*0110*/ 	.byte	0x02, 0x4c
        /*0112*/ 	.byte	0x01
	.zero		1


	//----- nvinfo : EIATTR_MERCURY_ISA_VERSION
	.align		4
        /*0114*/ 	.byte	0x03, 0x5f
        /*0116*/ 	.short	0x0101


	//----- nvinfo : EIATTR_COOP_GROUP_MASK_REGIDS
	.align		4
        /*0118*/ 	.byte	0x04, 0x29
        /*011a*/ 	.short	(.L_3436 - .L_3435)


	//   ....[0]....
.L_3435:
        /*011c*/ 	.word	0xffffffff


	//   ....[1]....
        /*0120*/ 	.word	0xffffffff


	//   ....[2]....
        /*0124*/ 	.word	0xffffffff


	//   ....[3]....
        /*0128*/ 	.word	0xffffffff


	//   ....[4]....
        /*012c*/ 	.word	0xffffffff


	//   ....[5]....
        /*0130*/ 	.word	0xffffffff


	//   ....[6]....
        /*0134*/ 	.word	0xffffffff


	//   ....[7]....
        /*0138*/ 	.word	0xffffffff


	//   ....[8]....
        /*013c*/ 	.word	0xffffffff


	//   ....[9]....
        /*0140*/ 	.word	0xffffffff


	//   ....[10]....
        /*0144*/ 	.word	0xffffffff


	//   ....[11]....
        /*0148*/ 	.word	0xffffffff


	//   ....[12]....
        /*014c*/ 	.word	0xffffffff


	//   ....[13]....
        /*0150*/ 	.word	0xffffffff


	//   ....[14]....
        /*0154*/ 	.word	0xffffffff


	//   ....[15]....
        /*0158*/ 	.word	0xffffffff


	//   ....[16]....
        /*015c*/ 	.word	0xffffffff


	//   ....[17]....
        /*0160*/ 	.word	0xffffffff


	//   ....[18]....
        /*0164*/ 	.word	0xffffffff


	//   ....[19]....
        /*0168*/ 	.word	0xffffffff


	//   ....[20]....
        /*016c*/ 	.word	0xffffffff


	//   ....[21]....
        /*0170*/ 	.word	0xffffffff


	//   ....[22]....
        /*0174*/ 	.word	0xffffffff


	//   ....[23]....
        /*0178*/ 	.word	0xffffffff


	//   ....[24]....
        /*017c*/ 	.word	0xffffffff


	//   ....[25]....
        /*0180*/ 	.word	0xffffffff


	//   ....[26]....
        /*0184*/ 	.word	0xffffffff


	//   ....[27]....
        /*0188*/ 	.word	0xffffffff


	//   ....[28]....
        /*018c*/ 	.word	0xffffffff


	//   ....[29]....
        /*0190*/ 	.word	0xffffffff


	//----- nvinfo : EIATTR_COOP_GROUP_INSTR_OFFSETS
	.align		4
.L_3436:
        /*0194*/ 	.byte	0x04, 0x28
        /*0196*/ 	.short	(.L_3438 - .L_3437)


	//   ....[0]....
.L_3437:
        /*0198*/ 	.word	0x000013e0


	//   ....[1]....
        /*019c*/ 	.word	0x00001410


	//   ....[2]....
        /*01a0*/ 	.word	0x00001450


	//   ....[3]....
        /*01a4*/ 	.word	0x00001460


	//   ....[4]....
        /*01a8*/ 	.word	0x00001490


	//   ....[5]....
        /*01ac*/ 	.word	0x000014a0


	//   ....[6]....
        /*01b0*/ 	.word	0x00001500


	//   ....[7]....
        /*01b4*/ 	.word	0x00001520


	//   ....[8]....
        /*01b8*/ 	.word	0x00001570


	//   ....[9]....
        /*01bc*/ 	.word	0x00001590


	//   ....[10]....
        /*01c0*/ 	.word	0x00001680


	//   ....[11]....
        /*01c4*/ 	.word	0x00001690


	//   ....[12]....
        /*01c8*/ 	.word	0x000016c0


	//   ....[13]....
        /*01cc*/ 	.word	0x000016d0


	//   ....[14]....
        /*01d0*/ 	.word	0x00001700


	//   ....[15]....
        /*01d4*/ 	.word	0x00001710


	//   ....[16]....
        /*01d8*/ 	.word	0x00001740


	//   ....[17]....
        /*01dc*/ 	.word	0x00001750


	//   ....[18]....
        /*01e0*/ 	.word	0x00001780


	//   ....[19]....
        /*01e4*/ 	.word	0x00001790


	//   ....[20]....
        /*01e8*/ 	.word	0x000024d0


	//   ....[21]....
        /*01ec*/ 	.word	0x00002530


	//   ....[22]....
        /*01f0*/ 	.word	0x00002580


	//   ....[23]....
        /*01f4*/ 	.word	0x000025b0


	//   ....[24]....
        /*01f8*/ 	.word	0x00002610


	//   ....[25]....
        /*01fc*/ 	.word	0x00002660


	//   ....[26]....
        /*0200*/ 	.word	0x00002680


	//   ....[27]....
        /*0204*/ 	.word	0x000026a0


	//   ....[28]....
        /*0208*/ 	.word	0x000026c0


	//   ....[29]....
        /*020c*/ 	.word	0x000026e0


	//----- nvinfo : EIATTR_EXIT_INSTR_OFFSETS
	.align		4
.L_3438:
        /*0210*/ 	.byte	0x04, 0x1c
        /*0212*/ 	.short	(.L_3440 - .L_3439)


	//   ....[0]....
.L_3439:
        /*0214*/ 	.word	0x00002470


	//   ....[1]....
        /*0218*/ 	.word	0x00002a10


	//   ....[2]....
        /*021c*/ 	.word	0x00002a90


	//----- nvinfo : EIATTR_CRS_STACK_SIZE
	.align		4
.L_3440:
        /*0220*/ 	.byte	0x04, 0x1e
        /*0222*/ 	.short	(.L_3442 - .L_3441)
.L_3441:
        /*0224*/ 	.word	0x00000000


	//----- nvinfo : EIATTR_CBANK_PARAM_SIZE
	.align		4
.L_3442:
        /*0228*/ 	.byte	0x03, 0x19
        /*022a*/ 	.short	0x0074


	//----- nvinfo : EIATTR_PARAM_CBANK
	.align		4
        /*022c*/ 	.byte	0x04, 0x0a
        /*022e*/ 	.short	(.L_3444 - .L_3443)
	.align		4
.L_3443:
        /*0230*/ 	.word	index@(.nv.constant0._ZN17fastertransformer35generalAddBiasResidualLayerNormOpt2I7__half2Lb1ELb0ELi1ELb1ELi4EEEvPT_S3_PKS2_S5_S5_S5_S5_S5_fiiPKfS7_S7_Pfi)
        /*0234*/ 	.short	0x0210
        /*0236*/ 	.short	0x0074


	//----- nvinfo : EIATTR_SW_WAR
	.align		4
.L_3444:
        /*0238*/ 	.byte	0x04, 0x36
        /*023a*/ 	.short	(.L_3446 - .L_3445)
.L_3445:
        /*023c*/ 	.word	0x00000008
.L_3446:


//--------------------- .nv.info._ZN17fastertransformer34generalAddBiasResidualLayerNormOptI7__half2Lb1ELb0ELi1ELb1ELi4EEEvPT_S3_PKS2_S5_S5_S5_S5_S5_fiiPKfS7_S7_Pfi --------------------------
	.section	.nv.info._ZN17fastertransformer34generalAddBiasResidualLayerNormOptI7__half2Lb1ELb0ELi1ELb1ELi4EEEvPT_S3_PKS2_S5_S5_S5_S5_S5_fiiPKfS7_S7_Pfi,"",@"SHT_CUDA_INFO"
	.sectionflags	@""
	.align	4


	//----- nvinfo : EIATTR_CUDA_API_VERSION
	.align		4
        /*0000*/ 	.byte	0x04, 0x37
        /*0002*/ 	.short	(.L_3448 - .L_3447)
.L_3447:
        /*0004*/ 	.word	0x00000082


	//----- nvinfo : EIATTR_KPARAM_INFO
	.align		4
.L_3448:
        /*0008*/ 	.byte	0x04, 0x17
        /*000a*/ 	.short	(.L_3450 - .L_3449)
.L_3449:
        /*000c*/ 	.word	0x00000000
        /*0010*/ 	.short	0x000f
        /*0012*/ 	.short	0x0070
        /*0014*/ 	.byte	0x00, 0xf0, 0x11, 0x00


	//----- nvinfo : EIATTR_KPARAM_INFO
	.align		4
.L_3450:
        /*0018*/ 	.byte	0x04, 0x17
        /*001a*/ 	.short	(.L_3452 - .L_3451)
.L_3451:
        /*001c*/ 	.word	0x00000000
        /*0020*/ 	.short	0x000e
        /*0022*/ 	.short	0x0068
        /*0024*/ 	.byte	0x00, 0xf0, 0x21, 0x00


	//----- nvinfo : EIATTR_KPARAM_INFO
	.align		4
.L_3452:
        /*0028*/ 	.byte	0x04, 0x17
        /*002a*/ 	.short	(.L_3454 - .L_3453)
.L_3453:
        /*002c*/ 	.word	0x00000000
        /*0030*/ 	.short	0x000d
        /*0032*/ 	.short	0x0060
        /*0034*/ 	.byte	0x00, 0xf0, 0x21, 0x00


	//----- nvinfo : EIATTR_KPARAM_INFO
	.align		4
.L_3454:
        /*0038*/ 	.byte	0x04, 0x17
        /*003a*/ 	.short	(.L_3456 - .L_3455)
.L_3455:
        /*003c*/ 	.word	0x00000000
        /*0040*/ 	.short	0x000c
        /*0042*/ 	.short	0x0058
        /*0044*/ 	.byte	0x00, 0xf0, 0x21, 0x00


	//----- nvinfo : EIATTR_KPARAM_INFO
	.align		4
.L_3456:
        /*0048*/ 	.byte	0x04, 0x17
        /*004a*/ 	.short	(.L_3458 - .L_3457)
.L_3457:
        /*004c*/ 	.word	0x00000000
        /*0050*/ 	.short	0x000b
        /*0052*/ 	.short	0x0050
        /*0054*/ 	.byte	0x00, 0xf0, 0x21, 0x00


	//----- nvinfo : EIATTR_KPARAM_INFO
	.align		4
.L_3458:
        /*0058*/ 	.byte	0x04, 0x17
        /*005a*/ 	.short	(.L_3460 - .L_3459)
.L_3459:
        /*005c*/ 	.word	0x00000000
        /*0060*/ 	.short	0x000a
        /*0062*/ 	.short	0x0048
        /*0064*/ 	.byte	0x00, 0xf0, 0x11, 0x00


	//----- nvinfo : EIATTR_KPARAM_INFO
	.align		4
.L_3460:
        /*0068*/ 	.byte	0x04, 0x17
        /*006a*/ 	.short	(.L_3462 - .L_3461)
.L_3461:
        /*006c*/ 	.word	0x00000000
        /*0070*/ 	.short	0x0009
        /*0072*/ 	.short	0x0044
        /*0074*/ 	.byte	0x00, 0xf0, 0x11, 0x00


	//----- nvinfo : EIATTR_KPARAM_INFO
	.align		4
.L_3462:
        /*0078*/ 	.byte	0x04, 0x17
        /*007a*/ 	.short	(.L_3464 - .L_3463)
.L_3463:
        /*007c*/ 	.word	0x00000000
        /*0080*/ 	.short	0x0008
        /*0082*/ 	.short	0x0040
        /*0084*/ 	.byte	0x00, 0xf0, 0x11, 0x00


	//----- nvinfo : EIATTR_KPARAM_INFO
	.align		4
.L_3464:
        /*0088*/ 	.byte	0x04, 0x17
        /*008a*/ 	.short	(.L_3466 - .L_3465)
.L_3465:
        /*008c*/ 	.word	0x00000000
        /*0090*/ 	.short	0x0007
        /*0092*/ 	.short	0x0038
        /*0094*/ 	.byte	0x00, 0xf0, 0x21, 0x00


	//----- nvinfo : EIATTR_KPARAM_INFO
	.align		4
.L_3466:
        /*0098*/ 	.byte	0x04, 0x17
        /*009a*/ 	.short	(.L_3468 - .L_3467)
.L_3467:
        /*009c*/ 	.word	0x00000000
        /*00a0*/ 	.short	0x0006
        /*00a2*/ 	.short	0x0030
        /*00a4*/ 	.byte	0x00, 0xf0, 0x21, 0x00


	//----- nvinfo : EIATTR_KPARAM_INFO
	.align		4
.L_3468:
        /*00a8*/ 	.byte	0x04, 0x17
        /*00aa*/ 	.short	(.L_3470 - .L_3469)
.L_3469:
        /*00ac*/ 	.word	0x00000000
        /*00b0*/ 	.short	0x0005
        /*00b2*/ 	.short	0x0028
        /*00b4*/ 	.byte	0x00, 0xf0, 0x21, 0x00


	//----- nvinfo : EIATTR_KPARAM_INFO
	.align		4
.L_3470:
        /*00b8*/ 	.byte	0x04, 0x17
        /*00ba*/ 	.short	(.L_3472 - .L_3471)
.L_3471:
        /*00bc*/ 	.word	0x00000000
        /*00c0*/ 	.short	0x0004
        /*00c2*/ 	.short	0x0020
        /*00c4*/ 	.byte	0x00, 0xf0, 0x21, 0x00


	//----- nvinfo : EIATTR_KPARAM_INFO
	.align		4
.L_3472:
        /*00c8*/ 	.byte	0x04, 0x17
        /*00ca*/ 	.short	(.L_3474 - .L_3473)
.L_3473:
        /*00cc*/ 	.word	0x00000000
        /*00d0*/ 	.short	0x0003
        /*00d2*/ 	.short	0x0018
        /*00d4*/ 	.byte	0x00, 0xf0, 0x21, 0x00


	//----- nvinfo : EIATTR_KPARAM_INFO
	.align		4
.L_3474:
        /*00d8*/ 	.byte	0x04, 0x17
        /*00da*/ 	.short	(.L_3476 - .L_3475)
.L_3475:
        /*00dc*/ 	.word	0x00000000
        /*00e0*/ 	.short	0x0002
        /*00e2*/ 	.short	0x0010
        /*00e4*/ 	.byte	0x00, 0xf0, 0x21, 0x00


	//----- nvinfo : EIATTR_KPARAM_INFO
	.align		4
.L_3476:
        /*00e8*/ 	.byte	0x04, 0x17
        /*00ea*/ 	.short	(.L_3478 - .L_3477)
.L_3477:
        /*00ec*/ 	.word	0x00000000
        /*00f0*/ 	.short	0x0001
        /*00f2*/ 	.short	0x0008
        /*00f4*/ 	.byte	0x00, 0xf0, 0x21, 0x00


	//----- nvinfo : EIATTR_KPARAM_INFO
	.align		4
.L_3478:
        /*00f8*/ 	.byte	0x04, 0x17
        /*00fa*/ 	.short	(.L_3480 - .L_3479)
.L_3479:
        /*00fc*/ 	.word	0x00000000
        /*0100*/ 	.short	0x0000
        /*0102*/ 	.short	0x0000
        /*0104*/ 	.byte	0x00, 0xf0, 0x21, 0x00


	//----- nvinfo : EIATTR_SPARSE_MMA_MASK
	.align		4
.L_3480:
        /*0108*/ 	.byte	0x03, 0x50
        /*010a*/ 	.short	0x0000


	//----- nvinfo : EIATTR_MAXREG_COUNT
	.align		4
        /*010c*/ 	.byte	0x03, 0x1b
        /*010e*/ 	.short	0x00ff


	//----- nvinfo : EIATTR_NUM_BARRIERS
	.align		4
        /*0110*/ 	.byte	0x02, 0x4c
        /*0112*/ 	.byte	0x01
	.zero		1


	//----- nvinfo : EIATTR_MERCURY_ISA_VERSION
	.align		4
        /*0114*/ 	.byte	0x03, 0x5f
        /*0116*/ 	.short	0x0101


	//----- nvinfo : EIATTR_COOP_GROUP_MASK_REGIDS
	.align		4
        /*0118*/ 	.byte	0x04, 0x29
        /*011a*/ 	.short	(.L_3482 - .L_3481)


	//   ....[0]....
.L_3481:
        /*011c*/ 	.word	0xffffffff


	//   ....[1]....
        /*0120*/ 	.word	0xffffffff


	//   ....[2]....
        /*0124*/ 	.word	0xffffffff


	//   ....[3]....
        /*0128*/ 	.word	0xffffffff


	//   ....[4]....
        /*012c*/ 	.word	0xffffffff


	//   ....[5]....
        /*0130*/ 	.word	0xffffffff


	//   ....[6]....
        /*0134*/ 	.word	0xffffffff


	//   ....[7]....
        /*0138*/ 	.word	0xffffffff


	//   ....[8]....
        /*013c*/ 	.word	0xffffffff


	//   ....[9]....
        /*0140*/ 	.word	0xffffffff


	//   ....[10]....
        /*0144*/ 	.word	0xffffffff


	//   ....[11]....
        /*0148*/ 	.word	0xffffffff


	//   ....[12]....
        /*014c*/ 	.word	0xffffffff


	//   ....[13]....
        /*0150*/ 	.word	0xffffffff


	//   ....[14]....
        /*0154*/ 	.word	0xffffffff


	//   ....[15]....
        /*0158*/ 	.word	0xffffffff


	//   ....[16]....
        /*015c*/ 	.word	0xffffffff


	//   ....[17]....
        /*0160*/ 	.word	0xffffffff


	//   ....[18]....
        /*0164*/ 	.word	0xffffffff


	//   ....[19]....
        /*0168*/ 	.word	0xffffffff


	//   ....[20]....
        /*016c*/ 	.word	0xffffffff


	//   ....[21]....
        /*0170*/ 	.word	0xffffffff


	//   ....[22]....
        /*0174*/ 	.word	0xffffffff


	//   ....[23]....
        /*0178*/ 	.word	0xffffffff


	//   ....[24]....
        /*017c*/ 	.word	0xffffffff


	//   ....[25]....
        /*0180*/ 	.word	0xffffffff


	//   ....[26]....
        /*0184*/ 	.word	0xffffffff


	//   ....[27]....
        /*0188*/ 	.word	0xffffffff


	//   ....[28]....
        /*018c*/ 	.word	0xffffffff


	//   ....[29]....
        /*0190*/ 	.word	0xffffffff


	//----- nvinfo : EIATTR_COOP_GROUP_INSTR_OFFSETS
	.align		4
.L_3482:
        /*0194*/ 	.byte	0x04, 0x28
        /*0196*/ 	.short	(.L_3484 - .L_3483)


	//   ....[0]....
.L_3483:
        /*0198*/ 	.word	0x00000560


	//   ....[1]....
        /*019c*/ 	.word	0x00000590


	//   ....[2]....
        /*01a0*/ 	.word	0x000005e0


	//   ....[3]....
        /*01a4*/ 	.word	0x00000650


	//   ....[4]....
        /*01a8*/ 	.word	0x00000690


	//   ....[5]....
        /*01ac*/ 	.word	0x00000740


	//   ....[6]....
        /*01b0*/ 	.word	0x00000770


	//   ....[7]....
        /*01b4*/ 	.word	0x00000790


	//   ....[8]....
        /*01b8*/ 	.word	0x000007b0


	//   ....[9]....
        /*01bc*/ 	.word	0x000007d0


	//   ....[10]....
        /*01c0*/ 	.word	0x00000bf0


	//   ....[11]....
        /*01c4*/ 	.word	0x00000c20


	//   ....[12]....
        /*01c8*/ 	.word	0x00000c40


	//   ....[13]....
        /*01cc*/ 	.word	0x00000c60


	//   ....[14]....
        /*01d0*/ 	.word	0x00000c80


	//   ....[15]....
        /*01d4*/ 	.word	0x00000ce0


	//   ....[16]....
        /*01d8*/ 	.word	0x00000d00


	//   ....[17]....
        /*01dc*/ 	.word	0x00000d20


	//   ....[18]....
        /*01e0*/ 	.word	0x00000d40


	//   ....[19]....
        /*01e4*/ 	.word	0x00000d60


	//   ....[20]....
        /*01e8*/ 	.word	0x00001aa0


	//   ....[21]....
        /*01ec*/ 	.word	0x00001b10


	//   ....[22]....
        /*01f0*/ 	.word	0x00001b50


	//   ....[23]....
        /*01f4*/ 	.word	0x00001b80


	//   ....[24]....
        /*01f8*/ 	.word	0x00001bf0


	//   ....[25]....
        /*01fc*/ 	.word	0x00001c40


	//   ....[26]....
        /*0200*/ 	.word	0x00001c60


	//   ....[27]....
        /*0204*/ 	.word	0x00001c80


	//   ....[28]....
        /*0208*/ 	.word	0x00001ca0


	//   ....[29]....
        /*020c*/ 	.word	0x00001cc0


	//----- nvinfo : EIATTR_EXIT_INSTR_OFFSETS
	.align		4
.L_3484:
        /*0210*/ 	.byte	0x04, 0x1c
        /*0212*/ 	.short	(.L_3486 - .L_3485)


	//   ....[0]....
.L_3485:
        /*0214*/ 	.word	0x00001a50


	//   ....[1]....
        /*0218*/ 	.word	0x00002000


	//   ....[2]....
        /*021c*/ 	.word	0x00002090


	//----- nvinfo : EIATTR_CRS_STACK_SIZE
	.align		4
.L_3486:
        /*0220*/ 	.byte	0x04, 0x1e
        /*0222*/ 	.short	(.L_3488 - .L_3487)
.L_3487:
        /*0224*/ 	.word	0x00000000


	//----- nvinfo : EIATTR_CBANK_PARAM_SIZE
	.align		4
.L_3488:
        /*0228*/ 	.byte	0x03, 0x19
        /*022a*/ 	.short	0x0074


	//----- nvinfo : EIATTR_PARAM_CBANK
	.align		4
        /*022c*/ 	.byte	0x04, 0x0a
        /*022e*/ 	.short	(.L_3490 - .L_3489)
	.align		4
.L_3489:
        /*0230*/ 	.word	index@(.nv.constant0._ZN17fastertransformer34generalAddBiasResidualLayerNormOptI7__half2Lb1ELb0ELi1ELb1ELi4EEEvPT_S3_PKS2_S5_S5_S5_S5_S5_fiiPKfS7_S7_Pfi)
        /*0234*/ 	.short	0x0210
        /*0236*/ 	.short	0x0074


	//----- nvinfo : EIATTR_SW_WAR
	.align		4
.L_3490:
        /*0238*/ 	.byte	0x04, 0x36
        /*023a*/ 	.short	(.L_3492 - .L_3491)
.L_3491:
        /*023c*/ 	.word	0x00000008
.L_3492:


//--------------------- .nv.info._ZN17fastertransformer35generalAddBiasResidualLayerNormOpt2I7__half2Lb0ELb1ELi1ELb1ELi4EEEvPT_S3_PKS2_S5_S5_S5_S5_S5_fiiPKfS7_S7_Pfi --------------------------
	.section	.nv.info._ZN17fastertransformer35generalAddBiasResidualLayerNormOpt2I7__half2Lb0ELb1ELi1ELb1ELi4EEEvPT_S3_PKS2_S5_S5_S5_S5_S5_fiiPKfS7_S7_Pfi,"",@"SHT_CUDA_INFO"
	.sectionflags	@""
	.align	4


	//----- nvinfo : EIATTR_CUDA_API_VERSION
	.align		4
        /*0000*/ 	.byte	0x04, 0x37
        /*0002*/ 	.short	(.L_3494 - .L_3493)
.L_3493:
        /*0004*/ 	.word	0x00000082


	//----- nvinfo : EIATTR_KPARAM_INFO
	.align		4
.L_3494:
        /*0008*/ 	.byte	0x04, 0x17
        /*000a*/ 	.short	(.L_3496 - .L_3495)
.L_3495:
        /*000c*/ 	.word	0x00000000
        /*0010*/ 	.short	0x000f
        /*0012*/ 	.short	0x0070
        /*0014*/ 	.byte	0x00, 0xf0, 0x11, 0x00


	//----- nvinfo : EIATTR_KPARAM_INFO
	.align		4
.L_3496:
        /*0018*/ 	.byte	0x04, 0x17
        /*001a*/ 	.short	(.L_3498 - .L_3497)
.L_3497:
        /*001c*/ 	.word	0x00000000
        /*0020*/ 	.short	0x000e
        /*0022*/ 	.short	0x0068
        /*0024*/ 	.byte	0x00, 0xf0, 0x21, 0x00


	//----- nvinfo : EIATTR_KPARAM_INFO
	.align		4
.L_3498:
        /*0028*/ 	.byte	0x04, 0x17
        /*002a*/ 	.short	(.L_3500 - .L_3499)
.L_3499:
        /*002c*/ 	.word	0x00000000
        /*0030*/ 	.short	0x000d
        /*0032*/ 	.short	0x0060
        /*0034*/ 	.byte	0x00, 0xf0, 0x21, 0x00


	//----- nvinfo : EIATTR_KPARAM_INFO
	.align		4
.L_3500:
        /*0038*/ 	.byte	0x04, 0x17
        /*003a*/ 	.short	(.L_3502 - .L_3501)
.L_3501:
        /*003c*/ 	.word	0x00000000
        /*0040*/ 	.short	0x000c
        /*0042*/ 	.short	0x0058
        /*0044*/ 	.byte	0x00, 0xf0, 0x21, 0x00


	//----- nvinfo : EIATTR_KPARAM_INFO
	.align		4
.L_3502:
        /*0048*/ 	.byte	0x04, 0x17
        /*004a*/ 	.short	(.L_3504 - .L_3503)
.L_3503:
        /*004c*/ 	.word	0x00000000
        /*0050*/ 	.short	0x000b
        /*0052*/ 	.short	0x0050
        /*0054*/ 	.byte	0x00, 0xf0, 0x21, 0x00


	//----- nvinfo : EIATTR_KPARAM_INFO
	.align		4
.L_3504:
        /*0058*/ 	.byte	0x04, 0x17
        /*005a*/ 	.short	(.L_3506 - .L_3505)
.L_3505:
        /*005c*/ 	.word	0x00000000
        /*0060*/ 	.short	0x000a
        /*0062*/ 	.short	0x0048
        /*0064*/ 	.byte	0x00, 0xf0, 0x11, 0x00


	//----- nvinfo : EIATTR_KPARAM_INFO
	.align		4
.L_3506:
        /*0068*/ 	.byte	0x04, 0x17
        /*006a*/ 	.short	(.L_3508 - .L_3507)
.L_3507:
        /*006c*/ 	.word	0x00000000
        /*0070*/ 	.short	0x0009
        /*0072*/ 	.short	0x0044
        /*0074*/ 	.byte	0x00, 0xf0, 0x11, 0x00


	//----- nvinfo : EIATTR_KPARAM_INFO
	.align		4
.L_3508:
        /*0078*/ 	.byte	0x04, 0x17
        /*007a*/ 	.short	(.L_3510 - .L_3509)
.L_3509:
        /*007c*/ 	.word	0x00000000
        /*0080*/ 	.short	0x0008
        /*0082*/ 	.short	0x0040
        /*0084*/ 	.byte	0x00, 0xf0, 0x11, 0x00


	//----- nvinfo : EIATTR_KPARAM_INFO
	.align		4
.L_3510:
        /*0088*/ 	.byte	0x04, 0x17
        /*008a*/ 	.short	(.L_3512 - .L_3511)
.L_3511:
        /*008c*/ 	.word	0x00000000
        /*0090*/ 	.short	0x0007
        /*0092*/ 	.short	0x0038
        /*0094*/ 	.byte	0x00, 0xf0, 0x21, 0x00


	//----- nvinfo : EIATTR_KPARAM_INFO
	.align		4
.L_3512:
        /*0098*/ 	.byte	0x04, 0x17
        /*009a*/ 	.short	(.L_3514 - .L_3513)
.L_3513:
        /*009c*/ 	.word	0x00000000
        /*00a0*/ 	.short	0x0006
        /*00a2*/ 	.short	0x0030
        /*00a4*/ 	.byte	0x00, 0xf0, 0x21, 0x00


	//----- nvinfo : EIATTR_KPARAM_INFO
	.align		4
.L_3514:
        /*00a8*/ 	.byte	0x04, 0x17
        /*00aa*/ 	.short	(.L_3516 - .L_3515)
.L_3515:
        /*00ac*/ 	.word	0x00000000
        /*00b0*/ 	.short	0x0005
        /*00b2*/ 	.short	0x0028
        /*00b4*/ 	.byte	0x00, 0xf0, 0x21, 0x00


	//----- nvinfo : EIATTR_KPARAM_INFO
	.align		4
.L_3516:
        /*00b8*/ 	.byte	0x04, 0x17
        /*00ba*/ 	.short	(.L_3518 - .L_3517)
.L_3517:
        /*00bc*/ 	.word	0x00000000
        /*00c0*/ 	.short	0x0004
        /*00c2*/ 	.short	0x0020
        /*00c4*/ 	.byte	0x00, 0xf0, 0x21, 0x00


	//----- nvinfo : EIATTR_KPARAM_INFO
	.align		4
.L_3518:
        /*00c8*/ 	.byte	0x04, 0x17
        /*00ca*/ 	.short	(.L_3520 - .L_3519)
.L_3519:
        /*00cc*/ 	.word	0x00000000
        /*00d0*/ 	.short	0x0003
        /*00d2*/ 	.short	0x0018
        /*00d4*/ 	.byte	0x00, 0xf0, 0x21, 0x00


	//----- nvinfo : EIATTR_KPARAM_INFO
	.align		4
.L_3520:
        /*00d8*/ 	.byte	0x04, 0x17
        /*00da*/ 	.short	(.L_3522 - .L_3521)
.L_3521:
        /*00dc*/ 	.word	0x00000000
        /*00e0*/ 	.short	0x0002
        /*00e2*/ 	.short	0x0010
        /*00e4*/ 	.byte	0x00, 0xf0, 0x21, 0x00


	//----- nvinfo : EIATTR_KPARAM_INFO
	.align		4
.L_3522:
        /*00e8*/ 	.byte	0x04, 0x17
        /*00ea*/ 	.short	(.L_3524 - .L_3523)
.L_3523:
        /*00ec*/ 	.word	0x00000000
        /*00f0*/ 	.short	0x0001
        /*00f2*/ 	.short	0x0008
        /*00f4*/ 	.byte	0x00, 0xf0, 0x21, 0x00


	//----- nvinfo : EIATTR_KPARAM_INFO
	.align		4
.L_3524:
        /*00f8*/ 	.byte	0x04, 0x17
        /*00fa*/ 	.short	(.L_3526 - .L_3525)
.L_3525:
        /*00fc*/ 	.word	0x00000000
        /*0100*/ 	.short	0x0000
        /*0102*/ 	.short	0x0000
        /*0104*/ 	.byte	0x00, 0xf0, 0x21, 0x00


	//----- nvinfo : EIATTR_SPARSE_MMA_MASK
	.align		4
.L_3526:
        /*0108*/ 	.byte	0x03, 0x50
        /*010a*/ 	.short	0x0000


	//----- nvinfo : EIATTR_MAXREG_COUNT
	.align		4
        /*010c*/ 	.byte	0x03, 0x1b
        /*010e*/ 	.short	0x00ff


	//----- nvinfo : EIATTR_NUM_BARRIERS
	.align		4
        /*0110*/ 	.byte	0x02, 0x4c
        /*0112*/ 	.byte	0x01
	.zero		1


	//----- nvinfo : EIATTR_MERCURY_ISA_VERSION
	.align		4
        /*0114*/ 	.byte	0x03, 0x5f
        /*0116*/ 	.short	0x0101


	//----- nvinfo : EIATTR_COOP_GROUP_MASK_REGIDS
	.align		4
        /*0118*/ 	.byte	0x04, 0x29
        /*011a*/ 	.short	(.L_3528 - .L_3527)


	//   ....[0]....
.L_3527:
        /*011c*/ 	.word	0xffffffff


	//   ....[1]....
        /*0120*/ 	.word	0xffffffff


	//   ....[2]....
        /*0124*/ 	.word	0xffffffff


	//   ....[3]....
        /*0128*/ 	.word	0xffffffff


	//   ....[4]....
        /*012c*/ 	.word	0xffffffff


	//   ....[5]....
        /*0130*/ 	.word	0xffffffff


	//   ....[6]....
        /*0134*/ 	.word	0xffffffff


	//   ....[7]....
        /*0138*/ 	.word	0xffffffff


	//   ....[8]....
        /*013c*/ 	.word	0xffffffff


	//   ....[9]....
        /*0140*/ 	.word	0xffffffff


	//   ....[10]....
        /*0144*/ 	.word	0xffffffff


	//   ....[11]....
        /*0148*/ 	.word	0xffffffff


	//   ....[12]....
        /*014c*/ 	.word	0xffffffff


	//   ....[13]....
        /*0150*/ 	.word	0xffffffff


	//   ....[14]....
        /*0154*/ 	.word	0xffffffff


	//   ....[15]....
        /*0158*/ 	.word	0xffffffff


	//   ....[16]....
        /*015c*/ 	.word	0xffffffff


	//   ....[17]....
        /*0160*/ 	.word	0xffffffff


	//   ....[18]....
        /*0164*/ 	.word	0xffffffff


	//   ....[19]....
        /*0168*/ 	.word	0xffffffff


	//   ....[20]....
        /*016c*/ 	.word	0xffffffff


	//   ....[21]....
        /*0170*/ 	.word	0xffffffff


	//   ....[22]....
        /*0174*/ 	.word	0xffffffff


	//   ....[23]....
        /*0178*/ 	.word	0xffffffff


	//   ....[24]....
        /*017c*/ 	.word	0xffffffff


	//   ....[25]....
        /*0180*/ 	.word	0xffffffff


	//   ....[26]....
        /*0184*/ 	.word	0xffffffff


	//   ....[27]....
        /*0188*/ 	.word	0xffffffff


	//   ....[28]....
        /*018c*/ 	.word	0xffffffff


	//   ....[29]....
        /*0190*/ 	.word	0xffffffff


	//----- nvinfo : EIATTR_COOP_GROUP_INSTR_OFFSETS
	.align		4
.L_3528:
        /*0194*/ 	.byte	0x04, 0x28
        /*0196*/ 	.short	(.L_3530 - .L_3529)


	//   ....[0]....
.L_3529:
        /*0198*/ 	.word	0x000009b0


	//   ....[1]....
        /*019c*/ 	.word	0x000009f0


	//   ....[2]....
        /*01a0*/ 	.word	0x00000a30


	//   ....[3]....
        /*01a4*/ 	.word	0x00000a40


	//   ....[4]....
        /*01a8*/ 	.word	0x00000a80


	//   ....[5]....
        /*01ac*/ 	.word	0x00000a90


	//   ....[6]....
        /*01b0*/ 	.word	0x00000b10


	//   ....[7]....
        /*01b4*/ 	.word	0x00000b30


	//   ....[8]....
        /*01b8*/ 	.word	0x00000b70


	//   ....[9]....
        /*01bc*/ 	.word	0x00000b90


	//   ....[10]....
        /*01c0*/ 	.word	0x00000c50


	//   ....[11]....
        /*01c4*/ 	.word	0x00000c60


	//   ....[12]....
        /*01c8*/ 	.word	0x00000c90


	//   ....[13]....
        /*01cc*/ 	.word	0x00000ca0


	//   ....[14]....
        /*01d0*/ 	.word	0x00000cd0


	//   ....[15]....
        /*01d4*/ 	.word	0x00000ce0


	//   ....[16]....
        /*01d8*/ 	.word	0x00000d10


	//   ....[17]....
        /*01dc*/ 	.word	0x00000d20


	//   ....[18]....
        /*01e0*/ 	.word	0x00000d50


	//   ....[19]....
        /*01e4*/ 	.word	0x00000d60


	//   ....[20]....
        /*01e8*/ 	.word	0x00001b10


	//   ....[21]....
        /*01ec*/ 	.word	0x00001b80


	//   ....[22]....
        /*01f0*/ 	.word	0x00001be0


	//   ....[23]....
        /*01f4*/ 	.word	0x00001c10


	//   ....[24]....
        /*01f8*/ 	.word	0x00001c60


	//   ....[25]....
        /*01fc*/ 	.word	0x00001cb0


	//   ....[26]....
        /*0200*/ 	.word	0x00001cd0


	//   ....[27]....
        /*0204*/ 	.word	0x00001cf0


	//   ....[28]....
        /*0208*/ 	.word	0x00001d10


	//   ....[29]....
        /*020c*/ 	.word	0x00001d30


	//----- nvinfo : EIATTR_EXIT_INSTR_OFFSETS
	.align		4
.L_3530:
        /*0210*/ 	.byte	0x04, 0x1c
        /*0212*/ 	.short	(.L_3532 - .L_3531)


	//   ....[0]....
.L_3531:
        /*0214*/ 	.word	0x00001ac0


	//   ....[1]....
        /*0218*/ 	.word	0x00002080


	//   ....[2]....
        /*021c*/ 	.word	0x00002100


	//----- nvinfo : EIATTR_CRS_STACK_SIZE
	.align		4
.L_3532:
        /*0220*/ 	.byte	0x04, 0x1e
        /*0222*/ 	.short	(.L_3534 - .L_3533)
.L_3533:
        /*0224*/ 	.word	0x00000000


	//----- nvinfo : EIATTR_CBANK_PARAM_SIZE
	.align		4
.L_3534:
        /*0228*/ 	.byte	0x03, 0x19
        /*022a*/ 	.short	0x0074


	//----- nvinfo : EIATTR_PARAM_CBANK
	.align		4
        /*022c*/ 	.byte	0x04, 0x0a
        /*022e*/ 	.short	(.L_3536 - .L_3535)
	.align		4
.L_3535:
        /*0230*/ 	.word	index@(.nv.constant0._ZN17fastertransformer35generalAddBiasResidualLayerNormOpt2I7__half2Lb0ELb1ELi1ELb1ELi4EEEvPT_S3_PKS2_S5_S5_S5_S5_S5_fiiPKfS7_S7_Pfi)
        /*0234*/ 	.short	0x0210
        /*0236*/ 	.short	0x0074


	//----- nvinfo : EIATTR_SW_WAR
	.align		4
.L_3536:
        /*0238*/ 	.byte	0x04, 0x36
        /*023a*/ 	.short	(.L_3538 - .L_3537)
.L_3537:
        /*023c*/ 	.word	0x00000008
.L_3538:


//--------------------- .nv.info._ZN17fastertransformer34generalAddBiasResidualLayerNormOptI7__half2Lb0ELb1ELi1ELb1ELi4EEEvPT_S3_PKS2_S5_S5_S5_S5_S5_fiiPKfS7_S7_Pfi --------------------------
	.section	.nv.info._ZN17fastertransformer34generalAddBiasResidualLayerNormOptI7__half2Lb0ELb1ELi1ELb1ELi4EEEvPT_S3_PKS2_S5_S5_S5_S5_S5_fiiPKfS7_S7_Pfi,"",@"SHT_CUDA_INFO"
	.sectionflags	@""
	.align	4


	//----- nvinfo : EIATTR_CUDA_API_VERSION
	.align		4
        /*0000*/ 	.byte	0x04, 0x37
        /*0002*/ 	.short	(.L_3540 - .L_3539)
.L_3539:
        /*0004*/ 	.word	0x00000082


	//----- nvinfo : EIATTR_KPARAM_INFO
	.align		4
.L_3540:
        /*0008*/ 	.byte	0x04, 0x17
        /*000a*/ 	.short	(.L_3542 - .L_3541)
.L_3541:
        /*000c*/ 	.word	0x00000000
        /*0010*/ 	.short	0x000f
        /*0012*/ 	.short	0x0070
        /*0014*/ 	.byte	0x00, 0xf0, 0x11, 0x00


	//----- nvinfo : EIATTR_KPARAM_INFO
	.align		4
.L_3542:
        /*0018*/ 	.byte	0x04, 0x17
        /*001a*/ 	.short	(.L_3544 - .L_3543)
.L_3543:
        /*001c*/ 	.word	0x00000000
        /*0020*/ 	.short	0x000e
        /*0022*/ 	.short	0x0068
        /*0024*/ 	.byte	0x00, 0xf0, 0x21, 0x00


	//----- nvinfo : EIATTR_KPARAM_INFO
	.align		4
.L_3544:
        /*0028*/ 	.byte	0x04, 0x17
        /*002a*/ 	.short	(.L_3546 - .L_3545)
.L_3545:
        /*002c*/ 	.word	0x00000000
        /*0030*/ 	.short	0x000d
        /*0032*/ 	.short	0x0060
        /*0034*/ 	.byte	0x00, 0xf0, 0x21, 0x00


	//----- nvinfo : EIATTR_KPARAM_INFO
	.align		4
.L_3546:
        /*0038*/ 	.byte	0x04, 0x17
        /*003a*/ 	.short	(.L_3548 - .L_3547)
.L_3547:
        /*003c*/ 	.word	0x00000000
        /*0040*/ 	.short	0x000c
        /*0042*/ 	.short	0x0058
        /*0044*/ 	.byte	0x00, 0xf0, 0x21, 0x00


	//----- nvinfo : EIATTR_KPARAM_INFO
	.align		4
.L_3548:
        /*0048*/ 	.byte	0x04, 0x17
        /*004a*/ 	.short	(.L_3550 - .L_3549)
.L_3549:
        /*004c*/ 	.word	0x00000000
        /*0050*/ 	.short	0x000b
        /*0052*/ 	.short	0x0050
        /*0054*/ 	.byte	0x00, 0xf0, 0x21, 0x00


	//----- nvinfo : EIATTR_KPARAM_INFO
	.align		4
.L_3550:
        /*0058*/ 	.byte	0x04, 0x17
        /*005a*/ 	.short	(.L_3552 - .L_3551)
.L_3551:
        /*005c*/ 	.word	0x00000000
        /*0060*/ 	.short	0x000a
        /*0062*/ 	.short	0x0048
        /*0064*/ 	.byte	0x00, 0xf0, 0x11, 0x00


	//----- nvinfo : EIATTR_KPARAM_INFO
	.align		4
.L_3552:
        /*0068*/ 	.byte	0x04, 0x17
        /*006a*/ 	.short	(.L_3554 - .L_3553)
.L_3553:
        /*006c*/ 	.word	0x00000000
        /*0070*/ 	.short	0x0009
        /*0072*/ 	.short	0x0044
        /*0074*/ 	.byte	0x00, 0xf0, 0x11, 0x00


	//----- nvinfo : EIATTR_KPARAM_INFO
	.align		4
.L_3554:
        /*0078*/ 	.byte	0x04, 0x17
        /*007a*/ 	.short	(.L_3556 - .L_3555)
.L_3555:
        /*007c*/ 	.word	0x00000000
        /*0080*/ 	.short	0x0008
        /*0082*/ 	.short	0x0040
        /*0084*/ 	.byte	0x00, 0xf0, 0x11, 0x00


	//----- nvinfo : EIATTR_KPARAM_INFO
	.align		4
.L_3556:
        /*0088*/ 	.byte	0x04, 0x17
        /*008a*/ 	.short	(.L_3558 - .L_3557)
.L_3557:
        /*008c*/ 	.word	0x00000000
        /*0090*/ 	.short	0x0007
        /*0092*/ 	.short	0x0038
        /*0094*/ 	.byte	0x00, 0xf0, 0x21, 0x00


	//----- nvinfo : EIATTR_KPARAM_INFO
	.align		4
.L_3558:
        /*0098*/ 	.byte	0x04, 0x17
        /*009a*/ 	.short	(.L_3560 - .L_3559)
.L_3559:
        /*009c*/ 	.word	0x00000000
        /*00a0*/ 	.short	0x0006
        /*00a2*/ 	.short	0x0030
        /*00a4*/ 	.byte	0x00, 0xf0, 0x21, 0x00


	//----- nvinfo : EIATTR_KPARAM_INFO
	.align		4
.L_3560:
        /*00a8*/ 	.byte	0x04, 0x17
        /*00aa*/ 	.short	(.L_3562 - .L_3561)
.L_3561:
        /*00ac*/ 	.word	0x00000000
        /*00b0*/ 	.short	0x0005
        /*00b2*/ 	.short	0x0028
        /*00b4*/ 	.byte	0x00, 0xf0, 0x21, 0x00


	//----- nvinfo : EIATTR_KPARAM_INFO
	.align		4
.L_3562:
        /*00b8*/ 	.byte	0x04, 0x17
        /*00ba*/ 	.short	(.L_3564 - .L_3563)
.L_3563:
        /*00bc*/ 	.word	0x00000000
        /*00c0*/ 	.short	0x0004
        /*00c2*/ 	.short	0x0020
        /*00c4*/ 	.byte	0x00, 0xf0, 0x21, 0x00


	//----- nvinfo : EIATTR_KPARAM_INFO
	.align		4
.L_3564:
        /*00c8*/ 	.byte	0x04, 0x17
        /*00ca*/ 	.short	(.L_3566 - .L_3565)
.L_3565:
        /*00cc*/ 	.word	0x00000000
        /*00d0*/ 	.short	0x0003
        /*00d2*/ 	.short	0x0018
        /*00d4*/ 	.byte	0x00, 0xf0, 0x21, 0x00


	//----- nvinfo : EIATTR_KPARAM_INFO
	.align		4
.L_3566:
        /*00d8*/ 	.byte	0x04, 0x17
        /*00da*/ 	.short	(.L_3568 - .L_3567)
.L_3567:
        /*00dc*/ 	.word	0x00000000
        /*00e0*/ 	.short	0x0002
        /*00e2*/ 	.short	0x0010
        /*00e4*/ 	.byte	0x00, 0xf0, 0x21, 0x00


	//----- nvinfo : EIATTR_KPARAM_INFO
	.align		4
.L_3568:
        /*00e8*/ 	.byte	0x04, 0x17
        /*00ea*/ 	.short	(.L_3570 - .L_3569)
.L_3569:
        /*00ec*/ 	.word	0x00000000
        /*00f0*/ 	.short	0x0001
        /*00f2*/ 	.short	0x0008
        /*00f4*/ 	.byte	0x00, 0xf0, 0x21, 0x00


	//----- nvinfo : EIATTR_KPARAM_INFO
	.align		4
.L_3570:
        /*00f8*/ 	.byte	0x04, 0x17
        /*00fa*/ 	.short	(.L_3572 - .L_3571)
.L_3571:
        /*00fc*/ 	.word	0x00000000
        /*0100*/ 	.short	0x0000
        /*0102*/ 	.short	0x0000
        /*0104*/ 	.byte	0x00, 0xf0, 0x21, 0x00


	//----- nvinfo : EIATTR_SPARSE_MMA_MASK
	.align		4
.L_3572:
        /*0108*/ 	.byte	0x03, 0x50
        /*010a*/ 	.short	0x0000


	//----- nvinfo : EIATTR_MAXREG_COUNT
	.align		4
        /*010c*/ 	.byte	0x03, 0x1b
        /*010e*/ 	.short	0x00ff


	//----- nvinfo : EIATTR_NUM_BARRIERS
	.align		4
        /*0110*/ 	.byte	0x02, 0x4c
        /*0112*/ 	.byte	0x01
	.zero		1


	//----- nvinfo : EIATTR_MERCURY_ISA_VERSION
	.align		4
        /*0114*/ 	.byte	0x03, 0x5f
        /*0116*/ 	.short	0x0101


	//----- nvinfo : EIATTR_COOP_GROUP_MASK_REGIDS
	.align		4
        /*0118*/ 	.byte	0x04, 0x29
        /*011a*/ 	.short	(.L_3574 - .L_3573)


	//   ....[0]....
.L_3573:
        /*011c*/ 	.word	0xffffffff


	//   ....[1]....
        /*0120*/ 	.word	0xffffffff


	//   ....[2]....
        /*0124*/ 	.word	0xffffffff


	//   ....[3]....
        /*0128*/ 	.word	0xffffffff


	//   ....[4]....
        /*012c*/ 	.word	0xffffffff


	//   ....[5]....
        /*0130*/ 	.word	0xffffffff


	//   ....[6]....
        /*0134*/ 	.word	0xffffffff


	//   ....[7]....
        /*0138*/ 	.word	0xffffffff


	//   ....[8]....
        /*013c*/ 	.word	0xffffffff


	//   ....[9]....
        /*0140*/ 	.word	0xffffffff


	//   ....[10]....
        /*0144*/ 	.word	0xffffffff


	//   ....[11]....
        /*0148*/ 	.word	0xffffffff


	//   ....[12]....
        /*014c*/ 	.word	0xffffffff


	//   ....[13]....
        /*0150*/ 	.word	0xffffffff


	//   ....[14]....
        /*0154*/ 	.word	0xffffffff


	//   ....[15]....
        /*0158*/ 	.word	0xffffffff


	//   ....[16]....
        /*015c*/ 	.word	0xffffffff


	//   ....[17]....
        /*0160*/ 	.word	0xffffffff


	//   ....[18]....
        /*0164*/ 	.word	0xffffffff


	//   ....[19]....
        /*0168*/ 	.word	0xffffffff


	//   ....[20]....
        /*016c*/ 	.word	0xffffffff


	//   ....[21]....
        /*0170*/ 	.word	0xffffffff


	//   ....[22]....
        /*0174*/ 	.word	0xffffffff


	//   ....[23]....
        /*0178*/ 	.word	0xffffffff


	//   ....[24]....
        /*017c*/ 	.word	0xffffffff


	//   ....[25]....
        /*0180*/ 	.word	0xffffffff


	//   ....[26]....
        /*0184*/ 	.word	0xffffffff


	//   ....[27]....
        /*0188*/ 	.word	0xffffffff


	//   ....[28]....
        /*018c*/ 	.word	0xffffffff


	//   ....[29]....
        /*0190*/ 	.word	0xffffffff


	//----- nvinfo : EIATTR_COOP_GROUP_INSTR_OFFSETS
	.align		4
.L_3574:
        /*0194*/ 	.byte	0x04, 0x28
        /*0196*/ 	.short	(.L_3576 - .L_3575)


	//   ....[0]....
.L_3575:
        /*0198*/ 	.word	0x000002f0


	//   ....[1]....
        /*019c*/ 	.word	0x00000310


	//   ....[2]....
        /*01a0*/ 	.word	0x00000340


	//   ....[3]....
        /*01a4*/ 	.word	0x00000380


	//   ....[4]....
        /*01a8*/ 	.word	0x000003e0


	//   ....[5]....
        /*01ac*/ 	.word	0x000004c0


	//   ....[6]....
        /*01b0*/ 	.word	0x000004f0


	//   ....[7]....
        /*01b4*/ 	.word	0x00000510


	//   ....[8]....
        /*01b8*/ 	.word	0x00000530


	//   ....[9]....
        /*01bc*/ 	.word	0x00000550


	//   ....[10]....
        /*01c0*/ 	.word	0x00000970


	//   ....[11]....
        /*01c4*/ 	.word	0x000009a0


	//   ....[12]....
        /*01c8*/ 	.word	0x000009c0


	//   ....[13]....
        /*01cc*/ 	.word	0x000009e0


	//   ....[14]....
        /*01d0*/ 	.word	0x00000a00


	//   ....[15]....
        /*01d4*/ 	.word	0x00000a60


	//   ....[16]....
        /*01d8*/ 	.word	0x00000a80


	//   ....[17]....
        /*01dc*/ 	.word	0x00000aa0


	//   ....[18]....
        /*01e0*/ 	.word	0x00000ac0


	//   ....[19]....
        /*01e4*/ 	.word	0x00000ae0


	//   ....[20]....
        /*01e8*/ 	.word	0x000018a0


	//   ....[21]....
        /*01ec*/ 	.word	0x00001910


	//   ....[22]....
        /*01f0*/ 	.word	0x00001950


	//   ....[23]....
        /*01f4*/ 	.word	0x00001980


	//   ....[24]....
        /*01f8*/ 	.word	0x000019f0


	//   ....[25]....
        /*01fc*/ 	.word	0x00001a40


	//   ....[26]....
        /*0200*/ 	.word	0x00001a60


	//   ....[27]....
        /*0204*/ 	.word	0x00001a80


	//   ....[28]....
        /*0208*/ 	.word	0x00001aa0


	//   ....[29]....
        /*020c*/ 	.word	0x00001ac0


	//----- nvinfo : EIATTR_EXIT_INSTR_OFFSETS
	.align		4
.L_3576:
        /*0210*/ 	.byte	0x04, 0x1c
        /*0212*/ 	.short	(.L_3578 - .L_3577)


	//   ....[0]....
.L_3577:
        /*0214*/ 	.word	0x00001850


	//   ....[1]....
        /*0218*/ 	.word	0x00001e00


	//   ....[2]....
        /*021c*/ 	.word	0x00001e90


	//----- nvinfo : EIATTR_CRS_STACK_SIZE
	.align		4
.L_3578:
        /*0220*/ 	.byte	0x04, 0x1e
        /*0222*/ 	.short	(.L_3580 - .L_3579)
.L_3579:
        /*0224*/ 	.word	0x00000000


	//----- nvinfo : EIATTR_CBANK_PARAM_SIZE
	.align		4
.L_3580:
        /*0228*/ 	.byte	0x03, 0x19
        /*022a*/ 	.short	0x0074


	//----- nvinfo : EIATTR_PARAM_CBANK
	.align		4
        /*022c*/ 	.byte	0x04, 0x0a
        /*022e*/ 	.short	(.L_3582 - .L_3581)
	.align		4
.L_3581:
        /*0230*/ 	.word	index@(.nv.constant0._ZN17fastertransformer34generalAddBiasResidualLayerNormOptI7__half2Lb0ELb1ELi1ELb1ELi4EEEvPT_S3_PKS2_S5_S5_S5_S5_S5_fiiPKfS7_S7_Pfi)
        /*0234*/ 	.short	0x0210
        /*0236*/ 	.short	0x0074


	//----- nvinfo : EIATTR_SW_WAR
	.align		4
.L_3582:
        /*0238*/ 	.byte	0x04, 0x36
        /*023a*/ 	.short	(.L_3584 - .L_3583)
.L_3583:
        /*023c*/ 	.word	0x00000008
.L_3584:


//--------------------- .nv.info._ZN17fastertransformer35generalAddBiasResidualLayerNormOpt2I7__half2Lb1ELb1ELi1ELb1ELi4EEEvPT_S3_PKS2_S5_S5_S5_S5_S5_fiiPKfS7_S7_Pfi --------------------------
	.section	.nv.info._ZN17fastertransformer35generalAddBiasResidualLayerNormOpt2I7__half2Lb1ELb1ELi1ELb1ELi4EEEvPT_S3_PKS2_S5_S5_S5_S5_S5_fiiPKfS7_S7_Pfi,"",@"SHT_CUDA_INFO"
	.sectionflags	@""
	.align	4


	//----- nvinfo : EIATTR_CUDA_API_VERSION
	.align		4
        /*0000*/ 	.byte	0x04, 0x37
        /*0002*/ 	.short	(.L_3586 - .L_3585)
.L_3585:
        /*0004*/ 	.word	0x00000082


	//----- nvinfo : EIATTR_KPARAM_INFO
	.align		4
.L_3586:
        /*0008*/ 	.byte	0x04, 0x17
        /*000a*/ 	.short	(.L_3588 - .L_3587)
.L_3587:
        /*000c*/ 	.word	0x00000000
        /*0010*/ 	.short	0x000f
        /*0012*/ 	.short	0x0070
        /*0014*/ 	.byte	0x00, 0xf0, 0x11, 0x00


	//----- nvinfo : EIATTR_KPARAM_INFO
	.align		4
.L_3588:
        /*0018*/ 	.byte	0x04, 0x17
        /*001a*/ 	.short	(.L_3590 - .L_3589)
.L_3589:
        /*001c*/ 	.word	0x00000000
        /*0020*/ 	.short	0x000e
        /*0022*/ 	.short	0x0068
        /*0024*/ 	.byte	0x00, 0xf0, 0x21, 0x00


	//----- nvinfo : EIATTR_KPARAM_INFO
	.align		4
.L_3590:
        /*0028*/ 	.byte	0x04, 0x17
        /*002a*/ 	.short	(.L_3592 - .L_3591)
.L_3591:
        /*002c*/ 	.word	0x00000000
        /*0030*/ 	.short	0x000d
        /*0032*/ 	.short	0x0060
        /*0034*/ 	.byte	0x00, 0xf0, 0x21, 0x00


	//----- nvinfo : EIATTR_KPARAM_INFO
	.align		4
.L_3592:
        /*0038*/ 	.byte	0x04, 0x17
        /*003a*/ 	.short	(.L_3594 - .L_3593)
.L_3593:
        /*003c*/ 	.word	0x00000000
        /*0040*/ 	.short	0x000c
        /*0042*/ 	.short	0x0058
        /*0044*/ 	.byte	0x00, 0xf0, 0x21, 0x00


	//----- nvinfo : EIATTR_KPARAM_INFO
	.align		4
.L_3594:
        /*0048*/ 	.byte	0x04, 0x17
        /*004a*/ 	.short	(.L_3596 - .L_3595)
.L_3595:
        /*004c*/ 	.word	0x00000000
        /*0050*/ 	.short	0x000b
        /*0052*/ 	.short	0x0050
        /*0054*/ 	.byte	0x00, 0xf0, 0x21, 0x00


	//----- nvinfo : EIATTR_KPARAM_INFO
	.align		4
.L_3596:
        /*0058*/ 	.byte	0x04, 0x17
        /*005a*/ 	.short	(.L_3598 - .L_3597)
.L_3597:
        /*005c*/ 	.word	0x00000000
        /*0060*/ 	.short	0x000a
        /*0062*/ 	.short	0x0048
        /*0064*/ 	.byte	0x00, 0xf0, 0x11, 0x00


	//----- nvinfo : EIATTR_KPARAM_INFO
	.align		4
.L_3598:
        /*0068*/ 	.byte	0x04, 0x17
        /*006a*/ 	.short	(.L_3600 - .L_3599)
.L_3599:
        /*006c*/ 	.word	0x00000000
        /*0070*/ 	.short	0x0009
        /*0072*/ 	.short	0x0044
        /*0074*/ 	.byte	0x00, 0xf0, 0x11, 0x00


	//----- nvinfo : EIATTR_KPARAM_INFO
	.align		4
.L_3600:
        /*0078*/ 	.byte	0x04, 0x17
        /*007a*/ 	.short	(.L_3602 - .L_3601)
.L_3601:
        /*007c*/ 	.word	0x00000000
        /*0080*/ 	.short	0x0008
        /*0082*/ 	.short	0x0040
        /*0084*/ 	.byte	0x00, 0xf0, 0x11, 0x00


	//----- nvinfo : EIATTR_KPARAM_INFO
	.align		4
.L_3602:
        /*0088*/ 	.byte	0x04, 0x17
        /*008a*/ 	.short	(.L_3604 - .L_3603)
.L_3603:
        /*008c*/ 	.word	0x00000000
        /*0090*/ 	.short	0x0007
        /*0092*/ 	.short	0x0038
        /*0094*/ 	.byte	0x00, 0xf0, 0x21, 0x00


	//----- nvinfo : EIATTR_KPARAM_INFO
	.align		4
.L_3604:
        /*0098*/ 	.byte	0x04, 0x17
        /*009a*/ 	.short	(.L_3606 - .L_3605)
.L_3605:
        /*009c*/ 	.word	0x00000000
        /*00a0*/ 	.short	0x0006
        /*00a2*/ 	.short	0x0030
        /*00a4*/ 	.byte	0x00, 0xf0, 0x21, 0x00


	//----- nvinfo : EIATTR_KPARAM_INFO
	.align		4
.L_3606:
        /*00a8*/ 	.byte	0x04, 0x17
        /*00aa*/ 	.short	(.L_3608 - .L_3607)
.L_3607:
        /*00ac*/ 	.word	0x00000000
        /*00b0*/ 	.short	0x0005
        /*00b2*/ 	.short	0x0028
        /*00b4*/ 	.byte	0x00, 0xf0, 0x21, 0x00


	//----- nvinfo : EIATTR_KPARAM_INFO
	.align		4
.L_3608:
        /*00b8*/ 	.byte	0x04, 0x17
        /*00ba*/ 	.short	(.L_3610 - .L_3609)
.L_3609:
        /*00bc*/ 	.word	0x00000000
        /*00c0*/ 	.short	0x0004
        /*00c2*/ 	.short	0x0020
        /*00c4*/ 	.byte	0x00, 0xf0, 0x21, 0x00


	//----- nvinfo : EIATTR_KPARAM_INFO
	.align		4
.L_3610:
        /*00c8*/ 	.byte	0x04, 0x17
        /*00ca*/ 	.short	(.L_3612 - .L_3611)
.L_3611:
        /*00cc*/ 	.word	0x00000000
        /*00d0*/ 	.short	0x0003
        /*00d2*/ 	.short	0x0018
        /*00d4*/ 	.byte	0x00, 0xf0, 0x21, 0x00


	//----- nvinfo : EIATTR_KPARAM_INFO
	.align		4
.L_3612:
        /*00d8*/ 	.byte	0x04, 0x17
        /*00da*/ 	.short	(.L_3614 - .L_3613)
.L_3613:
        /*00dc*/ 	.word	0x00000000
        /*00e0*/ 	.short	0x0002
        /*00e2*/ 	.short	0x0010
        /*00e4*/ 	.byte	0x00, 0xf0, 0x21, 0x00


	//----- nvinfo : EIATTR_KPARAM_INFO
	.align		4
.L_3614:
        /*00e8*/ 	.byte	0x04, 0x17
        /*00ea*/ 	.short	(.L_3616 - .L_3615)
.L_3615:
        /*00ec*/ 	.word	0x00000000
        /*00f0*/ 	.short	0x0001
        /*00f2*/ 	.short	0x0008
        /*00f4*/ 	.byte	0x00, 0xf0, 0x21, 0x00


	//----- nvinfo : EIATTR_KPARAM_INFO
	.align		4
.L_3616:
        /*00f8*/ 	.byte	0x04, 0x17
        /*00fa*/ 	.short	(.L_3618 - .L_3617)
.L_3617:
        /*00fc*/ 	.word	0x00000000
        /*0100*/ 	.short	0x0000
        /*0102*/ 	.short	0x0000
        /*0104*/ 	.byte	0x00, 0xf0, 0x21, 0x00


	//----- nvinfo : EIATTR_SPARSE_MMA_MASK
	.align		4
.L_3618:
        /*0108*/ 	.byte	0x03, 0x50
        /*010a*/ 	.short	0x0000


	//----- nvinfo : EIATTR_MAXREG_COUNT
	.align		4
        /*010c*/ 	.byte	0x03, 0x1b
        /*010e*/ 	.short	0x00ff


	//----- nvinfo : EIATTR_NUM_BARRIERS
	.align		4
        /*0110*/ 	.byte	0x02, 0x4c
        /*0112*/ 	.byte	0x01
	.zero		1


	//----- nvinfo : EIATTR_MERCURY_ISA_VERSION
	.align		4
        /*0114*/ 	.byte	0x03, 0x5f
        /*0116*/ 	.short	0x0101


	//----- nvinfo : EIATTR_COOP_GROUP_MASK_REGIDS
	.align		4
        /*0118*/ 	.byte	0x04, 0x29
        /*011a*/ 	.short	(.L_3620 - .L_3619)


	//   ....[0]....
.L_3619:
        /*011c*/ 	.word	0xffffffff


	//   ....[1]....
        /*0120*/ 	.word	0xffffffff


	//   ....[2]....
        /*0124*/ 	.word	0xffffffff


	//   ....[3]....
        /*0128*/ 	.word	0xffffffff


	//   ....[4]....
        /*012c*/ 	.word	0xffffffff


	//   ....[5]....
        /*0130*/ 	.word	0xffffffff


	//   ....[6]....
        /*0134*/ 	.word	0xffffffff


	//   ....[7]....
        /*0138*/ 	.word	0xffffffff


	//   ....[8]....
        /*013c*/ 	.word	0xffffffff


	//   ....[9]....
        /*0140*/ 	.word	0xffffffff


	//   ....[10]....
        /*0144*/ 	.word	0xffffffff


	//   ....[11]....
        /*0148*/ 	.word	0xffffffff


	//   ....[12]....
        /*014c*/ 	.word	0xffffffff


	//   ....[13]....
        /*0150*/ 	.word	0xffffffff


	//   ....[14]....
        /*0154*/ 	.word	0xffffffff


	//   ....[15]....
        /*0158*/ 	.word	0xffffffff


	//   ....[16]....
        /*015c*/ 	.word	0xffffffff


	//   ....[17]....
        /*0160*/ 	.word	0xffffffff


	//   ....[18]....
        /*0164*/ 	.word	0xffffffff


	//   ....[19]....
        /*0168*/ 	.word	0xffffffff


	//   ....[20]....
        /*016c*/ 	.word	0xffffffff


	//   ....[21]....
        /*0170*/ 	.word	0xffffffff


	//   ....[22]....
        /*0174*/ 	.word	0xffffffff


	//   ....[23]....
        /*0178*/ 	.word	0xffffffff


	//   ....[24]....
        /*017c*/ 	.word	0xffffffff


	//   ....[25]....
        /*0180*/ 	.word	0xffffffff


	//   ....[26]....
        /*0184*/ 	.word	0xffffffff


	//   ....[27]....
        /*0188*/ 	.word	0xffffffff


	//   ....[28]....
        /*018c*/ 	.word	0xffffffff


	//   ....[29]....
        /*0190*/ 	.word	0xffffffff


	//----- nvinfo : EIATTR_COOP_GROUP_INSTR_OFFSETS
	.align		4
.L_3620:
        /*0194*/ 	.byte	0x04, 0x28
        /*0196*/ 	.short	(.L_3622 - .L_3621)


	//   ....[0]....
.L_3621:
        /*0198*/ 	.word	0x000017c0


	//   ....[1]....
        /*019c*/ 	.word	0x00001800


	//   ....[2]....
        /*01a0*/ 	.word	0x00001860


	//   ....[3]....
        /*01a4*/ 	.word	0x00001870


	//   ....[4]....
        /*01a8*/ 	.word	0x000018b0


	//   ....[5]....
        /*01ac*/ 	.word	0x000018d0


	//   ....[6]....
        /*01b0*/ 	.word	0x00001910


	//   ....[7]....
        /*01b4*/ 	.word	0x00001920


	//   ....[8]....
        /*01b8*/ 	.word	0x00001980


	//   ....[9]....
        /*01bc*/ 	.word	0x000019a0


	//   ....[10]....
        /*01c0*/ 	.word	0x00001a60


	//   ....[11]....
        /*01c4*/ 	.word	0x00001a70


	//   ....[12]....
        /*01c8*/ 	.word	0x00001aa0


	//   ....[13]....
        /*01cc*/ 	.word	0x00001ab0


	//   ....[14]....
        /*01d0*/ 	.word	0x00001ae0


	//   ....[15]....
        /*01d4*/ 	.word	0x00001af0


	//   ....[16]....
        /*01d8*/ 	.word	0x00001b20


	//   ....[17]....
        /*01dc*/ 	.word	0x00001b30


	//   ....[18]....
        /*01e0*/ 	.word	0x00001b60


	//   ....[19]....
        /*01e4*/ 	.word	0x00001b70


	//   ....[20]....
        /*01e8*/ 	.word	0x000028d0


	//   ....[21]....
        /*01ec*/ 	.word	0x00002930


	//   ....[22]....
        /*01f0*/ 	.word	0x00002960


	//   ....[23]....
        /*01f4*/ 	.word	0x00002990


	//   ....[24]....
        /*01f8*/ 	.word	0x000029f0


	//   ....[25]....
        /*01fc*/ 	.word	0x00002a60


	//   ....[26]....
        /*0200*/ 	.word	0x00002a80


	//   ....[27]....
        /*0204*/ 	.word	0x00002aa0


	//   ....[28]....
        /*0208*/ 	.word	0x00002ac0


	//   ....[29]....
        /*020c*/ 	.word	0x00002ae0


	//----- nvinfo : EIATTR_EXIT_INSTR_OFFSETS
	.align		4
.L_3622:
        /*0210*/ 	.byte	0x04, 0x1c
        /*0212*/ 	.short	(.L_3624 - .L_3623)


	//   ....[0]....
.L_3623:
        /*0214*/ 	.word	0x00002870


	//   ....[1]....
        /*0218*/ 	.word	0x00002e30


	//   ....[2]....
        /*021c*/ 	.word	0x00002eb0


	//----- nvinfo : EIATTR_CRS_STACK_SIZE
	.align		4
.L_3624:
        /*0220*/ 	.byte	0x04, 0x1e
        /*0222*/ 	.short	(.L_3626 - .L_3625)
.L_3625:
        /*0224*/ 	.word	0x00000000


	//----- nvinfo : EIATTR_CBANK_PARAM_SIZE
	.align		4
.L_3626:
        /*0228*/ 	.byte	0x03, 0x19
        /*022a*/ 	.short	0x0074


	//----- nvinfo : EIATTR_PARAM_CBANK
	.align		4
        /*022c*/ 	.byte	0x04, 0x0a
        /*022e*/ 	.short	(.L_3628 - .L_3627)
	.align		4
.L_3627:
        /*0230*/ 	.word	index@(.nv.constant0._ZN17fastertransformer35generalAddBiasResidualLayerNormOpt2I7__half2Lb1ELb1ELi1ELb1ELi4EEEvPT_S3_PKS2_S5_S5_S5_S5_S5_fiiPKfS7_S7_Pfi)
        /*0234*/ 	.short	0x0210
        /*0236*/ 	.short	0x0074


	//----- nvinfo : EIATTR_SW_WAR
	.align		4
.L_3628:
        /*0238*/ 	.byte	0x04, 0x36
        /*023a*/ 	.short	(.L_3630 - .L_3629)
.L_3629:
        /*023c*/ 	.word	0x00000008
.L_3630:


//--------------------- .nv.info._ZN17fastertransformer34generalAddBiasResidualLayerNormOptI7__half2Lb1ELb1ELi1ELb1ELi4EEEvPT_S3_PKS2_S5_S5_S5_S5_S5_fiiPKfS7_S7_Pfi --------------------------
	.section	.nv.info._ZN17fastertransformer34generalAddBiasResidualLayerNormOptI7__half2Lb1ELb1ELi1ELb1ELi4EEEvPT_S3_PKS2_S5_S5_S5_S5_S5_fiiPKfS7_S7_Pfi,"",@"SHT_CUDA_INFO"
	.sectionflags	@""
	.align	4


	//----- nvinfo : EIATTR_CUDA_API_VERSION
	.align		4
        /*0000*/ 	.byte	0x04, 0x37
        /*0002*/ 	.short	(.L_3632 - .L_3631)
.L_3631:
        /*0004*/ 	.word	0x00000082


	//----- nvinfo : EIATTR_KPARAM_INFO
	.align		4
.L_3632:
        /*0008*/ 	.byte	0x04, 0x17
        /*000a*/ 	.short	(.L_3634 - .L_3633)
.L_3633:
        /*000c*/ 	.word	0x00000000
        /*0010*/ 	.short	0x000f
        /*0012*/ 	.short	0x0070
        /*0014*/ 	.byte	0x00, 0xf0, 0x11, 0x00


	//----- nvinfo : EIATTR_KPARAM_INFO
	.align		4
.L_3634:
        /*0018*/ 	.byte	0x04, 0x17
        /*001a*/ 	.short	(.L_3636 - .L_3635)
.L_3635:
        /*001c*/ 	.word	0x00000000
        /*0020*/ 	.short	0x000e
        /*0022*/ 	.short	0x0068
        /*0024*/ 	.byte	0x00, 0xf0, 0x21, 0x00


	//----- nvinfo : EIATTR_KPARAM_INFO
	.align		4
.L_3636:
        /*0028*/ 	.byte	0x04, 0x17
        /*002a*/ 	.short	(.L_3638 - .L_3637)
.L_3637:
        /*002c*/ 	.word	0x00000000
        /*0030*/ 	.short	0x000d
        /*0032*/ 	.short	0x0060
        /*0034*/ 	.byte	0x00, 0xf0, 0x21, 0x00


	//----- nvinfo : EIATTR_KPARAM_INFO
	.align		4
.L_3638:
        /*0038*/ 	.byte	0x04, 0x17
        /*003a*/ 	.short	(.L_3640 - .L_3639)
.L_3639:
        /*003c*/ 	.word	0x00000000
        /*0040*/ 	.short	0x000c
        /*0042*/ 	.short	0x0058
        /*0044*/ 	.byte	0x00, 0xf0, 0x21, 0x00


	//----- nvinfo : EIATTR_KPARAM_INFO
	.align		4
.L_3640:
        /*0048*/ 	.byte	0x04, 0x17
        /*004a*/ 	.short	(.L_3642 - .L_3641)
.L_3641:
        /*004c*/ 	.word	0x00000000
        /*0050*/ 	.short	0x000b
        /*0052*/ 	.short	0x0050
        /*0054*/ 	.byte	0x00, 0xf0, 0x21, 0x00


	//----- nvinfo : EIATTR_KPARAM_INFO
	.align		4
.L_3642:
        /*0058*/ 	.byte	0x04, 0x17
        /*005a*/ 	.short	(.L_3644 - .L_3643)
.L_3643:
        /*005c*/ 	.word	0x00000000
        /*0060*/ 	.short	0x000a
        /*0062*/ 	.short	0x0048
        /*0064*/ 	.byte	0x00, 0xf0, 0x11, 0x00


	//----- nvinfo : EIATTR_KPARAM_INFO
	.align		4
.L_3644:
        /*0068*/ 	.byte	0x04, 0x17
        /*006a*/ 	.short	(.L_3646 - .L_3645)
.L_3645:
        /*006c*/ 	.word	0x00000000
        /*0070*/ 	.short	0x0009
        /*0072*/ 	.short	0x0044
        /*0074*/ 	.byte	0x00, 0xf0, 0x11, 0x00


	//----- nvinfo : EIATTR_KPARAM_INFO
	.align		4
.L_3646:
        /*0078*/ 	.byte	0x04, 0x17
        /*007a*/ 	.short	(.L_3648 - .L_3647)
.L_3647:
        /*007c*/ 	.word	0x00000000
        /*0080*/ 	.short	0x0008
        /*0082*/ 	.short	0x0040
        /*0084*/ 	.byte	0x00, 0xf0, 0x11, 0x00


	//----- nvinfo : EIATTR_KPARAM_INFO
	.align		4
.L_3648:
        /*0088*/ 	.byte	0x04, 0x17
        /*008a*/ 	.short	(.L_3650 - .L_3649)
.L_3649:
        /*008c*/ 	.word	0x00000000
        /*0090*/ 	.short	0x0007
        /*0092*/ 	.short	0x0038
        /*0094*/ 	.byte	0x00, 0xf0, 0x21, 0x00


	//----- nvinfo : EIATTR_KPARAM_INFO
	.align		4
.L_3650:
        /*0098*/ 	.byte	0x04, 0x17
        /*009a*/ 	.short	(.L_3652 - .L_3651)
.L_3651:
        /*009c*/ 	.word	0x00000000
        /*00a0*/ 	.short	0x0006
        /*00a2*/ 	.short	0x0030
        /*00a4*/ 	.byte	0x00, 0xf0, 0x21, 0x00


	//----- nvinfo : EIATTR_KPARAM_INFO
	.align		4
.L_3652:
        /*00a8*/ 	.byte	0x04, 0x17
        /*00aa*/ 	.short	(.L_3654 - .L_3653)
.L_3653:
        /*00ac*/ 	.word	0x00000000
        /*00b0*/ 	.short	0x0005
        /*00b2*/ 	.short	0x0028
        /*00b4*/ 	.byte	0x00, 0xf0, 0x21, 0x00


	//----- nvinfo : EIATTR_KPARAM_INFO
	.align		4
.L_3654:
        /*00b8*/ 	.byte	0x04, 0x17
        /*00ba*/ 	.short	(.L_3656 - .L_3655)
.L_3655:
        /*00bc*/ 	.word	0x00000000
        /*00c0*/ 	.short	0x0004
        /*00c2*/ 	.short	0x0020
        /*00c4*/ 	.byte	0x00, 0xf0, 0x21, 0x00


	//----- nvinfo : EIATTR_KPARAM_INFO
	.align		4
.L_3656:
        /*00c8*/ 	.byte	0x04, 0x17
        /*00ca*/ 	.short	(.L_3658 - .L_3657)
.L_3657:
        /*00cc*/ 	.word	0x00000000
        /*00d0*/ 	.short	0x0003
        /*00d2*/ 	.short	0x0018
        /*00d4*/ 	.byte	0x00, 0xf0, 0x21, 0x00


	//----- nvinfo : EIATTR_KPARAM_INFO
	.align		4
.L_3658:
        /*00d8*/ 	.byte	0x04, 0x17
        /*00da*/ 	.short	(.L_3660 - .L_3659)
.L_3659:
        /*00dc*/ 	.word	0x00000000
        /*00e0*/ 	.short	0x0002
        /*00e2*/ 	.short	0x0010
        /*00e4*/ 	.byte	0x00, 0xf0, 0x21, 0x00


	//----- nvinfo : EIATTR_KPARAM_INFO
	.align		4
.L_3660:
        /*00e8*/ 	.byte	0x04, 0x17
        /*00ea*/ 	.short	(.L_3662 - .L_3661)
.L_3661:
        /*00ec*/ 	.word	0x00000000
        /*00f0*/ 	.short	0x0001
        /*00f2*/ 	.short	0x0008
        /*00f4*/ 	.byte	0x00, 0xf0, 0x21, 0x00


	//----- nvinfo : EIATTR_KPARAM_INFO
	.align		4
.L_3662:
        /*00f8*/ 	.byte	0x04, 0x17
        /*00fa*/ 	.short	(.L_3664 - .L_3663)
.L_3663:
        /*00fc*/ 	.word	0x00000000
        /*0100*/ 	.short	0x0000
        /*0102*/ 	.short	0x0000
        /*0104*/ 	.byte	0x00, 0xf0, 0x21, 0x00


	//----- nvinfo : EIATTR_SPARSE_MMA_MASK
	.align		4
.L_3664:
        /*0108*/ 	.byte	0x03, 0x50
        /*010a*/ 	.short	0x0000


	//----- nvinfo : EIATTR_MAXREG_COUNT
	.align		4
        /*010c*/ 	.byte	0x03, 0x1b
        /*010e*/ 	.short	0x00ff


	//----- nvinfo : EIATTR_NUM_BARRIERS
	.align		4
        /*0110*/ 	.byte	0x02, 0x4c
        /*0112*/ 	.byte	0x01
	.zero		1


	//----- nvinfo : EIATTR_MERCURY_ISA_VERSION
	.align		4
        /*0114*/ 	.byte	0x03, 0x5f
        /*0116*/ 	.short	0x0101


	//----- nvinfo : EIATTR_COOP_GROUP_MASK_REGIDS
	.align		4
        /*0118*/ 	.byte	0x04, 0x29
        /*011a*/ 	.short	(.L_3666 - .L_3665)


	//   ....[0]....
.L_3665:
        /*011c*/ 	.word	0xffffffff


	//   ....[1]....
        /*0120*/ 	.word	0xffffffff


	//   ....[2]....
        /*0124*/ 	.word	0xffffffff


	//   ....[3]....
        /*0128*/ 	.word	0xffffffff


	//   ....[4]....
        /*012c*/ 	.word	0xffffffff


	//   ....[5]....
        /*0130*/ 	.word	0xffffffff


	//   ....[6]....
        /*0134*/ 	.word	0xffffffff


	//   ....[7]....
        /*0138*/ 	.word	0xffffffff


	//   ....[8]....
        /*013c*/ 	.word	0xffffffff


	//   ....[9]....
        /*0140*/ 	.word	0xffffffff


	//   ....[10]....
        /*0144*/ 	.word	0xffffffff


	//   ....[11]....
        /*0148*/ 	.word	0xffffffff


	//   ....[12]....
        /*014c*/ 	.word	0xffffffff


	//   ....[13]....
        /*0150*/ 	.word	0xffffffff


	//   ....[14]....
        /*0154*/ 	.word	0xffffffff


	//   ....[15]....
        /*0158*/ 	.word	0xffffffff


	//   ....[16]....
        /*015c*/ 	.word	0xffffffff


	//   ....[17]....
        /*0160*/ 	.word	0xffffffff


	//   ....[18]....
        /*0164*/ 	.word	0xffffffff


	//   ....[19]....
        /*0168*/ 	.word	0xffffffff


	//   ....[20]....
        /*016c*/ 	.word	0xffffffff


	//   ....[21]....
        /*0170*/ 	.word	0xffffffff


	//   ....[22]....
        /*0174*/ 	.word	0xffffffff


	//   ....[23]....
        /*0178*/ 	.word	0xffffffff


	//   ....[24]....
        /*017c*/ 	.word	0xffffffff


	//   ....[25]....
        /*0180*/ 	.word	0xffffffff


	//   ....[26]....
        /*0184*/ 	.word	0xffffffff


	//   ....[27]....
        /*0188*/ 	.word	0xffffffff


	//   ....[28]....
        /*018c*/ 	.word	0xffffffff


	//   ....[29]....
        /*0190*/ 	.word	0xffffffff


	//----- nvinfo : EIATTR_COOP_GROUP_INSTR_OFFSETS
	.align		4
.L_3666:
        /*0194*/ 	.byte	0x04, 0x28
        /*0196*/ 	.short	(.L_3668 - .L_3667)


	//   ....[0]....
.L_3667:
        /*0198*/ 	.word	0x000005f0


	//   ....[1]....
        /*019c*/ 	.word	0x00000610


	//   ....[2]....
        /*01a0*/ 	.word	0x00000640


	//   ....[3]....
        /*01a4*/ 	.word	0x00000670


	//   ....[4]....
        /*01a8*/ 	.word	0x000006d0


	//   ....[5]....
        /*01ac*/ 	.word	0x000007c0


	//   ....[6]....
        /*01b0*/ 	.word	0x000007f0


	//   ....[7]....
        /*01b4*/ 	.word	0x00000810


	//   ....[8]....
        /*01b8*/ 	.word	0x00000830


	//   ....[9]....
        /*01bc*/ 	.word	0x00000850


	//   ....[10]....
        /*01c0*/ 	.word	0x00000c70


	//   ....[11]....
        /*01c4*/ 	.word	0x00000ca0


	//   ....[12]....
        /*01c8*/ 	.word	0x00000cc0


	//   ....[13]....
        /*01cc*/ 	.word	0x00000ce0


	//   ....[14]....
        /*01d0*/ 	.word	0x00000d00


	//   ....[15]....
        /*01d4*/ 	.word	0x00000d60


	//   ....[16]....
        /*01d8*/ 	.word	0x00000d80


	//   ....[17]....
        /*01dc*/ 	.word	0x00000da0


	//   ....[18]....
        /*01e0*/ 	.word	0x00000dc0


	//   ....[19]....
        /*01e4*/ 	.word	0x00000de0


	//   ....[20]....
        /*01e8*/ 	.word	0x00001b20


	//   ....[21]....
        /*01ec*/ 	.word	0x00001b90


	//   ....[22]....
        /*01f0*/ 	.word	0x00001bd0


	//   ....[23]....
        /*01f4*/ 	.word	0x00001c00


	//   ....[24]....
        /*01f8*/ 	.word	0x00001c70


	//   ....[25]....
        /*01fc*/ 	.word	0x00001cc0


	//   ....[26]....
        /*0200*/ 	.word	0x00001ce0


	//   ....[27]....
        /*0204*/ 	.word	0x00001d00


	//   ....[28]....
        /*0208*/ 	.word	0x00001d20


	//   ....[29]....
        /*020c*/ 	.word	0x00001d40


	//----- nvinfo : EIATTR_EXIT_INSTR_OFFSETS
	.align		4
.L_3668:
        /*0210*/ 	.byte	0x04, 0x1c
        /*0212*/ 	.short	(.L_3670 - .L_3669)


	//   ....[0]....
.L_3669:
        /*0214*/ 	.word	0x00001ad0


	//   ....[1]....
        /*0218*/ 	.word	0x00002080


	//   ....[2]....
        /*021c*/ 	.word	0x00002110


	//----- nvinfo : EIATTR_CRS_STACK_SIZE
	.align		4
.L_3670:
        /*0220*/ 	.byte	0x04, 0x1e
        /*0222*/ 	.short	(.L_3672 - .L_3671)
.L_3671:
        /*0224*/ 	.word	0x00000000


	//----- nvinfo : EIATTR_CBANK_PARAM_SIZE
	.align		4
.L_3672:
        /*0228*/ 	.byte	0x03, 0x19
        /*022a*/ 	.short	0x0074


	//----- nvinfo : EIATTR_PARAM_CBANK
	.align		4
        /*022c*/ 	.byte	0x04, 0x0a
        /*022e*/ 	.short	(.L_3674 - .L_3673)
	.align		4
.L_3673:
        /*0230*/ 	.word	index@(.nv.constant0._ZN17fastertransformer34generalAddBiasResidualLayerNormOptI7__half2Lb1ELb1ELi1ELb1ELi4EEEvPT_S3_PKS2_S5_S5_S5_S5_S5_fiiPKfS7_S7_Pfi)
        /*0234*/ 	.short	0x0210
        /*0236*/ 	.short	0x0074


	//----- nvinfo : EIATTR_SW_WAR
	.align		4
.L_3674:
        /*0238*/ 	.byte	0x04, 0x36
        /*023a*/ 	.short	(.L_3676 - .L_3675)
.L_3675:
        /*023c*/ 	.word	0x00000008
.L_3676:


//--------------------- .nv.info._ZN17fastertransformer35generalAddBiasResidualLayerNormOpt2I7__half2Lb0ELb0ELi2ELb1ELi2EEEvPT_S3_PKS2_S5_S5_S5_S5_S5_fiiPKfS7_S7_Pfi --------------------------
	.section	.nv.info._ZN17fastertransformer35generalAddBiasResidualLayerNormOpt2I7__half2Lb0ELb0ELi2ELb1ELi2EEEvPT_S3_PKS2_S5_S5_S5_S5_S5_fiiPKfS7_S7_Pfi,"",@"SHT_CUDA_INFO"
	.sectionflags	@""
	.align	4


	//----- nvinfo : EIATTR_CUDA_API_VERSION
	.align		4
        /*0000*/ 	.byte	0x04, 0x37
        /*0002*/ 	.short	(.L_3678 - .L_3677)
.L_3677:
        /*0004*/ 	.word	0x00000082


	//----- nvinfo : EIATTR_KPARAM_INFO
	.align		4
.L_3678:
        /*0008*/ 	.byte	0x04, 0x17
        /*000a*/ 	.short	(.L_3680 - .L_3679)
.L_3679:
        /*000c*/ 	.word	0x00000000
        /*0010*/ 	.short	0x000f
        /*0012*/ 	.short	0x0070
        /*0014*/ 	.byte	0x00, 0xf0, 0x11, 0x00


	//----- nvinfo : EIATTR_KPARAM_INFO
	.align		4
.L_3680:
        /*0018*/ 	.byte	0x04, 0x17
        /*001a*/ 	.short	(.L_3682 - .L_3681)
.L_3681:
        /*001c*/ 	.word	0x00000000
        /*0020*/ 	.short	0x000e
        /*0022*/ 	.short	0x0068
        /*0024*/ 	.byte	0x00, 0xf0, 0x21, 0x00


	//----- nvinfo : EIATTR_KPARAM_INFO
	.align		4
.L_3682:
        /*0028*/ 	.byte	0x04, 0x17
        /*002a*/ 	.short	(.L_3684 - .L_3683)
.L_3683:
        /*002c*/ 	.word	0x00000000
        /*0030*/ 	.short	0x000d
        /*0032*/ 	.short	0x0060
        /*0034*/ 	.byte	0x00, 0xf0, 0x21, 0x00


	//----- nvinfo : EIATTR_KPARAM_INFO
	.align		4
.L_3684:
        /*0038*/ 	.byte	0x04, 0x17
        /*003a*/ 	.short	(.L_3686 - .L_3685)
.L_3685:
        /*003c*/ 	.word	0x00000000
        /*0040*/ 	.short	0x000c
        /*0042*/ 	.short	0x0058
        /*0044*/ 	.byte	0x00, 0xf0, 0x21, 0x00


	//----- nvinfo : EIATTR_KPARAM_INFO
	.align		4
.L_3686:
        /*0048*/ 	.byte	0x04, 0x17
        /*004a*/ 	.short	(.L_3688 - .L_3687)
.L_3687:
        /*004c*/ 	.word	0x00000000
        /*0050*/ 	.short	0x000b
        /*0052*/ 	.short	0x0050
        /*0054*/ 	.byte	0x00, 0xf0, 0x21, 0x00


	//----- nvinfo : EIATTR_KPARAM_INFO
	.align		4
.L_3688:
        /*0058*/ 	.byte	0x04, 0x17
        /*005a*/ 	.short	(.L_3690 - .L_3689)
.L_3689:
        /*005c*/ 	.word	0x00000000
        /*0060*/ 	.short	0x000a
        /*0062*/ 	.short	0x0048
        /*0064*/ 	.byte	0x00, 0xf0, 0x11, 0x00


	//----- nvinfo : EIATTR_KPARAM_INFO
	.align		4
.L_3690:
        /*0068*/ 	.byte	0x04, 0x17
        /*006a*/ 	.short	(.L_3692 - .L_3691)
.L_3691:
        /*006c*/ 	.word	0x00000000
        /*0070*/ 	.short	0x0009
        /*0072*/ 	.short	0x0044
        /*0074*/ 	.byte	0x00, 0xf0, 0x11, 0x00


	//----- nvinfo : EIATTR_KPARAM_INFO
	.align		4
.L_3692:
        /*0078*/ 	.byte	0x04, 0x17
        /*007a*/ 	.short	(.L_3694 - .L_3693)
.L_3693:
        /*007c*/ 	.word	0x00000000
        /*0080*/ 	.short	0x0008
        /*0082*/ 	.short	0x0040
        /*0084*/ 	.byte	0x00, 0xf0, 0x11, 0x00


	//----- nvinfo : EIATTR_KPARAM_INFO
	.align		4
.L_3694:
        /*0088*/ 	.byte	0x04, 0x17
        /*008a*/ 	.short	(.L_3696 - .L_3695)
.L_3695:
        /*008c*/ 	.word	0x00000000
        /*0090*/ 	.short	0x0007
        /*0092*/ 	.short	0x0038
        /*0094*/ 	.byte	0x00, 0xf0, 0x21, 0x00


	//----- nvinfo : EIATTR_KPARAM_INFO
	.align		4
.L_3696:
        /*0098*/ 	.byte	0x04, 0x17
        /*009a*/ 	.short	(.L_3698 - .L_3697)
.L_3697:
        /*009c*/ 	.word	0x00000000
        /*00a0*/ 	.short	0x0006
        /*00a2*/ 	.short	0x0030
        /*00a4*/ 	.byte	0x00, 0xf0, 0x21, 0x00


	//----- nvinfo : EIATTR_KPARAM_INFO
	.align		4
.L_3698:
        /*00a8*/ 	.byte	0x04, 0x17
        /*00aa*/ 	.short	(.L_3700 - .L_3699)
.L_3699:
        /*00ac*/ 	.word	0x00000000
        /*00b0*/ 	.short	0x0005
        /*00b2*/ 	.short	0x0028
        /*00b4*/ 	.byte	0x00, 0xf0, 0x21, 0x00


	//----- nvinfo : EIATTR_KPARAM_INFO
	.align		4
.L_3700:
        /*00b8*/ 	.byte	0x04, 0x17
        /*00ba*/ 	.short	(.L_3702 - .L_3701)
.L_3701:
        /*00bc*/ 	.word	0x00000000
        /*00c0*/ 	.short	0x0004
        /*00c2*/ 	.short	0x0020
        /*00c4*/ 	.byte	0x00, 0xf0, 0x21, 0x00


	//----- nvinfo : EIATTR_KPARAM_INFO
	.align		4
.L_3702:
        /*00c8*/ 	.byte	0x04, 0x17
        /*00ca*/ 	.short	(.L_3704 - .L_3703)
.L_3703:
        /*00cc*/ 	.word	0x00000000
        /*00d0*/ 	.short	0x0003
        /*00d2*/ 	.short	0x0018
        /*00d4*/ 	.byte	0x00, 0xf0, 0x21, 0x00


	//----- nvinfo : EIATTR_KPARAM_INFO
	.align		4
.L_3704:
        /*00d8*/ 	.byte	0x04, 0x17
        /*00da*/ 	.short	(.L_3706 - .L_3705)
.L_3705:
        /*00dc*/ 	.word	0x00000000
        /*00e0*/ 	.short	0x0002
        /*00e2*/ 	.short	0x0010
        /*00e4*/ 	.byte	0x00, 0xf0, 0x21, 0x00


	//----- nvinfo : EIATTR_KPARAM_INFO
	.align		4
.L_3706:
        /*00e8*/ 	.byte	0x04, 0x17
        /*00ea*/ 	.short	(.L_3708 - .L_3707)
.L_3707:
        /*00ec*/ 	.word	0x00000000
        /*00f0*/ 	.short	0x0001
        /*00f2*/ 	.short	0x0008
        /*00f4*/ 	.byte	0x00, 0xf0, 0x21, 0x00


	//----- nvinfo : EIATTR_KPARAM_INFO
	.align		4
.L_3708:
        /*00f8*/ 	.byte	0x04, 0x17
        /*00fa*/ 	.short	(.L_3710 - .L_3709)
.L_3709:
        /*00fc*/ 	.word	0x00000000
        /*0100*/ 	.short	0x0000
        /*0102*/ 	.short	0x0000
        /*0104*/ 	.byte	0x00, 0xf0, 0x21, 0x00


	//----- nvinfo : EIATTR_SPARSE_MMA_MASK
	.align		4
.L_3710:
        /*0108*/ 	.byte	0x03, 0x50
        /*010a*/ 	.short	0x0000


	//----- nvinfo : EIATTR_MAXREG_COUNT
	.align		4
        /*010c*/ 	.byte	0x03, 0x1b
        /*010e*/ 	.short	0x00ff


	//----- nvinfo : EIATTR_NUM_BARRIERS
	.align		4
        /*0110*/ 	.byte	0x02, 0x4c
        /*0112*/ 	.byte	0x01
	.zero		1


	//----- nvinfo : EIATTR_MERCURY_ISA_VERSION
	.align		4
        /*0114*/ 	.byte	0x03, 0x5f
        /*0116*/ 	.short	0x0101


	//----- nvinfo : EIATTR_COOP_GROUP_MASK_REGIDS
	.align		4
        /*0118*/ 	.byte	0x04, 0x29
        /*011a*/ 	.short	(.L_3712 - .L_3711)


	//   ....[0]....
.L_3711:
        /*011c*/ 	.word	0xffffffff


	//   ....[1]....
        /*0120*/ 	.word	0xffffffff


	//   ....[2]....
        /*0124*/ 	.word	0xffffffff


	//   ....[3]....
        /*0128*/ 	.word	0xffffffff


	//   ....[4]....
        /*012c*/ 	.word	0xffffffff


	//   ....[5]....
        /*0130*/ 	.word	0xffffffff


	//   ....[6]....
        /*0134*/ 	.word	0xffffffff


	//   ....[7]....
        /*0138*/ 	.word	0xffffffff


	//   ....[8]....
        /*013c*/ 	.word	0xffffffff


	//   ....[9]....
        /*0140*/ 	.word	0xffffffff


	//   ....[10]....
        /*0144*/ 	.word	0xffffffff


	//   ....[11]....
        /*0148*/ 	.word	0xffffffff


	//   ....[12]....
        /*014c*/ 	.word	0xffffffff


	//   ....[13]....
        /*0150*/ 	.word	0xffffffff


	//   ....[14]....
        /*0154*/ 	.word	0xffffffff


	//   ....[15]....
        /*0158*/ 	.word	0xffffffff


	//   ....[16]....
        /*015c*/ 	.word	0xffffffff


	//   ....[17]....
        /*0160*/ 	.word	0xffffffff


	//   ....[18]....
        /*0164*/ 	.word	0xffffffff


	//   ....[19]....
        /*0168*/ 	.word	0xffffffff


	//   ....[20]....
        /*016c*/ 	.word	0xffffffff


	//   ....[21]....
        /*0170*/ 	.word	0xffffffff


	//   ....[22]....
        /*0174*/ 	.word	0xffffffff


	//   ....[23]....
        /*0178*/ 	.word	0xffffffff


	//   ....[24]....
        /*017c*/ 	.word	0xffffffff


	//   ....[25]....
        /*0180*/ 	.word	0xffffffff


	//   ....[26]....
        /*0184*/ 	.word	0xffffffff


	//   ....[27]....
        /*0188*/ 	.word	0xffffffff


	//   ....[28]....
        /*018c*/ 	.word	0xffffffff


	//   ....[29]....
        /*0190*/ 	.word	0xffffffff


	//----- nvinfo : EIATTR_COOP_GROUP_INSTR_OFFSETS
	.align		4
.L_3712:
        /*0194*/ 	.byte	0x04, 0x28
        /*0196*/ 	.short	(.L_3714 - .L_3713)


	//   ....[0]....
.L_3713:
        /*0198*/ 	.word	0x00000540


	//   ....[1]....
        /*019c*/ 	.word	0x00000580


	//   ....[2]....
        /*01a0*/ 	.word	0x000005e0


	//   ....[3]....
        /*01a4*/ 	.word	0x00000600


	//   ....[4]....
        /*01a8*/ 	.word	0x00000640


	//   ....[5]....
        /*01ac*/ 	.word	0x00000650


	//   ....[6]....
        /*01b0*/ 	.word	0x00000690


	//   ....[7]....
        /*01b4*/ 	.word	0x000006b0


	//   ....[8]....
        /*01b8*/ 	.word	0x000006f0


	//   ....[9]....
        /*01bc*/ 	.word	0x00000720


	//   ....[10]....
        /*01c0*/ 	.word	0x000007e0


	//   ....[11]....
        /*01c4*/ 	.word	0x000007f0


	//   ....[12]....
        /*01c8*/ 	.word	0x00000820


	//   ....[13]....
        /*01cc*/ 	.word	0x00000830


	//   ....[14]....
        /*01d0*/ 	.word	0x00000860


	//   ....[15]....
        /*01d4*/ 	.word	0x00000870


	//   ....[16]....
        /*01d8*/ 	.word	0x000008a0


	//   ....[17]....
        /*01dc*/ 	.word	0x000008b0


	//   ....[18]....
        /*01e0*/ 	.word	0x000008e0


	//   ....[19]....
        /*01e4*/ 	.word	0x000008f0


	//   ....[20]....
        /*01e8*/ 	.word	0x00001090


	//   ....[21]....
        /*01ec*/ 	.word	0x000010d0


	//   ....[22]....
        /*01f0*/ 	.word	0x00001100


	//   ....[23]....
        /*01f4*/ 	.word	0x00001170


	//   ....[24]....
        /*01f8*/ 	.word	0x000011b0


	//   ....[25]....
        /*01fc*/ 	.word	0x00001200


	//   ....[26]....
        /*0200*/ 	.word	0x00001220


	//   ....[27]....
        /*0204*/ 	.word	0x00001240


	//   ....[28]....
        /*0208*/ 	.word	0x00001260


	//   ....[29]....
        /*020c*/ 	.word	0x00001280


	//----- nvinfo : EIATTR_EXIT_INSTR_OFFSETS
	.align		4
.L_3714:
        /*0210*/ 	.byte	0x04, 0x1c
        /*0212*/ 	.short	(.L_3716 - .L_3715)


	//   ....[0]....
.L_3715:
        /*0214*/ 	.word	0x00001030


	//   ....[1]....
        /*0218*/ 	.word	0x000015b0


	//   ....[2]....
        /*021c*/ 	.word	0x00001630


	//----- nvinfo : EIATTR_CRS_STACK_SIZE
	.align		4
.L_3716:
        /*0220*/ 	.byte	0x04, 0x1e
        /*0222*/ 	.short	(.L_3718 - .L_3717)
.L_3717:
        /*0224*/ 	.word	0x00000000


	//----- nvinfo : EIATTR_CBANK_PARAM_SIZE
	.align		4
.L_3718:
        /*0228*/ 	.byte	0x03, 0x19
        /*022a*/ 	.short	0x0074


	//----- nvinfo : EIATTR_PARAM_CBANK
	.align		4
        /*022c*/ 	.byte	0x04, 0x0a
        /*022e*/ 	.short	(.L_3720 - .L_3719)
	.align		4
.L_3719:
        /*0230*/ 	.word	index@(.nv.constant0._ZN17fastertransformer35generalAddBiasResidualLayerNormOpt2I7__half2Lb0ELb0ELi2ELb1ELi2EEEvPT_S3_PKS2_S5_S5_S5_S5_S5_fiiPKfS7_S7_Pfi)
        /*0234*/ 	.short	0x0210
        /*0236*/ 	.short	0x0074


	//----- nvinfo : EIATTR_SW_WAR
	.align		4
.L_3720:
        /*0238*/ 	.byte	0x04, 0x36
        /*023a*/ 	.short	(.L_3722 - .L_3721)
.L_3721:
        /*023c*/ 	.word	0x00000008
.L_3722:


//--------------------- .nv.info._ZN17fastertransformer34generalAddBiasResidualLayerNormOptI7__half2Lb0ELb0ELi2ELb1ELi2EEEvPT_S3_PKS2_S5_S5_S5_S5_S5_fiiPKfS7_S7_Pfi --------------------------
	.section	.nv.info._ZN17fastertransformer34generalAddBiasResidualLayerNormOptI7__half2Lb0ELb0ELi2ELb1ELi2EEEvPT_S3_PKS2_S5_S5_S5_S5_S5_fiiPKfS7_S7_Pfi,"",@"SHT_CUDA_INFO"
	.sectionflags	@""
	.align	4


	//----- nvinfo : EIATTR_CUDA_API_VERSION
	.align		4
        /*0000*/ 	.byte	0x04, 0x37
        /*0002*/ 	.short	(.L_3724 - .L_3723)
.L_3723:
        /*0004*/ 	.word	0x00000082


	//----- nvinfo : EIATTR_KPARAM_INFO
	.align		4
.L_3724:
        /*0008*/ 	.byte	0x04, 0x17
        /*000a*/ 	.short	(.L_3726 - .L_3725)
.L_3725:
        /*000c*/ 	.word	0x00000000
        /*0010*/ 	.short	0x000f
        /*0012*/ 	.short	0x0070
        /*0014*/ 	.byte	0x00, 0xf0, 0x11, 0x00


	//----- nvinfo : EIATTR_KPARAM_INFO
	.align		4
.L_3726:
        /*0018*/ 	.byte	0x04, 0x17
        /*001a*/ 	.short	(.L_3728 - .L_3727)
.L_3727:
        /*001c*/ 	.word	0x00000000
        /*0020*/ 	.short	0x000e
        /*0022*/ 	.short	0x0068
        /*0024*/ 	.byte	0x00, 0xf0, 0x21, 0x00


	//----- nvinfo : EIATTR_KPARAM_INFO
	.align		4
.L_3728:
        /*0028*/ 	.byte	0x04, 0x17
        /*002a*/ 	.short	(.L_3730 - .L_3729)
.L_3729:
        /*002c*/ 	.word	0x00000000
        /*0030*/ 	.short	0x000d
        /*0032*/ 	.short	0x0060
        /*0034*/ 	.byte	0x00, 0xf0, 0x21, 0x00


	//----- nvinfo : EIATTR_KPARAM_INFO
	.align		4
.L_3730:
        /*0038*/ 	.byte	0x04, 0x17
        /*003a*/ 	.short	(.L_3732 - .L_3731)
.L_3731:
        /*003c*/ 	.word	0x00000000
        /*0040*/ 	.short	0x000c
        /*0042*/ 	.short	0x0058
        /*0044*/ 	.byte	0x00, 0xf0, 0x21, 0x00


	//----- nvinfo : EIATTR_KPARAM_INFO
	.align		4
.L_3732:
        /*0048*/ 	.byte	0x04, 0x17
        /*004a*/ 	.short	(.L_3734 - .L_3733)
.L_3733:
        /*004c*/ 	.word	0x00000000
        /*0050*/ 	.short	0x000b
        /*0052*/ 	.short	0x0050
        /*0054*/ 	.byte	0x00, 0xf0, 0x21, 0x00


	//----- nvinfo : EIATTR_KPARAM_INFO
	.align		4
.L_3734:
        /*0058*/ 	.byte	0x04, 0x17
        /*005a*/ 	.short	(.L_3736 - .L_3735)
.L_3735:
        /*005c*/ 	.word	0x00000000
        /*0060*/ 	.short	0x000a
        /*0062*/ 	.short	0x0048
        /*0064*/ 	.byte	0x00, 0xf0, 0x11, 0x00


	//----- nvinfo : EIATTR_KPARAM_INFO
	.align		4
.L_3736:
        /*0068*/ 	.byte	0x04, 0x17
        /*006a*/ 	.short	(.L_3738 - .L_3737)
.L_3737:
        /*006c*/ 	.word	0x00000000
        /*0070*/ 	.short	0x0009
        /*0072*/ 	.short	0x0044
        /*0074*/ 	.byte	0x00, 0xf0, 0x11, 0x00


	//----- nvinfo : EIATTR_KPARAM_INFO
	.align		4
.L_3738:
        /*0078*/ 	.byte	0x04, 0x17
        /*007a*/ 	.short	(.L_3740 - .L_3739)
.L_3739:
        /*007c*/ 	.word	0x00000000
        /*0080*/ 	.short	0x0008
        /*0082*/ 	.short	0x0040
        /*0084*/ 	.byte	0x00, 0xf0, 0x11, 0x00


	//----- nvinfo : EIATTR_KPARAM_INFO
	.align		4
.L_3740:
        /*0088*/ 	.byte	0x04, 0x17
        /*008a*/ 	.short	(.L_3742 - .L_3741)
.L_3741:
        /*008c*/ 	.word	0x00000000
        /*0090*/ 	.short	0x0007
        /*0092*/ 	.short	0x0038
        /*0094*/ 	.byte	0x00, 0xf0, 0x21, 0x00


	//----- nvinfo : EIATTR_KPARAM_INFO
	.align		4
.L_3742:
        /*0098*/ 	.byte	0x04, 0x17
        /*009a*/ 	.short	(.L_3744 - .L_3743)
.L_3743:
        /*009c*/ 	.word	0x00000000
        /*00a0*/ 	.short	0x0006
        /*00a2*/ 	.short	0x0030
        /*00a4*/ 	.byte	0x00, 0xf0, 0x21, 0x00


	//----- nvinfo : EIATTR_KPARAM_INFO
	.align		4
.L_3744:
        /*00a8*/ 	.byte	0x04, 0x17
        /*00aa*/ 	.short	(.L_3746 - .L_3745)
.L_3745:
        /*00ac*/ 	.word	0x00000000
        /*00b0*/ 	.short	0x0005
        /*00b2*/ 	.short	0x0028
        /*00b4*/ 	.byte	0x00, 0xf0, 0x21, 0x00


	//----- nvinfo : EIATTR_KPARAM_INFO
	.align		4
.L_3746:
        /*00b8*/ 	.byte	0x04, 0x17
        /*00ba*/ 	.short	(.L_3748 - .L_3747)
.L_3747:
        /*00bc*/ 	.word	0x00000000
        /*00c0*/ 	.short	0x0004
        /*00c2*/ 	.short	0x0020
        /*00c4*/ 	.byte	0x00, 0xf0, 0x21, 0x00


	//----- nvinfo : EIATTR_KPARAM_INFO
	.align		4
.L_3748:
        /*00c8*/ 	.byte	0x04, 0x17
        /*00ca*/ 	.short	(.L_3750 - .L_3749)
.L_3749:
        /*00cc*/ 	.word	0x00000000
        /*00d0*/ 	.short	0x0003
        /*00d2*/ 	.short	0x0018
        /*00d4*/ 	.byte	0x00, 0xf0, 0x21, 0x00


	//----- nvinfo : EIATTR_KPARAM_INFO
	.align		4
.L_3750:
        /*00d8*/ 	.byte	0x04, 0x17
        /*00da*/ 	.short	(.L_3752 - .L_3751)
.L_3751:
        /*00dc*/ 	.word	0x00000000
        /*00e0*/ 	.short	0x0002
        /*00e2*/ 	.short	0x0010
        /*00e4*/ 	.byte	0x00, 0xf0, 0x21, 0x00


	//----- nvinfo : EIATTR_KPARAM_INFO
	.align		4
.L_3752:
        /*00e8*/ 	.byte	0x04, 0x17
        /*00ea*/ 	.short	(.L_3754 - .L_3753)
.L_3753:
        /*00ec*/ 	.word	0x00000000
        /*00f0*/ 	.short	0x0001
        /*00f2*/ 	.short	0x0008
        /*00f4*/ 	.byte	0x00, 0xf0, 0x21, 0x00


	//----- nvinfo : EIATTR_KPARAM_INFO
	.align		4
.L_3754:
        /*00f8*/ 	.byte	0x04, 0x17
        /*00fa*/ 	.short	(.L_3756 - .L_3755)
.L_3755:
        /*00fc*/ 	.word	0x00000000
        /*0100*/ 	.short	0x0000
        /*0102*/ 	.short	0x0000
        /*0104*/ 	.byte	0x00, 0xf0, 0x21, 0x00


	//----- nvinfo : EIATTR_SPARSE_MMA_MASK
	.align		4
.L_3756:
        /*0108*/ 	.byte	0x03, 0x50
        /*010a*/ 	.short	0x0000


	//----- nvinfo : EIATTR_MAXREG_COUNT
	.align		4
        /*010c*/ 	.byte	0x03, 0x1b
        /*010e*/ 	.short	0x00ff


	//----- nvinfo : EIATTR_NUM_BARRIERS
	.align		4
        /*0110*/ 	.byte	0x02, 0x4c
        /*0112*/ 	.byte	0x01
	.zero		1


	//----- nvinfo : EIATTR_MERCURY_ISA_VERSION
	.align		4
        /*0114*/ 	.byte	0x03, 0x5f
        /*0116*/ 	.short	0x0101


	//----- nvinfo : EIATTR_COOP_GROUP_MASK_REGIDS
	.align		4
        /*0118*/ 	.byte	0x04, 0x29
        /*011a*/ 	.short	(.L_3758 - .L_3757)


	//   ....[0]....
.L_3757:
        /*011c*/ 	.word	0xffffffff


	//   ....[1]....
        /*0120*/ 	.word	0xffffffff


	//   ....[2]....
        /*0124*/ 	.word	0xffffffff


	//   ....[3]....
        /*0128*/ 	.word	0xffffffff


	//   ....[4]....
        /*012c*/ 	.word	0xffffffff


	//   ....[5]....
        /*0130*/ 	.word	0xffffffff


	//   ....[6]....
        /*0134*/ 	.word	0xffffffff


	//   ....[7]....
        /*0138*/ 	.word	0xffffffff


	//   ....[8]....
        /*013c*/ 	.word	0xffffffff


	//   ....[9]....
        /*0140*/ 	.word	0xffffffff


	//   ....[10]....
        /*0144*/ 	.word	0xffffffff


	//   ....[11]....
        /*0148*/ 	.word	0xffffffff


	//   ....[12]....
        /*014c*/ 	.word	0xffffffff


	//   ....[13]....
        /*0150*/ 	.word	0xffffffff


	//   ....[14]....
        /*0154*/ 	.word	0xffffffff


	//   ....[15]....
        /*0158*/ 	.word	0xffffffff


	//   ....[16]....
        /*015c*/ 	.word	0xffffffff


	//   ....[17]....
        /*0160*/ 	.word	0xffffffff


	//   ....[18]....
        /*0164*/ 	.word	0xffffffff


	//   ....[19]....
        /*0168*/ 	.word	0xffffffff


	//   ....[20]....
        /*016c*/ 	.word	0xffffffff


	//   ....[21]....
        /*0170*/ 	.word	0xffffffff


	//   ....[22]....
        /*0174*/ 	.word	0xffffffff


	//   ....[23]....
        /*0178*/ 	.word	0xffffffff


	//   ....[24]....
        /*017c*/ 	.word	0xffffffff


	//   ....[25]....
        /*0180*/ 	.word	0xffffffff


	//   ....[26]....
        /*0184*/ 	.word	0xffffffff


	//   ....[27]....
        /*0188*/ 	.word	0xffffffff


	//   ....[28]....
        /*018c*/ 	.word	0xffffffff


	//   ....[29]....
        /*0190*/ 	.word	0xffffffff


	//----- nvinfo : EIATTR_COOP_GROUP_INSTR_OFFSETS
	.align		4
.L_3758:
        /*0194*/ 	.byte	0x04, 0x28
        /*0196*/ 	.short	(.L_3760 - .L_3759)


	//   ....[0]....
.L_3759:
        /*0198*/ 	.word	0x00000310


	//   ....[1]....
        /*019c*/ 	.word	0x00000390


	//   ....[2]....
        /*01a0*/ 	.word	0x000003b0


	//   ....[3]....
        /*01a4*/ 	.word	0x000003e0


	//   ....[4]....
        /*01a8*/ 	.word	0x00000410


	//   ....[5]....
        /*01ac*/ 	.word	0x000004a0


	//   ....[6]....
        /*01b0*/ 	.word	0x000004d0


	//   ....[7]....
        /*01b4*/ 	.word	0x00000500


	//   ....[8]....
        /*01b8*/ 	.word	0x00000520


	//   ....[9]....
        /*01bc*/ 	.word	0x00000550


	//   ....[10]....
        /*01c0*/ 	.word	0x000007d0


	//   ....[11]....
        /*01c4*/ 	.word	0x00000800


	//   ....[12]....
        /*01c8*/ 	.word	0x00000820


	//   ....[13]....
        /*01cc*/ 	.word	0x00000840


	//   ....[14]....
        /*01d0*/ 	.word	0x00000860


	//   ....[15]....
        /*01d4*/ 	.word	0x000008c0


	//   ....[16]....
        /*01d8*/ 	.word	0x000008e0


	//   ....[17]....
        /*01dc*/ 	.word	0x00000900


	//   ....[18]....
        /*01e0*/ 	.word	0x00000920


	//   ....[19]....
        /*01e4*/ 	.word	0x00000940


	//   ....[20]....
        /*01e8*/ 	.word	0x000010d0


	//   ....[21]....
        /*01ec*/ 	.word	0x00001140


	//   ....[22]....
        /*01f0*/ 	.word	0x00001190


	//   ....[23]....
        /*01f4*/ 	.word	0x000011e0


	//   ....[24]....
        /*01f8*/ 	.word	0x00001210


	//   ....[25]....
        /*01fc*/ 	.word	0x00001260


	//   ....[26]....
        /*0200*/ 	.word	0x00001280


	//   ....[27]....
        /*0204*/ 	.word	0x000012a0


	//   ....[28]....
        /*0208*/ 	.word	0x000012c0


	//   ....[29]....
        /*020c*/ 	.word	0x000012e0


	//----- nvinfo : EIATTR_EXIT_INSTR_OFFSETS
	.align		4
.L_3760:
        /*0210*/ 	.byte	0x04, 0x1c
        /*0212*/ 	.short	(.L_3762 - .L_3761)


	//   ....[0]....
.L_3761:
        /*0214*/ 	.word	0x00001090


	//   ....[1]....
        /*0218*/ 	.word	0x00001620


	//   ....[2]....
        /*021c*/ 	.word	0x000016b0


	//----- nvinfo : EIATTR_CRS_STACK_SIZE
	.align		4
.L_3762:
        /*0220*/ 	.byte	0x04, 0x1e
        /*0222*/ 	.short	(.L_3764 - .L_3763)
.L_3763:
        /*0224*/ 	.word	0x00000000


	//----- nvinfo : EIATTR_CBANK_PARAM_SIZE
	.align		4
.L_3764:
        /*0228*/ 	.byte	0x03, 0x19
        /*022a*/ 	.short	0x0074


	//----- nvinfo : EIATTR_PARAM_CBANK
	.align		4
        /*022c*/ 	.byte	0x04, 0x0a
        /*022e*/ 	.short	(.L_3766 - .L_3765)
	.align		4
.L_3765:
        /*0230*/ 	.word	index@(.nv.constant0._ZN17fastertransformer34generalAddBiasResidualLayerNormOptI7__half2Lb0ELb0ELi2ELb1ELi2EEEvPT_S3_PKS2_S5_S5_S5_S5_S5_fiiPKfS7_S7_Pfi)
        /*0234*/ 	.short	0x0210
        /*0236*/ 	.short	0x0074


	//----- nvinfo : EIATTR_SW_WAR
	.align		4
.L_3766:
        /*0238*/ 	.byte	0x04, 0x36
        /*023a*/ 	.short	(.L_3768 - .L_3767)
.L_3767:
        /*023c*/ 	.word	0x00000008
.L_3768:


//--------------------- .nv.info._ZN17fastertransformer35generalAddBiasResidualLayerNormOpt2I7__half2Lb1ELb0ELi2ELb1ELi2EEEvPT_S3_PKS2_S5_S5_S5_S5_S5_fiiPKfS7_S7_Pfi --------------------------
	.section	.nv.info._ZN17fastertransformer35generalAddBiasResidualLayerNormOpt2I7__half2Lb1ELb0ELi2ELb1ELi2EEEvPT_S3_PKS2_S5_S5_S5_S5_S5_fiiPKfS7_S7_Pfi,"",@"SHT_CUDA_INFO"
	.sectionflags	@""
	.align	4


	//----- nvinfo : EIATTR_CUDA_API_VERSION
	.align		4
        /*0000*/ 	.byte	0x04, 0x37
        /*0002*/ 	.short	(.L_3770 - .L_3769)
.L_3769:
        /*0004*/ 	.word	0x00000082


	//----- nvinfo : EIATTR_KPARAM_INFO
	.align		4
.L_3770:
        /*0008*/ 	.byte	0x04, 0x17
        /*000a*/ 	.short	(.L_3772 - .L_3771)
.L_3771:
        /*000c*/ 	.word	0x00000000
        /*0010*/ 	.short	0x000f
        /*0012*/ 	.short	0x0070
        /*0014*/ 	.byte	0x00, 0xf0, 0x11, 0x00


	//----- nvinfo : EIATTR_KPARAM_INFO
	.align		4
.L_3772:
        /*0018*/ 	.byte	0x04, 0x17
        /*001a*/ 	.short	(.L_3774 - .L_3773)
.L_3773:
        /*001c*/ 	.word	0x00000000
        /*0020*/ 	.short	0x000e
        /*0022*/ 	.short	0x0068
        /*0024*/ 	.byte	0x00, 0xf0, 0x21, 0x00


	//----- nvinfo : EIATTR_KPARAM_INFO
	.align		4
.L_3774:
        /*0028*/ 	.byte	0x04, 0x17
        /*002a*/ 	.short	(.L_3776 - .L_3775)
.L_3775:
        /*002c*/ 	.word	0x00000000
        /*0030*/ 	.short	0x000d
        /*0032*/ 	.short	0x0060
        /*0034*/ 	.byte	0x00, 0xf0, 0x21, 0x00


	//----- nvinfo : EIATTR_KPARAM_INFO
	.align		4
.L_3776:
        /*0038*/ 	.byte	0x04, 0x17
        /*003a*/ 	.short	(.L_3778 - .L_3777)
.L_3777:
        /*003c*/ 	.word	0x00000000
        /*0040*/ 	.short	0x000c
        /*0042*/ 	.short	0x0058
        /*0044*/ 	.byte	0x00, 0xf0, 0x21, 0x00


	//----- nvinfo : EIATTR_KPARAM_INFO
	.align		4
.L_3778:
        /*0048*/ 	.byte	0x04, 0x17
        /*004a*/ 	.short	(.L_3780 - .L_3779)
.L_3779:
        /*004c*/ 	.word	0x00000000
        /*0050*/ 	.short	0x000b
        /*0052*/ 	.short	0x0050
        /*0054*/ 	.byte	0x00, 0xf0, 0x21, 0x00


	//----- nvinfo : EIATTR_KPARAM_INFO
	.align		4
.L_3780:
        /*0058*/ 	.byte	0x04, 0x17
        /*005a*/ 	.short	(.L_3782 - .L_3781)
.L_3781:
        /*005c*/ 	.word	0x00000000
        /*0060*/ 	.short	0x000a
        /*0062*/ 	.short	0x0048
        /*0064*/ 	.byte	0x00, 0xf0, 0x11, 0x00


	//----- nvinfo : EIATTR_KPARAM_INFO
	.align		4
.L_3782:
        /*0068*/ 	.byte	0x04, 0x17
        /*006a*/ 	.short	(.L_3784 - .L_3783)
.L_3783:
        /*006c*/ 	.word	0x00000000
        /*0070*/ 	.short	0x0009
        /*0072*/ 	.short	0x0044
        /*0074*/ 	.byte	0x00, 0xf0, 0x11, 0x00


	//----- nvinfo : EIATTR_KPARAM_INFO
	.align		4
.L_3784:
        /*0078*/ 	.byte	0x04, 0x17
        /*007a*/ 	.short	(.L_3786 - .L_3785)
.L_3785:
        /*007c*/ 	.word	0x00000000
        /*0080*/ 	.short	0x0008
        /*0082*/ 	.short	0x0040
        /*0084*/ 	.byte	0x00, 0xf0, 0x11, 0x00


	//----- nvinfo : EIATTR_KPARAM_INFO
	.align		4
.L_3786:
        /*0088*/ 	.byte	0x04, 0x17
        /*008a*/ 	.short	(.L_3788 - .L_3787)
.L_3787:
        /*008c*/ 	.word	0x00000000
        /*0090*/ 	.short	0x0007
        /*0092*/ 	.short	0x0038
        /*0094*/ 	.byte	0x00, 0xf0, 0x21, 0x00


	//----- nvinfo : EIATTR_KPARAM_INFO
	.align		4
.L_3788:
        /*0098*/ 	.byte	0x04, 0x17
        /*009a*/ 	.short	(.L_3790 - .L_3789)
.L_3789:
        /*009c*/ 	.word	0x00000000
        /*00a0*/ 	.short	0x0006
        /*00a2*/ 	.short	0x0030
        /*00a4*/ 	.byte	0x00, 0xf0, 0x21, 0x00


	//----- nvinfo : EIATTR_KPARAM_INFO
	.align		4
.L_3790:
        /*00a8*/ 	.byte	0x04, 0x17
        /*00aa*/ 	.short	(.L_3792 - .L_3791)
.L_3791:
        /*00ac*/ 	.word	0x00000000
        /*00b0*/ 	.short	0x0005
        /*00b2*/ 	.short	0x0028
        /*00b4*/ 	.byte	0x00, 0xf0, 0x21, 0x00


	//----- nvinfo : EIATTR_KPARAM_INFO
	.align		4
.L_3792:
        /*00b8*/ 	.byte	0x04, 0x17
        /*00ba*/ 	.short	(.L_3794 - .L_3793)
.L_3793:
        /*00bc*/ 	.word	0x00000000
        /*00c0*/ 	.short	0x0004
        /*00c2*/ 	.short	0x0020
        /*00c4*/ 	.byte	0x00, 0xf0, 0x21, 0x00


	//----- nvinfo : EIATTR_KPARAM_INFO
	.align		4
.L_3794:
        /*00c8*/ 	.byte	0x04, 0x17
        /*00ca*/ 	.short	(.L_3796 - .L_3795)
.L_3795:
        /*00cc*/ 	.word	0x00000000
        /*00d0*/ 	.short	0x0003
        /*00d2*/ 	.short	0x0018
        /*00d4*/ 	.byte	0x00, 0xf0, 0x21, 0x00


	//----- nvinfo : EIATTR_KPARAM_INFO
	.align		4
.L_3796:
        /*00d8*/ 	.byte	0x04, 0x17
        /*00da*/ 	.short	(.L_3798 - .L_3797)
.L_3797:
        /*00dc*/ 	.word	0x00000000
        /*00e0*/ 	.short	0x0002
        /*00e2*/ 	.short	0x0010
        /*00e4*/ 	.byte	0x00, 0xf0, 0x21, 0x00


	//----- nvinfo : EIATTR_KPARAM_INFO
	.align		4
.L_3798:
        /*00e8*/ 	.byte	0x04, 0x17
        /*00ea*/ 	.short	(.L_3800 - .L_3799)
.L_3799:
        /*00ec*/ 	.word	0x00000000
        /*00f0*/ 	.short	0x0001
        /*00f2*/ 	.short	0x0008
        /*00f4*/ 	.byte	0x00, 0xf0, 0x21, 0x00


	//----- nvinfo : EIATTR_KPARAM_INFO
	.align		4
.L_3800:
        /*00f8*/ 	.byte	0x04, 0x17
        /*00fa*/ 	.short	(.L_3802 - .L_3801)
.L_3801:
        /*00fc*/ 	.word	0x00000000
        /*0100*/ 	.short	0x0000
        /*0102*/ 	.short	0x0000
        /*0104*/ 	.byte	0x00, 0xf0, 0x21, 0x00


	//----- nvinfo : EIATTR_SPARSE_MMA_MASK
	.align		4
.L_3802:
        /*0108*/ 	.byte	0x03, 0x50
        /*010a*/ 	.short	0x0000


	//----- nvinfo : EIATTR_MAXREG_COUNT
	.align		4
        /*010c*/ 	.byte	0x03, 0x1b
        /*010e*/ 	.short	0x00ff


	//----- nvinfo : EIATTR_NUM_BARRIERS
	.align		4
        /*0110*/ 	.byte	0x02, 0x4c
        /*0112*/ 	.byte	0x01
	.zero		1


	//----- nvinfo : EIATTR_MERCURY_ISA_VERSION
	.align		4
        /*0114*/ 	.byte	0x03, 0x5f
        /*0116*/ 	.short	0x0101


	//----- nvinfo : EIATTR_COOP_GROUP_MASK_REGIDS
	.align		4
        /*0118*/ 	.byte	0x04, 0x29
        /*011a*/ 	.short	(.L_3804 - .L_3803)


	//   ....[0]....
.L_3803:
        /*011c*/ 	.word	0xffffffff


	//   ....[1]....
        /*0120*/ 	.word	0xffffffff


	//   ....[2]....
        /*0124*/ 	.word	0xffffffff


	//   ....[3]....
        /*0128*/ 	.word	0xffffffff


	//   ....[4]....
        /*012c*/ 	.word	0xffffffff


	//   ....[5]....
        /*0130*/ 	.word	0xffffffff


	//   ....[6]....
        /*0134*/ 	.word	0xffffffff


	//   ....[7]....
        /*0138*/ 	.word	0xffffffff


	//   ....[8]....
        /*013c*/ 	.word	0xffffffff


	//   ....[9]....
        /*0140*/ 	.word	0xffffffff


	//   ....[10]....
        /*0144*/ 	.word	0xffffffff


	//   ....[11]....
        /*0148*/ 	.word	0xffffffff


	//   ....[12]....
        /*014c*/ 	.word	0xffffffff


	//   ....[13]....
        /*0150*/ 	.word	0xffffffff


	//   ....[14]....
        /*0154*/ 	.word	0xffffffff


	//   ....[15]....
        /*0158*/ 	.word	0xffffffff


	//   ....[16]....
        /*015c*/ 	.word	0xffffffff


	//   ....[17]....
        /*0160*/ 	.word	0xffffffff


	//   ....[18]....
        /*0164*/ 	.word	0xffffffff


	//   ....[19]....
        /*0168*/ 	.word	0xffffffff


	//   ....[20]....
        /*016c*/ 	.word	0xffffffff


	//   ....[21]....
        /*0170*/ 	.word	0xffffffff


	//   ....[22]....
        /*0174*/ 	.word	0xffffffff


	//   ....[23]....
        /*0178*/ 	.word	0xffffffff


	//   ....[24]....
        /*017c*/ 	.word	0xffffffff


	//   ....[25]....
        /*0180*/ 	.word	0xffffffff


	//   ....[26]....
        /*0184*/ 	.word	0xffffffff


	//   ....[27]....
        /*0188*/ 	.word	0xffffffff


	//   ....[28]....
        /*018c*/ 	.word	0xffffffff


	//   ....[29]....
        /*0190*/ 	.word	0xffffffff


	//----- nvinfo : EIATTR_COOP_GROUP_INSTR_OFFSETS
	.align		4
.L_3804:
        /*0194*/ 	.byte	0x04, 0x28
        /*0196*/ 	.short	(.L_3806 - .L_3805)


	//   ....[0]....
.L_3805:
        /*0198*/ 	.word	0x00000c40


	//   ....[1]....
        /*019c*/ 	.word	0x00000c80


	//   ....[2]....
        /*01a0*/ 	.word	0x00000cf0


	//   ....[3]....
        /*01a4*/ 	.word	0x00000d10


	//   ....[4]....
        /*01a8*/ 	.word	0x00000d40


	//   ....[5]....
        /*01ac*/ 	.word	0x00000d50


	//   ....[6]....
        /*01b0*/ 	.word	0x00000d80


	//   ....[7]....
        /*01b4*/ 	.word	0x00000da0


	//   ....[8]....
        /*01b8*/ 	.word	0x00000de0


	//   ....[9]....
        /*01bc*/ 	.word	0x00000e00


	//   ....[10]....
        /*01c0*/ 	.word	0x00000ee0


	//   ....[11]....
        /*01c4*/ 	.word	0x00000ef0


	//   ....[12]....
        /*01c8*/ 	.word	0x00000f20


	//   ....[13]....
        /*01cc*/ 	.word	0x00000f30


	//   ....[14]....
        /*01d0*/ 	.word	0x00000f60


	//   ....[15]....
        /*01d4*/ 	.word	0x00000f70


	//   ....[16]....
        /*01d8*/ 	.word	0x00000fa0


	//   ....[17]....
        /*01dc*/ 	.word	0x00000fb0


	//   ....[18]....
        /*01e0*/ 	.word	0x00000fe0


	//   ....[19]....
        /*01e4*/ 	.word	0x00000ff0


	//   ....[20]....
        /*01e8*/ 	.word	0x00001750


	//   ....[21]....
        /*01ec*/ 	.word	0x00001790


	//   ....[22]....
        /*01f0*/ 	.word	0x000017c0


	//   ....[23]....
        /*01f4*/ 	.word	0x00001830


	//   ....[24]....
        /*01f8*/ 	.word	0x00001870


	//   ....[25]....
        /*01fc*/ 	.word	0x000018c0


	//   ....[26]....
        /*0200*/ 	.word	0x000018e0


	//   ....[27]....
        /*0204*/ 	.word	0x00001900


	//   ....[28]....
        /*0208*/ 	.word	0x00001920


	//   ....[29]....
        /*020c*/ 	.word	0x00001940


	//----- nvinfo : EIATTR_EXIT_INSTR_OFFSETS
	.align		4
.L_3806:
        /*0210*/ 	.byte	0x04, 0x1c
        /*0212*/ 	.short	(.L_3808 - .L_3807)


	//   ....[0]....
.L_3807:
        /*0214*/ 	.word	0x000016f0


	//   ....[1]....
        /*0218*/ 	.word	0x00001c70


	//   ....[2]....
        /*021c*/ 	.word	0x00001cf0


	//----- nvinfo : EIATTR_CRS_STACK_SIZE
	.align		4
.L_3808:
        /*0220*/ 	.byte	0x04, 0x1e
        /*0222*/ 	.short	(.L_3810 - .L_3809)
.L_3809:
        /*0224*/ 	.word	0x00000000


	//----- nvinfo : EIATTR_CBANK_PARAM_SIZE
	.align		4
.L_3810:
        /*0228*/ 	.byte	0x03, 0x19
        /*022a*/ 	.short	0x0074


	//----- nvinfo : EIATTR_PARAM_CBANK
	.align		4
        /*022c*/ 	.byte	0x04, 0x0a
        /*022e*/ 	.short	(.L_3812 - .L_3811)
	.align		4
.L_3811:
        /*0230*/ 	.word	index@(.nv.constant0._ZN17fastertransformer35generalAddBiasResidualLayerNormOpt2I7__half2Lb1ELb0ELi2ELb1ELi2EEEvPT_S3_PKS2_S5_S5_S5_S5_S5_fiiPKfS7_S7_Pfi)
        /*0234*/ 	.short	0x0210
        /*0236*/ 	.short	0x0074


	//----- nvinfo : EIATTR_SW_WAR
	.align		4
.L_3812:
        /*0238*/ 	.byte	0x04, 0x36
        /*023a*/ 	.short	(.L_3814 - .L_3813)
.L_3813:
        /*023c*/ 	.word	0x00000008
.L_3814:


//--------------------- .nv.info._ZN17fastertransformer34generalAddBiasResidualLayerNormOptI7__half2Lb1ELb0ELi2ELb1ELi2EEEvPT_S3_PKS2_S5_S5_S5_S5_S5_fiiPKfS7_S7_Pfi --------------------------
	.section	.nv.info._ZN17fastertransformer34generalAddBiasResidualLayerNormOptI7__half2Lb1ELb0ELi2ELb1ELi2EEEvPT_S3_PKS2_S5_S5_S5_S5_S5_fiiPKfS7_S7_Pfi,"",@"SHT_CUDA_INFO"
	.sectionflags	@""
	.align	4


	//----- nvinfo : EIATTR_CUDA_API_VERSION
	.align		4
        /*0000*/ 	.byte	0x04, 0x37
        /*0002*/ 	.short	(.L_3816 - .L_3815)
.L_3815:
        /*0004*/ 	.word	0x00000082


	//----- nvinfo : EIATTR_KPARAM_INFO
	.align		4
.L_3816:
        /*0008*/ 	.byte	0x04, 0x17
        /*000a*/ 	.short	(.L_3818 - .L_3817)
.L_3817:
        /*000c*/ 	.word	0x00000000
        /*0010*/ 	.short	0x000f
        /*0012*/ 	.short	0x0070
        /*0014*/ 	.byte	0x00, 0xf0, 0x11, 0x00


	//----- nvinfo : EIATTR_KPARAM_INFO
	.align		4
.L_3818:
        /*0018*/ 	.byte	0x04, 0x17
        /*001a*/ 	.short	(.L_3820 - .L_3819)
.L_3819:
        /*001c*/ 	.word	0x00000000
        /*0020*/ 	.short	0x000e
        /*0022*/ 	.short	0x0068
        /*0024*/ 	.byte	0x00, 0xf0, 0x21, 0x00


	//----- nvinfo : EIATTR_KPARAM_INFO
	.align		4
.L_3820:
        /*0028*/ 	.byte	0x04, 0x17
        /*002a*/ 	.short	(.L_3822 - .L_3821)
.L_3821:
        /*002c*/ 	.word	0x00000000
        /*0030*/ 	.short	0x000d
        /*0032*/ 	.short	0x0060
        /*0034*/ 	.byte	0x00, 0xf0, 0x21, 0x00


	//----- nvinfo : EIATTR_KPARAM_INFO
	.align		4
.L_3822:
        /*0038*/ 	.byte	0x04, 0x17
        /*003a*/ 	.short	(.L_3824 - .L_3823)
.L_3823:
        /*003c*/ 	.word	0x00000000
        /*0040*/ 	.short	0x000c
        /*0042*/ 	.short	0x0058
        /*0044*/ 	.byte	0x00, 0xf0, 0x21, 0x00


	//----- nvinfo : EIATTR_KPARAM_INFO
	.align		4
.L_3824:
        /*0048*/ 	.byte	0x04, 0x17
        /*004a*/ 	.short	(.L_3826 - .L_3825)
.L_3825:
        /*004c*/ 	.word	0x00000000
        /*0050*/ 	.short	0x000b
        /*0052*/ 	.short	0x0050
        /*0054*/ 	.byte	0x00, 0xf0, 0x21, 0x00


	//----- nvinfo : EIATTR_KPARAM_INFO
	.align		4
.L_3826:
        /*0058*/ 	.byte	0x04, 0x17
        /*005a*/ 	.short	(.L_3828 - .L_3827)
.L_3827:
        /*005c*/ 	.word	0x00000000
        /*0060*/ 	.short	0x000a
        /*0062*/ 	.short	0x0048
        /*0064*/ 	.byte	0x00, 0xf0, 0x11, 0x00


	//----- nvinfo : EIATTR_KPARAM_INFO
	.align		4
.L_3828:
        /*0068*/ 	.byte	0x04, 0x17
        /*006a*/ 	.short	(.L_3830 - .L_3829)
.L_3829:
        /*006c*/ 	.word	0x00000000
        /*0070*/ 	.short	0x0009
        /*0072*/ 	.short	0x0044
        /*0074*/ 	.byte	0x00, 0xf0, 0x11, 0x00


	//----- nvinfo : EIATTR_KPARAM_INFO
	.align		4
.L_3830:
        /*0078*/ 	.byte	0x04, 0x17
        /*007a*/ 	.short	(.L_3832 - .L_3831)
.L_3831:
        /*007c*/ 	.word	0x00000000
        /*0080*/ 	.short	0x0008
        /*0082*/ 	.short	0x0040
        /*0084*/ 	.byte	0x00, 0xf0, 0x11, 0x00


	//----- nvinfo : EIATTR_KPARAM_INFO
	.align		4
.L_3832:
        /*0088*/ 	.byte	0x04, 0x17
        /*008a*/ 	.short	(.L_3834 - .L_3833)
.L_3833:
        /*008c*/ 	.word	0x00000000
        /*0090*/ 	.short	0x0007
        /*0092*/ 	.short	0x0038
        /*0094*/ 	.byte	0x00, 0xf0, 0x21, 0x00


	//----- nvinfo : EIATTR_KPARAM_INFO
	.align		4
.L_3834:
        /*0098*/ 	.byte	0x04, 0x17
        /*009a*/ 	.short	(.L_3836 - .L_3835)
.L_3835:
        /*009c*/ 	.word	0x00000000
        /*00a0*/ 	.short	0x0006
        /*00a2*/ 	.short	0x0030
        /*00a4*/ 	.byte	0x00, 0xf0, 0x21, 0x00


	//----- nvinfo : EIATTR_KPARAM_INFO
	.align		4
.L_3836:
        /*00a8*/ 	.byte	0x04, 0x17
        /*00aa*/ 	.short	(.L_3838 - .L_3837)
.L_3837:
        /*00ac*/ 	.word	0x00000000
        /*00b0*/ 	.short	0x0005
        /*00b2*/ 	.short	0x0028
        /*00b4*/ 	.byte	0x00, 0xf0, 0x21, 0x00


	//----- nvinfo : EIATTR_KPARAM_INFO
	.align		4
.L_3838:
        /*00b8*/ 	.byte	0x04, 0x17
        /*00ba*/ 	.short	(.L_3840 - .L_3839)
.L_3839:
        /*00bc*/ 	.word	0x00000000
        /*00c0*/ 	.short	0x0004
        /*00c2*/ 	.short	0x0020
        /*00c4*/ 	.byte	0x00, 0xf0, 0x21, 0x00


	//----- nvinfo : EIATTR_KPARAM_INFO
	.align		4
.L_3840:
        /*00c8*/ 	.byte	0x04, 0x17
        /*00ca*/ 	.short	(.L_3842 - .L_3841)
.L_3841:
        /*00cc*/ 	.word	0x00000000
        /*00d0*/ 	.short	0x0003
        /*00d2*/ 	.short	0x0018
        /*00d4*/ 	.byte	0x00, 0xf0, 0x21, 0x00


	//----- nvinfo : EIATTR_KPARAM_INFO
	.align		4
.L_3842:
        /*00d8*/ 	.byte	0x04, 0x17
        /*00da*/ 	.short	(.L_3844 - .L_3843)
.L_3843:
        /*00dc*/ 	.word	0x00000000
        /*00e0*/ 	.short	0x0002
        /*00e2*/ 	.short	0x0010
        /*00e4*/ 	.byte	0x00, 0xf0, 0x21, 0x00


	//----- nvinfo : EIATTR_KPARAM_INFO
	.align		4
.L_3844:
        /*00e8*/ 	.byte	0x04, 0x17
        /*00ea*/ 	.short	(.L_3846 - .L_3845)
.L_3845:
        /*00ec*/ 	.word	0x00000000
        /*00f0*/ 	.short	0x0001
        /*00f2*/ 	.short	0x0008
        /*00f4*/ 	.byte	0x00, 0xf0, 0x21, 0x00


	//----- nvinfo : EIATTR_KPARAM_INFO
	.align		4
.L_3846:
        /*00f8*/ 	.byte	0x04, 0x17
        /*00fa*/ 	.short	(.L_3848 - .L_3847)
.L_3847:
        /*00fc*/ 	.word	0x00000000
        /*0100*/ 	.short	0x0000
        /*0102*/ 	.short	0x0000
        /*0104*/ 	.byte	0x00, 0xf0, 0x21, 0x00


	//----- nvinfo : EIATTR_SPARSE_MMA_MASK
	.align		4
.L_3848:
        /*0108*/ 	.byte	0x03, 0x50
        /*010a*/ 	.short	0x0000


	//----- nvinfo : EIATTR_MAXREG_COUNT
	.align		4
        /*010c*/ 	.byte	0x03, 0x1b
        /*010e*/ 	.short	0x00ff


	//----- nvinfo : EIATTR_NUM_BARRIERS
	.align		4
        /*0110*/ 	.byte	0x02, 0x4c
        /*0112*/ 	.byte	0x01
	.zero		1


	//----- nvinfo : EIATTR_MERCURY_ISA_VERSION
	.align		4
        /*0114*/ 	.byte	0x03, 0x5f
        /*0116*/ 	.short	0x0101


	//----- nvinfo : EIATTR_COOP_GROUP_MASK_REGIDS
	.align		4
        /*0118*/ 	.byte	0x04, 0x29
        /*011a*/ 	.short	(.L_3850 - .L_3849)


	//   ....[0]....
.L_3849:
        /*011c*/ 	.word	0xffffffff


	//   ....[1]....
        /*0120*/ 	.word	0xffffffff


	//   ....[2]....
        /*0124*/ 	.word	0xffffffff


	//   ....[3]....
        /*0128*/ 	.word	0xffffffff


	//   ....[4]....
        /*012c*/ 	.word	0xffffffff


	//   ....[5]....
        /*0130*/ 	.word	0xffffffff


	//   ....[6]....
        /*0134*/ 	.word	0xffffffff


	//   ....[7]....
        /*0138*/ 	.word	0xffffffff


	//   ....[8]....
        /*013c*/ 	.word	0xffffffff


	//   ....[9]....
        /*0140*/ 	.word	0xffffffff


	//   ....[10]....
        /*0144*/ 	.word	0xffffffff


	//   ....[11]....
        /*0148*/ 	.word	0xffffffff


	//   ....[12]....
        /*014c*/ 	.word	0xffffffff


	//   ....[13]....
        /*0150*/ 	.word	0xffffffff


	//   ....[14]....
        /*0154*/ 	.word	0xffffffff


	//   ....[15]....
        /*0158*/ 	.word	0xffffffff


	//   ....[16]....
        /*015c*/ 	.word	0xffffffff


	//   ....[17]....
        /*0160*/ 	.word	0xffffffff


	//   ....[18]....
        /*0164*/ 	.word	0xffffffff


	//   ....[19]....
        /*0168*/ 	.word	0xffffffff


	//   ....[20]....
        /*016c*/ 	.word	0xffffffff


	//   ....[21]....
        /*0170*/ 	.word	0xffffffff


	//   ....[22]....
        /*0174*/ 	.word	0xffffffff


	//   ....[23]....
        /*0178*/ 	.word	0xffffffff


	//   ....[24]....
        /*017c*/ 	.word	0xffffffff


	//   ....[25]....
        /*0180*/ 	.word	0xffffffff


	//   ....[26]....
        /*0184*/ 	.word	0xffffffff


	//   ....[27]....
        /*0188*/ 	.word	0xffffffff


	//   ....[28]....
        /*018c*/ 	.word	0xffffffff


	//   ....[29]....
        /*0190*/ 	.word	0xffffffff


	//----- nvinfo : EIATTR_COOP_GROUP_INSTR_OFFSETS
	.align		4
.L_3850:
        /*0194*/ 	.byte	0x04, 0x28
        /*0196*/ 	.short	(.L_3852 - .L_3851)


	//   ....[0]....
.L_3851:
        /*0198*/ 	.word	0x00000600


	//   ....[1]....
        /*019c*/ 	.word	0x00000680


	//   ....[2]....
        /*01a0*/ 	.word	0x000006b0


	//   ....[3]....
        /*01a4*/ 	.word	0x000006f0


	//   ....[4]....
        /*01a8*/ 	.word	0x00000720


	//   ....[5]....
        /*01ac*/ 	.word	0x00000790


	//   ....[6]....
        /*01b0*/ 	.word	0x000007c0


	//   ....[7]....
        /*01b4*/ 	.word	0x000007f0


	//   ....[8]....
        /*01b8*/ 	.word	0x00000810


	//   ....[9]....
        /*01bc*/ 	.word	0x00000840


	//   ....[10]....
        /*01c0*/ 	.word	0x00000ac0


	//   ....[11]....
        /*01c4*/ 	.word	0x00000af0


	//   ....[12]....
        /*01c8*/ 	.word	0x00000b10


	//   ....[13]....
        /*01cc*/ 	.word	0x00000b30


	//   ....[14]....
        /*01d0*/ 	.word	0x00000b50


	//   ....[15]....
        /*01d4*/ 	.word	0x00000bb0


	//   ....[16]....
        /*01d8*/ 	.word	0x00000bd0


	//   ....[17]....
        /*01dc*/ 	.word	0x00000bf0


	//   ....[18]....
        /*01e0*/ 	.word	0x00000c10


	//   ....[19]....
        /*01e4*/ 	.word	0x00000c30


	//   ....[20]....
        /*01e8*/ 	.word	0x00001380


	//   ....[21]....
        /*01ec*/ 	.word	0x000013f0


	//   ....[22]....
        /*01f0*/ 	.word	0x00001440


	//   ....[23]....
        /*01f4*/ 	.word	0x00001490


	//   ....[24]....
        /*01f8*/ 	.word	0x000014c0


	//   ....[25]....
        /*01fc*/ 	.word	0x00001510


	//   ....[26]....
        /*0200*/ 	.word	0x00001530


	//   ....[27]....
        /*0204*/ 	.word	0x00001550


	//   ....[28]....
        /*0208*/ 	.word	0x00001570


	//   ....[29]....
        /*020c*/ 	.word	0x00001590


	//----- nvinfo : EIATTR_EXIT_INSTR_OFFSETS
	.align		4
.L_3852:
        /*0210*/ 	.byte	0x04, 0x1c
        /*0212*/ 	.short	(.L_3854 - .L_3853)


	//   ....[0]....
.L_3853:
        /*0214*/ 	.word	0x00001340


	//   ....[1]....
        /*0218*/ 	.word	0x000018d0


	//   ....[2]....
        /*021c*/ 	.word	0x00001960


	//----- nvinfo : EIATTR_CRS_STACK_SIZE
	.align		4
.L_3854:
        /*0220*/ 	.byte	0x04, 0x1e
        /*0222*/ 	.short	(.L_3856 - .L_3855)
.L_3855:
        /*0224*/ 	.word	0x00000000


	//----- nvinfo : EIATTR_CBANK_PARAM_SIZE
	.align		4
.L_3856:
        /*0228*/ 	.byte	0x03, 0x19
        /*022a*/ 	.short	0x0074


	//----- nvinfo : EIATTR_PARAM_CBANK
	.align		4
        /*022c*/ 	.byte	0x04, 0x0a
        /*022e*/ 	.short	(.L_3858 - .L_3857)
	.align		4
.L_3857:
        /*0230*/ 	.word	index@(.nv.constant0._ZN17fastertransformer34generalAddBiasResidualLayerNormOptI7__half2Lb1ELb0ELi2ELb1ELi2EEEvPT_S3_PKS2_S5_S5_S5_S5_S5_fiiPKfS7_S7_Pfi)
        /*0234*/ 	.short	0x0210
        /*0236*/ 	.short	0x0074


	//----- nvinfo : EIATTR_SW_WAR
	.align		4
.L_3858:
        /*0238*/ 	.byte	0x04, 0x36
        /*023a*/ 	.short	(.L_3860 - .L_3859)
.L_3859:
        /*023c*/ 	.word	0x00000008
.L_3860:


//--------------------- .nv.info._ZN17fastertransformer35generalAddBiasResidualLayerNormOpt2I7__half2Lb0ELb1ELi2ELb1ELi2EEEvPT_S3_PKS2_S5_S5_S5_S5_S5_fiiPKfS7_S7_Pfi --------------------------
	.section	.nv.info._ZN17fastertransformer35generalAddBiasResidualLayerNormOpt2I7__half2Lb0ELb1ELi2ELb1ELi2EEEvPT_S3_PKS2_S5_S5_S5_S5_S5_fiiPKfS7_S7_Pfi,"",@"SHT_CUDA_INFO"
	.sectionflags	@""
	.align	4


	//----- nvinfo : EIATTR_CUDA_API_VERSION
	.align		4
        /*0000*/ 	.byte	0x04, 0x37
        /*0002*/ 	.short	(.L_3862 - .L_3861)
.L_3861:
        /*0004*/ 	.word	0x00000082


	//----- nvinfo : EIATTR_KPARAM_INFO
	.align		4
.L_3862:
        /*0008*/ 	.byte	0x04, 0x17
        /*000a*/ 	.short	(.L_3864 - .L_3863)
.L_3863:
        /*000c*/ 	.word	0x00000000
        /*0010*/ 	.short	0x000f
        /*0012*/ 	.short	0x0070
        /*0014*/ 	.byte	0x00, 0xf0, 0x11, 0x00


	//----- nvinfo : EIATTR_KPARAM_INFO
	.align		4
.L_3864:
        /*0018*/ 	.byte	0x04, 0x17
        /*001a*/ 	.short	(.L_3866 - .L_3865)
.L_3865:
        /*001c*/ 	.word	0x00000000
        /*0020*/ 	.short	0x000e
        /*0022*/ 	.short	0x0068
        /*0024*/ 	.byte	0x00, 0xf0, 0x21, 0x00


	//----- nvinfo : EIATTR_KPARAM_INFO
	.align		4
.L_3866:
        /*0028*/ 	.byte	0x04, 0x17
        /*002a*/ 	.short	(.L_3868 - .L_3867)
.L_3867:
        /*002c*/ 	.word	0x00000000
        /*0030*/ 	.short	0x000d
        /*0032*/ 	.short	0x0060
        /*0034*/ 	.byte	0x00, 0xf0, 0x21, 0x00


	//----- nvinfo : EIATTR_KPARAM_INFO
	.align		4
.L_3868:
        /*0038*/ 	.byte	0x04, 0x17
        /*003a*/ 	.short	(.L_3870 - .L_3869)
.L_3869:
        /*003c*/ 	.word	0x00000000
        /*0040*/ 	.short	0x000c
        /*0042*/ 	.short	0x0058
        /*0044*/ 	.byte	0x00, 0xf0, 0x21, 0x00


	//----- nvinfo : EIATTR_KPARAM_INFO
	.align		4
.L_3870:
        /*0048*/ 	.byte	0x04, 0x17
        /*004a*/ 	.short	(.L_3872 - .L_3871)
.L_3871:
        /*004c*/ 	.word	0x00000000
        /*0050*/ 	.short	0x000b
        /*0052*/ 	.short	0x0050
        /*0054*/ 	.byte	0x00, 0xf0, 0x21, 0x00


	//----- nvinfo : EIATTR_KPARAM_INFO
	.align		4
.L_3872:
        /*0058*/ 	.byte	0x04, 0x17
        /*005a*/ 	.short	(.L_3874 - .L_3873)
.L_3873:
        /*005c*/ 	.word	0x00000000
        /*0060*/ 	.short	0x000a
        /*0062*/ 	.short	0x0048
        /*0064*/ 	.byte	0x00, 0xf0, 0x11, 0x00


	//----- nvinfo : EIATTR_KPARAM_INFO
	.align		4
.L_3874:
        /*0068*/ 	.byte	0x04, 0x17
        /*006a*/ 	.short	(.L_3876 - .L_3875)
.L_3875:
        /*006c*/ 	.word	0x00000000
        /*0070*/ 	.short	0x0009
        /*0072*/ 	.short	0x0044
        /*0074*/ 	.byte	0x00, 0xf0, 0x11, 0x00


	//----- nvinfo : EIATTR_KPARAM_INFO
	.align		4
.L_3876:
        /*0078*/ 	.byte	0x04, 0x17
        /*007a*/ 	.short	(.L_3878 - .L_3877)
.L_3877:
        /*007c*/ 	.word	0x00000000
        /*0080*/ 	.short	0x0008
        /*0082*/ 	.short	0x0040
        /*0084*/ 	.byte	0x00, 0xf0, 0x11, 0x00


	//----- nvinfo : EIATTR_KPARAM_INFO
	.align		4
.L_3878:
        /*0088*/ 	.byte	0x04, 0x17
        /*008a*/ 	.short	(.L_3880 - .L_3879)
.L_3879:
        /*008c*/ 	.word	0x00000000
        /*0090*/ 	.short	0x0007
        /*0092*/ 	.short	0x0038
        /*0094*/ 	.byte	0x00, 0xf0, 0x21, 0x00


	//----- nvinfo : EIATTR_KPARAM_INFO
	.align		4
.L_3880:
        /*0098*/ 	.byte	0x04, 0x17
        /*009a*/ 	.short	(.L_3882 - .L_3881)
.L_3881:
        /*009c*/ 	.word	0x00000000
        /*00a0*/ 	.short	0x0006
        /*00a2*/ 	.short	0x0030
        /*00a4*/ 	.byte	0x00, 0xf0, 0x21, 0x00


	//----- nvinfo : EIATTR_KPARAM_INFO
	.align		4
.L_3882:
        /*00a8*/ 	.byte	0x04, 0x17
        /*00aa*/ 	.short	(.L_3884 - .L_3883)
.L_3883:
        /*00ac*/ 	.word	0x00000000
        /*00b0*/ 	.short	0x0005
        /*00b2*/ 	.short	0x0028
        /*00b4*/ 	.byte	0x00, 0xf0, 0x21, 0x00


	//----- nvinfo : EIATTR_KPARAM_INFO
	.align		4
.L_3884:
        /*00b8*/ 	.byte	0x04, 0x17
        /*00ba*/ 	.short	(.L_3886 - .L_3885)
.L_3885:
        /*00bc*/ 	.word	0x00000000
        /*00c0*/ 	.short	0x0004
        /*00c2*/ 	.short	0x0020
        /*00c4*/ 	.byte	0x00, 0xf0, 0x21, 0x00


	//----- nvinfo : EIATTR_KPARAM_INFO
	.align		4
.L_3886:
        /*00c8*/ 	.byte	0x04, 0x17
        /*00ca*/ 	.short	(.L_3888 - .L_3887)
.L_3887:
        /*00cc*/ 	.word	0x00000000
        /*00d0*/ 	.short	0x0003
        /*00d2*/ 	.short	0x0018
        /*00d4*/ 	.byte	0x00, 0xf0, 0x21, 0x00


	//----- nvinfo : EIATTR_KPARAM_INFO
	.align		4
.L_3888:
        /*00d8*/ 	.byte	0x04, 0x17
        /*00da*/ 	.short	(.L_3890 - .L_3889)
.L_3889:
        /*00dc*/ 	.word	0x00000000
        /*00e0*/ 	.short	0x0002
        /*00e2*/ 	.short	0x0010
        /*00e4*/ 	.byte	0x00, 0xf0, 0x21, 0x00


	//----- nvinfo : EIATTR_KPARAM_INFO
	.align		4
.L_3890:
        /*00e8*/ 	.byte	0x04, 0x17
        /*00ea*/ 	.short	(.L_3892 - .L_3891)
.L_3891:
        /*00ec*/ 	.word	0x00000000
        /*00f0*/ 	.short	0x0001
        /*00f2*/ 	.short	0x0008
        /*00f4*/ 	.byte	0x00, 0xf0, 0x21, 0x00


	//----- nvinfo : EIATTR_KPARAM_INFO
	.align		4
.L_3892:
        /*00f8*/ 	.byte	0x04, 0x17
        /*00fa*/ 	.short	(.L_3894 - .L_3893)
.L_3893:
        /*00fc*/ 	.word	0x00000000
        /*0100*/ 	.short	0x0000
        /*0102*/ 	.short	0x0000
        /*0104*/ 	.byte	0x00, 0xf0, 0x21, 0x00


	//----- nvinfo : EIATTR_SPARSE_MMA_MASK
	.align		4
.L_3894:
        /*0108*/ 	.byte	0x03, 0x50
        /*010a*/ 	.short	0x0000


	//----- nvinfo : EIATTR_MAXREG_COUNT
	.align		4
        /*010c*/ 	.byte	0x03, 0x1b
        /*010e*/ 	.short	0x00ff


	//----- nvinfo : EIATTR_NUM_BARRIERS
	.align		4
        /*0110*/ 	.byte	0x02, 0x4c
        /*0112*/ 	.byte	0x01
	.zero		1


	//----- nvinfo : EIATTR_MERCURY_ISA_VERSION
	.align		4
        /*0114*/ 	.byte	0x03, 0x5f
        /*0116*/ 	.short	0x0101


	//----- nvinfo : EIATTR_COOP_GROUP_MASK_REGIDS
	.align		4
        /*0118*/ 	.byte	0x04, 0x29
        /*011a*/ 	.short	(.L_3896 - .L_3895)


	//   ....[0]....
.L_3895:
        /*011c*/ 	.word	0xffffffff


	//   ....[1]....
        /*0120*/ 	.word	0xffffffff


	//   ....[2]....
        /*0124*/ 	.word	0xffffffff


	//   ....[3]....
        /*0128*/ 	.word	0xffffffff


	//   ....[4]....
        /*012c*/ 	.word	0xffffffff


	//   ....[5]....
        /*0130*/ 	.word	0xffffffff


	//   ....[6]....
        /*0134*/ 	.word	0xffffffff


	//   ....[7]....
        /*0138*/ 	.word	0xffffffff


	//   ....[8]....
        /*013c*/ 	.word	0xffffffff


	//   ....[9]....
        /*0140*/ 	.word	0xffffffff


	//   ....[10]....
        /*0144*/ 	.word	0xffffffff


	//   ....[11]....
        /*0148*/ 	.word	0xffffffff


	//   ....[12]....
        /*014c*/ 	.word	0xffffffff


	//   ....[13]....
        /*0150*/ 	.word	0xffffffff


	//   ....[14]....
        /*0154*/ 	.word	0xffffffff


	//   ....[15]....
        /*0158*/ 	.word	0xffffffff


	//   ....[16]....
        /*015c*/ 	.word	0xffffffff


	//   ....[17]....
        /*0160*/ 	.word	0xffffffff


	//   ....[18]....
        /*0164*/ 	.word	0xffffffff


	//   ....[19]....
        /*0168*/ 	.word	0xffffffff


	//   ....[20]....
        /*016c*/ 	.word	0xffffffff


	//   ....[21]....
        /*0170*/ 	.word	0xffffffff


	//   ....[22]....
        /*0174*/ 	.word	0xffffffff


	//   ....[23]....
        /*0178*/ 	.word	0xffffffff


	//   ....[24]....
        /*017c*/ 	.word	0xffffffff


	//   ....[25]....
        /*0180*/ 	.word	0xffffffff


	//   ....[26]....
        /*0184*/ 	.word	0xffffffff


	//   ....[27]....
        /*0188*/ 	.word	0xffffffff


	//   ....[28]....
        /*018c*/ 	.word	0xffffffff


	//   ....[29]....
        /*0190*/ 	.word	0xffffffff


	//----- nvinfo : EIATTR_COOP_GROUP_INSTR_OFFSETS
	.align		4
.L_3896:
        /*0194*/ 	.byte	0x04, 0x28
        /*0196*/ 	.short	(.L_3898 - .L_3897)


	//   ....[0]....
.L_3897:
        /*0198*/ 	.word	0x00000610


	//   ....[1]....
        /*019c*/ 	.word	0x00000650


	//   ....[2]....
        /*01a0*/ 	.word	0x000006c0


	//   ....[3]....
        /*01a4*/ 	.word	0x000006e0


	//   ....[4]....
        /*01a8*/ 	.word	0x00000710


	//   ....[5]....
        /*01ac*/ 	.word	0x00000720


	//   ....[6]....
        /*01b0*/ 	.word	0x00000760


	//   ....[7]....
        /*01b4*/ 	.word	0x00000780


	//   ....[8]....
        /*01b8*/ 	.word	0x000007b0


	//   ....[9]....
        /*01bc*/ 	.word	0x000007d0


	//   ....[10]....
        /*01c0*/ 	.word	0x000008b0


	//   ....[11]....
        /*01c4*/ 	.word	0x000008c0


	//   ....[12]....
        /*01c8*/ 	.word	0x000008f0


	//   ....[13]....
        /*01cc*/ 	.word	0x00000900


	//   ....[14]....
        /*01d0*/ 	.word	0x00000930


	//   ....[15]....
        /*01d4*/ 	.word	0x00000940


	//   ....[16]....
        /*01d8*/ 	.word	0x00000970


	//   ....[17]....
        /*01dc*/ 	.word	0x00000980


	//   ....[18]....
        /*01e0*/ 	.word	0x000009b0


	//   ....[19]....
        /*01e4*/ 	.word	0x000009c0


	//   ....[20]....
        /*01e8*/ 	.word	0x00001160


	//   ....[21]....
        /*01ec*/ 	.word	0x000011a0


	//   ....[22]....
        /*01f0*/ 	.word	0x000011d0


	//   ....[23]....
        /*01f4*/ 	.word	0x00001240


	//   ....[24]....
        /*01f8*/ 	.word	0x00001280


	//   ....[25]....
        /*01fc*/ 	.word	0x000012d0


	//   ....[26]....
        /*0200*/ 	.word	0x000012f0


	//   ....[27]....
        /*0204*/ 	.word	0x00001310


	//   ....[28]....
        /*0208*/ 	.word	0x00001330


	//   ....[29]....
        /*020c*/ 	.word	0x00001350


	//----- nvinfo : EIATTR_EXIT_INSTR_OFFSETS
	.align		4
.L_3898:
        /*0210*/ 	.byte	0x04, 0x1c
        /*0212*/ 	.short	(.L_3900 - .L_3899)


	//   ....[0]....
.L_3899:
        /*0214*/ 	.word	0x00001100


	//   ....[1]....
        /*0218*/ 	.word	0x00001680


	//   ....[2]....
        /*021c*/ 	.word	0x00001700


	//----- nvinfo : EIATTR_CRS_STACK_SIZE
	.align		4
.L_3900:
        /*0220*/ 	.byte	0x04, 0x1e
        /*0222*/ 	.short	(.L_3902 - .L_3901)
.L_3901:
        /*0224*/ 	.word	0x00000000


	//----- nvinfo : EIATTR_CBANK_PARAM_SIZE
	.align		4
.L_3902:
        /*0228*/ 	.byte	0x03, 0x19
        /*022a*/ 	.short	0x0074


	//----- nvinfo : EIATTR_PARAM_CBANK
	.align		4
        /*022c*/ 	.byte	0x04, 0x0a
        /*022e*/ 	.short	(.L_3904 - .L_3903)
	.align		4
.L_3903:
        /*0230*/ 	.word	index@(.nv.constant0._ZN17fastertransformer35generalAddBiasResidualLayerNormOpt2I7__half2Lb0ELb1ELi2ELb1ELi2EEEvPT_S3_PKS2_S5_S5_S5_S5_S5_fiiPKfS7_S7_Pfi)
        /*0234*/ 	.short	0x0210
        /*0236*/ 	.short	0x0074


	//----- nvinfo : EIATTR_SW_WAR
	.align		4
.L_3904:
        /*0238*/ 	.byte	0x04, 0x36
        /*023a*/ 	.short	(.L_3906 - .L_3905)
.L_3905:
        /*023c*/ 	.word	0x00000008
.L_3906:


//--------------------- .nv.info._ZN17fastertransformer34generalAddBiasResidualLayerNormOptI7__half2Lb0ELb1ELi2ELb1ELi2EEEvPT_S3_PKS2_S5_S5_S5_S5_S5_fiiPKfS7_S7_Pfi --------------------------
	.section	.nv.info._ZN17fastertransformer34generalAddBiasResidualLayerNormOptI7__half2Lb0ELb1ELi2ELb1ELi2EEEvPT_S3_PKS2_S5_S5_S5_S5_S5_fiiPKfS7_S7_Pfi,"",@"SHT_CUDA_INFO"
	.sectionflags	@""
	.align	4


	//----- nvinfo : EIATTR_CUDA_API_VERSION
	.align		4
        /*0000*/ 	.byte	0x04, 0x37
        /*0002*/ 	.short	(.L_3908 - .L_3907)
.L_3907:
        /*0004*/ 	.word	0x00000082


	//----- nvinfo : EIATTR_KPARAM_INFO
	.align		4
.L_3908:
        /*0008*/ 	.byte	0x04, 0x17
        /*000a*/ 	.short	(.L_3910 - .L_3909)
.L_3909:
        /*000c*/ 	.word	0x00000000
        /*0010*/ 	.short	0x000f
        /*0012*/ 	.short	0x0070
        /*0014*/ 	.byte	0x00, 0xf0, 0x11, 0x00


	//----- nvinfo : EIATTR_KPARAM_INFO
	.align		4
.L_3910:
        /*0018*/ 	.byte	0x04, 0x17
        /*001a*/ 	.short	(.L_3912 - .L_3911)
.L_3911:
        /*001c*/ 	.word	0x00000000
        /*0020*/ 	.short	0x000e
        /*0022*/ 	.short	0x0068
        /*0024*/ 	.byte	0x00, 0xf0, 0x21, 0x00


	//----- nvinfo : EIATTR_KPARAM_INFO
	.align		4
.L_3912:
        /*0028*/ 	.byte	0x04, 0x17
        /*002a*/ 	.short	(.L_3914 - .L_3913)
.L_3913:
        /*002c*/ 	.word	0x00000000
        /*0030*/ 	.short	0x000d
        /*0032*/ 	.short	0x0060
        /*0034*/ 	.byte	0x00, 0xf0, 0x21, 0x00


	//----- nvinfo : EIATTR_KPARAM_INFO
	.align		4
.L_3914:
        /*0038*/ 	.byte	0x04, 0x17
        /*003a*/ 	.short	(.L_3916 - .L_3915)
.L_3915:
        /*003c*/ 	.word	0x00000000
        /*0040*/ 	.short	0x000c
        /*0042*/ 	.short	0x0058
        /*0044*/ 	.byte	0x00, 0xf0, 0x21, 0x00


	//----- nvinfo : EIATTR_KPARAM_INFO
	.align		4
.L_3916:
        /*0048*/ 	.byte	0x04, 0x17
        /*004a*/ 	.short	(.L_3918 - .L_3917)
.L_3917:
        /*004c*/ 	.word	0x00000000
        /*0050*/ 	.short	0x000b
        /*0052*/ 	.short	0x0050
        /*0054*/ 	.byte	0x00, 0xf0, 0x21, 0x00


	//----- nvinfo : EIATTR_KPARAM_INFO
	.align		4
.L_3918:
        /*0058*/ 	.byte	0x04, 0x17
        /*005a*/ 	.short	(.L_3920 - .L_3919)
.L_3919:
        /*005c*/ 	.word	0x00000000
        /*0060*/ 	.short	0x000a
        /*0062*/ 	.short	0x0048
        /*0064*/ 	.byte	0x00, 0xf0, 0x11, 0x00


	//----- nvinfo : EIATTR_KPARAM_INFO
	.align		4
.L_3920:
        /*0068*/ 	.byte	0x04, 0x17
        /*006a*/ 	.short	(.L_3922 - .L_3921)
.L_3921:
        /*006c*/ 	.word	0x00000000
        /*0070*/ 	.short	0x0009
        /*0072*/ 	.short	0x0044
        /*0074*/ 	.byte	0x00, 0xf0, 0x11, 0x00


	//----- nvinfo : EIATTR_KPARAM_INFO
	.align		4
.L_3922:
        /*0078*/ 	.byte	0x04, 0x17
        /*007a*/ 	.short	(.L_3924 - .L_3923)
.L_3923:
        /*007c*/ 	.word	0x00000000
        /*0080*/ 	.short	0x0008
        /*0082*/ 	.short	0x0040
        /*0084*/ 	.byte	0x00, 0xf0, 0x11, 0x00


	//----- nvinfo : EIATTR_KPARAM_INFO
	.align		4
.L_3924:
        /*0088*/ 	.byte	0x04, 0x17
        /*008a*/ 	.short	(.L_3926 - .L_3925)
.L_3925:
        /*008c*/ 	.word	0x00000000
        /*0090*/ 	.short	0x0007
        /*0092*/ 	.short	0x0038
        /*0094*/ 	.byte	0x00, 0xf0, 0x21, 0x00


	//----- nvinfo : EIATTR_KPARAM_INFO
	.align		4
.L_3926:
        /*0098*/ 	.byte	0x04, 0x17
        /*009a*/ 	.short	(.L_3928 - .L_3927)
.L_3927:
        /*009c*/ 	.word	0x00000000
        /*00a0*/ 	.short	0x0006
        /*00a2*/ 	.short	0x0030
        /*00a4*/ 	.byte	0x00, 0xf0, 0x21, 0x00


	//----- nvinfo : EIATTR_KPARAM_INFO
	.align		4
.L_3928:
        /*00a8*/ 	.byte	0x04, 0x17
        /*00aa*/ 	.short	(.L_3930 - .L_3929)
.L_3929:
        /*00ac*/ 	.word	0x00000000
        /*00b0*/ 	.short	0x0005
        /*00b2*/ 	.short	0x0028
        /*00b4*/ 	.byte	0x00, 0xf0, 0x21, 0x00


	//----- nvinfo : EIATTR_KPARAM_INFO
	.align		4
.L_3930:
        /*00b8*/ 	.byte	0x04, 0x17
        /*00ba*/ 	.short	(.L_3932 - .L_3931)
.L_3931:
        /*00bc*/ 	.word	0x00000000
        /*00c0*/ 	.short	0x0004
        /*00c2*/ 	.short	0x0020
        /*00c4*/ 	.byte	0x00, 0xf0, 0x21, 0x00


	//----- nvinfo : EIATTR_KPARAM_INFO
	.align		4
.L_3932:
        /*00c8*/ 	.byte	0x04, 0x17
        /*00ca*/ 	.short	(.L_3934 - .L_3933)
.L_3933:
        /*00cc*/ 	.word	0x00000000
        /*00d0*/ 	.short	0x0003
        /*00d2*/ 	.short	0x0018
        /*00d4*/ 	.byte	0x00, 0xf0, 0x21, 0x00


	//----- nvinfo : EIATTR_KPARAM_INFO
	.align		4
.L_3934:
        /*00d8*/ 	.byte	0x04, 0x17
        /*00da*/ 	.short	(.L_3936 - .L_3935)
.L_3935:
        /*00dc*/ 	.word	0x00000000
        /*00e0*/ 	.short	0x0002
        /*00e2*/ 	.short	0x0010
        /*00e4*/ 	.byte	0x00, 0xf0, 0x21, 0x00


	//----- nvinfo : EIATTR_KPARAM_INFO
	.align		4
.L_3936:
        /*00e8*/ 	.byte	0x04, 0x17
        /*00ea*/ 	.short	(.L_3938 - .L_3937)
.L_3937:
        /*00ec*/ 	.word	0x00000000
        /*00f0*/ 	.short	0x0001
        /*00f2*/ 	.short	0x0008
        /*00f4*/ 	.byte	0x00, 0xf0, 0x21, 0x00


	//----- nvinfo : EIATTR_KPARAM_INFO
	.align		4
.L_3938:
        /*00f8*/ 	.byte	0x04, 0x17
        /*00fa*/ 	.short	(.L_3940 - .L_3939)
.L_3939:
        /*00fc*/ 	.word	0x00000000
        /*0100*/ 	.short	0x0000
        /*0102*/ 	.short	0x0000
        /*0104*/ 	.byte	0x00, 0xf0, 0x21, 0x00


	//----- nvinfo : EIATTR_SPARSE_MMA_MASK
	.align		4
.L_3940:
        /*0108*/ 	.byte	0x03, 0x50
        /*010a*/ 	.short	0x0000


	//----- nvinfo : EIATTR_MAXREG_COUNT
	.align		4
        /*010c*/ 	.byte	0x03, 0x1b
        /*010e*/ 	.short	0x00ff


	//----- nvinfo : EIATTR_NUM_BARRIERS
	.align		4
        /*0110*/ 	.byte	0x02, 0x4c
        /*0112*/ 	.byte	0x01
	.zero		1


	//----- nvinfo : EIATTR_MERCURY_ISA_VERSION
	.align		4
        /*0114*/ 	.byte	0x03, 0x5f
        /*0116*/ 	.short	0x0101


	//----- nvinfo : EIATTR_COOP_GROUP_MASK_REGIDS
	.align		4
        /*0118*/ 	.byte	0x04, 0x29
        /*011a*/ 	.short	(.L_3942 - .L_3941)


	//   ....[0]....
.L_3941:
        /*011c*/ 	.word	0xffffffff


	//   ....[1]....
        /*0120*/ 	.word	0xffffffff


	//   ....[2]....
        /*0124*/ 	.word	0xffffffff


	//   ....[3]....
        /*0128*/ 	.word	0xffffffff


	//   ....[4]....
        /*012c*/ 	.word	0xffffffff


	//   ....[5]....
        /*0130*/ 	.word	0xffffffff


	//   ....[6]....
        /*0134*/ 	.word	0xffffffff


	//   ....[7]....
        /*0138*/ 	.word	0xffffffff


	//   ....[8]....
        /*013c*/ 	.word	0xffffffff


	//   ....[9]....
        /*0140*/ 	.word	0xffffffff


	//   ....[10]....
        /*0144*/ 	.word	0xffffffff


	//   ....[11]....
        /*0148*/ 	.word	0xffffffff


	//   ....[12]....
        /*014c*/ 	.word	0xffffffff


	//   ....[13]....
        /*0150*/ 	.word	0xffffffff


	//   ....[14]....
        /*0154*/ 	.word	0xffffffff


	//   ....[15]....
        /*0158*/ 	.word	0xffffffff


	//   ....[16]....
        /*015c*/ 	.word	0xffffffff


	//   ....[17]....
        /*0160*/ 	.word	0xffffffff


	//   ....[18]....
        /*0164*/ 	.word	0xffffffff


	//   ....[19]....
        /*0168*/ 	.word	0xffffffff


	//   ....[20]....
        /*016c*/ 	.word	0xffffffff


	//   ....[21]....
        /*0170*/ 	.word	0xffffffff


	//   ....[22]....
        /*0174*/ 	.word	0xffffffff


	//   ....[23]....
        /*0178*/ 	.word	0xffffffff


	//   ....[24]....
        /*017c*/ 	.word	0xffffffff


	//   ....[25]....
        /*0180*/ 	.word	0xffffffff


	//   ....[26]....
        /*0184*/ 	.word	0xffffffff


	//   ....[27]....
        /*0188*/ 	.word	0xffffffff


	//   ....[28]....
        /*018c*/ 	.word	0xffffffff


	//   ....[29]....
        /*0190*/ 	.word	0xffffffff


	//----- nvinfo : EIATTR_COOP_GROUP_INSTR_OFFSETS
	.align		4
.L_3942:
        /*0194*/ 	.byte	0x04, 0x28
        /*0196*/ 	.short	(.L_3944 - .L_3943)


	//   ....[0]....
.L_3943:
        /*0198*/ 	.word	0x00000350


	//   ....[1]....
        /*019c*/ 	.word	0x000003c0


	//   ....[2]....
        /*01a0*/ 	.word	0x000003f0


	//   ....[3]....
        /*01a4*/ 	.word	0x00000430


	//   ....[4]....
        /*01a8*/ 	.word	0x00000470


	//   ....[5]....
        /*01ac*/ 	.word	0x000004e0


	//   ....[6]....
        /*01b0*/ 	.word	0x00000510


	//   ....[7]....
        /*01b4*/ 	.word	0x00000540


	//   ....[8]....
        /*01b8*/ 	.word	0x00000570


	//   ....[9]....
        /*01bc*/ 	.word	0x00000590


	//   ....[10]....
        /*01c0*/ 	.word	0x00000810


	//   ....[11]....
        /*01c4*/ 	.word	0x00000840


	//   ....[12]....
        /*01c8*/ 	.word	0x00000860


	//   ....[13]....
        /*01cc*/ 	.word	0x00000880


	//   ....[14]....
        /*01d0*/ 	.word	0x000008a0


	//   ....[15]....
        /*01d4*/ 	.word	0x00000900


	//   ....[16]....
        /*01d8*/ 	.word	0x00000920


	//   ....[17]....
        /*01dc*/ 	.word	0x00000940


	//   ....[18]....
        /*01e0*/ 	.word	0x00000960


	//   ....[19]....
        /*01e4*/ 	.word	0x00000980


	//   ....[20]....
        /*01e8*/ 	.word	0x00001110


	//   ....[21]....
        /*01ec*/ 	.word	0x00001180


	//   ....[22]....
        /*01f0*/ 	.word	0x000011d0


	//   ....[23]....
        /*01f4*/ 	.word	0x00001220


	//   ....[24]....
        /*01f8*/ 	.word	0x00001250


	//   ....[25]....
        /*01fc*/ 	.word	0x000012a0


	//   ....[26]....
        /*0200*/ 	.word	0x000012c0


	//   ....[27]....
        /*0204*/ 	.word	0x000012e0


	//   ....[28]....
        /*0208*/ 	.word	0x00001300


	//   ....[29]....
        /*020c*/ 	.word	0x00001320


	//----- nvinfo : EIATTR_EXIT_INSTR_OFFSETS
	.align		4
.L_3944:
        /*0210*/ 	.byte	0x04, 0x1c
        /*0212*/ 	.short	(.L_3946 - .L_3945)


	//   ....[0]....
.L_3945:
        /*0214*/ 	.word	0x000010d0


	//   ....[1]....
        /*0218*/ 	.word	0x00001660


	//   ....[2]....
        /*021c*/ 	.word	0x000016f0


	//----- nvinfo : EIATTR_CRS_STACK_SIZE
	.align		4
.L_3946:
        /*0220*/ 	.byte	0x04, 0x1e
        /*0222*/ 	.short	(.L_3948 - .L_3947)
.L_3947:
        /*0224*/ 	.word	0x00000000


	//----- nvinfo : EIATTR_CBANK_PARAM_SIZE
	.align		4
.L_3948:
        /*0228*/ 	.byte	0x03, 0x19
        /*022a*/ 	.short	0x0074


	//----- nvinfo : EIATTR_PARAM_CBANK
	.align		4
        /*022c*/ 	.byte	0x04, 0x0a
        /*022e*/ 	.short	(.L_3950 - .L_3949)
	.align		4
.L_3949:
        /*0230*/ 	.word	index@(.nv.constant0._ZN17fastertransformer34generalAddBiasResidualLayerNormOptI7__half2Lb0ELb1ELi2ELb1ELi2EEEvPT_S3_PKS2_S5_S5_S5_S5_S5_fiiPKfS7_S7_Pfi)
        /*0234*/ 	.short	0x0210
        /*0236*/ 	.short	0x0074


	//----- nvinfo : EIATTR_SW_WAR
	.align		4
.L_3950:
        /*0238*/ 	.byte	0x04, 0x36
        /*023a*/ 	.short	(.L_3952 - .L_3951)
.L_3951:
        /*023c*/ 	.word	0x00000008
.L_3952:


//--------------------- .nv.info._ZN17fastertransformer35generalAddBiasResidualLayerNormOpt2I7__half2Lb1ELb1ELi2ELb1ELi2EEEvPT_S3_PKS2_S5_S5_S5_S5_S5_fiiPKfS7_S7_Pfi --------------------------
	.section	.nv.info._ZN17fastertransformer35generalAddBiasResidualLayerNormOpt2I7__half2Lb1ELb1ELi2ELb1ELi2EEEvPT_S3_PKS2_S5_S5_S5_S5_S5_fiiPKfS7_S7_Pfi,"",@"SHT_CUDA_INFO"
	.sectionflags	@""
	.align	4


	//----- nvinfo : EIATTR_CUDA_API_VERSION
	.align		4
        /*0000*/ 	.byte	0x04, 0x37
        /*0002*/ 	.short	(.L_3954 - .L_3953)
.L_3953:
        /*0004*/ 	.word	0x00000082


	//----- nvinfo : EIATTR_KPARAM_INFO
	.align		4
.L_3954:
        /*0008*/ 	.byte	0x04, 0x17
        /*000a*/ 	.short	(.L_3956 - .L_3955)
.L_3955:
        /*000c*/ 	.word	0x00000000
        /*0010*/ 	.short	0x000f
        /*0012*/ 	.short	0x0070
        /*0014*/ 	.byte	0x00, 0xf0, 0x11, 0x00


	//----- nvinfo : EIATTR_KPARAM_INFO
	.align		4
.L_3956:
        /*0018*/ 	.byte	0x04, 0x17
        /*001a*/ 	.short	(.L_3958 - .L_3957)
.L_3957:
        /*001c*/ 	.word	0x00000000
        /*0020*/ 	.short	0x000e
        /*0022*/ 	.short	0x0068
        /*0024*/ 	.byte	0x00, 0xf0, 0x21, 0x00


	//----- nvinfo : EIATTR_KPARAM_INFO
	.align		4
.L_3958:
        /*0028*/ 	.byte	0x04, 0x17
        /*002a*/ 	.short	(.L_3960 - .L_3959)
.L_3959:
        /*002c*/ 	.word	0x00000000
        /*0030*/ 	.short	0x000d
        /*0032*/ 	.short	0x0060
        /*0034*/ 	.byte	0x00, 0xf0, 0x21, 0x00


	//----- nvinfo : EIATTR_KPARAM_INFO
	.align		4
.L_3960:
        /*0038*/ 	.byte	0x04, 0x17
        /*003a*/ 	.short	(.L_3962 - .L_3961)
.L_3961:
        /*003c*/ 	.word	0x00000000
        /*0040*/ 	.short	0x000c
        /*0042*/ 	.short	0x0058
        /*0044*/ 	.byte	0x00, 0xf0, 0x21, 0x00


	//----- nvinfo : EIATTR_KPARAM_INFO
	.align		4
.L_3962:
        /*0048*/ 	.byte	0x04, 0x17
        /*004a*/ 	.short	(.L_3964 - .L_3963)
.L_3963:
        /*004c*/ 	.word	0x00000000
        /*0050*/ 	.short	0x000b
        /*0052*/ 	.short	0x0050
        /*0054*/ 	.byte	0x00, 0xf0, 0x21, 0x00


	//----- nvinfo : EIATTR_KPARAM_INFO
	.align		4
.L_3964:
        /*0058*/ 	.byte	0x04, 0x17
        /*005a*/ 	.short	(.L_3966 - .L_3965)
.L_3965:
        /*005c*/ 	.word	0x00000000
        /*0060*/ 	.short	0x000a
        /*0062*/ 	.short	0x0048
        /*0064*/ 	.byte	0x00, 0xf0, 0x11, 0x00


	//----- nvinfo : EIATTR_KPARAM_INFO
	.align		4
.L_3966:
        /*0068*/ 	.byte	0x04, 0x17
        /*006a*/ 	.short	(.L_3968 - .L_3967)
.L_3967:
        /*006c*/ 	.word	0x00000000
        /*0070*/ 	.short	0x0009
        /*0072*/ 	.short	0x0044
        /*0074*/ 	.byte	0x00, 0xf0, 0x11, 0x00


	//----- nvinfo : EIATTR_KPARAM_INFO
	.align		4
.L_3968:
        /*0078*/ 	.byte	0x04, 0x17
        /*007a*/ 	.short	(.L_3970 - .L_3969)
.L_3969:
        /*007c*/ 	.word	0x00000000
        /*0080*/ 	.short	0x0008
        /*0082*/ 	.short	0x0040
        /*0084*/ 	.byte	0x00, 0xf0, 0x11, 0x00


	//----- nvinfo : EIATTR_KPARAM_INFO
	.align		4
.L_3970:
        /*0088*/ 	.byte	0x04, 0x17
        /*008a*/ 	.short	(.L_3972 - .L_3971)
.L_3971:
        /*008c*/ 	.word	0x00000000
        /*0090*/ 	.short	0x0007
        /*0092*/ 	.short	0x0038
        /*0094*/ 	.byte	0x00, 0xf0, 0x21, 0x00


	//----- nvinfo : EIATTR_KPARAM_INFO
	.align		4
.L_3972:
        /*0098*/ 	.byte	0x04, 0x17
        /*009a*/ 	.short	(.L_3974 - .L_3973)
.L_3973:
        /*009c*/ 	.word	0x00000000
        /*00a0*/ 	.short	0x0006
        /*00a2*/ 	.short	0x0030
        /*00a4*/ 	.byte	0x00, 0xf0, 0x21, 0x00


	//----- nvinfo : EIATTR_KPARAM_INFO
	.align		4
.L_3974:
        /*00a8*/ 	.byte	0x04, 0x17
        /*00aa*/ 	.short	(.L_3976 - .L_3975)
.L_3975:
        /*00ac*/ 	.word	0x00000000
        /*00b0*/ 	.short	0x0005
        /*00b2*/ 	.short	0x0028
        /*00b4*/ 	.byte	0x00, 0xf0, 0x21, 0x00


	//----- nvinfo : EIATTR_KPARAM_INFO
	.align		4
.L_3976:
        /*00b8*/ 	.byte	0x04, 0x17
        /*00ba*/ 	.short	(.L_3978 - .L_3977)
.L_3977:
        /*00bc*/ 	.word	0x00000000
        /*00c0*/ 	.short	0x0004
        /*00c2*/ 	.short	0x0020
        /*00c4*/ 	.byte	0x00, 0xf0, 0x21, 0x00


	//----- nvinfo : EIATTR_KPARAM_INFO
	.align		4
.L_3978:
        /*00c8*/ 	.byte	0x04, 0x17
        /*00ca*/ 	.short	(.L_3980 - .L_3979)
.L_3979:
        /*00cc*/ 	.word	0x00000000
        /*00d0*/ 	.short	0x0003
        /*00d2*/ 	.short	0x0018
        /*00d4*/ 	.byte	0x00, 0xf0, 0x21, 0x00


	//----- nvinfo : EIATTR_KPARAM_INFO
	.align		4
.L_3980:
        /*00d8*/ 	.byte	0x04, 0x17
        /*00da*/ 	.short	(.L_3982 - .L_3981)
.L_3981:
        /*00dc*/ 	.word	0x00000000
        /*00e0*/ 	.short	0x0002
        /*00e2*/ 	.short	0x0010
        /*00e4*/ 	.byte	0x00, 0xf0, 0x21, 0x00


	//----- nvinfo : EIATTR_KPARAM_INFO
	.align		4
.L_3982:
        /*00e8*/ 	.byte	0x04, 0x17
        /*00ea*/ 	.short	(.L_3984 - .L_3983)
.L_3983:
        /*00ec*/ 	.word	0x00000000
        /*00f0*/ 	.short	0x0001
        /*00f2*/ 	.short	0x0008
        /*00f4*/ 	.byte	0x00, 0xf0, 0x21, 0x00


	//----- nvinfo : EIATTR_KPARAM_INFO
	.align		4
.L_3984:
        /*00f8*/ 	.byte	0x04, 0x17
        /*00fa*/ 	.short	(.L_3986 - .L_3985)
.L_3985:
        /*00fc*/ 	.word	0x00000000
        /*0100*/ 	.short	0x0000
        /*0102*/ 	.short	0x0000
        /*0104*/ 	.byte	0x00, 0xf0, 0x21, 0x00


	//----- nvinfo : EIATTR_SPARSE_MMA_MASK
	.align		4
.L_3986:
        /*0108*/ 	.byte	0x03, 0x50
        /*010a*/ 	.short	0x0000


	//----- nvinfo : EIATTR_MAXREG_COUNT
	.align		4
        /*010c*/ 	.byte	0x03, 0x1b
        /*010e*/ 	.short	0x00ff


	//----- nvinfo : EIATTR_NUM_BARRIERS
	.align		4
        /*0110*/ 	.byte	0x02, 0x4c
        /*0112*/ 	.byte	0x01
	.zero		1


	//----- nvinfo : EIATTR_MERCURY_ISA_VERSION
	.align		4
        /*0114*/ 	.byte	0x03, 0x5f
        /*0116*/ 	.short	0x0101


	//----- nvinfo : EIATTR_COOP_GROUP_MASK_REGIDS
	.align		4
        /*0118*/ 	.byte	0x04, 0x29
        /*011a*/ 	.short	(.L_3988 - .L_3987)


	//   ....[0]....
.L_3987:
        /*011c*/ 	.word	0xffffffff


	//   ....[1]....
        /*0120*/ 	.word	0xffffffff


	//   ....[2]....
        /*0124*/ 	.word	0xffffffff


	//   ....[3]....
        /*0128*/ 	.word	0xffffffff


	//   ....[4]....
        /*012c*/ 	.word	0xffffffff


	//   ....[5]....
        /*0130*/ 	.word	0xffffffff


	//   ....[6]....
        /*0134*/ 	.word	0xffffffff


	//   ....[7]....
        /*0138*/ 	.word	0xffffffff


	//   ....[8]....
        /*013c*/ 	.word	0xffffffff


	//   ....[9]....
        /*0140*/ 	.word	0xffffffff


	//   ....[10]....
        /*0144*/ 	.word	0xffffffff


	//   ....[11]....
        /*0148*/ 	.word	0xffffffff


	//   ....[12]....
        /*014c*/ 	.word	0xffffffff


	//   ....[13]....
        /*0150*/ 	.word	0xffffffff


	//   ....[14]....
        /*0154*/ 	.word	0xffffffff


	//   ....[15]....
        /*0158*/ 	.word	0xffffffff


	//   ....[16]....
        /*015c*/ 	.word	0xffffffff


	//   ....[17]....
        /*0160*/ 	.word	0xffffffff


	//   ....[18]....
        /*0164*/ 	.word	0xffffffff


	//   ....[19]....
        /*0168*/ 	.word	0xffffffff


	//   ....[20]....
        /*016c*/ 	.word	0xffffffff


	//   ....[21]....
        /*0170*/ 	.word	0xffffffff


	//   ....[22]....
        /*0174*/ 	.word	0xffffffff


	//   ....[23]....
        /*0178*/ 	.word	0xffffffff


	//   ....[24]....
        /*017c*/ 	.word	0xffffffff


	//   ....[25]....
        /*0180*/ 	.word	0xffffffff


	//   ....[26]....
        /*0184*/ 	.word	0xffffffff


	//   ....[27]....
        /*0188*/ 	.word	0xffffffff


	//   ....[28]....
        /*018c*/ 	.word	0xffffffff


	//   ....[29]....
        /*0190*/ 	.word	0xffffffff


	//----- nvinfo : EIATTR_COOP_GROUP_INSTR_OFFSETS
	.align		4
.L_3988:
        /*0194*/ 	.byte	0x04, 0x28
        /*0196*/ 	.short	(.L_3990 - .L_3989)


	//   ....[0]....
.L_3989:
        /*0198*/ 	.word	0x00000de0


	//   ....[1]....
        /*019c*/ 	.word	0x00000e20


	//   ....[2]....
        /*01a0*/ 	.word	0x00000e80


	//   ....[3]....
        /*01a4*/ 	.word	0x00000ea0


	//   ....[4]....
        /*01a8*/ 	.word	0x00000ed0


	//   ....[5]....
        /*01ac*/ 	.word	0x00000ee0


	//   ....[6]....
        /*01b0*/ 	.word	0x00000f20


	//   ....[7]....
        /*01b4*/ 	.word	0x00000f40


	//   ....[8]....
        /*01b8*/ 	.word	0x00000f90


	//   ....[9]....
        /*01bc*/ 	.word	0x00000fc0


	//   ....[10]....
        /*01c0*/ 	.word	0x00001080


	//   ....[11]....
        /*01c4*/ 	.word	0x00001090


	//   ....[12]....
        /*01c8*/ 	.word	0x000010c0


	//   ....[13]....
        /*01cc*/ 	.word	0x000010d0


	//   ....[14]....
        /*01d0*/ 	.word	0x00001100


	//   ....[15]....
        /*01d4*/ 	.word	0x00001110


	//   ....[16]....
        /*01d8*/ 	.word	0x00001140


	//   ....[17]....
        /*01dc*/ 	.word	0x00001150


	//   ....[18]....
        /*01e0*/ 	.word	0x00001180


	//   ....[19]....
        /*01e4*/ 	.word	0x00001190


	//   ....[20]....
        /*01e8*/ 	.word	0x000018e0


	//   ....[21]....
        /*01ec*/ 	.word	0x00001930


	//   ....[22]....
        /*01f0*/ 	.word	0x00001960


	//   ....[23]....
        /*01f4*/ 	.word	0x000019a0


	//   ....[24]....
        /*01f8*/ 	.word	0x00001a00


	//   ....[25]....
        /*01fc*/ 	.word	0x00001a60


	//   ....[26]....
        /*0200*/ 	.word	0x00001a80


	//   ....[27]....
        /*0204*/ 	.word	0x00001aa0


	//   ....[28]....
        /*0208*/ 	.word	0x00001ac0


	//   ....[29]....
        /*020c*/ 	.word	0x00001ae0


	//----- nvinfo : EIATTR_EXIT_INSTR_OFFSETS
	.align		4
.L_3990:
        /*0210*/ 	.byte	0x04, 0x1c
        /*0212*/ 	.short	(.L_3992 - .L_3991)


	//   ....[0]....
.L_3991:
        /*0214*/ 	.word	0x00001890


	//   ....[1]....
        /*0218*/ 	.word	0x00001e30


	//   ....[2]....
        /*021c*/ 	.word	0x00001eb0


	//----- nvinfo : EIATTR_CRS_STACK_SIZE
	.align		4
.L_3992:
        /*0220*/ 	.byte	0x04, 0x1e
        /*0222*/ 	.short	(.L_3994 - .L_3993)
.L_3993:
        /*0224*/ 	.word	0x00000000


	//----- nvinfo : EIATTR_CBANK_PARAM_SIZE
	.align		4
.L_3994:
        /*0228*/ 	.byte	0x03, 0x19
        /*022a*/ 	.short	0x0074


	//----- nvinfo : EIATTR_PARAM_CBANK
	.align		4
        /*022c*/ 	.byte	0x04, 0x0a
        /*022e*/ 	.short	(.L_3996 - .L_3995)
	.align		4
.L_3995:
        /*0230*/ 	.word	index@(.nv.constant0._ZN17fastertransformer35generalAddBiasResidualLayerNormOpt2I7__half2Lb1ELb1ELi2ELb1ELi2EEEvPT_S3_PKS2_S5_S5_S5_S5_S5_fiiPKfS7_S7_Pfi)
        /*0234*/ 	.short	0x0210
        /*0236*/ 	.short	0x0074


	//----- nvinfo : EIATTR_SW_WAR
	.align		4
.L_3996:
        /*0238*/ 	.byte	0x04, 0x36
        /*023a*/ 	.short	(.L_3998 - .L_3997)
.L_3997:
        /*023c*/ 	.word	0x00000008
.L_3998:


//--------------------- .nv.info._ZN17fastertransformer34generalAddBiasResidualLayerNormOptI7__half2Lb1ELb1ELi2ELb1ELi2EEEvPT_S3_PKS2_S5_S5_S5_S5_S5_fiiPKfS7_S7_Pfi --------------------------
	.section	.nv.info._ZN17fastertransformer34generalAddBiasResidualLayerNormOptI7__half2Lb1ELb1ELi2ELb1ELi2EEEvPT_S3_PKS2_S5_S5_S5_S5_S5_fiiPKfS7_S7_Pfi,"",@"SHT_CUDA_INFO"
	.sectionflags	@""
	.align	4


	//----- nvinfo : EIATTR_CUDA_API_VERSION
	.align		4
        /*0000*/ 	.byte	0x04, 0x37
        /*0002*/ 	.short	(.L_4000 - .L_3999)
.L_3999:
        /*0004*/ 	.word	0x00000082


	//----- nvinfo : EIATTR_KPARAM_INFO
	.align		4
.L_4000:
        /*0008*/ 	.byte	0x04, 0x17
        /*000a*/ 	.short	(.L_4002 - .L_4001)
.L_4001:
        /*000c*/ 	.word	0x00000000
        /*0010*/ 	.short	0x000f
        /*0012*/ 	.short	0x0070
        /*0014*/ 	.byte	0x00, 0xf0, 0x11, 0x00


	//----- nvinfo : EIATTR_KPARAM_INFO
	.align		4
.L_4002:
        /*0018*/ 	.byte	0x04, 0x17
        /*001a*/ 	.short	(.L_4004 - .L_4003)
.L_4003:
        /*001c*/ 	.word	0x00000000
        /*0020*/ 	.short	0x000e
        /*0022*/ 	.short	0x0068
        /*0024*/ 	.byte	0x00, 0xf0, 0x21, 0x00


	//----- nvinfo : EIATTR_KPARAM_INFO
	.align		4
.L_4004:
        /*0028*/ 	.byte	0x04, 0x17
        /*002a*/ 	.short	(.L_4006 - .L_4005)
.L_4005:
        /*002c*/ 	.word	0x00000000
        /*0030*/ 	.short	0x000d
        /*0032*/ 	.short	0x0060
        /*0034*/ 	.byte	0x00, 0xf0, 0x21, 0x00


	//----- nvinfo : EIATTR_KPARAM_INFO
	.align		4
.L_4006:
        /*0038*/ 	.byte	0x04, 0x17
        /*003a*/ 	.short	(.L_4008 - .L_4007)
.L_4007:
        /*003c*/ 	.word	0x00000000
        /*0040*/ 	.short	0x000c
        /*0042*/ 	.short	0x0058
        /*0044*/ 	.byte	0x00, 0xf0, 0x21, 0x00


	//----- nvinfo : EIATTR_KPARAM_INFO
	.align		4
.L_4008:
        /*0048*/ 	.byte	0x04, 0x17
        /*004a*/ 	.short	(.L_4010 - .L_4009)
.L_4009:
        /*004c*/ 	.word	0x00000000
        /*0050*/ 	.short	0x000b
        /*0052*/ 	.short	0x0050
        /*0054*/ 	.byte	0x00, 0xf0, 0x21, 0x00


	//----- nvinfo : EIATTR_KPARAM_INFO
	.align		4
.L_4010:
        /*0058*/ 	.byte	0x04, 0x17
        /*005a*/ 	.short	(.L_4012 - .L_4011)
.L_4011:
        /*005c*/ 	.word	0x00000000
        /*0060*/ 	.short	0x000a
        /*0062*/ 	.short	0x0048
        /*0064*/ 	.byte	0x00, 0xf0, 0x11, 0x00


	//----- nvinfo : EIATTR_KPARAM_INFO
	.align		4
.L_4012:
        /*0068*/ 	.byte	0x04, 0x17
        /*006a*/ 	.short	(.L_4014 - .L_4013)
.L_4013:
        /*006c*/ 	.word	0x00000000
        /*0070*/ 	.short	0x0009
        /*0072*/ 	.short	0x0044
        /*0074*/ 	.byte	0x00, 0xf0, 0x11, 0x00


	//----- nvinfo : EIATTR_KPARAM_INFO
	.align		4
.L_4014:
        /*0078*/ 	.byte	0x04, 0x17
        /*007a*/ 	.short	(.L_4016 - .L_4015)
.L_4015:
        /*007c*/ 	.word	0x00000000
        /*0080*/ 	.short	0x0008
        /*0082*/ 	.short	0x0040
        /*0084*/ 	.byte	0x00, 0xf0, 0x11, 0x00


	//----- nvinfo : EIATTR_KPARAM_INFO
	.align		4
.L_4016:
        /*0088*/ 	.byte	0x04, 0x17
        /*008a*/ 	.short	(.L_4018 - .L_4017)
.L_4017:
        /*008c*/ 	.word	0x00000000
        /*0090*/ 	.short	0x0007
        /*0092*/ 	.short	0x0038
        /*0094*/ 	.byte	0x00, 0xf0, 0x21, 0x00


	//----- nvinfo : EIATTR_KPARAM_INFO
	.align		4
.L_4018:
        /*0098*/ 	.byte	0x04, 0x17
        /*009a*/ 	.short	(.L_4020 - .L_4019)
.L_4019:
        /*009c*/ 	.word	0x00000000
        /*00a0*/ 	.short	0x0006
        /*00a2*/ 	.short	0x0030
        /*00a4*/ 	.byte	0x00, 0xf0, 0x21, 0x00


	//----- nvinfo : EIATTR_KPARAM_INFO
	.align		4
.L_4020:
        /*00a8*/ 	.byte	0x04, 0x17
        /*00aa*/ 	.short	(.L_4022 - .L_4021)
.L_4021:
        /*00ac*/ 	.word	0x00000000
        /*00b0*/ 	.short	0x0005
        /*00b2*/ 	.short	0x0028
        /*00b4*/ 	.byte	0x00, 0xf0, 0x21, 0x00


	//----- nvinfo : EIATTR_KPARAM_INFO
	.align		4
.L_4022:
        /*00b8*/ 	.byte	0x04, 0x17
        /*00ba*/ 	.short	(.L_4024 - .L_4023)
.L_4023:
        /*00bc*/ 	.word	0x00000000
        /*00c0*/ 	.short	0x0004
        /*00c2*/ 	.short	0x0020
        /*00c4*/ 	.byte	0x00, 0xf0, 0x21, 0x00


	//----- nvinfo : EIATTR_KPARAM_INFO
	.align		4
.L_4024:
        /*00c8*/ 	.byte	0x04, 0x17
        /*00ca*/ 	.short	(.L_4026 - .L_4025)
.L_4025:
        /*00cc*/ 	.word	0x00000000
        /*00d0*/ 	.short	0x0003
        /*00d2*/ 	.short	0x0018
        /*00d4*/ 	.byte	0x00, 0xf0, 0x21, 0x00


	//----- nvinfo : EIATTR_KPARAM_INFO
	.align		4
.L_4026:
        /*00d8*/ 	.byte	0x04, 0x17
        /*00da*/ 	.short	(.L_4028 - .L_4027)
.L_4027:
        /*00dc*/ 	.word	0x00000000
        /*00e0*/ 	.short	0x0002
        /*00e2*/ 	.short	0x0010
        /*00e4*/ 	.byte	0x00, 0xf0, 0x21, 0x00


	//----- nvinfo : EIATTR_KPARAM_INFO
	.align		4
.L_4028:
        /*00e8*/ 	.byte	0x04, 0x17
        /*00ea*/ 	.short	(.L_4030 - .L_4029)
.L_4029:
        /*00ec*/ 	.word	0x00000000
        /*00f0*/ 	.short	0x0001
        /*00f2*/ 	.short	0x0008
        /*00f4*/ 	.byte	0x00, 0xf0, 0x21, 0x00


	//----- nvinfo : EIATTR_KPARAM_INFO
	.align		4
.L_4030:
        /*00f8*/ 	.byte	0x04, 0x17
        /*00fa*/ 	.short	(.L_4032 - .L_4031)
.L_4031:
        /*00fc*/ 	.word	0x00000000
        /*0100*/ 	.short	0x0000
        /*0102*/ 	.short	0x0000
        /*0104*/ 	.byte	0x00, 0xf0, 0x21, 0x00


	//----- nvinfo : EIATTR_SPARSE_MMA_MASK
	.align		4
.L_4032:
        /*0108*/ 	.byte	0x03, 0x50
        /*010a*/ 	.short	0x0000


	//----- nvinfo : EIATTR_MAXREG_COUNT
	.align		4
        /*010c*/ 	.byte	0x03, 0x1b
        /*010e*/ 	.short	0x00ff


	//----- nvinfo : EIATTR_NUM_BARRIERS
	.align		4
        /*0110*/ 	.byte	0x02, 0x4c
        /*0112*/ 	.byte	0x01
	.zero		1


	//----- nvinfo : EIATTR_MERCURY_ISA_VERSION
	.align		4
        /*0114*/ 	.byte	0x03, 0x5f
        /*0116*/ 	.short	0x0101


	//----- nvinfo : EIATTR_COOP_GROUP_MASK_REGIDS
	.align		4
        /*0118*/ 	.byte	0x04, 0x29
        /*011a*/ 	.short	(.L_4034 - .L_4033)


	//   ....[0]....
.L_4033:
        /*011c*/ 	.word	0xffffffff


	//   ....[1]....
        /*0120*/ 	.word	0xffffffff


	//   ....[2]....
        /*0124*/ 	.word	0xffffffff


	//   ....[3]....
        /*0128*/ 	.word	0xffffffff


	//   ....[4]....
        /*012c*/ 	.word	0xffffffff


	//   ....[5]....
        /*0130*/ 	.word	0xffffffff


	//   ....[6]....
        /*0134*/ 	.word	0xffffffff


	//   ....[7]....
        /*0138*/ 	.word	0xffffffff


	//   ....[8]....
        /*013c*/ 	.word	0xffffffff


	//   ....[9]....
        /*0140*/ 	.word	0xffffffff


	//   ....[10]....
        /*0144*/ 	.word	0xffffffff


	//   ....[11]....
        /*0148*/ 	.word	0xffffffff


	//   ....[12]....
        /*014c*/ 	.word	0xffffffff


	//   ....[13]....
        /*0150*/ 	.word	0xffffffff


	//   ....[14]....
        /*0154*/ 	.word	0xffffffff


	//   ....[15]....
        /*0158*/ 	.word	0xffffffff


	//   ....[16]....
        /*015c*/ 	.word	0xffffffff


	//   ....[17]....
        /*0160*/ 	.word	0xffffffff


	//   ....[18]....
        /*0164*/ 	.word	0xffffffff


	//   ....[19]....
        /*0168*/ 	.word	0xffffffff


	//   ....[20]....
        /*016c*/ 	.word	0xffffffff


	//   ....[21]....
        /*0170*/ 	.word	0xffffffff


	//   ....[22]....
        /*0174*/ 	.word	0xffffffff


	//   ....[23]....
        /*0178*/ 	.word	0xffffffff


	//   ....[24]....
        /*017c*/ 	.word	0xffffffff


	//   ....[25]....
        /*0180*/ 	.word	0xffffffff


	//   ....[26]....
        /*0184*/ 	.word	0xffffffff


	//   ....[27]....
        /*0188*/ 	.word	0xffffffff


	//   ....[28]....
        /*018c*/ 	.word	0xffffffff


	//   ....[29]....
        /*0190*/ 	.word	0xffffffff


	//----- nvinfo : EIATTR_COOP_GROUP_INSTR_OFFSETS
	.align		4
.L_4034:
        /*0194*/ 	.byte	0x04, 0x28
        /*0196*/ 	.short	(.L_4036 - .L_4035)


	//   ....[0]....
.L_4035:
        /*0198*/ 	.word	0x00000690


	//   ....[1]....
        /*019c*/ 	.word	0x00000700


	//   ....[2]....
        /*01a0*/ 	.word	0x00000740


	//   ....[3]....
        /*01a4*/ 	.word	0x00000760


	//   ....[4]....
        /*01a8*/ 	.word	0x00000790


	//   ....[5]....
        /*01ac*/ 	.word	0x00000820


	//   ....[6]....
        /*01b0*/ 	.word	0x00000850


	//   ....[7]....
        /*01b4*/ 	.word	0x00000880


	//   ....[8]....
        /*01b8*/ 	.word	0x000008b0


	//   ....[9]....
        /*01bc*/ 	.word	0x000008d0


	//   ....[10]....
        /*01c0*/ 	.word	0x00000b50


	//   ....[11]....
        /*01c4*/ 	.word	0x00000b80


	//   ....[12]....
        /*01c8*/ 	.word	0x00000ba0


	//   ....[13]....
        /*01cc*/ 	.word	0x00000bc0


	//   ....[14]....
        /*01d0*/ 	.word	0x00000be0


	//   ....[15]....
        /*01d4*/ 	.word	0x00000c40


	//   ....[16]....
        /*01d8*/ 	.word	0x00000c60


	//   ....[17]....
        /*01dc*/ 	.word	0x00000c80


	//   ....[18]....
        /*01e0*/ 	.word	0x00000ca0


	//   ....[19]....
        /*01e4*/ 	.word	0x00000cc0


	//   ....[20]....
        /*01e8*/ 	.word	0x00001410


	//   ....[21]....
        /*01ec*/ 	.word	0x00001470


	//   ....[22]....
        /*01f0*/ 	.word	0x000014e0


	//   ....[23]....
        /*01f4*/ 	.word	0x00001530


	//   ....[24]....
        /*01f8*/ 	.word	0x00001550


	//   ....[25]....
        /*01fc*/ 	.word	0x000015a0


	//   ....[26]....
        /*0200*/ 	.word	0x000015c0


	//   ....[27]....
        /*0204*/ 	.word	0x000015e0


	//   ....[28]....
        /*0208*/ 	.word	0x00001600


	//   ....[29]....
        /*020c*/ 	.word	0x00001620


	//----- nvinfo : EIATTR_EXIT_INSTR_OFFSETS
	.align		4
.L_4036:
        /*0210*/ 	.byte	0x04, 0x1c
        /*0212*/ 	.short	(.L_4038 - .L_4037)


	//   ....[0]....
.L_4037:
        /*0214*/ 	.word	0x000013d0


	//   ....[1]....
        /*0218*/ 	.word	0x00001960


	//   ....[2]....
        /*021c*/ 	.word	0x000019f0


	//----- nvinfo : EIATTR_CRS_STACK_SIZE
	.align		4
.L_4038:
        /*0220*/ 	.byte	0x04, 0x1e
        /*0222*/ 	.short	(.L_4040 - .L_4039)
.L_4039:
        /*0224*/ 	.word	0x00000000


	//----- nvinfo : EIATTR_CBANK_PARAM_SIZE
	.align		4
.L_4040:
        /*0228*/ 	.byte	0x03, 0x19
        /*022a*/ 	.short	0x0074


	//----- nvinfo : EIATTR_PARAM_CBANK
	.align		4
        /*022c*/ 	.byte	0x04, 0x0a
        /*022e*/ 	.short	(.L_4042 - .L_4041)
	.align		4
.L_4041:
        /*0230*/ 	.word	index@(.nv.constant0._ZN17fastertransformer34generalAddBiasResidualLayerNormOptI7__half2Lb1ELb1ELi2ELb1ELi2EEEvPT_S3_PKS2_S5_S5_S5_S5_S5_fiiPKfS7_S7_Pfi)
        /*0234*/ 	.short	0x0210
        /*0236*/ 	.short	0x0074


	//----- nvinfo : EIATTR_SW_WAR
	.align		4
.L_4042:
        /*0238*/ 	.byte	0x04, 0x36
        /*023a*/ 	.short	(.L_4044 - .L_4043)
.L_4043:
        /*023c*/ 	.word	0x00000008
.L_4044:


//--------------------- .nv.info._ZN17fastertransformer35generalAddBiasResidualLayerNormOpt2I7__half2Lb0ELb0ELi1ELb1ELi2EEEvPT_S3_PKS2_S5_S5_S5_S5_S5_fiiPKfS7_S7_Pfi --------------------------
	.section	.nv.info._ZN17fastertransformer35generalAddBiasResidualLayerNormOpt2I7__half2Lb0ELb0ELi1ELb1ELi2EEEvPT_S3_PKS2_S5_S5_S5_S5_S5_fiiPKfS7_S7_Pfi,"",@"SHT_CUDA_INFO"
	.sectionflags	@""
	.align	4


	//----- nvinfo : EIATTR_CUDA_API_VERSION
	.align		4
        /*0000*/ 	.byte	0x04, 0x37
        /*0002*/ 	.short	(.L_4046 - .L_4045)
.L_4045:
        /*0004*/ 	.word	0x00000082


	//----- nvinfo : EIATTR_KPARAM_INFO
	.align		4
.L_4046:
        /*0008*/ 	.byte	0x04, 0x17
        /*000a*/ 	.short	(.L_4048 - .L_4047)
.L_4047:
        /*000c*/ 	.word	0x00000000
        /*0010*/ 	.short	0x000f
        /*0012*/ 	.short	0x0070
        /*0014*/ 	.byte	0x00, 0xf0, 0x11, 0x00


	//----- nvinfo : EIATTR_KPARAM_INFO
	.align		4
.L_4048:
        /*0018*/ 	.byte	0x04, 0x17
        /*001a*/ 	.short	(.L_4050 - .L_4049)
.L_4049:
        /*001c*/ 	.word	0x00000000
        /*0020*/ 	.short	0x000e
        /*0022*/ 	.short	0x0068
        /*0024*/ 	.byte	0x00, 0xf0, 0x21, 0x00


	//----- nvinfo : EIATTR_KPARAM_INFO
	.align		4
.L_4050:
        /*0028*/ 	.byte	0x04, 0x17
        /*002a*/ 	.short	(.L_4052 - .L_4051)
.L_4051:
        /*002c*/ 	.word	0x00000000
        /*0030*/ 	.short	0x000d
        /*0032*/ 	.short	0x0060
        /*0034*/ 	.byte	0x00, 0xf0, 0x21, 0x00


	//----- nvinfo : EIATTR_KPARAM_INFO
	.align		4
.L_4052:
        /*0038*/ 	.byte	0x04, 0x17
        /*003a*/ 	.short	(.L_4054 - .L_4053)
.L_4053:
        /*003c*/ 	.word	0x00000000
        /*0040*/ 	.short	0x000c
        /*0042*/ 	.short	0x0058
        /*0044*/ 	.byte	0x00, 0xf0, 0x21, 0x00


	//----- nvinfo : EIATTR_KPARAM_INFO
	.align		4
.L_4054:
        /*0048*/ 	.byte	0x04, 0x17
        /*004a*/ 	.short	(.L_4056 - .L_4055)
.L_4055:
        /*004c*/ 	.word	0x00000000
        /*0050*/ 	.short	0x000b
        /*0052*/ 	.short	0x0050
        /*0054*/ 	.byte	0x00, 0xf0, 0x21, 0x00


	//----- nvinfo : EIATTR_KPARAM_INFO
	.align		4
.L_4056:
        /*0058*/ 	.byte	0x04, 0x17
        /*005a*/ 	.short	(.L_4058 - .L_4057)
.L_4057:
        /*005c*/ 	.word	0x00000000
        /*0060*/ 	.short	0x000a
        /*0062*/ 	.short	0x0048
        /*0064*/ 	.byte	0x00, 0xf0, 0x11, 0x00


	//----- nvinfo : EIATTR_KPARAM_INFO
	.align		4
.L_4058:
        /*0068*/ 	.byte	0x04, 0x17
        /*006a*/ 	.short	(.L_4060 - .L_4059)
.L_4059:
        /*006c*/ 	.word	0x00000000
        /*0070*/ 	.short	0x0009
        /*0072*/ 	.short	0x0044
        /*0074*/ 	.byte	0x00, 0xf0, 0x11, 0x00


	//----- nvinfo : EIATTR_KPARAM_INFO
	.align		4
.L_4060:
        /*0078*/ 	.byte	0x04, 0x17
        /*007a*/ 	.short	(.L_4062 - .L_4061)
.L_4061:
        /*007c*/ 	.word	0x00000000
        /*0080*/ 	.short	0x0008
        /*0082*/ 	.short	0x0040
        /*0084*/ 	.byte	0x00, 0xf0, 0x11, 0x00


	//----- nvinfo : EIATTR_KPARAM_INFO
	.align		4
.L_4062:
        /*0088*/ 	.byte	0x04, 0x17
        /*008a*/ 	.short	(.L_4064 - .L_4063)
.L_4063:
        /*008c*/ 	.word	0x00000000
        /*0090*/ 	.short	0x0007
        /*0092*/ 	.short	0x0038
        /*0094*/ 	.byte	0x00, 0xf0, 0x21, 0x00


	//----- nvinfo : EIATTR_KPARAM_INFO
	.align		4
.L_4064:
        /*0098*/ 	.byte	0x04, 0x17
        /*009a*/ 	.short	(.L_4066 - .L_4065)
.L_4065:
        /*009c*/ 	.word	0x00000000
        /*00a0*/ 	.short	0x0006
        /*00a2*/ 	.short	0x0030
        /*00a4*/ 	.byte	0x00, 0xf0, 0x21, 0x00


	//----- nvinfo : EIATTR_KPARAM_INFO
	.align		4
.L_4066:
        /*00a8*/ 	.byte	0x04, 0x17
        /*00aa*/ 	.short	(.L_4068 - .L_4067)
.L_4067:
        /*00ac*/ 	.word	0x00000000
        /*00b0*/ 	.short	0x0005
        /*00b2*/ 	.short	0x0028
        /*00b4*/ 	.byte	0x00, 0xf0, 0x21, 0x00


	//----- nvinfo : EIATTR_KPARAM_INFO
	.align		4
.L_4068:
        /*00b8*/ 	.byte	0x04, 0x17
        /*00ba*/ 	.short	(.L_4070 - .L_4069)
.L_4069:
        /*00bc*/ 	.word	0x00000000
        /*00c0*/ 	.short	0x0004
        /*00c2*/ 	.short	0x0020
        /*00c4*/ 	.byte	0x00, 0xf0, 0x21, 0x00


	//----- nvinfo : EIATTR_KPARAM_INFO
	.align		4
.L_4070:
        /*00c8*/ 	.byte	0x04, 0x17
        /*00ca*/ 	.short	(.L_4072 - .L_4071)
.L_4071:
        /*00cc*/ 	.word	0x00000000
        /*00d0*/ 	.short	0x0003
        /*00d2*/ 	.short	0x0018
        /*00d4*/ 	.byte	0x00, 0xf0, 0x21, 0x00


	//----- nvinfo : EIATTR_KPARAM_INFO
	.align		4
.L_4072:
        /*00d8*/ 	.byte	0x04, 0x17
        /*00da*/ 	.short	(.L_4074 - .L_4073)
.L_4073:
        /*00dc*/ 	.word	0x00000000
        /*00e0*/ 	.short	0x0002
        /*00e2*/ 	.short	0x0010
        /*00e4*/ 	.byte	0x00, 0xf0, 0x21, 0x00


	//----- nvinfo : EIATTR_KPARAM_INFO
	.align		4
.L_4074:
        /*00e8*/ 	.byte	0x04, 0x17
        /*00ea*/ 	.short	(.L_4076 - .L_4075)
.L_4075:
        /*00ec*/ 	.word	0x00000000
        /*00f0*/ 	.short	0x0001
        /*00f2*/ 	.short	0x0008
        /*00f4*/ 	.byte	0x00, 0xf0, 0x21, 0x00


	//----- nvinfo : EIATTR_KPARAM_INFO
	.align		4
.L_4076:
        /*00f8*/ 	.byte	0x04, 0x17
        /*00fa*/ 	.short	(.L_4078 - .L_4077)
.L_4077:
        /*00fc*/ 	.word	0x00000000
        /*0100*/ 	.short	0x0000
        /*0102*/ 	.short	0x0000
        /*0104*/ 	.byte	0x00, 0xf0, 0x21, 0x00


	//----- nvinfo : EIATTR_SPARSE_MMA_MASK
	.align		4
.L_4078:
        /*0108*/ 	.byte	0x03, 0x50
        /*010a*/ 	.short	0x0000


	//----- nvinfo : EIATTR_MAXREG_COUNT
	.align		4
        /*010c*/ 	.byte	0x03, 0x1b
        /*010e*/ 	.short	0x00ff


	//----- nvinfo : EIATTR_NUM_BARRIERS
	.align		4
        /*0110*/ 	.byte	0x02, 0x4c
        /*0112*/ 	.byte	0x01
	.zero		1


	//----- nvinfo : EIATTR_MERCURY_ISA_VERSION
	.align		4
        /*0114*/ 	.byte	0x03, 0x5f
        /*0116*/ 	.short	0x0101


	//----- nvinfo : EIATTR_COOP_GROUP_MASK_REGIDS
	.align		4
        /*0118*/ 	.byte	0x04, 0x29
        /*011a*/ 	.short	(.L_4080 - .L_4079)


	//   ....[0]....
.L_4079:
        /*011c*/ 	.word	0xffffffff


	//   ....[1]....
        /*0120*/ 	.word	0xffffffff


	//   ....[2]....
        /*0124*/ 	.word	0xffffffff


	//   ....[3]....
        /*0128*/ 	.word	0xffffffff


	//   ....[4]....
        /*012c*/ 	.word	0xffffffff


	//   ....[5]....
        /*0130*/ 	.word	0xffffffff


	//   ....[6]....
        /*0134*/ 	.word	0xffffffff


	//   ....[7]....
        /*0138*/ 	.word	0xffffffff


	//   ....[8]....
        /*013c*/ 	.word	0xffffffff


	//   ....[9]....
        /*0140*/ 	.word	0xffffffff


	//   ....[10]....
        /*0144*/ 	.word	0xffffffff


	//   ....[11]....
        /*0148*/ 	.word	0xffffffff


	//   ....[12]....
        /*014c*/ 	.word	0xffffffff


	//   ....[13]....
        /*0150*/ 	.word	0xffffffff


	//   ....[14]....
        /*0154*/ 	.word	0xffffffff


	//   ....[15]....
        /*0158*/ 	.word	0xffffffff


	//   ....[16]....
        /*015c*/ 	.word	0xffffffff


	//   ....[17]....
        /*0160*/ 	.word	0xffffffff


	//   ....[18]....
        /*0164*/ 	.word	0xffffffff


	//   ....[19]....
        /*0168*/ 	.word	0xffffffff


	//   ....[20]....
        /*016c*/ 	.word	0xffffffff


	//   ....[21]....
        /*0170*/ 	.word	0xffffffff


	//   ....[22]....
        /*0174*/ 	.word	0xffffffff


	//   ....[23]....
        /*0178*/ 	.word	0xffffffff


	//   ....[24]....
        /*017c*/ 	.word	0xffffffff


	//   ....[25]....
        /*0180*/ 	.word	0xffffffff


	//   ....[26]....
        /*0184*/ 	.word	0xffffffff


	//   ....[27]....
        /*0188*/ 	.word	0xffffffff


	//   ....[28]....
        /*018c*/ 	.word	0xffffffff


	//   ....[29]....
        /*0190*/ 	.word	0xffffffff


	//----- nvinfo : EIATTR_COOP_GROUP_INSTR_OFFSETS
	.align		4
.L_4080:
        /*0194*/ 	.byte	0x04, 0x28
        /*0196*/ 	.short	(.L_4082 - .L_4081)


	//   ....[0]....
.L_4081:
        /*0198*/ 	.word	0x00000470


	//   ....[1]....
        /*019c*/ 	.word	0x000004b0


	//   ....[2]....
        /*01a0*/ 	.word	0x00000510


	//   ....[3]....
        /*01a4*/ 	.word	0x00000530


	//   ....[4]....
        /*01a8*/ 	.word	0x00000560


	//   ....[5]....
        /*01ac*/ 	.word	0x00000570


	//   ....[6]....
        /*01b0*/ 	.word	0x000005a0


	//   ....[7]....
        /*01b4*/ 	.word	0x000005c0


	//   ....[8]....
        /*01b8*/ 	.word	0x00000620


	//   ....[9]....
        /*01bc*/ 	.word	0x00000650


	//   ....[10]....
        /*01c0*/ 	.word	0x00000710


	//   ....[11]....
        /*01c4*/ 	.word	0x00000720


	//   ....[12]....
        /*01c8*/ 	.word	0x00000750


	//   ....[13]....
        /*01cc*/ 	.word	0x00000760


	//   ....[14]....
        /*01d0*/ 	.word	0x00000790


	//   ....[15]....
        /*01d4*/ 	.word	0x000007a0


	//   ....[16]....
        /*01d8*/ 	.word	0x000007d0


	//   ....[17]....
        /*01dc*/ 	.word	0x000007e0


	//   ....[18]....
        /*01e0*/ 	.word	0x00000810


	//   ....[19]....
        /*01e4*/ 	.word	0x00000820


	//   ....[20]....
        /*01e8*/ 	.word	0x00000fc0


	//   ....[21]....
        /*01ec*/ 	.word	0x00001000


	//   ....[22]....
        /*01f0*/ 	.word	0x00001030


	//   ....[23]....
        /*01f4*/ 	.word	0x000010a0


	//   ....[24]....
        /*01f8*/ 	.word	0x000010e0


	//   ....[25]....
        /*01fc*/ 	.word	0x00001130


	//   ....[26]....
        /*0200*/ 	.word	0x00001150


	//   ....[27]....
        /*0204*/ 	.word	0x00001170


	//   ....[28]....
        /*0208*/ 	.word	0x00001190


	//   ....[29]....
        /*020c*/ 	.word	0x000011b0


	//----- nvinfo : EIATTR_EXIT_INSTR_OFFSETS
	.align		4
.L_4082:
        /*0210*/ 	.byte	0x04, 0x1c
        /*0212*/ 	.short	(.L_4084 - .L_4083)


	//   ....[0]....
.L_4083:
        /*0214*/ 	.word	0x00000f60


	//   ....[1]....
        /*0218*/ 	.word	0x000014e0


	//   ....[2]....
        /*021c*/ 	.word	0x00001560


	//----- nvinfo : EIATTR_CRS_STACK_SIZE
	.align		4
.L_4084:
        /*0220*/ 	.byte	0x04, 0x1e
        /*0222*/ 	.short	(.L_4086 - .L_4085)
.L_4085:
        /*0224*/ 	.word	0x00000000


	//----- nvinfo : EIATTR_CBANK_PARAM_SIZE
	.align		4
.L_4086:
        /*0228*/ 	.byte	0x03, 0x19
        /*022a*/ 	.short	0x0074


	//----- nvinfo : EIATTR_PARAM_CBANK
	.align		4
        /*022c*/ 	.byte	0x04, 0x0a
        /*022e*/ 	.short	(.L_4088 - .L_4087)
	.align		4
.L_4087:
        /*0230*/ 	.word	index@(.nv.constant0._ZN17fastertransformer35generalAddBiasResidualLayerNormOpt2I7__half2Lb0ELb0ELi1ELb1ELi2EEEvPT_S3_PKS2_S5_S5_S5_S5_S5_fiiPKfS7_S7_Pfi)
        /*0234*/ 	.short	0x0210
        /*0236*/ 	.short	0x0074


	//----- nvinfo : EIATTR_SW_WAR
	.align		4
.L_4088:
        /*0238*/ 	.byte	0x04, 0x36
        /*023a*/ 	.short	(.L_4090 - .L_4089)
.L_4089:
        /*023c*/ 	.word	0x00000008
.L_4090:


//--------------------- .nv.info._ZN17fastertransformer34generalAddBiasResidualLayerNormOptI7__half2Lb0ELb0ELi1ELb1ELi2EEEvPT_S3_PKS2_S5_S5_S5_S5_S5_fiiPKfS7_S7_Pfi --------------------------
	.section	.nv.info._ZN17fastertransformer34generalAddBiasResidualLayerNormOptI7__half2Lb0ELb0ELi1ELb1ELi2EEEvPT_S3_PKS2_S5_S5_S5_S5_S5_fiiPKfS7_S7_Pfi,"",@"SHT_CUDA_INFO"
	.sectionflags	@""
	.align	4


	//----- nvinfo : EIATTR_CUDA_API_VERSION
	.align		4
        /*0000*/ 	.byte	0x04, 0x37
        /*0002*/ 	.short	(.L_4092 - .L_4091)
.L_4091:
        /*0004*/ 	.word	0x00000082


	//----- nvinfo : EIATTR_KPARAM_INFO
	.align		4
.L_4092:
        /*0008*/ 	.byte	0x04, 0x17
        /*000a*/ 	.short	(.L_4094 - .L_4093)
.L_4093:
        /*000c*/ 	.word	0x00000000
        /*0010*/ 	.short	0x000f
        /*0012*/ 	.short	0x0070
        /*0014*/ 	.byte	0x00, 0xf0, 0x11, 0x00


	//----- nvinfo : EIATTR_KPARAM_INFO
	.align		4
.L_4094:
        /*0018*/ 	.byte	0x04, 0x17
        /*001a*/ 	.short	(.L_4096 - .L_4095)
.L_4095:
        /*001c*/ 	.word	0x00000000
        /*0020*/ 	.short	0x000e
        /*0022*/ 	.short	0x0068
        /*0024*/ 	.byte	0x00, 0xf0, 0x21, 0x00


	//----- nvinfo : EIATTR_KPARAM_INFO
	.align		4
.L_4096:
        /*0028*/ 	.byte	0x04, 0x17
        /*002a*/ 	.short	(.L_4098 - .L_4097)
.L_4097:
        /*002c*/ 	.word	0x00000000
        /*0030*/ 	.short	0x000d
        /*0032*/ 	.short	0x0060
        /*0034*/ 	.byte	0x00, 0xf0, 0x21, 0x00


	//----- nvinfo : EIATTR_KPARAM_INFO
	.align		4
.L_4098:
        /*0038*/ 	.byte	0x04, 0x17
        /*003a*/ 	.short	(.L_4100 - .L_4099)
.L_4099:
        /*003c*/ 	.word	0x00000000
        /*0040*/ 	.short	0x000c
        /*0042*/ 	.short	0x0058
        /*0044*/ 	.byte	0x00, 0xf0, 0x21, 0x00


	//----- nvinfo : EIATTR_KPARAM_INFO
	.align		4
.L_4100:
        /*0048*/ 	.byte	0x04, 0x17
        /*004a*/ 	.short	(.L_4102 - .L_4101)
.L_4101:
        /*004c*/ 	.word	0x00000000
        /*0050*/ 	.short	0x000b
        /*0052*/ 	.short	0x0050
        /*0054*/ 	.byte	0x00, 0xf0, 0x21, 0x00


	//----- nvinfo : EIATTR_KPARAM_INFO
	.align		4
.L_4102:
        /*0058*/ 	.byte	0x04, 0x17
        /*005a*/ 	.short	(.L_4104 - .L_4103)
.L_4103:
        /*005c*/ 	.word	0x00000000
        /*0060*/ 	.short	0x000a
        /*0062*/ 	.short	0x0048
        /*0064*/ 	.byte	0x00, 0xf0, 0x11, 0x00


	//----- nvinfo : EIATTR_KPARAM_INFO
	.align		4
.L_4104:
        /*0068*/ 	.byte	0x04, 0x17
        /*006a*/ 	.short	(.L_4106 - .L_4105)
.L_4105:
        /*006c*/ 	.word	0x00000000
        /*0070*/ 	.short	0x0009
        /*0072*/ 	.short	0x0044
        /*0074*/ 	.byte	0x00, 0xf0, 0x11, 0x00


	//----- nvinfo : EIATTR_KPARAM_INFO
	.align		4
.L_4106:
        /*0078*/ 	.byte	0x04, 0x17
        /*007a*/ 	.short	(.L_4108 - .L_4107)
.L_4107:
        /*007c*/ 	.word	0x00000000
        /*0080*/ 	.short	0x0008
        /*0082*/ 	.short	0x0040
        /*0084*/ 	.byte	0x00, 0xf0, 0x11, 0x00


	//----- nvinfo : EIATTR_KPARAM_INFO
	.align		4
.L_4108:
        /*0088*/ 	.byte	0x04, 0x17
        /*008a*/ 	.short	(.L_4110 - .L_4109)
.L_4109:
        /*008c*/ 	.word	0x00000000
        /*0090*/ 	.short	0x0007
        /*0092*/ 	.short	0x0038
        /*0094*/ 	.byte	0x00, 0xf0, 0x21, 0x00


	//----- nvinfo : EIATTR_KPARAM_INFO
	.align		4
.L_4110:
        /*0098*/ 	.byte	0x04, 0x17
        /*009a*/ 	.short	(.L_4112 - .L_4111)
.L_4111:
        /*009c*/ 	.word	0x00000000
        /*00a0*/ 	.short	0x0006
        /*00a2*/ 	.short	0x0030
        /*00a4*/ 	.byte	0x00, 0xf0, 0x21, 0x00


	//----- nvinfo : EIATTR_KPARAM_INFO
	.align		4
.L_4112:
        /*00a8*/ 	.byte	0x04, 0x17
        /*00aa*/ 	.short	(.L_4114 - .L_4113)
.L_4113:
        /*00ac*/ 	.word	0x00000000
        /*00b0*/ 	.short	0x0005
        /*00b2*/ 	.short	0x0028
        /*00b4*/ 	.byte	0x00, 0xf0, 0x21, 0x00


	//----- nvinfo : EIATTR_KPARAM_INFO
	.align		4
.L_4114:
        /*00b8*/ 	.byte	0x04, 0x17
        /*00ba*/ 	.short	(.L_4116 - .L_4115)
.L_4115:
        /*00bc*/ 	.word	0x00000000
        /*00c0*/ 	.short	0x0004
        /*00c2*/ 	.short	0x0020
        /*00c4*/ 	.byte	0x00, 0xf0, 0x21, 0x00


	//----- nvinfo : EIATTR_KPARAM_INFO
	.align		4
.L_4116:
        /*00c8*/ 	.byte	0x04, 0x17
        /*00ca*/ 	.short	(.L_4118 - .L_4117)
.L_4117:
        /*00cc*/ 	.word	0x00000000
        /*00d0*/ 	.short	0x0003
        /*00d2*/ 	.short	0x0018
        /*00d4*/ 	.byte	0x00, 0xf0, 0x21, 0x00


	//----- nvinfo : EIATTR_KPARAM_INFO
	.align		4
.L_4118:
        /*00d8*/ 	.byte	0x04, 0x17
        /*00da*/ 	.short	(.L_4120 - .L_4119)
.L_4119:
        /*00dc*/ 	.word	0x00000000
        /*00e0*/ 	.short	0x0002
        /*00e2*/ 	.short	0x0010
        /*00e4*/ 	.byte	0x00, 0xf0, 0x21, 0x00


	//----- nvinfo : EIATTR_KPARAM_INFO
	.align		4
.L_4120:
        /*00e8*/ 	.byte	0x04, 0x17
        /*00ea*/ 	.short	(.L_4122 - .L_4121)
.L_4121:
        /*00ec*/ 	.word	0x00000000
        /*00f0*/ 	.short	0x0001
        /*00f2*/ 	.short	0x0008
        /*00f4*/ 	.byte	0x00, 0xf0, 0x21, 0x00


	//----- nvinfo : EIATTR_KPARAM_INFO
	.align		4
.L_4122:
        /*00f8*/ 	.byte	0x04, 0x17
        /*00fa*/ 	.short	(.L_4124 - .L_4123)
.L_4123:
        /*00fc*/ 	.word	0x00000000
        /*0100*/ 	.short	0x0000
        /*0102*/ 	.short	0x0000
        /*0104*/ 	.byte	0x00, 0xf0, 0x21, 0x00


	//----- nvinfo : EIATTR_SPARSE_MMA_MASK
	.align		4
.L_4124:
        /*0108*/ 	.byte	0x03, 0x50
        /*010a*/ 	.short	0x0000


	//----- nvinfo : EIATTR_MAXREG_COUNT
	.align		4
        /*010c*/ 	.byte	0x03, 0x1b
        /*010e*/ 	.short	0x00ff


	//----- nvinfo : EIATTR_NUM_BARRIERS
	.align		4
        /*0110*/ 	.byte	0x02, 0x4c
        /*0112*/ 	.byte	0x01
	.zero		1


	//----- nvinfo : EIATTR_MERCURY_ISA_VERSION
	.align		4
        /*0114*/ 	.byte	0x03, 0x5f
        /*0116*/ 	.short	0x0101


	//----- nvinfo : EIATTR_COOP_GROUP_MASK_REGIDS
	.align		4
        /*0118*/ 	.byte	0x04, 0x29
        /*011a*/ 	.short	(.L_4126 - .L_4125)


	//   ....[0]....
.L_4125:
        /*011c*/ 	.word	0xffffffff


	//   ....[1]....
        /*0120*/ 	.word	0xffffffff


	//   ....[2]....
        /*0124*/ 	.word	0xffffffff


	//   ....[3]....
        /*0128*/ 	.word	0xffffffff


	//   ....[4]....
        /*012c*/ 	.word	0xffffffff


	//   ....[5]....
        /*0130*/ 	.word	0xffffffff


	//   ....[6]....
        /*0134*/ 	.word	0xffffffff


	//   ....[7]....
        /*0138*/ 	.word	0xffffffff


	//   ....[8]....
        /*013c*/ 	.word	0xffffffff


	//   ....[9]....
        /*0140*/ 	.word	0xffffffff


	//   ....[10]....
        /*0144*/ 	.word	0xffffffff


	//   ....[11]....
        /*0148*/ 	.word	0xffffffff


	//   ....[12]....
        /*014c*/ 	.word	0xffffffff


	//   ....[13]....
        /*0150*/ 	.word	0xffffffff


	//   ....[14]....
        /*0154*/ 	.word	0xffffffff


	//   ....[15]....
        /*0158*/ 	.word	0xffffffff


	//   ....[16]....
        /*015c*/ 	.word	0xffffffff


	//   ....[17]....
        /*0160*/ 	.word	0xffffffff


	//   ....[18]....
        /*0164*/ 	.word	0xffffffff


	//   ....[19]....
        /*0168*/ 	.word	0xffffffff


	//   ....[20]....
        /*016c*/ 	.word	0xffffffff


	//   ....[21]....
        /*0170*/ 	.word	0xffffffff


	//   ....[22]....
        /*0174*/ 	.word	0xffffffff


	//   ....[23]....
        /*0178*/ 	.word	0xffffffff


	//   ....[24]....
        /*017c*/ 	.word	0xffffffff


	//   ....[25]....
        /*0180*/ 	.word	0xffffffff


	//   ....[26]....
        /*0184*/ 	.word	0xffffffff


	//   ....[27]....
        /*0188*/ 	.word	0xffffffff


	//   ....[28]....
        /*018c*/ 	.word	0xffffffff


	//   ....[29]....
        /*0190*/ 	.word	0xffffffff


	//----- nvinfo : EIATTR_COOP_GROUP_INSTR_OFFSETS
	.align		4
.L_4126:
        /*0194*/ 	.byte	0x04, 0x28
        /*0196*/ 	.short	(.L_4128 - .L_4127)


	//   ....[0]....
.L_4127:
        /*0198*/ 	.word	0x000002d0


	//   ....[1]....
        /*019c*/ 	.word	0x00000340


	//   ....[2]....
        /*01a0*/ 	.word	0x00000360


	//   ....[3]....
        /*01a4*/ 	.word	0x00000390


	//   ....[4]....
        /*01a8*/ 	.word	0x000003d0


	//   ....[5]....
        /*01ac*/ 	.word	0x00000460


	//   ....[6]....
        /*01b0*/ 	.word	0x00000490


	//   ....[7]....
        /*01b4*/ 	.word	0x000004c0


	//   ....[8]....
        /*01b8*/ 	.word	0x000004e0


	//   ....[9]....
        /*01bc*/ 	.word	0x00000500


	//   ....[10]....
        /*01c0*/ 	.word	0x00000790


	//   ....[11]....
        /*01c4*/ 	.word	0x000007d0


	//   ....[12]....
        /*01c8*/ 	.word	0x000007f0


	//   ....[13]....
        /*01cc*/ 	.word	0x00000810


	//   ....[14]....
        /*01d0*/ 	.word	0x00000830


	//   ....[15]....
        /*01d4*/ 	.word	0x00000880


	//   ....[16]....
        /*01d8*/ 	.word	0x000008a0


	//   ....[17]....
        /*01dc*/ 	.word	0x000008c0


	//   ....[18]....
        /*01e0*/ 	.word	0x000008e0


	//   ....[19]....
        /*01e4*/ 	.word	0x00000900


	//   ....[20]....
        /*01e8*/ 	.word	0x00001090


	//   ....[21]....
        /*01ec*/ 	.word	0x00001100


	//   ....[22]....
        /*01f0*/ 	.word	0x00001150


	//   ....[23]....
        /*01f4*/ 	.word	0x000011a0


	//   ....[24]....
        /*01f8*/ 	.word	0x000011d0


	//   ....[25]....
        /*01fc*/ 	.word	0x00001220


	//   ....[26]....
        /*0200*/ 	.word	0x00001240


	//   ....[27]....
        /*0204*/ 	.word	0x00001260


	//   ....[28]....
        /*0208*/ 	.word	0x00001280


	//   ....[29]....
        /*020c*/ 	.word	0x000012a0


	//----- nvinfo : EIATTR_EXIT_INSTR_OFFSETS
	.align		4
.L_4128:
        /*0210*/ 	.byte	0x04, 0x1c
        /*0212*/ 	.short	(.L_4130 - .L_4129)


	//   ....[0]....
.L_4129:
        /*0214*/ 	.word	0x00001050


	//   ....[1]....
        /*0218*/ 	.word	0x000015e0


	//   ....[2]....
        /*021c*/ 	.word	0x00001670


	//----- nvinfo : EIATTR_CRS_STACK_SIZE
	.align		4
.L_4130:
        /*0220*/ 	.byte	0x04, 0x1e
        /*0222*/ 	.short	(.L_4132 - .L_4131)
.L_4131:
        /*0224*/ 	.word	0x00000000


	//----- nvinfo : EIATTR_CBANK_PARAM_SIZE
	.align		4
.L_4132:
        /*0228*/ 	.byte	0x03, 0x19
        /*022a*/ 	.short	0x0074


	//----- nvinfo : EIATTR_PARAM_CBANK
	.align		4
        /*022c*/ 	.byte	0x04, 0x0a
        /*022e*/ 	.short	(.L_4134 - .L_4133)
	.align		4
.L_4133:
        /*0230*/ 	.word	index@(.nv.constant0._ZN17fastertransformer34generalAddBiasResidualLayerNormOptI7__half2Lb0ELb0ELi1ELb1ELi2EEEvPT_S3_PKS2_S5_S5_S5_S5_S5_fiiPKfS7_S7_Pfi)
        /*0234*/ 	.short	0x0210
        /*0236*/ 	.short	0x0074


	//----- nvinfo : EIATTR_SW_WAR
	.align		4
.L_4134:
        /*0238*/ 	.byte	0x04, 0x36
        /*023a*/ 	.short	(.L_4136 - .L_4135)
.L_4135:
        /*023c*/ 	.word	0x00000008
.L_4136:


//--------------------- .nv.info._ZN17fastertransformer35generalAddBiasResidualLayerNormOpt2I7__half2Lb1ELb0ELi1ELb1ELi2EEEvPT_S3_PKS2_S5_S5_S5_S5_S5_fiiPKfS7_S7_Pfi --------------------------
	.section	.nv.info._ZN17fastertransformer35generalAddBiasResidualLayerNormOpt2I7__half2Lb1ELb0ELi1ELb1ELi2EEEvPT_S3_PKS2_S5_S5_S5_S5_S5_fiiPKfS7_S7_Pfi,"",@"SHT_CUDA_INFO"
	.sectionflags	@""
	.align	4


	//----- nvinfo : EIATTR_CUDA_API_VERSION
	.align		4
        /*0000*/ 	.byte	0x04, 0x37
        /*0002*/ 	.short	(.L_4138 - .L_4137)
.L_4137:
        /*0004*/ 	.word	0x00000082


	//----- nvinfo : EIATTR_KPARAM_INFO
	.align		4
.L_4138:
        /*0008*/ 	.byte	0x04, 0x17
        /*000a*/ 	.short	(.L_4140 - .L_4139)
.L_4139:
        /*000c*/ 	.word	0x00000000
        /*0010*/ 	.short	0x000f
        /*0012*/ 	.short	0x0070
        /*0014*/ 	.byte	0x00, 0xf0, 0x11, 0x00


	//----- nvinfo : EIATTR_KPARAM_INFO
	.align		4
.L_4140:
        /*0018*/ 	.byte	0x04, 0x17
        /*001a*/ 	.short	(.L_4142 - .L_4141)
.L_4141:
        /*001c*/ 	.word	0x00000000
        /*0020*/ 	.short	0x000e
        /*0022*/ 	.short	0x0068
        /*0024*/ 	.byte	0x00, 0xf0, 0x21, 0x00


	//----- nvinfo : EIATTR_KPARAM_INFO
	.align		4
.L_4142:
        /*0028*/ 	.byte	0x04, 0x17
        /*002a*/ 	.short	(.L_4144 - .L_4143)
.L_4143:
        /*002c*/ 	.word	0x00000000
        /*0030*/ 	.short	0x000d
        /*0032*/ 	.short	0x0060
        /*0034*/ 	.byte	0x00, 0xf0, 0x21, 0x00


	//----- nvinfo : EIATTR_KPARAM_INFO
	.align		4
.L_4144:
        /*0038*/ 	.byte	0x04, 0x17
        /*003a*/ 	.short	(.L_4146 - .L_4145)
.L_4145:
        /*003c*/ 	.word	0x00000000
        /*0040*/ 	.short	0x000c
        /*0042*/ 	.short	0x0058
        /*0044*/ 	.byte	0x00, 0xf0, 0x21, 0x00


	//----- nvinfo : EIATTR_KPARAM_INFO
	.align		4
.L_4146:
        /*0048*/ 	.byte	0x04, 0x17
        /*004a*/ 	.short	(.L_4148 - .L_4147)
.L_4147:
        /*004c*/ 	.word	0x00000000
        /*0050*/ 	.short	0x000b
        /*0052*/ 	.short	0x0050
        /*0054*/ 	.byte	0x00, 0xf0, 0x21, 0x00


	//----- nvinfo : EIATTR_KPARAM_INFO
	.align		4
.L_4148:
        /*0058*/ 	.byte	0x04, 0x17
        /*005a*/ 	.short	(.L_4150 - .L_4149)
.L_4149:
        /*005c*/ 	.word	0x00000000
        /*0060*/ 	.short	0x000a
        /*0062*/ 	.short	0x0048
        /*0064*/ 	.byte	0x00, 0xf0, 0x11, 0x00


	//----- nvinfo : EIATTR_KPARAM_INFO
	.align		4
.L_4150:
        /*0068*/ 	.byte	0x04, 0x17
        /*006a*/ 	.short	(.L_4152 - .L_4151)
.L_4151:
        /*006c*/ 	.word	0x00000000
        /*0070*/ 	.short	0x0009
        /*0072*/ 	.short	0x0044
        /*0074*/ 	.byte	0x00, 0xf0, 0x11, 0x00


	//----- nvinfo : EIATTR_KPARAM_INFO
	.align		4
.L_4152:
        /*0078*/ 	.byte	0x04, 0x17
        /*007a*/ 	.short	(.L_4154 - .L_4153)
.L_4153:
        /*007c*/ 	.word	0x00000000
        /*0080*/ 	.short	0x0008
        /*0082*/ 	.short	0x0040
        /*0084*/ 	.byte	0x00, 0xf0, 0x11, 0x00


	//----- nvinfo : EIATTR_KPARAM_INFO
	.align		4
.L_4154:
        /*0088*/ 	.byte	0x04, 0x17
        /*008a*/ 	.short	(.L_4156 - .L_4155)
.L_4155:
        /*008c*/ 	.word	0x00000000
        /*0090*/ 	.short	0x0007
        /*0092*/ 	.short	0x0038
        /*0094*/ 	.byte	0x00, 0xf0, 0x21, 0x00


	//----- nvinfo : EIATTR_KPARAM_INFO
	.align		4
.L_4156:
        /*0098*/ 	.byte	0x04, 0x17
        /*009a*/ 	.short	(.L_4158 - .L_4157)
.L_4157:
        /*009c*/ 	.word	0x00000000
        /*00a0*/ 	.short	0x0006
        /*00a2*/ 	.short	0x0030
        /*00a4*/ 	.byte	0x00, 0xf0, 0x21, 0x00


	//----- nvinfo : EIATTR_KPARAM_INFO
	.align		4
.L_4158:
        /*00a8*/ 	.byte	0x04, 0x17
        /*00aa*/ 	.short	(.L_4160 - .L_4159)
.L_4159:
        /*00ac*/ 	.word	0x00000000
        /*00b0*/ 	.short	0x0005
        /*00b2*/ 	.short	0x0028
        /*00b4*/ 	.byte	0x00, 0xf0, 0x21, 0x00


	//----- nvinfo : EIATTR_KPARAM_INFO
	.align		4
.L_4160:
        /*00b8*/ 	.byte	0x04, 0x17
        /*00ba*/ 	.short	(.L_4162 - .L_4161)
.L_4161:
        /*00bc*/ 	.word	0x00000000
        /*00c0*/ 	.short	0x0004
        /*00c2*/ 	.short	0x0020
        /*00c4*/ 	.byte	0x00, 0xf0, 0x21, 0x00


	//----- nvinfo : EIATTR_KPARAM_INFO
	.align		4
.L_4162:
        /*00c8*/ 	.byte	0x04, 0x17
        /*00ca*/ 	.short	(.L_4164 - .L_4163)
.L_4163:
        /*00cc*/ 	.word	0x00000000
        /*00d0*/ 	.short	0x0003
        /*00d2*/ 	.short	0x0018
        /*00d4*/ 	.byte	0x00, 0xf0, 0x21, 0x00


	//----- nvinfo : EIATTR_KPARAM_INFO
	.align		4
.L_4164:
        /*00d8*/ 	.byte	0x04, 0x17
        /*00da*/ 	.short	(.L_4166 - .L_4165)
.L_4165:
        /*00dc*/ 	.word	0x00000000
        /*00e0*/ 	.short	0x0002
        /*00e2*/ 	.short	0x0010
        /*00e4*/ 	.byte	0x00, 0xf0, 0x21, 0x00


	//----- nvinfo : EIATTR_KPARAM_INFO
	.align		4
.L_4166:
        /*00e8*/ 	.byte	0x04, 0x17
        /*00ea*/ 	.short	(.L_4168 - .L_4167)
.L_4167:
        /*00ec*/ 	.word	0x00000000
        /*00f0*/ 	.short	0x0001
        /*00f2*/ 	.short	0x0008
        /*00f4*/ 	.byte	0x00, 0xf0, 0x21, 0x00


	//----- nvinfo : EIATTR_KPARAM_INFO
	.align		4
.L_4168:
        /*00f8*/ 	.byte	0x04, 0x17
        /*00fa*/ 	.short	(.L_4170 - .L_4169)
.L_4169:
        /*00fc*/ 	.word	0x00000000
        /*0100*/ 	.short	0x0000
        /*0102*/ 	.short	0x0000
        /*0104*/ 	.byte	0x00, 0xf0, 0x21, 0x00


	//----- nvinfo : EIATTR_SPARSE_MMA_MASK
	.align		4
.L_4170:
        /*0108*/ 	.byte	0x03, 0x50
        /*010a*/ 	.short	0x0000


	//----- nvinfo : EIATTR_MAXREG_COUNT
	.align		4
        /*010c*/ 	.byte	0x03, 0x1b
        /*010e*/ 	.short	0x00ff


	//----- nvinfo : EIATTR_NUM_BARRIERS
	.align		4
        /*0110*/ 	.byte	0x02, 0x4c
        /*0112*/ 	.byte	0x01
	.zero		1


	//----- nvinfo : EIATTR_MERCURY_ISA_VERSION
	.align		4
        /*0114*/ 	.byte	0x03, 0x5f
        /*0116*/ 	.short	0x0101


	//----- nvinfo : EIATTR_COOP_GROUP_MASK_REGIDS
	.align		4
        /*0118*/ 	.byte	0x04, 0x29
        /*011a*/ 	.short	(.L_4172 - .L_4171)


	//   ....[0]....
.L_4171:
        /*011c*/ 	.word	0xffffffff


	//   ....[1]....
        /*0120*/ 	.word	0xffffffff


	//   ....[2]....
        /*0124*/ 	.word	0xffffffff


	//   ....[3]....
        /*0128*/ 	.word	0xffffffff


	//   ....[4]....
        /*012c*/ 	.word	0xffffffff


	//   ....[5]....
        /*0130*/ 	.word	0xffffffff


	//   ....[6]....
        /*0134*/ 	.word	0xffffffff


	//   ....[7]....
        /*0138*/ 	.word	0xffffffff


	//   ....[8]....
        /*013c*/ 	.word	0xffffffff


	//   ....[9]....
        /*0140*/ 	.word	0xffffffff


	//   ....[10]....
        /*0144*/ 	.word	0xffffffff


	//   ....[11]....
        /*0148*/ 	.word	0xffffffff


	//   ....[12]....
        /*014c*/ 	.word	0xffffffff


	//   ....[13]....
        /*0150*/ 	.word	0xffffffff


	//   ....[14]....
        /*0154*/ 	.word	0xffffffff


	//   ....[15]....
        /*0158*/ 	.word	0xffffffff


	//   ....[16]....
        /*015c*/ 	.word	0xffffffff


	//   ....[17]....
        /*0160*/ 	.word	0xffffffff


	//   ....[18]....
        /*0164*/ 	.word	0xffffffff


	//   ....[19]....
        /*0168*/ 	.word	0xffffffff


	//   ....[20]....
        /*016c*/ 	.word	0xffffffff


	//   ....[21]....
        /*0170*/ 	.word	0xffffffff


	//   ....[22]....
        /*0174*/ 	.word	0xffffffff


	//   ....[23]....
        /*0178*/ 	.word	0xffffffff


	//   ....[24]....
        /*017c*/ 	.word	0xffffffff


	//   ....[25]....
        /*0180*/ 	.word	0xffffffff


	//   ....[26]....
        /*0184*/ 	.word	0xffffffff


	//   ....[27]....
        /*0188*/ 	.word	0xffffffff


	//   ....[28]....
        /*018c*/ 	.word	0xffffffff


	//   ....[29]....
        /*0190*/ 	.word	0xffffffff


	//----- nvinfo : EIATTR_COOP_GROUP_INSTR_OFFSETS
	.align		4
.L_4172:
        /*0194*/ 	.byte	0x04, 0x28
        /*0196*/ 	.short	(.L_4174 - .L_4173)


	//   ....[0]....
.L_4173:
        /*0198*/ 	.word	0x00000aa0


	//   ....[1]....
        /*019c*/ 	.word	0x00000ae0


	//   ....[2]....
        /*01a0*/ 	.word	0x00000b30


	//   ....[3]....
        /*01a4*/ 	.word	0x00000b40


	//   ....[4]....
        /*01a8*/ 	.word	0x00000b90


	//   ....[5]....
        /*01ac*/ 	.word	0x00000ba0


	//   ....[6]....
        /*01b0*/ 	.word	0x00000bf0


	//   ....[7]....
        /*01b4*/ 	.word	0x00000c10


	//   ....[8]....
        /*01b8*/ 	.word	0x00000c50


	//   ....[9]....
        /*01bc*/ 	.word	0x00000c80


	//   ....[10]....
        /*01c0*/ 	.word	0x00000d30


	//   ....[11]....
        /*01c4*/ 	.word	0x00000d40


	//   ....[12]....
        /*01c8*/ 	.word	0x00000d70


	//   ....[13]....
        /*01cc*/ 	.word	0x00000d80


	//   ....[14]....
        /*01d0*/ 	.word	0x00000db0


	//   ....[15]....
        /*01d4*/ 	.word	0x00000dc0


	//   ....[16]....
        /*01d8*/ 	.word	0x00000df0


	//   ....[17]....
        /*01dc*/ 	.word	0x00000e00


	//   ....[18]....
        /*01e0*/ 	.word	0x00000e30


	//   ....[19]....
        /*01e4*/ 	.word	0x00000e40


	//   ....[20]....
        /*01e8*/ 	.word	0x000015a0


	//   ....[21]....
        /*01ec*/ 	.word	0x000015e0


	//   ....[22]....
        /*01f0*/ 	.word	0x00001610


	//   ....[23]....
        /*01f4*/ 	.word	0x00001680


	//   ....[24]....
        /*01f8*/ 	.word	0x000016c0


	//   ....[25]....
        /*01fc*/ 	.word	0x00001710


	//   ....[26]....
        /*0200*/ 	.word	0x00001730


	//   ....[27]....
        /*0204*/ 	.word	0x00001750


	//   ....[28]....
        /*0208*/ 	.word	0x00001770


	//   ....[29]....
        /*020c*/ 	.word	0x00001790


	//----- nvinfo : EIATTR_EXIT_INSTR_OFFSETS
	.align		4
.L_4174:
        /*0210*/ 	.byte	0x04, 0x1c
        /*0212*/ 	.short	(.L_4176 - .L_4175)


	//   ....[0]....
.L_4175:
        /*0214*/ 	.word	0x00001540


	//   ....[1]....
        /*0218*/ 	.word	0x00001ac0


	//   ....[2]....
        /*021c*/ 	.word	0x00001b40


	//----- nvinfo : EIATTR_CRS_STACK_SIZE
	.align		4
.L_4176:
        /*0220*/ 	.byte	0x04, 0x1e
        /*0222*/ 	.short	(.L_4178 - .L_4177)
.L_4177:
        /*0224*/ 	.word	0x00000000


	//----- nvinfo : EIATTR_CBANK_PARAM_SIZE
	.align		4
.L_4178:
        /*0228*/ 	.byte	0x03, 0x19
        /*022a*/ 	.short	0x0074


	//----- nvinfo : EIATTR_PARAM_CBANK
	.align		4
        /*022c*/ 	.byte	0x04, 0x0a
        /*022e*/ 	.short	(.L_4180 - .L_4179)
	.align		4
.L_4179:
        /*0230*/ 	.word	index@(.nv.constant0._ZN17fastertransformer35generalAddBiasResidualLayerNormOpt2I7__half2Lb1ELb0ELi1ELb1ELi2EEEvPT_S3_PKS2_S5_S5_S5_S5_S5_fiiPKfS7_S7_Pfi)
        /*0234*/ 	.short	0x0210
        /*0236*/ 	.short	0x0074


	//----- nvinfo : EIATTR_SW_WAR
	.align		4
.L_4180:
        /*0238*/ 	.byte	0x04, 0x36
        /*023a*/ 	.short	(.L_4182 - .L_4181)
.L_4181:
        /*023c*/ 	.word	0x00000008
.L_4182:


//--------------------- .nv.info._ZN17fastertransformer34generalAddBiasResidualLayerNormOptI7__half2Lb1ELb0ELi1ELb1ELi2EEEvPT_S3_PKS2_S5_S5_S5_S5_S5_fiiPKfS7_S7_Pfi --------------------------
	.section	.nv.info._ZN17fastertransformer34generalAddBiasResidualLayerNormOptI7__half2Lb1ELb0ELi1ELb1ELi2EEEvPT_S3_PKS2_S5_S5_S5_S5_S5_fiiPKfS7_S7_Pfi,"",@"SHT_CUDA_INFO"
	.sectionflags	@""
	.align	4


	//----- nvinfo : EIATTR_CUDA_API_VERSION
	.align		4
        /*0000*/ 	.byte	0x04, 0x37
        /*0002*/ 	.short	(.L_4184 - .L_4183)
.L_4183:
        /*0004*/ 	.word	0x00000082


	//----- nvinfo : EIATTR_KPARAM_INFO
	.align		4
.L_4184:
        /*0008*/ 	.byte	0x04, 0x17
        /*000a*/ 	.short	(.L_4186 - .L_4185)
.L_4185:
        /*000c*/ 	.word	0x00000000
        /*0010*/ 	.short	0x000f
        /*0012*/ 	.short	0x0070
        /*0014*/ 	.byte	0x00, 0xf0, 0x11, 0x00


	//----- nvinfo : EIATTR_KPARAM_INFO
	.align		4
.L_4186:
        /*0018*/ 	.byte	0x04, 0x17
        /*001a*/ 	.short	(.L_4188 - .L_4187)
.L_4187:
        /*001c*/ 	.word	0x00000000
        /*0020*/ 	.short	0x000e
        /*0022*/ 	.short	0x0068
        /*0024*/ 	.byte	0x00, 0xf0, 0x21, 0x00


	//----- nvinfo : EIATTR_KPARAM_INFO
	.align		4
.L_4188:
        /*0028*/ 	.byte	0x04, 0x17
        /*002a*/ 	.short	(.L_4190 - .L_4189)
.L_4189:
        /*002c*/ 	.word	0x00000000
        /*0030*/ 	.short	0x000d
        /*0032*/ 	.short	0x0060
        /*0034*/ 	.byte	0x00, 0xf0, 0x21, 0x00


	//----- nvinfo : EIATTR_KPARAM_INFO
	.align		4
.L_4190:
        /*0038*/ 	.byte	0x04, 0x17
        /*003a*/ 	.short	(.L_4192 - .L_4191)
.L_4191:
        /*003c*/ 	.word	0x00000000
        /*0040*/ 	.short	0x000c
        /*0042*/ 	.short	0x0058
        /*0044*/ 	.byte	0x00, 0xf0, 0x21, 0x00


	//----- nvinfo : EIATTR_KPARAM_INFO
	.align		4
.L_4192:
        /*0048*/ 	.byte	0x04, 0x17
        /*004a*/ 	.short	(.L_4194 - .L_4193)
.L_4193:
        /*004c*/ 	.word	0x00000000
        /*0050*/ 	.short	0x000b
        /*0052*/ 	.short	0x0050
        /*0054*/ 	.byte	0x00, 0xf0, 0x21, 0x00


	//----- nvinfo : EIATTR_KPARAM_INFO
	.align		4
.L_4194:
        /*0058*/ 	.byte	0x04, 0x17
        /*005a*/ 	.short	(.L_4196 - .L_4195)
.L_4195:
        /*005c*/ 	.word	0x00000000
        /*0060*/ 	.short	0x000a
        /*0062*/ 	.short	0x0048
        /*0064*/ 	.byte	0x00, 0xf0, 0x11, 0x00


	//----- nvinfo : EIATTR_KPARAM_INFO
	.align		4
.L_4196:
        /*0068*/ 	.byte	0x04, 0x17
        /*006a*/ 	.short	(.L_4198 - .L_4197)
.L_4197:
        /*006c*/ 	.word	0x00000000
        /*0070*/ 	.short	0x0009
        /*0072*/ 	.short	0x0044
        /*0074*/ 	.byte	0x00, 0xf0, 0x11, 0x00


	//----- nvinfo : EIATTR_KPARAM_INFO
	.align		4
.L_4198:
        /*0078*/ 	.byte	0x04, 0x17
        /*007a*/ 	.short	(.L_4200 - .L_4199)
.L_4199:
        /*007c*/ 	.word	0x00000000
        /*0080*/ 	.short	0x0008
        /*0082*/ 	.short	0x0040
        /*0084*/ 	.byte	0x00, 0xf0, 0x11, 0x00


	//----- nvinfo : EIATTR_KPARAM_INFO
	.align		4
.L_4200:
        /*0088*/ 	.byte	0x04, 0x17
        /*008a*/ 	.short	(.L_4202 - .L_4201)
.L_4201:
        /*008c*/ 	.word	0x00000000
        /*0090*/ 	.short	0x0007
        /*0092*/ 	.short	0x0038
        /*0094*/ 	.byte	0x00, 0xf0, 0x21, 0x00


	//----- nvinfo : EIATTR_KPARAM_INFO
	.align		4
.L_4202:
        /*0098*/ 	.byte	0x04, 0x17
        /*009a*/ 	.short	(.L_4204 - .L_4203)
.L_4203:
        /*009c*/ 	.word	0x00000000
        /*00a0*/ 	.short	0x0006
        /*00a2*/ 	.short	0x0030
        /*00a4*/ 	.byte	0x00, 0xf0, 0x21, 0x00


	//----- nvinfo : EIATTR_KPARAM_INFO
	.align		4
.L_4204:
        /*00a8*/ 	.byte	0x04, 0x17
        /*00aa*/ 	.short	(.L_4206 - .L_4205)
.L_4205:
        /*00ac*/ 	.word	0x00000000
        /*00b0*/ 	.short	0x0005
        /*00b2*/ 	.short	0x0028
        /*00b4*/ 	.byte	0x00, 0xf0, 0x21, 0x00


	//----- nvinfo : EIATTR_KPARAM_INFO
	.align		4
.L_4206:
        /*00b8*/ 	.byte	0x04, 0x17
        /*00ba*/ 	.short	(.L_4208 - .L_4207)
.L_4207:
        /*00bc*/ 	.word	0x00000000
        /*00c0*/ 	.short	0x0004
        /*00c2*/ 	.short	0x0020
        /*00c4*/ 	.byte	0x00, 0xf0, 0x21, 0x00


	//----- nvinfo : EIATTR_KPARAM_INFO
	.align		4
.L_4208:
        /*00c8*/ 	.byte	0x04, 0x17
        /*00ca*/ 	.short	(.L_4210 - .L_4209)
.L_4209:
        /*00cc*/ 	.word	0x00000000
        /*00d0*/ 	.short	0x0003
        /*00d2*/ 	.short	0x0018
        /*00d4*/ 	.byte	0x00, 0xf0, 0x21, 0x00


	//----- nvinfo : EIATTR_KPARAM_INFO
	.align		4
.L_4210:
        /*00d8*/ 	.byte	0x04, 0x17
        /*00da*/ 	.short	(.L_4212 - .L_4211)
.L_4211:
        /*00dc*/ 	.word	0x00000000
        /*00e0*/ 	.short	0x0002
        /*00e2*/ 	.short	0x0010
        /*00e4*/ 	.byte	0x00, 0xf0, 0x21, 0x00


	//----- nvinfo : EIATTR_KPARAM_INFO
	.align		4
.L_4212:
        /*00e8*/ 	.byte	0x04, 0x17
        /*00ea*/ 	.short	(.L_4214 - .L_4213)
.L_4213:
        /*00ec*/ 	.word	0x00000000
        /*00f0*/ 	.short	0x0001
        /*00f2*/ 	.short	0x0008
        /*00f4*/ 	.byte	0x00, 0xf0, 0x21, 0x00


	//----- nvinfo : EIATTR_KPARAM_INFO
	.align		4
.L_4214:
        /*00f8*/ 	.byte	0x04, 0x17
        /*00fa*/ 	.short	(.L_4216 - .L_4215)
.L_4215:
        /*00fc*/ 	.word	0x00000000
        /*0100*/ 	.short	0x0000
        /*0102*/ 	.short	0x0000
        /*0104*/ 	.byte	0x00, 0xf0, 0x21, 0x00


	//----- nvinfo : EIATTR_SPARSE_MMA_MASK
	.align		4
.L_4216:
        /*0108*/ 	.byte	0x03, 0x50
        /*010a*/ 	.short	0x0000


	//----- nvinfo : EIATTR_MAXREG_COUNT
	.align		4
        /*010c*/ 	.byte	0x03, 0x1b
        /*010e*/ 	.short	0x00ff


	//----- nvinfo : EIATTR_NUM_BARRIERS
	.align		4
        /*0110*/ 	.byte	0x02, 0x4c
        /*0112*/ 	.byte	0x01
	.zero		1


	//----- nvinfo : EIATTR_MERCURY_ISA_VERSION
	.align		4
        /*0114*/ 	.byte	0x03, 0x5f
        /*0116*/ 	.short	0x0101


	//----- nvinfo : EIATTR_COOP_GROUP_MASK_REGIDS
	.align		4
        /*0118*/ 	.byte	0x04, 0x29
        /*011a*/ 	.short	(.L_4218 - .L_4217)


	//   ....[0]....
.L_4217:
        /*011c*/ 	.word	0xffffffff


	//   ....[1]....
        /*0120*/ 	.word	0xffffffff


	//   ....[2]....
        /*0124*/ 	.word	0xffffffff


	//   ....[3]....
        /*0128*/ 	.word	0xffffffff


	//   ....[4]....
        /*012c*/ 	.word	0xffffffff


	//   ....[5]....
        /*0130*/ 	.word	0xffffffff


	//   ....[6]....
        /*0134*/ 	.word	0xffffffff


	//   ....[7]....
        /*0138*/ 	.word	0xffffffff


	//   ....[8]....
        /*013c*/ 	.word	0xffffffff


	//   ....[9]....
        /*0140*/ 	.word	0xffffffff


	//   ....[10]....
        /*0144*/ 	.word	0xffffffff


	//   ....[11]....
        /*0148*/ 	.word	0xffffffff


	//   ....[12]....
        /*014c*/ 	.word	0xffffffff


	//   ....[13]....
        /*0150*/ 	.word	0xffffffff


	//   ....[14]....
        /*0154*/ 	.word	0xffffffff


	//   ....[15]....
        /*0158*/ 	.word	0xffffffff


	//   ....[16]....
        /*015c*/ 	.word	0xffffffff


	//   ....[17]....
        /*0160*/ 	.word	0xffffffff


	//   ....[18]....
        /*0164*/ 	.word	0xffffffff


	//   ....[19]....
        /*0168*/ 	.word	0xffffffff


	//   ....[20]....
        /*016c*/ 	.word	0xffffffff


	//   ....[21]....
        /*0170*/ 	.word	0xffffffff


	//   ....[22]....
        /*0174*/ 	.word	0xffffffff


	//   ....[23]....
        /*0178*/ 	.word	0xffffffff


	//   ....[24]....
        /*017c*/ 	.word	0xffffffff


	//   ....[25]....
        /*0180*/ 	.word	0xffffffff


	//   ....[26]....
        /*0184*/ 	.word	0xffffffff


	//   ....[27]....
        /*0188*/ 	.word	0xffffffff


	//   ....[28]....
        /*018c*/ 	.word	0xffffffff


	//   ....[29]....
        /*0190*/ 	.word	0xffffffff


	//----- nvinfo : EIATTR_COOP_GROUP_INSTR_OFFSETS
	.align		4
.L_4218:
        /*0194*/ 	.byte	0x04, 0x28
        /*0196*/ 	.short	(.L_4220 - .L_4219)


	//   ....[0]....
.L_4219:
        /*0198*/ 	.word	0x00000590


	//   ....[1]....
        /*019c*/ 	.word	0x00000600


	//   ....[2]....
        /*01a0*/ 	.word	0x00000640


	//   ....[3]....
        /*01a4*/ 	.word	0x00000660


	//   ....[4]....
        /*01a8*/ 	.word	0x00000690


	//   ....[5]....
        /*01ac*/ 	.word	0x00000720


	//   ....[6]....
        /*01b0*/ 	.word	0x00000750


	//   ....[7]....
        /*01b4*/ 	.word	0x00000780


	//   ....[8]....
        /*01b8*/ 	.word	0x000007b0


	//   ....[9]....
        /*01bc*/ 	.word	0x000007d0


	//   ....[10]....
        /*01c0*/ 	.word	0x00000a50


	//   ....[11]....
        /*01c4*/ 	.word	0x00000a80


	//   ....[12]....
        /*01c8*/ 	.word	0x00000aa0


	//   ....[13]....
        /*01cc*/ 	.word	0x00000ac0


	//   ....[14]....
        /*01d0*/ 	.word	0x00000ae0


	//   ....[15]....
        /*01d4*/ 	.word	0x00000b40


	//   ....[16]....
        /*01d8*/ 	.word	0x00000b60


	//   ....[17]....
        /*01dc*/ 	.word	0x00000b80


	//   ....[18]....
        /*01e0*/ 	.word	0x00000ba0


	//   ....[19]....
        /*01e4*/ 	.word	0x00000bc0


	//   ....[20]....
        /*01e8*/ 	.word	0x00001310


	//   ....[21]....
        /*01ec*/ 	.word	0x00001380


	//   ....[22]....
        /*01f0*/ 	.word	0x000013d0


	//   ....[23]....
        /*01f4*/ 	.word	0x00001420


	//   ....[24]....
        /*01f8*/ 	.word	0x00001450


	//   ....[25]....
        /*01fc*/ 	.word	0x000014a0


	//   ....[26]....
        /*0200*/ 	.word	0x000014c0


	//   ....[27]....
        /*0204*/ 	.word	0x000014e0


	//   ....[28]....
        /*0208*/ 	.word	0x00001500


	//   ....[29]....
        /*020c*/ 	.word	0x00001520


	//----- nvinfo : EIATTR_EXIT_INSTR_OFFSETS
	.align		4
.L_4220:
        /*0210*/ 	.byte	0x04, 0x1c
        /*0212*/ 	.short	(.L_4222 - .L_4221)


	//   ....[0]....
.L_4221:
        /*0214*/ 	.word	0x000012d0


	//   ....[1]....
        /*0218*/ 	.word	0x00001860


	//   ....[2]....
        /*021c*/ 	.word	0x000018f0


	//----- nvinfo : EIATTR_CRS_STACK_SIZE
	.align		4
.L_4222:
        /*0220*/ 	.byte	0x04, 0x1e
        /*0222*/ 	.short	(.L_4224 - .L_4223)
.L_4223:
        /*0224*/ 	.word	0x00000000


	//----- nvinfo : EIATTR_CBANK_PARAM_SIZE
	.align		4
.L_4224:
        /*0228*/ 	.byte	0x03, 0x19
        /*022a*/ 	.short	0x0074


	//----- nvinfo : EIATTR_PARAM_CBANK
	.align		4
        /*022c*/ 	.byte	0x04, 0x0a
        /*022e*/ 	.short	(.L_4226 - .L_4225)
	.align		4
.L_4225:
        /*0230*/ 	.word	index@(.nv.constant0._ZN17fastertransformer34generalAddBiasResidualLayerNormOptI7__half2Lb1ELb0ELi1ELb1ELi2EEEvPT_S3_PKS2_S5_S5_S5_S5_S5_fiiPKfS7_S7_Pfi)
        /*0234*/ 	.short	0x0210
        /*0236*/ 	.short	0x0074


	//----- nvinfo : EIATTR_SW_WAR
	.align		4
.L_4226:
        /*0238*/ 	.byte	0x04, 0x36
        /*023a*/ 	.short	(.L_4228 - .L_4227)
.L_4227:
        /*023c*/ 	.word	0x00000008
.L_4228:


//--------------------- .nv.info._ZN17fastertransformer35generalAddBiasResidualLayerNormOpt2I7__half2Lb0ELb1ELi1ELb1ELi2EEEvPT_S3_PKS2_S5_S5_S5_S5_S5_fiiPKfS7_S7_Pfi --------------------------
	.section	.nv.info._ZN17fastertransformer35generalAddBiasResidualLayerNormOpt2I7__half2Lb0ELb1ELi1ELb1ELi2EEEvPT_S3_PKS2_S5_S5_S5_S5_S5_fiiPKfS7_S7_Pfi,"",@"SHT_CUDA_INFO"
	.sectionflags	@""
	.align	4


	//----- nvinfo : EIATTR_CUDA_API_VERSION
	.align		4
        /*0000*/ 	.byte	0x04, 0x37
        /*0002*/ 	.short	(.L_4230 - .L_4229)
.L_4229:
        /*0004*/ 	.word	0x00000082


	//----- nvinfo : EIATTR_KPARAM_INFO
	.align		4
.L_4230:
        /*0008*/ 	.byte	0x04, 0x17
        /*000a*/ 	.short	(.L_4232 - .L_4231)
.L_4231:
        /*000c*/ 	.word	0x00000000
        /*0010*/ 	.short	0x000f
        /*0012*/ 	.short	0x0070
        /*0014*/ 	.byte	0x00, 0xf0, 0x11, 0x00


	//----- nvinfo : EIATTR_KPARAM_INFO
	.align		4
.L_4232:
        /*0018*/ 	.byte	0x04, 0x17
        /*001a*/ 	.short	(.L_4234 - .L_4233)
.L_4233:
        /*001c*/ 	.word	0x00000000
        /*0020*/ 	.short	0x000e
        /*0022*/ 	.short	0x0068
        /*0024*/ 	.byte	0x00, 0xf0, 0x21, 0x00


	//----- nvinfo : EIATTR_KPARAM_INFO
	.align		4
.L_4234:
        /*0028*/ 	.byte	0x04, 0x17
        /*002a*/ 	.short	(.L_4236 - .L_4235)
.L_4235:
        /*002c*/ 	.word	0x00000000
        /*0030*/ 	.short	0x000d
        /*0032*/ 	.short	0x0060
        /*0034*/ 	.byte	0x00, 0xf0, 0x21, 0x00


	//----- nvinfo : EIATTR_KPARAM_INFO
	.align		4
.L_4236:
        /*0038*/ 	.byte	0x04, 0x17
        /*003a*/ 	.short	(.L_4238 - .L_4237)
.L_4237:
        /*003c*/ 	.word	0x00000000
        /*0040*/ 	.short	0x000c
        /*0042*/ 	.short	0x0058
        /*0044*/ 	.byte	0x00, 0xf0, 0x21, 0x00


	//----- nvinfo : EIATTR_KPARAM_INFO
	.align		4
.L_4238:
        /*0048*/ 	.byte	0x04, 0x17
        /*004a*/ 	.short	(.L_4240 - .L_4239)
.L_4239:
        /*004c*/ 	.word	0x00000000
        /*0050*/ 	.short	0x000b
        /*0052*/ 	.short	0x0050
        /*0054*/ 	.byte	0x00, 0xf0, 0x21, 0x00


	//----- nvinfo : EIATTR_KPARAM_INFO
	.align		4
.L_4240:
        /*0058*/ 	.byte	0x04, 0x17
        /*005a*/ 	.short	(.L_4242 - .L_4241)
.L_4241:
        /*005c*/ 	.word	0x00000000
        /*0060*/ 	.short	0x000a
        /*0062*/ 	.short	0x0048
        /*0064*/ 	.byte	0x00, 0xf0, 0x11, 0x00


	//----- nvinfo : EIATTR_KPARAM_INFO
	.align		4
.L_4242:
        /*0068*/ 	.byte	0x04, 0x17
        /*006a*/ 	.short	(.L_4244 - .L_4243)
.L_4243:
        /*006c*/ 	.word	0x00000000
        /*0070*/ 	.short	0x0009
        /*0072*/ 	.short	0x0044
        /*0074*/ 	.byte	0x00, 0xf0, 0x11, 0x00


	//----- nvinfo : EIATTR_KPARAM_INFO
	.align		4
.L_4244:
        /*0078*/ 	.byte	0x04, 0x17
        /*007a*/ 	.short	(.L_4246 - .L_4245)
.L_4245:
        /*007c*/ 	.word	0x00000000
        /*0080*/ 	.short	0x0008
        /*0082*/ 	.short	0x0040
        /*0084*/ 	.byte	0x00, 0xf0, 0x11, 0x00


	//----- nvinfo : EIATTR_KPARAM_INFO
	.align		4
.L_4246:
        /*0088*/ 	.byte	0x04, 0x17
        /*008a*/ 	.short	(.L_4248 - .L_4247)
.L_4247:
        /*008c*/ 	.word	0x00000000
        /*0090*/ 	.short	0x0007
        /*0092*/ 	.short	0x0038
        /*0094*/ 	.byte	0x00, 0xf0, 0x21, 0x00


	//----- nvinfo : EIATTR_KPARAM_INFO
	.align		4
.L_4248:
        /*0098*/ 	.byte	0x04, 0x17
        /*009a*/ 	.short	(.L_4250 - .L_4249)
.L_4249:
        /*009c*/ 	.word	0x00000000
        /*00a0*/ 	.short	0x0006
        /*00a2*/ 	.short	0x0030
        /*00a4*/ 	.byte	0x00, 0xf0, 0x21, 0x00


	//----- nvinfo : EIATTR_KPARAM_INFO
	.align		4
.L_4250:
        /*00a8*/ 	.byte	0x04, 0x17
        /*00aa*/ 	.short	(.L_4252 - .L_4251)
.L_4251:
        /*00ac*/ 	.word	0x00000000
        /*00b0*/ 	.short	0x0005
        /*00b2*/ 	.short	0x0028
        /*00b4*/ 	.byte	0x00, 0xf0, 0x21, 0x00


	//----- nvinfo : EIATTR_KPARAM_INFO
	.align		4
.L_4252:
        /*00b8*/ 	.byte	0x04, 0x17
        /*00ba*/ 	.short	(.L_4254 - .L_4253)
.L_4253:
        /*00bc*/ 	.word	0x00000000
        /*00c0*/ 	.short	0x0004
        /*00c2*/ 	.short	0x0020
        /*00c4*/ 	.byte	0x00, 0xf0, 0x21, 0x00


	//----- nvinfo : EIATTR_KPARAM_INFO
	.align		4
.L_4254:
        /*00c8*/ 	.byte	0x04, 0x17
        /*00ca*/ 	.short	(.L_4256 - .L_4255)
.L_4255:
        /*00cc*/ 	.word	0x00000000
        /*00d0*/ 	.short	0x0003
        /*00d2*/ 	.short	0x0018
        /*00d4*/ 	.byte	0x00, 0xf0, 0x21, 0x00


	//----- nvinfo : EIATTR_KPARAM_INFO
	.align		4
.L_4256:
        /*00d8*/ 	.byte	0x04, 0x17
        /*00da*/ 	.short	(.L_4258 - .L_4257)
.L_4257:
        /*00dc*/ 	.word	0x00000000
        /*00e0*/ 	.short	0x0002
        /*00e2*/ 	.short	0x0010
        /*00e4*/ 	.byte	0x00, 0xf0, 0x21, 0x00


	//----- nvinfo : EIATTR_KPARAM_INFO
	.align		4
.L_4258:
        /*00e8*/ 	.byte	0x04, 0x17
        /*00ea*/ 	.short	(.L_4260 - .L_4259)
.L_4259:
        /*00ec*/ 	.word	0x00000000
        /*00f0*/ 	.short	0x0001
        /*00f2*/ 	.short	0x0008
        /*00f4*/ 	.byte	0x00, 0xf0, 0x21, 0x00


	//----- nvinfo : EIATTR_KPARAM_INFO
	.align		4
.L_4260:
        /*00f8*/ 	.byte	0x04, 0x17
        /*00fa*/ 	.short	(.L_4262 - .L_4261)
.L_4261:
        /*00fc*/ 	.word	0x00000000
        /*0100*/ 	.short	0x0000
        /*0102*/ 	.short	0x0000
        /*0104*/ 	.byte	0x00, 0xf0, 0x21, 0x00


	//----- nvinfo : EIATTR_SPARSE_MMA_MASK
	.align		4
.L_4262:
        /*0108*/ 	.byte	0x03, 0x50
        /*010a*/ 	.short	0x0000


	//----- nvinfo : EIATTR_MAXREG_COUNT
	.align		4
        /*010c*/ 	.byte	0x03, 0x1b
        /*010e*/ 	.short	0x00ff


	//----- nvinfo : EIATTR_NUM_BARRIERS
	.align		4
        /*0110*/ 	.byte	0x02, 0x4c
        /*0112*/ 	.byte	0x01
	.zero		1


	//----- nvinfo : EIATTR_MERCURY_ISA_VERSION
	.align		4
        /*0114*/ 	.byte	0x03, 0x5f
        /*0116*/ 	.short	0x0101


	//----- nvinfo : EIATTR_COOP_GROUP_MASK_REGIDS
	.align		4
        /*0118*/ 	.byte	0x04, 0x29
        /*011a*/ 	.short	(.L_4264 - .L_4263)


	//   ....[0]....
.L_4263:
        /*011c*/ 	.word	0xffffffff


	//   ....[1]....
        /*0120*/ 	.word	0xffffffff


	//   ....[2]....
        /*0124*/ 	.word	0xffffffff


	//   ....[3]....
        /*0128*/ 	.word	0xffffffff


	//   ....[4]....
        /*012c*/ 	.word	0xffffffff


	//   ....[5]....
        /*0130*/ 	.word	0xffffffff


	//   ....[6]....
        /*0134*/ 	.word	0xffffffff


	//   ....[7]....
        /*0138*/ 	.word	0xffffffff


	//   ....[8]....
        /*013c*/ 	.word	0xffffffff


	//   ....[9]....
        /*0140*/ 	.word	0xffffffff


	//   ....[10]....
        /*0144*/ 	.word	0xffffffff


	//   ....[11]....
        /*0148*/ 	.word	0xffffffff


	//   ....[12]....
        /*014c*/ 	.word	0xffffffff


	//   ....[13]....
        /*0150*/ 	.word	0xffffffff


	//   ....[14]....
        /*0154*/ 	.word	0xffffffff


	//   ....[15]....
        /*0158*/ 	.word	0xffffffff


	//   ....[16]....
        /*015c*/ 	.word	0xffffffff


	//   ....[17]....
        /*0160*/ 	.word	0xffffffff


	//   ....[18]....
        /*0164*/ 	.word	0xffffffff


	//   ....[19]....
        /*0168*/ 	.word	0xffffffff


	//   ....[20]....
        /*016c*/ 	.word	0xffffffff


	//   ....[21]....
        /*0170*/ 	.word	0xffffffff


	//   ....[22]....
        /*0174*/ 	.word	0xffffffff


	//   ....[23]....
        /*0178*/ 	.word	0xffffffff


	//   ....[24]....
        /*017c*/ 	.word	0xffffffff


	//   ....[25]....
        /*0180*/ 	.word	0xffffffff


	//   ....[26]....
        /*0184*/ 	.word	0xffffffff


	//   ....[27]....
        /*0188*/ 	.word	0xffffffff


	//   ....[28]....
        /*018c*/ 	.word	0xffffffff


	//   ....[29]....
        /*0190*/ 	.word	0xffffffff


	//----- nvinfo : EIATTR_COOP_GROUP_INSTR_OFFSETS
	.align		4
.L_4264:
        /*0194*/ 	.byte	0x04, 0x28
        /*0196*/ 	.short	(.L_4266 - .L_4265)


	//   ....[0]....
.L_4265:
        /*0198*/ 	.word	0x00000540


	//   ....[1]....
        /*019c*/ 	.word	0x00000580


	//   ....[2]....
        /*01a0*/ 	.word	0x000005e0


	//   ....[3]....
        /*01a4*/ 	.word	0x00000600


	//   ....[4]....
        /*01a8*/ 	.word	0x00000630


	//   ....[5]....
        /*01ac*/ 	.word	0x00000640


	//   ....[6]....
        /*01b0*/ 	.word	0x00000680


	//   ....[7]....
        /*01b4*/ 	.word	0x000006a0


	//   ....[8]....
        /*01b8*/ 	.word	0x000006e0


	//   ....[9]....
        /*01bc*/ 	.word	0x00000710


	//   ....[10]....
        /*01c0*/ 	.word	0x000007e0


	//   ....[11]....
        /*01c4*/ 	.word	0x000007f0


	//   ....[12]....
        /*01c8*/ 	.word	0x00000820


	//   ....[13]....
        /*01cc*/ 	.word	0x00000830


	//   ....[14]....
        /*01d0*/ 	.word	0x00000860


	//   ....[15]....
        /*01d4*/ 	.word	0x00000870


	//   ....[16]....
        /*01d8*/ 	.word	0x000008a0


	//   ....[17]....
        /*01dc*/ 	.word	0x000008b0


	//   ....[18]....
        /*01e0*/ 	.word	0x000008e0


	//   ....[19]....
        /*01e4*/ 	.word	0x000008f0


	//   ....[20]....
        /*01e8*/ 	.word	0x00001090


	//   ....[21]....
        /*01ec*/ 	.word	0x000010d0


	//   ....[22]....
        /*01f0*/ 	.word	0x00001100


	//   ....[23]....
        /*01f4*/ 	.word	0x00001170


	//   ....[24]....
        /*01f8*/ 	.word	0x000011b0


	//   ....[25]....
        /*01fc*/ 	.word	0x00001200


	//   ....[26]....
        /*0200*/ 	.word	0x00001220


	//   ....[27]....
        /*0204*/ 	.word	0x00001240


	//   ....[28]....
        /*0208*/ 	.word	0x00001260


	//   ....[29]....
        /*020c*/ 	.word	0x00001280


	//----- nvinfo : EIATTR_EXIT_INSTR_OFFSETS
	.align		4
.L_4266:
        /*0210*/ 	.byte	0x04, 0x1c
        /*0212*/ 	.short	(.L_4268 - .L_4267)


	//   ....[0]....
.L_4267:
        /*0214*/ 	.word	0x00001030


	//   ....[1]....
        /*0218*/ 	.word	0x000015b0


	//   ....[2]....
        /*021c*/ 	.word	0x00001630


	//----- nvinfo : EIATTR_CRS_STACK_SIZE
	.align		4
.L_4268:
        /*0220*/ 	.byte	0x04, 0x1e
        /*0222*/ 	.short	(.L_4270 - .L_4269)
.L_4269:
        /*0224*/ 	.word	0x00000000


	//----- nvinfo : EIATTR_CBANK_PARAM_SIZE
	.align		4
.L_4270:
        /*0228*/ 	.byte	0x03, 0x19
        /*022a*/ 	.short	0x0074


	//----- nvinfo : EIATTR_PARAM_CBANK
	.align		4
        /*022c*/ 	.byte	0x04, 0x0a
        /*022e*/ 	.short	(.L_4272 - .L_4271)
	.align		4
.L_4271:
        /*0230*/ 	.word	index@(.nv.constant0._ZN17fastertransformer35generalAddBiasResidualLayerNormOpt2I7__half2Lb0ELb1ELi1ELb1ELi2EEEvPT_S3_PKS2_S5_S5_S5_S5_S5_fiiPKfS7_S7_Pfi)
        /*0234*/ 	.short	0x0210
        /*0236*/ 	.short	0x0074


	//----- nvinfo : EIATTR_SW_WAR
	.align		4
.L_4272:
        /*0238*/ 	.byte	0x04, 0x36
        /*023a*/ 	.short	(.L_4274 - .L_4273)
.L_4273:
        /*023c*/ 	.word	0x00000008
.L_4274:


//--------------------- .nv.info._ZN17fastertransformer34generalAddBiasResidualLayerNormOptI7__half2Lb0ELb1ELi1ELb1ELi2EEEvPT_S3_PKS2_S5_S5_S5_S5_S5_fiiPKfS7_S7_Pfi --------------------------
	.section	.nv.info._ZN17fastertransformer34generalAddBiasResidualLayerNormOptI7__half2Lb0ELb1ELi1ELb1ELi2EEEvPT_S3_PKS2_S5_S5_S5_S5_S5_fiiPKfS7_S7_Pfi,"",@"SHT_CUDA_INFO"
	.sectionflags	@""
	.align	4


	//----- nvinfo : EIATTR_CUDA_API_VERSION
	.align		4
        /*0000*/ 	.byte	0x04, 0x37
        /*0002*/ 	.short	(.L_4276 - .L_4275)
.L_4275:
        /*0004*/ 	.word	0x00000082


	//----- nvinfo : EIATTR_KPARAM_INFO
	.align		4
.L_4276:
        /*0008*/ 	.byte	0x04, 0x17
        /*000a*/ 	.short	(.L_4278 - .L_4277)
.L_4277:
        /*000c*/ 	.word	0x00000000
        /*0010*/ 	.short	0x000f
        /*0012*/ 	.short	0x0070
        /*0014*/ 	.byte	0x00, 0xf0, 0x11, 0x00


	//----- nvinfo : EIATTR_KPARAM_INFO
	.align		4
.L_4278:
        /*0018*/ 	.byte	0x04, 0x17
        /*001a*/ 	.short	(.L_4280 - .L_4279)
.L_4279:
        /*001c*/ 	.word	0x00000000
        /*0020*/ 	.short	0x000e
        /*0022*/ 	.short	0x0068
        /*0024*/ 	.byte	0x00, 0xf0, 0x21, 0x00


	//----- nvinfo : EIATTR_KPARAM_INFO
	.align		4
.L_4280:
        /*0028*/ 	.byte	0x04, 0x17
        /*002a*/ 	.short	(.L_4282 - .L_4281)
.L_4281:
        /*002c*/ 	.word	0x00000000
        /*0030*/ 	.short	0x000d
        /*0032*/ 	.short	0x0060
        /*0034*/ 	.byte	0x00, 0xf0, 0x21, 0x00


	//----- nvinfo : EIATTR_KPARAM_INFO
	.align		4
.L_4282:
        /*0038*/ 	.byte	0x04, 0x17
        /*003a*/ 	.short	(.L_4284 - .L_4283)
.L_4283:
        /*003c*/ 	.word	0x00000000
        /*0040*/ 	.short	0x000c
        /*0042*/ 	.short	0x0058
        /*0044*/ 	.byte	0x00, 0xf0, 0x21, 0x00


	//----- nvinfo : EIATTR_KPARAM_INFO
	.align		4
.L_4284:
        /*0048*/ 	.byte	0x04, 0x17
        /*004a*/ 	.short	(.L_4286 - .L_4285)
.L_4285:
        /*004c*/ 	.word	0x00000000
        /*0050*/ 	.short	0x000b
        /*0052*/ 	.short	0x0050
        /*0054*/ 	.byte	0x00, 0xf0, 0x21, 0x00


	//----- nvinfo : EIATTR_KPARAM_INFO
	.align		4
.L_4286:
        /*0058*/ 	.byte	0x04, 0x17
        /*005a*/ 	.short	(.L_4288 - .L_4287)
.L_4287:
        /*005c*/ 	.word	0x00000000
        /*0060*/ 	.short	0x000a
        /*0062*/ 	.short	0x0048
        /*0064*/ 	.byte	0x00, 0xf0, 0x11, 0x00


	//----- nvinfo : EIATTR_KPARAM_INFO
	.align		4
.L_4288:
        /*0068*/ 	.byte	0x04, 0x17
        /*006a*/ 	.short	(.L_4290 - .L_4289)
.L_4289:
        /*006c*/ 	.word	0x00000000
        /*0070*/ 	.short	0x0009
        /*0072*/ 	.short	0x0044
        /*0074*/ 	.byte	0x00, 0xf0, 0x11, 0x00


	//----- nvinfo : EIATTR_KPARAM_INFO
	.align		4
.L_4290:
        /*0078*/ 	.byte	0x04, 0x17
        /*007a*/ 	.short	(.L_4292 - .L_4291)
.L_4291:
        /*007c*/ 	.word	0x00000000
        /*0080*/ 	.short	0x0008
        /*0082*/ 	.short	0x0040
        /*0084*/ 	.byte	0x00, 0xf0, 0x11, 0x00


	//----- nvinfo : EIATTR_KPARAM_INFO
	.align		4
.L_4292:
        /*0088*/ 	.byte	0x04, 0x17
        /*008a*/ 	.short	(.L_4294 - .L_4293)
.L_4293:
        /*008c*/ 	.word	0x00000000
        /*0090*/ 	.short	0x0007
        /*0092*/ 	.short	0x0038
        /*0094*/ 	.byte	0x00, 0xf0, 0x21, 0x00


	//----- nvinfo : EIATTR_KPARAM_INFO
	.align		4
.L_4294:
        /*0098*/ 	.byte	0x04, 0x17
        /*009a*/ 	.short	(.L_4296 - .L_4295)
.L_4295:
        /*009c*/ 	.word	0x00000000
        /*00a0*/ 	.short	0x0006
        /*00a2*/ 	.short	0x0030
        /*00a4*/ 	.byte	0x00, 0xf0, 0x21, 0x00


	//----- nvinfo : EIATTR_KPARAM_INFO
	.align		4
.L_4296:
        /*00a8*/ 	.byte	0x04, 0x17
        /*00aa*/ 	.short	(.L_4298 - .L_4297)
.L_4297:
        /*00ac*/ 	.word	0x00000000
        /*00b0*/ 	.short	0x0005
        /*00b2*/ 	.short	0x0028
        /*00b4*/ 	.byte	0x00, 0xf0, 0x21, 0x00


	//----- nvinfo : EIATTR_KPARAM_INFO
	.align		4
.L_4298:
        /*00b8*/ 	.byte	0x04, 0x17
        /*00ba*/ 	.short	(.L_4300 - .L_4299)
.L_4299:
        /*00bc*/ 	.word	0x00000000
        /*00c0*/ 	.short	0x0004
        /*00c2*/ 	.short	0x0020
        /*00c4*/ 	.byte	0x00, 0xf0, 0x21, 0x00


	//----- nvinfo : EIATTR_KPARAM_INFO
	.align		4
.L_4300:
        /*00c8*/ 	.byte	0x04, 0x17
        /*00ca*/ 	.short	(.L_4302 - .L_4301)
.L_4301:
        /*00cc*/ 	.word	0x00000000
        /*00d0*/ 	.short	0x0003
        /*00d2*/ 	.short	0x0018
        /*00d4*/ 	.byte	0x00, 0xf0, 0x21, 0x00


	//----- nvinfo : EIATTR_KPARAM_INFO
	.align		4
.L_4302:
        /*00d8*/ 	.byte	0x04, 0x17
        /*00da*/ 	.short	(.L_4304 - .L_4303)
.L_4303:
        /*00dc*/ 	.word	0x00000000
        /*00e0*/ 	.short	0x0002
        /*00e2*/ 	.short	0x0010
        /*00e4*/ 	.byte	0x00, 0xf0, 0x21, 0x00


	//----- nvinfo : EIATTR_KPARAM_INFO
	.align		4
.L_4304:
        /*00e8*/ 	.byte	0x04, 0x17
        /*00ea*/ 	.short	(.L_4306 - .L_4305)
.L_4305:
        /*00ec*/ 	.word	0x00000000
        /*00f0*/ 	.short	0x0001
        /*00f2*/ 	.short	0x0008
        /*00f4*/ 	.byte	0x00, 0xf0, 0x21, 0x00


	//----- nvinfo : EIATTR_KPARAM_INFO
	.align		4
.L_4306:
        /*00f8*/ 	.byte	0x04, 0x17
        /*00fa*/ 	.short	(.L_4308 - .L_4307)
.L_4307:
        /*00fc*/ 	.word	0x00000000
        /*0100*/ 	.short	0x0000
        /*0102*/ 	.short	0x0000
        /*0104*/ 	.byte	0x00, 0xf0, 0x21, 0x00


	//----- nvinfo : EIATTR_SPARSE_MMA_MASK
	.align		4
.L_4308:
        /*0108*/ 	.byte	0x03, 0x50
        /*010a*/ 	.short	0x0000


	//----- nvinfo : EIATTR_MAXREG_COUNT
	.align		4
        /*010c*/ 	.byte	0x03, 0x1b
        /*010e*/ 	.short	0x00ff


	//----- nvinfo : EIATTR_NUM_BARRIERS
	.align		4
        /*0110*/ 	.byte	0x02, 0x4c
        /*0112*/ 	.byte	0x01
	.zero		1


	//----- nvinfo : EIATTR_MERCURY_ISA_VERSION
	.align		4
        /*0114*/ 	.byte	0x03, 0x5f
        /*0116*/ 	.short	0x0101


	//----- nvinfo : EIATTR_COOP_GROUP_MASK_REGIDS
	.align		4
        /*0118*/ 	.byte	0x04, 0x29
        /*011a*/ 	.short	(.L_4310 - .L_4309)


	//   ....[0]....
.L_4309:
        /*011c*/ 	.word	0xffffffff


	//   ....[1]....
        /*0120*/ 	.word	0xffffffff


	//   ....[2]....
        /*0124*/ 	.word	0xffffffff


	//   ....[3]....
        /*0128*/ 	.word	0xffffffff


	//   ....[4]....
        /*012c*/ 	.word	0xffffffff


	//   ....[5]....
        /*0130*/ 	.word	0xffffffff


	//   ....[6]....
        /*0134*/ 	.word	0xffffffff


	//   ....[7]....
        /*0138*/ 	.word	0xffffffff


	//   ....[8]....
        /*013c*/ 	.word	0xffffffff


	//   ....[9]....
        /*0140*/ 	.word	0xffffffff


	//   ....[10]....
        /*0144*/ 	.word	0xffffffff


	//   ....[11]....
        /*0148*/ 	.word	0xffffffff


	//   ....[12]....
        /*014c*/ 	.word	0xffffffff


	//   ....[13]....
        /*0150*/ 	.word	0xffffffff


	//   ....[14]....
        /*0154*/ 	.word	0xffffffff


	//   ....[15]....
        /*0158*/ 	.word	0xffffffff


	//   ....[16]....
        /*015c*/ 	.word	0xffffffff


	//   ....[17]....
        /*0160*/ 	.word	0xffffffff


	//   ....[18]....
        /*0164*/ 	.word	0xffffffff


	//   ....[19]....
        /*0168*/ 	.word	0xffffffff


	//   ....[20]....
        /*016c*/ 	.word	0xffffffff


	//   ....[21]....
        /*0170*/ 	.word	0xffffffff


	//   ....[22]....
        /*0174*/ 	.word	0xffffffff


	//   ....[23]....
        /*0178*/ 	.word	0xffffffff


	//   ....[24]....
        /*017c*/ 	.word	0xffffffff


	//   ....[25]....
        /*0180*/ 	.word	0xffffffff


	//   ....[26]....
        /*0184*/ 	.word	0xffffffff


	//   ....[27]....
        /*0188*/ 	.word	0xffffffff


	//   ....[28]....
        /*018c*/ 	.word	0xffffffff


	//   ....[29]....
        /*0190*/ 	.word	0xffffffff


	//----- nvinfo : EIATTR_COOP_GROUP_INSTR_OFFSETS
	.align		4
.L_4310:
        /*0194*/ 	.byte	0x04, 0x28
        /*0196*/ 	.short	(.L_4312 - .L_4311)


	//   ....[0]....
.L_4311:
        /*0198*/ 	.word	0x00000310


	//   ....[1]....
        /*019c*/ 	.word	0x00000390


	//   ....[2]....
        /*01a0*/ 	.word	0x000003b0


	//   ....[3]....
        /*01a4*/ 	.word	0x000003e0


	//   ....[4]....
        /*01a8*/ 	.word	0x00000410


	//   ....[5]....
        /*01ac*/ 	.word	0x000004a0


	//   ....[6]....
        /*01b0*/ 	.word	0x000004d0


	//   ....[7]....
        /*01b4*/ 	.word	0x00000500


	//   ....[8]....
        /*01b8*/ 	.word	0x00000520


	//   ....[9]....
        /*01bc*/ 	.word	0x00000550


	//   ....[10]....
        /*01c0*/ 	.word	0x000007d0


	//   ....[11]....
        /*01c4*/ 	.word	0x00000800


	//   ....[12]....
        /*01c8*/ 	.word	0x00000820


	//   ....[13]....
        /*01cc*/ 	.word	0x00000840


	//   ....[14]....
        /*01d0*/ 	.word	0x00000860


	//   ....[15]....
        /*01d4*/ 	.word	0x000008c0


	//   ....[16]....
        /*01d8*/ 	.word	0x000008e0


	//   ....[17]....
        /*01dc*/ 	.word	0x00000900


	//   ....[18]....
        /*01e0*/ 	.word	0x00000920


	//   ....[19]....
        /*01e4*/ 	.word	0x00000940


	//   ....[20]....
        /*01e8*/ 	.word	0x000010d0


	//   ....[21]....
        /*01ec*/ 	.word	0x00001140


	//   ....[22]....
        /*01f0*/ 	.word	0x00001190


	//   ....[23]....
        /*01f4*/ 	.word	0x000011e0


	//   ....[24]....
        /*01f8*/ 	.word	0x00001210


	//   ....[25]....
        /*01fc*/ 	.word	0x00001260


	//   ....[26]....
        /*0200*/ 	.word	0x00001280


	//   ....[27]....
        /*0204*/ 	.word	0x000012a0


	//   ....[28]....
        /*0208*/ 	.word	0x000012c0


	//   ....[29]....
        /*020c*/ 	.word	0x000012e0


	//----- nvinfo : EIATTR_EXIT_INSTR_OFFSETS
	.align		4
.L_4312:
        /*0210*/ 	.byte	0x04, 0x1c
        /*0212*/ 	.short	(.L_4314 - .L_4313)


	//   ....[0]....
.L_4313:
        /*0214*/ 	.word	0x00001090


	//   ....[1]....
        /*0218*/ 	.word	0x00001620


	//   ....[2]....
        /*021c*/ 	.word	0x000016b0


	//----- nvinfo : EIATTR_CRS_STACK_SIZE
	.align		4
.L_4314:
        /*0220*/ 	.byte	0x04, 0x1e
        /*0222*/ 	.short	(.L_4316 - .L_4315)
.L_4315:
        /*0224*/ 	.word	0x00000000


	//----- nvinfo : EIATTR_CBANK_PARAM_SIZE
	.align		4
.L_4316:
        /*0228*/ 	.byte	0x03, 0x19
        /*022a*/ 	.short	0x0074


	//----- nvinfo : EIATTR_PARAM_CBANK
	.align		4
        /*022c*/ 	.byte	0x04, 0x0a
        /*022e*/ 	.short	(.L_4318 - .L_4317)
	.align		4
.L_4317:
        /*0230*/ 	.word	index@(.nv.constant0._ZN17fastertransformer34generalAddBiasResidualLayerNormOptI7__half2Lb0ELb1ELi1ELb1ELi2EEEvPT_S3_PKS2_S5_S5_S5_S5_S5_fiiPKfS7_S7_Pfi)
        /*0234*/ 	.short	0x0210
        /*0236*/ 	.short	0x0074


	//----- nvinfo : EIATTR_SW_WAR
	.align		4
.L_4318:
        /*0238*/ 	.byte	0x04, 0x36
        /*023a*/ 	.short	(.L_4320 - .L_4319)
.L_4319:
        /*023c*/ 	.word	0x00000008
.L_4320:


//--------------------- .nv.info._ZN17fastertransformer35generalAddBiasResidualLayerNormOpt2I7__half2Lb1ELb1ELi1ELb1ELi2EEEvPT_S3_PKS2_S5_S5_S5_S5_S5_fiiPKfS7_S7_Pfi --------------------------
	.section	.nv.info._ZN17fastertransformer35generalAddBiasResidualLayerNormOpt2I7__half2Lb1ELb1ELi1ELb1ELi2EEEvPT_S3_PKS2_S5_S5_S5_S5_S5_fiiPKfS7_S7_Pfi,"",@"SHT_CUDA_INFO"
	.sectionflags	@""
	.align	4


	//----- nvinfo : EIATTR_CUDA_API_VERSION
	.align		4
        /*0000*/ 	.byte	0x04, 0x37
        /*0002*/ 	.short	(.L_4322 - .L_4321)
.L_4321:
        /*0004*/ 	.word	0x00000082


	//----- nvinfo : EIATTR_KPARAM_INFO
	.align		4
.L_4322:
        /*0008*/ 	.byte	0x04, 0x17
        /*000a*/ 	.short	(.L_4324 - .L_4323)
.L_4323:
        /*000c*/ 	.word	0x00000000
        /*0010*/ 	.short	0x000f
        /*0012*/ 	.short	0x0070
        /*0014*/ 	.byte	0x00, 0xf0, 0x11, 0x00


	//----- nvinfo : EIATTR_KPARAM_INFO
	.align		4
.L_4324:
        /*0018*/ 	.byte	0x04, 0x17
        /*001a*/ 	.short	(.L_4326 - .L_4325)
.L_4325:
        /*001c*/ 	.word	0x00000000
        /*0020*/ 	.short	0x000e
        /*0022*/ 	.short	0x0068
        /*0024*/ 	.byte	0x00, 0xf0, 0x21, 0x00


	//----- nvinfo : EIATTR_KPARAM_INFO
	.align		4
.L_4326:
        /*0028*/ 	.byte	0x04, 0x17
        /*002a*/ 	.short	(.L_4328 - .L_4327)
.L_4327:
        /*002c*/ 	.word	0x00000000
        /*0030*/ 	.short	0x000d
        /*0032*/ 	.short	0x0060
        /*0034*/ 	.byte	0x00, 0xf0, 0x21, 0x00


	//----- nvinfo : EIATTR_KPARAM_INFO
	.align		4
.L_4328:
        /*0038*/ 	.byte	0x04, 0x17
        /*003a*/ 	.short	(.L_4330 - .L_4329)
.L_4329:
        /*003c*/ 	.word	0x00000000
        /*0040*/ 	.short	0x000c
        /*0042*/ 	.short	0x0058
        /*0044*/ 	.byte	0x00, 0xf0, 0x21, 0x00


	//----- nvinfo : EIATTR_KPARAM_INFO
	.align		4
.L_4330:
        /*0048*/ 	.byte	0x04, 0x17
        /*004a*/ 	.short	(.L_4332 - .L_4331)
.L_4331:
        /*004c*/ 	.word	0x00000000
        /*0050*/ 	.short	0x000b
        /*0052*/ 	.short	0x0050
        /*0054*/ 	.byte	0x00, 0xf0, 0x21, 0x00


	//----- nvinfo : EIATTR_KPARAM_INFO
	.align		4
.L_4332:
        /*0058*/ 	.byte	0x04, 0x17
        /*005a*/ 	.short	(.L_4334 - .L_4333)
.L_4333:
        /*005c*/ 	.word	0x00000000
        /*0060*/ 	.short	0x000a
        /*0062*/ 	.short	0x0048
        /*0064*/ 	.byte	0x00, 0xf0, 0x11, 0x00


	//----- nvinfo : EIATTR_KPARAM_INFO
	.align		4
.L_4334:
        /*0068*/ 	.byte	0x04, 0x17
        /*006a*/ 	.short	(.L_4336 - .L_4335)
.L_4335:
        /*006c*/ 	.word	0x00000000
        /*0070*/ 	.short	0x0009
        /*0072*/ 	.short	0x0044
        /*0074*/ 	.byte	0x00, 0xf0, 0x11, 0x00


	//----- nvinfo : EIATTR_KPARAM_INFO
	.align		4
.L_4336:
        /*0078*/ 	.byte	0x04, 0x17
        /*007a*/ 	.short	(.L_4338 - .L_4337)
.L_4337:
        /*007c*/ 	.word	0x00000000
        /*0080*/ 	.short	0x0008
        /*0082*/ 	.short	0x0040
        /*0084*/ 	.byte	0x00, 0xf0, 0x11, 0x00


	//----- nvinfo : EIATTR_KPARAM_INFO
	.align		4
.L_4338:
        /*0088*/ 	.byte	0x04, 0x17
        /*008a*/ 	.short	(.L_4340 - .L_4339)
.L_4339:
        /*008c*/ 	.word	0x00000000
        /*0090*/ 	.short	0x0007
        /*0092*/ 	.short	0x0038
        /*0094*/ 	.byte	0x00, 0xf0, 0x21, 0x00


	//----- nvinfo : EIATTR_KPARAM_INFO
	.align		4
.L_4340:
        /*0098*/ 	.byte	0x04, 0x17
        /*009a*/ 	.short	(.L_4342 - .L_4341)
.L_4341:
        /*009c*/ 	.word	0x00000000
        /*00a0*/ 	.short	0x0006
        /*00a2*/ 	.short	0x0030
        /*00a4*/ 	.byte	0x00, 0xf0, 0x21, 0x00


	//----- nvinfo : EIATTR_KPARAM_INFO
	.align		4
.L_4342:
        /*00a8*/ 	.byte	0x04, 0x17
        /*00aa*/ 	.short	(.L_4344 - .L_4343)
.L_4343:
        /*00ac*/ 	.word	0x00000000
        /*00b0*/ 	.short	0x0005
        /*00b2*/ 	.short	0x0028
        /*00b4*/ 	.byte	0x00, 0xf0, 0x21, 0x00


	//----- nvinfo : EIATTR_KPARAM_INFO
	.align		4
.L_4344:
        /*00b8*/ 	.byte	0x04, 0x17
        /*00ba*/ 	.short	(.L_4346 - .L_4345)
.L_4345:
        /*00bc*/ 	.word	0x00000000
        /*00c0*/ 	.short	0x0004
        /*00c2*/ 	.short	0x0020
        /*00c4*/ 	.byte	0x00, 0xf0, 0x21, 0x00


	//----- nvinfo : EIATTR_KPARAM_INFO
	.align		4
.L_4346:
        /*00c8*/ 	.byte	0x04, 0x17
        /*00ca*/ 	.short	(.L_4348 - .L_4347)
.L_4347:
        /*00cc*/ 	.word	0x00000000
        /*00d0*/ 	.short	0x0003
        /*00d2*/ 	.short	0x0018
        /*00d4*/ 	.byte	0x00, 0xf0, 0x21, 0x00


	//----- nvinfo : EIATTR_KPARAM_INFO
	.align		4
.L_4348:
        /*00d8*/ 	.byte	0x04, 0x17
        /*00da*/ 	.short	(.L_4350 - .L_4349)
.L_4349:
        /*00dc*/ 	.word	0x00000000
        /*00e0*/ 	.short	0x0002
        /*00e2*/ 	.short	0x0010
        /*00e4*/ 	.byte	0x00, 0xf0, 0x21, 0x00


	//----- nvinfo : EIATTR_KPARAM_INFO
	.align		4
.L_4350:
        /*00e8*/ 	.byte	0x04, 0x17
        /*00ea*/ 	.short	(.L_4352 - .L_4351)
.L_4351:
        /*00ec*/ 	.word	0x00000000
        /*00f0*/ 	.short	0x0001
        /*00f2*/ 	.short	0x0008
        /*00f4*/ 	.byte	0x00, 0xf0, 0x21, 0x00


	//----- nvinfo : EIATTR_KPARAM_INFO
	.align		4
.L_4352:
        /*00f8*/ 	.byte	0x04, 0x17
        /*00fa*/ 	.short	(.L_4354 - .L_4353)
.L_4353:
        /*00fc*/ 	.word	0x00000000
        /*0100*/ 	.short	0x0000
        /*0102*/ 	.short	0x0000
        /*0104*/ 	.byte	0x00, 0xf0, 0x21, 0x00


	//----- nvinfo : EIATTR_SPARSE_MMA_MASK
	.align		4
.L_4354:
        /*0108*/ 	.byte	0x03, 0x50
        /*010a*/ 	.short	0x0000


	//----- nvinfo : EIATTR_MAXREG_COUNT
	.align		4
        /*010c*/ 	.byte	0x03, 0x1b
        /*010e*/ 	.short	0x00ff


	//----- nvinfo : EIATTR_NUM_BARRIERS
	.align		4
        /*0110*/ 	.byte	0x02, 0x4c
        /*0112*/ 	.byte	0x01
	.zero		1


	//----- nvinfo : EIATTR_MERCURY_ISA_VERSION
	.align		4
        /*0114*/ 	.byte	0x03, 0x5f
        /*0116*/ 	.short	0x0101


	//----- nvinfo : EIATTR_COOP_GROUP_MASK_REGIDS
	.align		4
        /*0118*/ 	.byte	0x04, 0x29
        /*011a*/ 	.short	(.L_4356 - .L_4355)


	//   ....[0]....
.L_4355:
        /*011c*/ 	.word	0xffffffff


	//   ....[1]....
        /*0120*/ 	.word	0xffffffff


	//   ....[2]....
        /*0124*/ 	.word	0xffffffff


	//   ....[3]....
        /*0128*/ 	.word	0xffffffff


	//   ....[4]....
        /*012c*/ 	.word	0xffffffff


	//   ....[5]....
        /*0130*/ 	.word	0xffffffff


	//   ....[6]....
        /*0134*/ 	.word	0xffffffff


	//   ....[7]....
        /*0138*/ 	.word	0xffffffff


	//   ....[8]....
        /*013c*/ 	.word	0xffffffff


	//   ....[9]....
        /*0140*/ 	.word	0xffffffff


	//   ....[10]....
        /*0144*/ 	.word	0xffffffff


	//   ....[11]....
        /*0148*/ 	.word	0xffffffff


	//   ....[12]....
        /*014c*/ 	.word	0xffffffff


	//   ....[13]....
        /*0150*/ 	.word	0xffffffff


	//   ....[14]....
        /*0154*/ 	.word	0xffffffff


	//   ....[15]....
        /*0158*/ 	.word	0xffffffff


	//   ....[16]....
        /*015c*/ 	.word	0xffffffff


	//   ....[17]....
        /*0160*/ 	.word	0xffffffff


	//   ....[18]....
        /*0164*/ 	.word	0xffffffff


	//   ....[19]....
        /*0168*/ 	.word	0xffffffff


	//   ....[20]....
        /*016c*/ 	.word	0xffffffff


	//   ....[21]....
        /*0170*/ 	.word	0xffffffff


	//   ....[22]....
        /*0174*/ 	.word	0xffffffff


	//   ....[23]....
        /*0178*/ 	.word	0xffffffff


	//   ....[24]....
        /*017c*/ 	.word	0xffffffff


	//   ....[25]....
        /*0180*/ 	.word	0xffffffff


	//   ....[26]....
        /*0184*/ 	.word	0xffffffff


	//   ....[27]....
        /*0188*/ 	.word	0xffffffff


	//   ....[28]....
        /*018c*/ 	.word	0xffffffff


	//   ....[29]....
        /*0190*/ 	.word	0xffffffff


	//----- nvinfo : EIATTR_COOP_GROUP_INSTR_OFFSETS
	.align		4
.L_4356:
        /*0194*/ 	.byte	0x04, 0x28
        /*0196*/ 	.short	(.L_4358 - .L_4357)


	//   ....[0]....
.L_4357:
        /*0198*/ 	.word	0x00000c40


	//   ....[1]....
        /*019c*/ 	.word	0x00000c80


	//   ....[2]....
        /*01a0*/ 	.word	0x00000cf0


	//   ....[3]....
        /*01a4*/ 	.word	0x00000d10


	//   ....[4]....
        /*01a8*/ 	.word	0x00000d40


	//   ....[5]....
        /*01ac*/ 	.word	0x00000d50


	//   ....[6]....
        /*01b0*/ 	.word	0x00000d80


	//   ....[7]....
        /*01b4*/ 	.word	0x00000da0


	//   ....[8]....
        /*01b8*/ 	.word	0x00000de0


	//   ....[9]....
        /*01bc*/ 	.word	0x00000e00


	//   ....[10]....
        /*01c0*/ 	.word	0x00000ee0


	//   ....[11]....
        /*01c4*/ 	.word	0x00000ef0


	//   ....[12]....
        /*01c8*/ 	.word	0x00000f20


	//   ....[13]....
        /*01cc*/ 	.word	0x00000f30


	//   ....[14]....
        /*01d0*/ 	.word	0x00000f60


	//   ....[15]....
        /*01d4*/ 	.word	0x00000f70


	//   ....[16]....
        /*01d8*/ 	.word	0x00000fa0


	//   ....[17]....
        /*01dc*/ 	.word	0x00000fb0


	//   ....[18]....
        /*01e0*/ 	.word	0x00000fe0


	//   ....[19]....
        /*01e4*/ 	.word	0x00000ff0


	//   ....[20]....
        /*01e8*/ 	.word	0x00001750


	//   ....[21]....
        /*01ec*/ 	.word	0x00001790


	//   ....[22]....
        /*01f0*/ 	.word	0x000017c0


	//   ....[23]....
        /*01f4*/ 	.word	0x00001830


	//   ....[24]....
        /*01f8*/ 	.word	0x00001870


	//   ....[25]....
        /*01fc*/ 	.word	0x000018c0


	//   ....[26]....
        /*0200*/ 	.word	0x000018e0


	//   ....[27]....
        /*0204*/ 	.word	0x00001900


	//   ....[28]....
        /*0208*/ 	.word	0x00001920


	//   ....[29]....
        /*020c*/ 	.word	0x00001940


	//----- nvinfo : EIATTR_EXIT_INSTR_OFFSETS
	.align		4
.L_4358:
        /*0210*/ 	.byte	0x04, 0x1c
        /*0212*/ 	.short	(.L_4360 - .L_4359)


	//   ....[0]....
.L_4359:
        /*0214*/ 	.word	0x000016f0


	//   ....[1]....
        /*0218*/ 	.word	0x00001c70


	//   ....[2]....
        /*021c*/ 	.word	0x00001cf0


	//----- nvinfo : EIATTR_CRS_STACK_SIZE
	.align		4
.L_4360:
        /*0220*/ 	.byte	0x04, 0x1e
        /*0222*/ 	.short	(.L_4362 - .L_4361)
.L_4361:
        /*0224*/ 	.word	0x00000000


	//----- nvinfo : EIATTR_CBANK_PARAM_SIZE
	.align		4
.L_4362:
        /*0228*/ 	.byte	0x03, 0x19
        /*022a*/ 	.short	0x0074


	//----- nvinfo : EIATTR_PARAM_CBANK
	.align		4
        /*022c*/ 	.byte	0x04, 0x0a
        /*022e*/ 	.short	(.L_4364 - .L_4363)
	.align		4
.L_4363:
        /*0230*/ 	.word	index@(.nv.constant0._ZN17fastertransformer35generalAddBiasResidualLayerNormOpt2I7__half2Lb1ELb1ELi1ELb1ELi2EEEvPT_S3_PKS2_S5_S5_S5_S5_S5_fiiPKfS7_S7_Pfi)
        /*0234*/ 	.short	0x0210
        /*0236*/ 	.short	0x0074


	//----- nvinfo : EIATTR_SW_WAR
	.align		4
.L_4364:
        /*0238*/ 	.byte	0x04, 0x36
        /*023a*/ 	.short	(.L_4366 - .L_4365)
.L_4365:
        /*023c*/ 	.word	0x00000008
.L_4366:


//--------------------- .nv.info._ZN17fastertransformer34generalAddBiasResidualLayerNormOptI7__half2Lb1ELb1ELi1ELb1ELi2EEEvPT_S3_PKS2_S5_S5_S5_S5_S5_fiiPKfS7_S7_Pfi --------------------------
	.section	.nv.info._ZN17fastertransformer34generalAddBiasResidualLayerNormOptI7__half2Lb1ELb1ELi1ELb1ELi2EEEvPT_S3_PKS2_S5_S5_S5_S5_S5_fiiPKfS7_S7_Pfi,"",@"SHT_CUDA_INFO"
	.sectionflags	@""
	.align	4


	//----- nvinfo : EIATTR_CUDA_API_VERSION
	.align		4
        /*0000*/ 	.byte	0x04, 0x37
        /*0002*/ 	.short	(.L_4368 - .L_4367)
.L_4367:
        /*0004*/ 	.word	0x00000082


	//----- nvinfo : EIATTR_KPARAM_INFO
	.align		4
.L_4368:
        /*0008*/ 	.byte	0x04, 0x17
        /*000a*/ 	.short	(.L_4370 - .L_4369)
.L_4369:
        /*000c*/ 	.word	0x00000000
        /*0010*/ 	.short	0x000f
        /*0012*/ 	.short	0x0070
        /*0014*/ 	.byte	0x00, 0xf0, 0x11, 0x00


	//----- nvinfo : EIATTR_KPARAM_INFO
	.align		4
.L_4370:
        /*0018*/ 	.byte	0x04, 0x17
        /*001a*/ 	.short	(.L_4372 - .L_4371)
.L_4371:
        /*001c*/ 	.word	0x00000000
        /*0020*/ 	.short	0x000e
        /*0022*/ 	.short	0x0068
        /*0024*/ 	.byte	0x00, 0xf0, 0x21, 0x00


	//----- nvinfo : EIATTR_KPARAM_INFO
	.align		4
.L_4372:
        /*0028*/ 	.byte	0x04, 0x17
        /*002a*/ 	.short	(.L_4374 - .L_4373)
.L_4373:
        /*002c*/ 	.word	0x00000000
        /*0030*/ 	.short	0x000d
        /*0032*/ 	.short	0x0060
        /*0034*/ 	.byte	0x00, 0xf0, 0x21, 0x00


	//----- nvinfo : EIATTR_KPARAM_INFO
	.align		4
.L_4374:
        /*0038*/ 	.byte	0x04, 0x17
        /*003a*/ 	.short	(.L_4376 - .L_4375)
.L_4375:
        /*003c*/ 	.word	0x00000000
        /*0040*/ 	.short	0x000c
        /*0042*/ 	.short	0x0058
        /*0044*/ 	.byte	0x00, 0xf0, 0x21, 0x00


	//----- nvinfo : EIATTR_KPARAM_INFO
	.align		4
.L_4376:
        /*0048*/ 	.byte	0x04, 0x17
        /*004a*/ 	.short	(.L_4378 - .L_4377)
.L_4377:
        /*004c*/ 	.word	0x00000000
        /*0050*/ 	.short	0x000b
        /*0052*/ 	.short	0x0050
        /*0054*/ 	.byte	0x00, 0xf0, 0x21, 0x00


	//----- nvinfo : EIATTR_KPARAM_INFO
	.align		4
.L_4378:
        /*0058*/ 	.byte	0x04, 0x17
        /*005a*/ 	.short	(.L_4380 - .L_4379)
.L_4379:
        /*005c*/ 	.word	0x00000000
        /*0060*/ 	.short	0x000a
        /*0062*/ 	.short	0x0048
        /*0064*/ 	.byte	0x00, 0xf0, 0x11, 0x00


	//----- nvinfo : EIATTR_KPARAM_INFO
	.align		4
.L_4380:
        /*0068*/ 	.byte	0x04, 0x17
        /*006a*/ 	.short	(.L_4382 - .L_4381)
.L_4381:
        /*006c*/ 	.word	0x00000000
        /*0070*/ 	.short	0x0009
        /*0072*/ 	.short	0x0044
        /*0074*/ 	.byte	0x00, 0xf0, 0x11, 0x00


	//----- nvinfo : EIATTR_KPARAM_INFO
	.align		4
.L_4382:
        /*0078*/ 	.byte	0x04, 0x17
        /*007a*/ 	.short	(.L_4384 - .L_4383)
.L_4383:
        /*007c*/ 	.word	0x00000000
        /*0080*/ 	.short	0x0008
        /*0082*/ 	.short	0x0040
        /*0084*/ 	.byte	0x00, 0xf0, 0x11, 0x00


	//----- nvinfo : EIATTR_KPARAM_INFO
	.align		4
.L_4384:
        /*0088*/ 	.byte	0x04, 0x17
        /*008a*/ 	.short	(.L_4386 - .L_4385)
.L_4385:
        /*008c*/ 	.word	0x00000000
        /*0090*/ 	.short	0x0007
        /*0092*/ 	.short	0x0038
        /*0094*/ 	.byte	0x00, 0xf0, 0x21, 0x00


	//----- nvinfo : EIATTR_KPARAM_INFO
	.align		4
.L_4386:
        /*0098*/ 	.byte	0x04, 0x17
        /*009a*/ 	.short	(.L_4388 - .L_4387)
.L_4387:
        /*009c*/ 	.word	0x00000000
        /*00a0*/ 	.short	0x0006
        /*00a2*/ 	.short	0x0030
        /*00a4*/ 	.byte	0x00, 0xf0, 0x21, 0x00


	//----- nvinfo : EIATTR_KPARAM_INFO
	.align		4
.L_4388:
        /*00a8*/ 	.byte	0x04, 0x17
        /*00aa*/ 	.short	(.L_4390 - .L_4389)
.L_4389:
        /*00ac*/ 	.word	0x00000000
        /*00b0*/ 	.short	0x0005
        /*00b2*/ 	.short	0x0028
        /*00b4*/ 	.byte	0x00, 0xf0, 0x21, 0x00


	//----- nvinfo : EIATTR_KPARAM_INFO
	.align		4
.L_4390:
        /*00b8*/ 	.byte	0x04, 0x17
        /*00ba*/ 	.short	(.L_4392 - .L_4391)
.L_4391:
        /*00bc*/ 	.word	0x00000000
        /*00c0*/ 	.short	0x0004
        /*00c2*/ 	.short	0x0020
        /*00c4*/ 	.byte	0x00, 0xf0, 0x21, 0x00


	//----- nvinfo : EIATTR_KPARAM_INFO
	.align		4
.L_4392:
        /*00c8*/ 	.byte	0x04, 0x17
        /*00ca*/ 	.short	(.L_4394 - .L_4393)
.L_4393:
        /*00cc*/ 	.word	0x00000000
        /*00d0*/ 	.short	0x0003
        /*00d2*/ 	.short	0x0018
        /*00d4*/ 	.byte	0x00, 0xf0, 0x21, 0x00


	//----- nvinfo : EIATTR_KPARAM_INFO
	.align		4
.L_4394:
        /*00d8*/ 	.byte	0x04, 0x17
        /*00da*/ 	.short	(.L_4396 - .L_4395)
.L_4395:
        /*00dc*/ 	.word	0x00000000
        /*00e0*/ 	.short	0x0002
        /*00e2*/ 	.short	0x0010
        /*00e4*/ 	.byte	0x00, 0xf0, 0x21, 0x00


	//----- nvinfo : EIATTR_KPARAM_INFO
	.align		4
.L_4396:
        /*00e8*/ 	.byte	0x04, 0x17
        /*00ea*/ 	.short	(.L_4398 - .L_4397)
.L_4397:
        /*00ec*/ 	.word	0x00000000
        /*00f0*/ 	.short	0x0001
        /*00f2*/ 	.short	0x0008
        /*00f4*/ 	.byte	0x00, 0xf0, 0x21, 0x00


	//----- nvinfo : EIATTR_KPARAM_INFO
	.align		4
.L_4398:
        /*00f8*/ 	.byte	0x04, 0x17
        /*00fa*/ 	.short	(.L_4400 - .L_4399)
.L_4399:
        /*00fc*/ 	.word	0x00000000
        /*0100*/ 	.short	0x0000
        /*0102*/ 	.short	0x0000
        /*0104*/ 	.byte	0x00, 0xf0, 0x21, 0x00


	//----- nvinfo : EIATTR_SPARSE_MMA_MASK
	.align		4
.L_4400:
        /*0108*/ 	.byte	0x03, 0x50
        /*010a*/ 	.short	0x0000


	//----- nvinfo : EIATTR_MAXREG_COUNT
	.align		4
        /*010c*/ 	.byte	0x03, 0x1b
        /*010e*/ 	.short	0x00ff


	//----- nvinfo : EIATTR_NUM_BARRIERS
	.align		4
        /*0110*/ 	.byte	0x02, 0x4c
        /*0112*/ 	.byte	0x01
	.zero		1


	//----- nvinfo : EIATTR_MERCURY_ISA_VERSION
	.align		4
        /*0114*/ 	.byte	0x03, 0x5f
        /*0116*/ 	.short	0x0101


	//----- nvinfo : EIATTR_COOP_GROUP_MASK_REGIDS
	.align		4
        /*0118*/ 	.byte	0x04, 0x29
        /*011a*/ 	.short	(.L_4402 - .L_4401)


	//   ....[0]....
.L_4401:
        /*011c*/ 	.word	0xffffffff


	//   ....[1]....
        /*0120*/ 	.word	0xffffffff


	//   ....[2]....
        /*0124*/ 	.word	0xffffffff


	//   ....[3]....
        /*0128*/ 	.word	0xffffffff


	//   ....[4]....
        /*012c*/ 	.word	0xffffffff


	//   ....[5]....
        /*0130*/ 	.word	0xffffffff


	//   ....[6]....
        /*0134*/ 	.word	0xffffffff


	//   ....[7]....
        /*0138*/ 	.word	0xffffffff


	//   ....[8]....
        /*013c*/ 	.word	0xffffffff


	//   ....[9]....
        /*0140*/ 	.word	0xffffffff


	//   ....[10]....
        /*0144*/ 	.word	0xffffffff


	//   ....[11]....
        /*0148*/ 	.word	0xffffffff


	//   ....[12]....
        /*014c*/ 	.word	0xffffffff


	//   ....[13]....
        /*0150*/ 	.word	0xffffffff


	//   ....[14]....
        /*0154*/ 	.word	0xffffffff


	//   ....[15]....
        /*0158*/ 	.word	0xffffffff


	//   ....[16]....
        /*015c*/ 	.word	0xffffffff


	//   ....[17]....
        /*0160*/ 	.word	0xffffffff


	//   ....[18]....
        /*0164*/ 	.word	0xffffffff


	//   ....[19]....
        /*0168*/ 	.word	0xffffffff


	//   ....[20]....
        /*016c*/ 	.word	0xffffffff


	//   ....[21]....
        /*0170*/ 	.word	0xffffffff


	//   ....[22]....
        /*0174*/ 	.word	0xffffffff


	//   ....[23]....
        /*0178*/ 	.word	0xffffffff


	//   ....[24]....
        /*017c*/ 	.word	0xffffffff


	//   ....[25]....
        /*0180*/ 	.word	0xffffffff


	//   ....[26]....
        /*0184*/ 	.word	0xffffffff


	//   ....[27]....
        /*0188*/ 	.word	0xffffffff


	//   ....[28]....
        /*018c*/ 	.word	0xffffffff


	//   ....[29]....
        /*0190*/ 	.word	0xffffffff


	//----- nvinfo : EIATTR_COOP_GROUP_INSTR_OFFSETS
	.align		4
.L_4402:
        /*0194*/ 	.byte	0x04, 0x28
        /*0196*/ 	.short	(.L_4404 - .L_4403)


	//   ....[0]....
.L_4403:
        /*0198*/ 	.word	0x00000600


	//   ....[1]....
        /*019c*/ 	.word	0x00000680


	//   ....[2]....
        /*01a0*/ 	.word	0x000006b0


	//   ....[3]....
        /*01a4*/ 	.word	0x000006f0


	//   ....[4]....
        /*01a8*/ 	.word	0x00000720


	//   ....[5]....
        /*01ac*/ 	.word	0x00000790


	//   ....[6]....
        /*01b0*/ 	.word	0x000007c0


	//   ....[7]....
        /*01b4*/ 	.word	0x000007f0


	//   ....[8]....
        /*01b8*/ 	.word	0x00000810


	//   ....[9]....
        /*01bc*/ 	.word	0x00000840


	//   ....[10]....
        /*01c0*/ 	.word	0x00000ac0


	//   ....[11]....
        /*01c4*/ 	.word	0x00000af0


	//   ....[12]....
        /*01c8*/ 	.word	0x00000b10


	//   ....[13]....
        /*01cc*/ 	.word	0x00000b30


	//   ....[14]....
        /*01d0*/ 	.word	0x00000b50


	//   ....[15]....
        /*01d4*/ 	.word	0x00000bb0


	//   ....[16]....
        /*01d8*/ 	.word	0x00000bd0


	//   ....[17]....
        /*01dc*/ 	.word	0x00000bf0


	//   ....[18]....
        /*01e0*/ 	.word	0x00000c10


	//   ....[19]....
        /*01e4*/ 	.word	0x00000c30


	//   ....[20]....
        /*01e8*/ 	.word	0x00001380


	//   ....[21]....
        /*01ec*/ 	.word	0x000013f0


	//   ....[22]....
        /*01f0*/ 	.word	0x00001440


	//   ....[23]....
        /*01f4*/ 	.word	0x00001490


	//   ....[24]....
        /*01f8*/ 	.word	0x000014c0


	//   ....[25]....
        /*01fc*/ 	.word	0x00001510


	//   ....[26]....
        /*0200*/ 	.word	0x00001530


	//   ....[27]....
        /*0204*/ 	.word	0x00001550


	//   ....[28]....
        /*0208*/ 	.word	0x00001570


	//   ....[29]....
        /*020c*/ 	.word	0x00001590


	//----- nvinfo : EIATTR_EXIT_INSTR_OFFSETS
	.align		4
.L_4404:
        /*0210*/ 	.byte	0x04, 0x1c
        /*0212*/ 	.short	(.L_4406 - .L_4405)


	//   ....[0]....
.L_4405:
        /*0214*/ 	.word	0x00001340


	//   ....[1]....
        /*0218*/ 	.word	0x000018d0


	//   ....[2]....
        /*021c*/ 	.word	0x00001960


	//----- nvinfo : EIATTR_CRS_STACK_SIZE
	.align		4
.L_4406:
        /*0220*/ 	.byte	0x04, 0x1e
        /*0222*/ 	.short	(.L_4408 - .L_4407)
.L_4407:
        /*0224*/ 	.word	0x00000000


	//----- nvinfo : EIATTR_CBANK_PARAM_SIZE
	.align		4
.L_4408:
        /*0228*/ 	.byte	0x03, 0x19
        /*022a*/ 	.short	0x0074


	//----- nvinfo : EIATTR_PARAM_CBANK
	.align		4
        /*022c*/ 	.byte	0x04, 0x0a
        /*022e*/ 	.short	(.L_4410 - .L_4409)
	.align		4
.L_4409:
        /*0230*/ 	.word	index@(.nv.constant0._ZN17fastertransformer34generalAddBiasResidualLayerNormOptI7__half2Lb1ELb1ELi1ELb1ELi2EEEvPT_S3_PKS2_S5_S5_S5_S5_S5_fiiPKfS7_S7_Pfi)
        /*0234*/ 	.short	0x0210
        /*0236*/ 	.short	0x0074


	//----- nvinfo : EIATTR_SW_WAR
	.align		4
.L_4410:
        /*0238*/ 	.byte	0x04, 0x36
        /*023a*/ 	.short	(.L_4412 - .L_4411)
.L_4411:
        /*023c*/ 	.word	0x00000008
.L_4412:


//--------------------- .nv.info._ZN17fastertransformer35generalAddBiasResidualLayerNormOpt2I7__half2Lb0ELb0ELi2ELb1ELi1EEEvPT_S3_PKS2_S5_S5_S5_S5_S5_fiiPKfS7_S7_Pfi --------------------------
	.section	.nv.info._ZN17fastertransformer35generalAddBiasResidualLayerNormOpt2I7__half2Lb0ELb0ELi2ELb1ELi1EEEvPT_S3_PKS2_S5_S5_S5_S5_S5_fiiPKfS7_S7_Pfi,"",@"SHT_CUDA_INFO"
	.sectionflags	@""
	.align	4


	//----- nvinfo : EIATTR_CUDA_API_VERSION
	.align		4
        /*0000*/ 	.byte	0x04, 0x37
        /*0002*/ 	.short	(.L_4414 - .L_4413)
.L_4413:
        /*0004*/ 	.word	0x00000082


	//----- nvinfo : EIATTR_KPARAM_INFO
	.align		4
.L_4414:
        /*0008*/ 	.byte	0x04, 0x17
        /*000a*/ 	.short	(.L_4416 - .L_4415)
.L_4415:
        /*000c*/ 	.word	0x00000000
        /*0010*/ 	.short	0x000f
        /*0012*/ 	.short	0x0070
        /*0014*/ 	.byte	0x00, 0xf0, 0x11, 0x00


	//----- nvinfo : EIATTR_KPARAM_INFO
	.align		4
.L_4416:
        /*0018*/ 	.byte	0x04, 0x17
        /*001a*/ 	.short	(.L_4418 - .L_4417)
.L_4417:
        /*001c*/ 	.word	0x00000000
        /*0020*/ 	.short	0x000e
        /*0022*/ 	.short	0x0068
        /*0024*/ 	.byte	0x00, 0xf0, 0x21, 0x00


	//----- nvinfo : EIATTR_KPARAM_INFO
	.align		4
.L_4418:
        /*0028*/ 	.byte	0x04, 0x17
        /*002a*/ 	.short	(.L_4420 - .L_4419)
.L_4419:
        /*002c*/ 	.word	0x00000000
        /*0030*/ 	.short	0x000d
        /*0032*/ 	.short	0x0060
        /*0034*/ 	.byte	0x00, 0xf0, 0x21, 0x00


	//----- nvinfo : EIATTR_KPARAM_INFO
	.align		4
.L_4420:
        /*0038*/ 	.byte	0x04, 0x17
        /*003a*/ 	.short	(.L_4422 - .L_4421)
.L_4421:
        /*003c*/ 	.word	0x00000000
        /*0040*/ 	.short	0x000c
        /*0042*/ 	.short	0x0058
        /*0044*/ 	.byte	0x00, 0xf0, 0x21, 0x00


	//----- nvinfo : EIATTR_KPARAM_INFO
	.align		4
.L_4422:
        /*0048*/ 	.byte	0x04, 0x17
        /*004a*/ 	.short	(.L_4424 - .L_4423)
.L_4423:
        /*004c*/ 	.word	0x00000000
        /*0050*/ 	.short	0x000b
        /*0052*/ 	.short	0x0050
        /*0054*/ 	.byte	0x00, 0xf0, 0x21, 0x00


	//----- nvinfo : EIATTR_KPARAM_INFO
	.align		4
.L_4424:
        /*0058*/ 	.byte	0x04, 0x17
        /*005a*/ 	.short	(.L_4426 - .L_4425)
.L_4425:
        /*005c*/ 	.word	0x00000000
        /*0060*/ 	.short	0x000a
        /*0062*/ 	.short	0x0048
        /*0064*/ 	.byte	0x00, 0xf0, 0x11, 0x00


	//----- nvinfo : EIATTR_KPARAM_INFO
	.align		4
.L_4426:
        /*0068*/ 	.byte	0x04, 0x17
        /*006a*/ 	.short	(.L_4428 - .L_4427)
.L_4427:
        /*006c*/ 	.word	0x00000000
        /*0070*/ 	.short	0x0009
        /*0072*/ 	.short	0x0044
        /*0074*/ 	.byte	0x00, 0xf0, 0x11, 0x00


	//----- nvinfo : EIATTR_KPARAM_INFO
	.align		4
.L_4428:
        /*0078*/ 	.byte	0x04, 0x17
        /*007a*/ 	.short	(.L_4430 - .L_4429)
.L_4429:
        /*007c*/ 	.word	0x00000000
        /*0080*/ 	.short	0x0008
        /*0082*/ 	.short	0x0040
        /*0084*/ 	.byte	0x00, 0xf0, 0x11, 0x00


	//----- nvinfo : EIATTR_KPARAM_INFO
	.align		4
.L_4430:
        /*0088*/ 	.byte	0x04, 0x17
        /*008a*/ 	.short	(.L_4432 - .L_4431)
.L_4431:
        /*008c*/ 	.word	0x00000000
        /*0090*/ 	.short	0x0007
        /*0092*/ 	.short	0x0038
        /*0094*/ 	.byte	0x00, 0xf0, 0x21, 0x00


	//----- nvinfo : EIATTR_KPARAM_INFO
	.align		4
.L_4432:
        /*0098*/ 	.byte	0x04, 0x17
        /*009a*/ 	.short	(.L_4434 - .L_4433)
.L_4433:
        /*009c*/ 	.word	0x00000000
        /*00a0*/ 	.short	0x0006
        /*00a2*/ 	.short	0x0030
        /*00a4*/ 	.byte	0x00, 0xf0, 0x21, 0x00


	//----- nvinfo : EIATTR_KPARAM_INFO
	.align		4
.L_4434:
        /*00a8*/ 	.byte	0x04, 0x17
        /*00aa*/ 	.short	(.L_4436 - .L_4435)
.L_4435:
        /*00ac*/ 	.word	0x00000000
        /*00b0*/ 	.short	0x0005
        /*00b2*/ 	.short	0x0028
        /*00b4*/ 	.byte	0x00, 0xf0, 0x21, 0x00


	//----- nvinfo : EIATTR_KPARAM_INFO
	.align		4
.L_4436:
        /*00b8*/ 	.byte	0x04, 0x17
        /*00ba*/ 	.short	(.L_4438 - .L_4437)
.L_4437:
        /*00bc*/ 	.word	0x00000000
        /*00c0*/ 	.short	0x0004
        /*00c2*/ 	.short	0x0020
        /*00c4*/ 	.byte	0x00, 0xf0, 0x21, 0x00


	//----- nvinfo : EIATTR_KPARAM_INFO
	.align		4
.L_4438:
        /*00c8*/ 	.byte	0x04, 0x17
        /*00ca*/ 	.short	(.L_4440 - .L_4439)
.L_4439:
        /*00cc*/ 	.word	0x00000000
        /*00d0*/ 	.short	0x0003
        /*00d2*/ 	.short	0x0018
        /*00d4*/ 	.byte	0x00, 0xf0, 0x21, 0x00


	//----- nvinfo : EIATTR_KPARAM_INFO
	.align		4
.L_4440:
        /*00d8*/ 	.byte	0x04, 0x17
        /*00da*/ 	.short	(.L_4442 - .L_4441)
.L_4441:
        /*00dc*/ 	.word	0x00000000
        /*00e0*/ 	.short	0x0002
        /*00e2*/ 	.short	0x0010
        /*00e4*/ 	.byte	0x00, 0xf0, 0x21, 0x00


	//----- nvinfo : EIATTR_KPARAM_INFO
	.align		4
.L_4442:
        /*00e8*/ 	.byte	0x04, 0x17
        /*00ea*/ 	.short	(.L_4444 - .L_4443)
.L_4443:
        /*00ec*/ 	.word	0x00000000
        /*00f0*/ 	.short	0x0001
        /*00f2*/ 	.short	0x0008
        /*00f4*/ 	.byte	0x00, 0xf0, 0x21, 0x00


	//----- nvinfo : EIATTR_KPARAM_INFO
	.align		4
.L_4444:
        /*00f8*/ 	.byte	0x04, 0x17
        /*00fa*/ 	.short	(.L_4446 - .L_4445)
.L_4445:
        /*00fc*/ 	.word	0x00000000
        /*0100*/ 	.short	0x0000
        /*0102*/ 	.short	0x0000
        /*0104*/ 	.byte	0x00, 0xf0, 0x21, 0x00


	//----- nvinfo : EIATTR_SPARSE_MMA_MASK
	.align		4
.L_4446:
        /*0108*/ 	.byte	0x03, 0x50
        /*010a*/ 	.short	0x0000


	//----- nvinfo : EIATTR_MAXREG_COUNT
	.align		4
        /*010c*/ 	.byte	0x03, 0x1b
        /*010e*/ 	.short	0x00ff


	//----- nvinfo : EIATTR_NUM_BARRIERS
	.align		4
        /*0110*/ 	.byte	0x02, 0x4c
        /*0112*/ 	.byte	0x01
	.zero		1


	//----- nvinfo : EIATTR_MERCURY_ISA_VERSION
	.align		4
        /*0114*/ 	.byte	0x03, 0x5f
        /*0116*/ 	.short	0x0101


	//----- nvinfo : EIATTR_COOP_GROUP_MASK_REGIDS
	.align		4
        /*0118*/ 	.byte	0x04, 0x29
        /*011a*/ 	.short	(.L_4448 - .L_4447)


	//   ....[0]....
.L_4447:
        /*011c*/ 	.word	0xffffffff


	//   ....[1]....
        /*0120*/ 	.word	0xffffffff


	//   ....[2]....
        /*0124*/ 	.word	0xffffffff


	//   ....[3]....
        /*0128*/ 	.word	0xffffffff


	//   ....[4]....
        /*012c*/ 	.word	0xffffffff


	//   ....[5]....
        /*0130*/ 	.word	0xffffffff


	//   ....[6]....
        /*0134*/ 	.word	0xffffffff


	//   ....[7]....
        /*0138*/ 	.word	0xffffffff


	//   ....[8]....
        /*013c*/ 	.word	0xffffffff


	//   ....[9]....
        /*0140*/ 	.word	0xffffffff


	//   ....[10]....
        /*0144*/ 	.word	0xffffffff


	//   ....[11]....
        /*0148*/ 	.word	0xffffffff


	//   ....[12]....
        /*014c*/ 	.word	0xffffffff


	//   ....[13]....
        /*0150*/ 	.word	0xffffffff


	//   ....[14]....
        /*0154*/ 	.word	0xffffffff


	//   ....[15]....
        /*0158*/ 	.word	0xffffffff


	//   ....[16]....
        /*015c*/ 	.word	0xffffffff


	//   ....[17]....
        /*0160*/ 	.word	0xffffffff


	//   ....[18]....
        /*0164*/ 	.word	0xffffffff


	//   ....[19]....
        /*0168*/ 	.word	0xffffffff


	//   ....[20]....
        /*016c*/ 	.word	0xffffffff


	//   ....[21]....
        /*0170*/ 	.word	0xffffffff


	//   ....[22]....
        /*0174*/ 	.word	0xffffffff


	//   ....[23]....
        /*0178*/ 	.word	0xffffffff


	//   ....[24]....
        /*017c*/ 	.word	0xffffffff


	//   ....[25]....
        /*0180*/ 	.word	0xffffffff


	//   ....[26]....
        /*0184*/ 	.word	0xffffffff


	//   ....[27]....
        /*0188*/ 	.word	0xffffffff


	//   ....[28]....
        /*018c*/ 	.word	0xffffffff


	//   ....[29]....
        /*0190*/ 	.word	0xffffffff


	//----- nvinfo : EIATTR_COOP_GROUP_INSTR_OFFSETS
	.align		4
.L_4448:
        /*0194*/ 	.byte	0x04, 0x28
        /*0196*/ 	.short	(.L_4450 - .L_4449)


	//   ....[0]....
.L_4449:
        /*0198*/ 	.word	0x00000360


	//   ....[1]....
        /*019c*/ 	.word	0x000003a0


	//   ....[2]....
        /*01a0*/ 	.word	0x00000420


	//   ....[3]....
        /*01a4*/ 	.word	0x00000440


	//   ....[4]....
        /*01a8*/ 	.word	0x00000470


	//   ....[5]....
        /*01ac*/ 	.word	0x00000480


	//   ....[6]....
        /*01b0*/ 	.word	0x000004b0


	//   ....[7]....
        /*01b4*/ 	.word	0x000004c0


	//   ....[8]....
        /*01b8*/ 	.word	0x00000500


	//   ....[9]....
        /*01bc*/ 	.word	0x00000530


	//   ....[10]....
        /*01c0*/ 	.word	0x00000600


	//   ....[11]....
        /*01c4*/ 	.word	0x00000610


	//   ....[12]....
        /*01c8*/ 	.word	0x00000640


	//   ....[13]....
        /*01cc*/ 	.word	0x00000650


	//   ....[14]....
        /*01d0*/ 	.word	0x00000680


	//   ....[15]....
        /*01d4*/ 	.word	0x00000690


	//   ....[16]....
        /*01d8*/ 	.word	0x000006c0


	//   ....[17]....
        /*01dc*/ 	.word	0x000006d0


	//   ....[18]....
        /*01e0*/ 	.word	0x00000700


	//   ....[19]....
        /*01e4*/ 	.word	0x00000710


	//   ....[20]....
        /*01e8*/ 	.word	0x00000c20


	//   ....[21]....
        /*01ec*/ 	.word	0x00000c80


	//   ....[22]....
        /*01f0*/ 	.word	0x00000cd0


	//   ....[23]....
        /*01f4*/ 	.word	0x00000d20


	//   ....[24]....
        /*01f8*/ 	.word	0x00000d50


	//   ....[25]....
        /*01fc*/ 	.word	0x00000da0


	//   ....[26]....
        /*0200*/ 	.word	0x00000dc0


	//   ....[27]....
        /*0204*/ 	.word	0x00000de0


	//   ....[28]....
        /*0208*/ 	.word	0x00000e00


	//   ....[29]....
        /*020c*/ 	.word	0x00000e20


	//----- nvinfo : EIATTR_EXIT_INSTR_OFFSETS
	.align		4
.L_4450:
        /*0210*/ 	.byte	0x04, 0x1c
        /*0212*/ 	.short	(.L_4452 - .L_4451)


	//   ....[0]....
.L_4451:
        /*0214*/ 	.word	0x00000bd0


	//   ....[1]....
        /*0218*/ 	.word	0x00001170


	//   ....[2]....
        /*021c*/ 	.word	0x000011f0


	//----- nvinfo : EIATTR_CRS_STACK_SIZE
	.align		4
.L_4452:
        /*0220*/ 	.byte	0x04, 0x1e
        /*0222*/ 	.short	(.L_4454 - .L_4453)
.L_4453:
        /*0224*/ 	.word	0x00000000


	//----- nvinfo : EIATTR_CBANK_PARAM_SIZE
	.align		4
.L_4454:
        /*0228*/ 	.byte	0x03, 0x19
        /*022a*/ 	.short	0x0074


	//----- nvinfo : EIATTR_PARAM_CBANK
	.align		4
        /*022c*/ 	.byte	0x04, 0x0a
        /*022e*/ 	.short	(.L_4456 - .L_4455)
	.align		4
.L_4455:
        /*0230*/ 	.word	index@(.nv.constant0._ZN17fastertransformer35generalAddBiasResidualLayerNormOpt2I7__half2Lb0ELb0ELi2ELb1ELi1EEEvPT_S3_PKS2_S5_S5_S5_S5_S5_fiiPKfS7_S7_Pfi)
        /*0234*/ 	.short	0x0210
        /*0236*/ 	.short	0x0074


	//----- nvinfo : EIATTR_SW_WAR
	.align		4
.L_4456:
        /*0238*/ 	.byte	0x04, 0x36
        /*023a*/ 	.short	(.L_4458 - .L_4457)
.L_4457:
        /*023c*/ 	.word	0x00000008
.L_4458:


//--------------------- .nv.info._ZN17fastertransformer34generalAddBiasResidualLayerNormOptI7__half2Lb0ELb0ELi2ELb1ELi1EEEvPT_S3_PKS2_S5_S5_S5_S5_S5_fiiPKfS7_S7_Pfi --------------------------
	.section	.nv.info._ZN17fastertransformer34generalAddBiasResidualLayerNormOptI7__half2Lb0ELb0ELi2ELb1ELi1EEEvPT_S3_PKS2_S5_S5_S5_S5_S5_fiiPKfS7_S7_Pfi,"",@"SHT_CUDA_INFO"
	.sectionflags	@""
	.align	4


	//----- nvinfo : EIATTR_CUDA_API_VERSION
	.align		4
        /*0000*/ 	.byte	0x04, 0x37
        /*0002*/ 	.short	(.L_4460 - .L_4459)
.L_4459:
        /*0004*/ 	.word	0x00000082


	//----- nvinfo : EIATTR_KPARAM_INFO
	.align		4
.L_4460:
        /*0008*/ 	.byte	0x04, 0x17
        /*000a*/ 	.short	(.L_4462 - .L_4461)
.L_4461:
        /*000c*/ 	.word	0x00000000
        /*0010*/ 	.short	0x000f
        /*0012*/ 	.short	0x0070
        /*0014*/ 	.byte	0x00, 0xf0, 0x11, 0x00


	//----- nvinfo : EIATTR_KPARAM_INFO
	.align		4
.L_4462:
        /*0018*/ 	.byte	0x04, 0x17
        /*001a*/ 	.short	(.L_4464 - .L_4463)
.L_4463:
        /*001c*/ 	.word	0x00000000
        /*0020*/ 	.short	0x000e
        /*0022*/ 	.short	0x0068
        /*0024*/ 	.byte	0x00, 0xf0, 0x21, 0x00


	//----- nvinfo : EIATTR_KPARAM_INFO
	.align		4
.L_4464:
        /*0028*/ 	.byte	0x04, 0x17
        /*002a*/ 	.short	(.L_4466 - .L_4465)
.L_4465:
        /*002c*/ 	.word	0x00000000
        /*0030*/ 	.short	0x000d
        /*0032*/ 	.short	0x0060
        /*0034*/ 	.byte	0x00, 0xf0, 0x21, 0x00


	//----- nvinfo : EIATTR_KPARAM_INFO
	.align		4
.L_4466:
        /*0038*/ 	.byte	0x04, 0x17
        /*003a*/ 	.short	(.L_4468 - .L_4467)
.L_4467:
        /*003c*/ 	.word	0x00000000
        /*0040*/ 	.short	0x000c
        /*0042*/ 	.short	0x0058
        /*0044*/ 	.byte	0x00, 0xf0, 0x21, 0x00


	//----- nvinfo : EIATTR_KPARAM_INFO
	.align		4
.L_4468:
        /*0048*/ 	.byte	0x04, 0x17
        /*004a*/ 	.short	(.L_4470 - .L_4469)
.L_4469:
        /*004c*/ 	.word	0x00000000
        /*0050*/ 	.short	0x000b
        /*0052*/ 	.short	0x0050
        /*0054*/ 	.byte	0x00, 0xf0, 0x21, 0x00


	//----- nvinfo : EIATTR_KPARAM_INFO
	.align		4
.L_4470:
        /*0058*/ 	.byte	0x04, 0x17
        /*005a*/ 	.short	(.L_4472 - .L_4471)
.L_4471:
        /*005c*/ 	.word	0x00000000
        /*0060*/ 	.short	0x000a
        /*0062*/ 	.short	0x0048
        /*0064*/ 	.byte	0x00, 0xf0, 0x11, 0x00


	//----- nvinfo : EIATTR_KPARAM_INFO
	.align		4
.L_4472:
        /*0068*/ 	.byte	0x04, 0x17
        /*006a*/ 	.short	(.L_4474 - .L_4473)
.L_4473:
        /*006c*/ 	.word	0x00000000
        /*0070*/ 	.short	0x0009
        /*0072*/ 	.short	0x0044
        /*0074*/ 	.byte	0x00, 0xf0, 0x11, 0x00


	//----- nvinfo : EIATTR_KPARAM_INFO
	.align		4
.L_4474:
        /*0078*/ 	.byte	0x04, 0x17
        /*007a*/ 	.short	(.L_4476 - .L_4475)
.L_4475:
        /*007c*/ 	.word	0x00000000
        /*0080*/ 	.short	0x0008
        /*0082*/ 	.short	0x0040
        /*0084*/ 	.byte	0x00, 0xf0, 0x11, 0x00


	//----- nvinfo : EIATTR_KPARAM_INFO
	.align		4
.L_4476:
        /*0088*/ 	.byte	0x04, 0x17
        /*008a*/ 	.short	(.L_4478 - .L_4477)
.L_4477:
        /*008c*/ 	.word	0x00000000
        /*0090*/ 	.short	0x0007
        /*0092*/ 	.short	0x0038
        /*0094*/ 	.byte	0x00, 0xf0, 0x21, 0x00


	//----- nvinfo : EIATTR_KPARAM_INFO
	.align		4
.L_4478:
        /*0098*/ 	.byte	0x04, 0x17
        /*009a*/ 	.short	(.L_4480 - .L_4479)
.L_4479:
        /*009c*/ 	.word	0x00000000
        /*00a0*/ 	.short	0x0006
        /*00a2*/ 	.short	0x0030
        /*00a4*/ 	.byte	0x00, 0xf0, 0x21, 0x00


	//----- nvinfo : EIATTR_KPARAM_INFO
	.align		4
.L_4480:
        /*00a8*/ 	.byte	0x04, 0x17
        /*00aa*/ 	.short	(.L_4482 - .L_4481)
.L_4481:
        /*00ac*/ 	.word	0x00000000
        /*00b0*/ 	.short	0x0005
        /*00b2*/ 	.short	0x0028
        /*00b4*/ 	.byte	0x00, 0xf0, 0x21, 0x00


	//----- nvinfo : EIATTR_KPARAM_INFO
	.align		4
.L_4482:
        /*00b8*/ 	.byte	0x04, 0x17
        /*00ba*/ 	.short	(.L_4484 - .L_4483)
.L_4483:
        /*00bc*/ 	.word	0x00000000
        /*00c0*/ 	.short	0x0004
        /*00c2*/ 	.short	0x0020
        /*00c4*/ 	.byte	0x00, 0xf0, 0x21, 0x00


	//----- nvinfo : EIATTR_KPARAM_INFO
	.align		4
.L_4484:
        /*00c8*/ 	.byte	0x04, 0x17
        /*00ca*/ 	.short	(.L_4486 - .L_4485)
.L_4485:
        /*00cc*/ 	.word	0x00000000
        /*00d0*/ 	.short	0x0003
        /*00d2*/ 	.short	0x0018
        /*00d4*/ 	.byte	0x00, 0xf0, 0x21, 0x00


	//----- nvinfo : EIATTR_KPARAM_INFO
	.align		4
.L_4486:
        /*00d8*/ 	.byte	0x04, 0x17
        /*00da*/ 	.short	(.L_4488 - .L_4487)
.L_4487:
        /*00dc*/ 	.word	0x00000000
        /*00e0*/ 	.short	0x0002
        /*00e2*/ 	.short	0x0010
        /*00e4*/ 	.byte	0x00, 0xf0, 0x21, 0x00


	//----- nvinfo : EIATTR_KPARAM_INFO
	.align		4
.L_4488:
        /*00e8*/ 	.byte	0x04, 0x17
        /*00ea*/ 	.short	(.L_4490 - .L_4489)
.L_4489:
        /*00ec*/ 	.word	0x00000000
        /*00f0*/ 	.short	0x0001
        /*00f2*/ 	.short	0x0008
        /*00f4*/ 	.byte	0x00, 0xf0, 0x21, 0x00


	//----- nvinfo : EIATTR_KPARAM_INFO
	.align		4
.L_4490:
        /*00f8*/ 	.byte	0x04, 0x17
        /*00fa*/ 	.short	(.L_4492 - .L_4491)
.L_4491:
        /*00fc*/ 	.word	0x00000000
        /*0100*/ 	.short	0x0000
        /*0102*/ 	.short	0x0000
        /*0104*/ 	.byte	0x00, 0xf0, 0x21, 0x00


	//----- nvinfo : EIATTR_SPARSE_MMA_MASK
	.align		4
.L_4492:
        /*0108*/ 	.byte	0x03, 0x50
        /*010a*/ 	.short	0x0000


	//----- nvinfo : EIATTR_MAXREG_COUNT
	.align		4
        /*010c*/ 	.byte	0x03, 0x1b
        /*010e*/ 	.short	0x00ff


	//----- nvinfo : EIATTR_NUM_BARRIERS
	.align		4
        /*0110*/ 	.byte	0x02, 0x4c
        /*0112*/ 	.byte	0x01
	.zero		1


	//----- nvinfo : EIATTR_MERCURY_ISA_VERSION
	.align		4
        /*0114*/ 	.byte	0x03, 0x5f
        /*0116*/ 	.short	0x0101


	//----- nvinfo : EIATTR_COOP_GROUP_MASK_REGIDS
	.align		4
        /*0118*/ 	.byte	0x04, 0x29
        /*011a*/ 	.short	(.L_4494 - .L_4493)


	//   ....[0]....
.L_4493:
        /*011c*/ 	.word	0xffffffff


	//   ....[1]....
        /*0120*/ 	.word	0xffffffff


	//   ....[2]....
        /*0124*/ 	.word	0xffffffff


	//   ....[3]....
        /*0128*/ 	.word	0xffffffff


	//   ....[4]....
        /*012c*/ 	.word	0xffffffff


	//   ....[5]....
        /*0130*/ 	.word	0xffffffff


	//   ....[6]....
        /*0134*/ 	.word	0xffffffff


	//   ....[7]....
        /*0138*/ 	.word	0xffffffff


	//   ....[8]....
        /*013c*/ 	.word	0xffffffff


	//   ....[9]....
        /*0140*/ 	.word	0xffffffff


	//   ....[10]....
        /*0144*/ 	.word	0xffffffff


	//   ....[11]....
        /*0148*/ 	.word	0xffffffff


	//   ....[12]....
        /*014c*/ 	.word	0xffffffff


	//   ....[13]....
        /*0150*/ 	.word	0xffffffff


	//   ....[14]....
        /*0154*/ 	.word	0xffffffff


	//   ....[15]....
        /*0158*/ 	.word	0xffffffff


	//   ....[16]....
        /*015c*/ 	.word	0xffffffff


	//   ....[17]....
        /*0160*/ 	.word	0xffffffff


	//   ....[18]....
        /*0164*/ 	.word	0xffffffff


	//   ....[19]....
        /*0168*/ 	.word	0xffffffff


	//   ....[20]....
        /*016c*/ 	.word	0xffffffff


	//   ....[21]....
        /*0170*/ 	.word	0xffffffff


	//   ....[22]....
        /*0174*/ 	.word	0xffffffff


	//   ....[23]....
        /*0178*/ 	.word	0xffffffff


	//   ....[24]....
        /*017c*/ 	.word	0xffffffff


	//   ....[25]....
        /*0180*/ 	.word	0xffffffff


	//   ....[26]....
        /*0184*/ 	.word	0xffffffff


	//   ....[27]....
        /*0188*/ 	.word	0xffffffff


	//   ....[28]....
        /*018c*/ 	.word	0xffffffff


	//   ....[29]....
        /*0190*/ 	.word	0xffffffff


	//----- nvinfo : EIATTR_COOP_GROUP_INSTR_OFFSETS
	.align		4
.L_4494:
        /*0194*/ 	.byte	0x04, 0x28
        /*0196*/ 	.short	(.L_4496 - .L_4495)


	//   ....[0]....
.L_4495:
        /*0198*/ 	.word	0x00000300


	//   ....[1]....
        /*019c*/ 	.word	0x00000370


	//   ....[2]....
        /*01a0*/ 	.word	0x000003b0


	//   ....[3]....
        /*01a4*/ 	.word	0x000003e0


	//   ....[4]....
        /*01a8*/ 	.word	0x00000430


	//   ....[5]....
        /*01ac*/ 	.word	0x00000480


	//   ....[6]....
        /*01b0*/ 	.word	0x000004b0


	//   ....[7]....
        /*01b4*/ 	.word	0x000004e0


	//   ....[8]....
        /*01b8*/ 	.word	0x00000500


	//   ....[9]....
        /*01bc*/ 	.word	0x00000520


	//   ....[10]....
        /*01c0*/ 	.word	0x000006d0


	//   ....[11]....
        /*01c4*/ 	.word	0x00000730


	//   ....[12]....
        /*01c8*/ 	.word	0x00000750


	//   ....[13]....
        /*01cc*/ 	.word	0x00000770


	//   ....[14]....
        /*01d0*/ 	.word	0x00000790


	//   ....[15]....
        /*01d4*/ 	.word	0x00000810


	//   ....[16]....
        /*01d8*/ 	.word	0x00000830


	//   ....[17]....
        /*01dc*/ 	.word	0x00000860


	//   ....[18]....
        /*01e0*/ 	.word	0x00000880


	//   ....[19]....
        /*01e4*/ 	.word	0x000008a0


	//   ....[20]....
        /*01e8*/ 	.word	0x00000ce0


	//   ....[21]....
        /*01ec*/ 	.word	0x00000d40


	//   ....[22]....
        /*01f0*/ 	.word	0x00000d90


	//   ....[23]....
        /*01f4*/ 	.word	0x00000dd0


	//   ....[24]....
        /*01f8*/ 	.word	0x00000e10


	//   ....[25]....
        /*01fc*/ 	.word	0x00000e60


	//   ....[26]....
        /*0200*/ 	.word	0x00000e80


	//   ....[27]....
        /*0204*/ 	.word	0x00000ea0


	//   ....[28]....
        /*0208*/ 	.word	0x00000ec0


	//   ....[29]....
        /*020c*/ 	.word	0x00000ee0


	//----- nvinfo : EIATTR_EXIT_INSTR_OFFSETS
	.align		4
.L_4496:
        /*0210*/ 	.byte	0x04, 0x1c
        /*0212*/ 	.short	(.L_4498 - .L_4497)


	//   ....[0]....
.L_4497:
        /*0214*/ 	.word	0x00000c90


	//   ....[1]....
        /*0218*/ 	.word	0x00001220


	//   ....[2]....
        /*021c*/ 	.word	0x000012b0


	//----- nvinfo : EIATTR_CRS_STACK_SIZE
	.align		4
.L_4498:
        /*0220*/ 	.byte	0x04, 0x1e
        /*0222*/ 	.short	(.L_4500 - .L_4499)
.L_4499:
        /*0224*/ 	.word	0x00000000


	//----- nvinfo : EIATTR_CBANK_PARAM_SIZE
	.align		4
.L_4500:
        /*0228*/ 	.byte	0x03, 0x19
        /*022a*/ 	.short	0x0074


	//----- nvinfo : EIATTR_PARAM_CBANK
	.align		4
        /*022c*/ 	.byte	0x04, 0x0a
        /*022e*/ 	.short	(.L_4502 - .L_4501)
	.align		4
.L_4501:
        /*0230*/ 	.word	index@(.nv.constant0._ZN17fastertransformer34generalAddBiasResidualLayerNormOptI7__half2Lb0ELb0ELi2ELb1ELi1EEEvPT_S3_PKS2_S5_S5_S5_S5_S5_fiiPKfS7_S7_Pfi)
        /*0234*/ 	.short	0x0210
        /*0236*/ 	.short	0x0074


	//----- nvinfo : EIATTR_SW_WAR
	.align		4
.L_4502:
        /*0238*/ 	.byte	0x04, 0x36
        /*023a*/ 	.short	(.L_4504 - .L_4503)
.L_4503:
        /*023c*/ 	.word	0x00000008
.L_4504:


//--------------------- .nv.info._ZN17fastertransformer35generalAddBiasResidualLayerNormOpt2I7__half2Lb1ELb0ELi2ELb1ELi1EEEvPT_S3_PKS2_S5_S5_S5_S5_S5_fiiPKfS7_S7_Pfi --------------------------
	.section	.nv.info._ZN17fastertransformer35generalAddBiasResidualLayerNormOpt2I7__half2Lb1ELb0ELi2ELb1ELi1EEEvPT_S3_PKS2_S5_S5_S5_S5_S5_fiiPKfS7_S7_Pfi,"",@"SHT_CUDA_INFO"
	.sectionflags	@""
	.align	4


	//----- nvinfo : EIATTR_CUDA_API_VERSION
	.align		4
        /*0000*/ 	.byte	0x04, 0x37
        /*0002*/ 	.short	(.L_4506 - .L_4505)
.L_4505:
        /*0004*/ 	.word	0x00000082


	//----- nvinfo : EIATTR_KPARAM_INFO
	.align		4
.L_4506:
        /*0008*/ 	.byte	0x04, 0x17
        /*000a*/ 	.short	(.L_4508 - .L_4507)
.L_4507:
        /*000c*/ 	.word	0x00000000
        /*0010*/ 	.short	0x000f
        /*0012*/ 	.short	0x0070
        /*0014*/ 	.byte	0x00, 0xf0, 0x11, 0x00


	//----- nvinfo : EIATTR_KPARAM_INFO
	.align		4
.L_4508:
        /*0018*/ 	.byte	0x04, 0x17
        /*001a*/ 	.short	(.L_4510 - .L_4509)
.L_4509:
        /*001c*/ 	.word	0x00000000
        /*0020*/ 	.short	0x000e
        /*0022*/ 	.short	0x0068
        /*0024*/ 	.byte	0x00, 0xf0, 0x21, 0x00


	//----- nvinfo : EIATTR_KPARAM_INFO
	.align		4
.L_4510:
        /*0028*/ 	.byte	0x04, 0x17
        /*002a*/ 	.short	(.L_4512 - .L_4511)
.L_4511:
        /*002c*/ 	.word	0x00000000
        /*0030*/ 	.short	0x000d
        /*0032*/ 	.short	0x0060
        /*0034*/ 	.byte	0x00, 0xf0, 0x21, 0x00


	//----- nvinfo : EIATTR_KPARAM_INFO
	.align		4
.L_4512:
        /*0038*/ 	.byte	0x04, 0x17
        /*003a*/ 	.short	(.L_4514 - .L_4513)
.L_4513:
        /*003c*/ 	.word	0x00000000
        /*0040*/ 	.short	0x000c
        /*0042*/ 	.short	0x0058
        /*0044*/ 	.byte	0x00, 0xf0, 0x21, 0x00


	//----- nvinfo : EIATTR_KPARAM_INFO
	.align		4
.L_4514:
        /*0048*/ 	.byte	0x04, 0x17
        /*004a*/ 	.short	(.L_4516 - .L_4515)
.L_4515:
        /*004c*/ 	.word	0x00000000
        /*0050*/ 	.short	0x000b
        /*0052*/ 	.short	0x0050
        /*0054*/ 	.byte	0x00, 0xf0, 0x21, 0x00


	//----- nvinfo : EIATTR_KPARAM_INFO
	.align		4
.L_4516:
        /*0058*/ 	.byte	0x04, 0x17
        /*005a*/ 	.short	(.L_4518 - .L_4517)
.L_4517:
        /*005c*/ 	.word	0x00000000
        /*0060*/ 	.short	0x000a
        /*0062*/ 	.short	0x0048
        /*0064*/ 	.byte	0x00, 0xf0, 0x11, 0x00


	//----- nvinfo : EIATTR_KPARAM_INFO
	.align		4
.L_4518:
        /*0068*/ 	.byte	0x04, 0x17
        /*006a*/ 	.short	(.L_4520 - .L_4519)
.L_4519:
        /*006c*/ 	.word	0x00000000
        /*0070*/ 	.short	0x0009
        /*0072*/ 	.short	0x0044
        /*0074*/ 	.byte	0x00, 0xf0, 0x11, 0x00


	//----- nvinfo : EIATTR_KPARAM_INFO
	.align		4
.L_4520:
        /*0078*/ 	.byte	0x04, 0x17
        /*007a*/ 	.short	(.L_4522 - .L_4521)
.L_4521:
        /*007c*/ 	.word	0x00000000
        /*0080*/ 	.short	0x0008
        /*0082*/ 	.short	0x0040
        /*0084*/ 	.byte	0x00, 0xf0, 0x11, 0x00


	//----- nvinfo : EIATTR_KPARAM_INFO
	.align		4
.L_4522:
        /*0088*/ 	.byte	0x04, 0x17
        /*008a*/ 	.short	(.L_4524 - .L_4523)
.L_4523:
        /*008c*/ 	.word	0x00000000
        /*0090*/ 	.short	0x0007
        /*0092*/ 	.short	0x0038
        /*0094*/ 	.byte	0x00, 0xf0, 0x21, 0x00


	//----- nvinfo : EIATTR_KPARAM_INFO
	.align		4
.L_4524:
        /*0098*/ 	.byte	0x04, 0x17
        /*009a*/ 	.short	(.L_4526 - .L_4525)
.L_4525:
        /*009c*/ 	.word	0x00000000
        /*00a0*/ 	.short	0x0006
        /*00a2*/ 	.short	0x0030
        /*00a4*/ 	.byte	0x00, 0xf0, 0x21, 0x00


	//----- nvinfo : EIATTR_KPARAM_INFO
	.align		4
.L_4526:
        /*00a8*/ 	.byte	0x04, 0x17
        /*00aa*/ 	.short	(.L_4528 - .L_4527)
.L_4527:
        /*00ac*/ 	.word	0x00000000
        /*00b0*/ 	.short	0x0005
        /*00b2*/ 	.short	0x0028
        /*00b4*/ 	.byte	0x00, 0xf0, 0x21, 0x00


	//----- nvinfo : EIATTR_KPARAM_INFO
	.align		4
.L_4528:
        /*00b8*/ 	.byte	0x04, 0x17
        /*00ba*/ 	.short	(.L_4530 - .L_4529)
.L_4529:
        /*00bc*/ 	.word	0x00000000
        /*00c0*/ 	.short	0x0004
        /*00c2*/ 	.short	0x0020
        /*00c4*/ 	.byte	0x00, 0xf0, 0x21, 0x00


	//----- nvinfo : EIATTR_KPARAM_INFO
	.align		4
.L_4530:
        /*00c8*/ 	.byte	0x04, 0x17
        /*00ca*/ 	.short	(.L_4532 - .L_4531)
.L_4531:
        /*00cc*/ 	.word	0x00000000
        /*00d0*/ 	.short	0x0003
        /*00d2*/ 	.short	0x0018
        /*00d4*/ 	.byte	0x00, 0xf0, 0x21, 0x00


	//----- nvinfo : EIATTR_KPARAM_INFO
	.align		4
.L_4532:
        /*00d8*/ 	.byte	0x04, 0x17
        /*00da*/ 	.short	(.L_4534 - .L_4533)
.L_4533:
        /*00dc*/ 	.word	0x00000000
        /*00e0*/ 	.short	0x0002
        /*00e2*/ 	.short	0x0010
        /*00e4*/ 	.byte	0x00, 0xf0, 0x21, 0x00


	//----- nvinfo : EIATTR_KPARAM_INFO
	.align		4
.L_4534:
        /*00e8*/ 	.byte	0x04, 0x17
        /*00ea*/ 	.short	(.L_4536 - .L_4535)
.L_4535:
        /*00ec*/ 	.word	0x00000000
        /*00f0*/ 	.short	0x0001
        /*00f2*/ 	.short	0x0008
        /*00f4*/ 	.byte	0x00, 0xf0, 0x21, 0x00


	//----- nvinfo : EIATTR_KPARAM_INFO
	.align		4
.L_4536:
        /*00f8*/ 	.byte	0x04, 0x17
        /*00fa*/ 	.short	(.L_4538 - .L_4537)
.L_4537:
        /*00fc*/ 	.word	0x00000000
        /*0100*/ 	.short	0x0000
        /*0102*/ 	.short	0x0000
        /*0104*/ 	.byte	0x00, 0xf0, 0x21, 0x00


	//----- nvinfo : EIATTR_SPARSE_MMA_MASK
	.align		4
.L_4538:
        /*0108*/ 	.byte	0x03, 0x50
        /*010a*/ 	.short	0x0000


	//----- nvinfo : EIATTR_MAXREG_COUNT
	.align		4
        /*010c*/ 	.byte	0x03, 0x1b
        /*010e*/ 	.short	0x00ff


	//----- nvinfo : EIATTR_NUM_BARRIERS
	.align		4
        /*0110*/ 	.byte	0x02, 0x4c
        /*0112*/ 	.byte	0x01
	.zero		1


	//----- nvinfo : EIATTR_MERCURY_ISA_VERSION
	.align		4
        /*0114*/ 	.byte	0x03, 0x5f
        /*0116*/ 	.short	0x0101


	//----- nvinfo : EIATTR_COOP_GROUP_MASK_REGIDS
	.align		4
        /*0118*/ 	.byte	0x04, 0x29
        /*011a*/ 	.short	(.L_4540 - .L_4539)


	//   ....[0]....
.L_4539:
        /*011c*/ 	.word	0xffffffff


	//   ....[1]....
        /*0120*/ 	.word	0xffffffff


	//   ....[2]....
        /*0124*/ 	.word	0xffffffff


	//   ....[3]....
        /*0128*/ 	.word	0xffffffff


	//   ....[4]....
        /*012c*/ 	.word	0xffffffff


	//   ....[5]....
        /*0130*/ 	.word	0xffffffff


	//   ....[6]....
        /*0134*/ 	.word	0xffffffff


	//   ....[7]....
        /*0138*/ 	.word	0xffffffff


	//   ....[8]....
        /*013c*/ 	.word	0xffffffff


	//   ....[9]....
        /*0140*/ 	.word	0xffffffff


	//   ....[10]....
        /*0144*/ 	.word	0xffffffff


	//   ....[11]....
        /*0148*/ 	.word	0xffffffff


	//   ....[12]....
        /*014c*/ 	.word	0xffffffff


	//   ....[13]....
        /*0150*/ 	.word	0xffffffff


	//   ....[14]....
        /*0154*/ 	.word	0xffffffff


	//   ....[15]....
        /*0158*/ 	.word	0xffffffff


	//   ....[16]....
        /*015c*/ 	.word	0xffffffff


	//   ....[17]....
        /*0160*/ 	.word	0xffffffff


	//   ....[18]....
        /*0164*/ 	.word	0xffffffff


	//   ....[19]....
        /*0168*/ 	.word	0xffffffff


	//   ....[20]....
        /*016c*/ 	.word	0xffffffff


	//   ....[21]....
        /*0170*/ 	.word	0xffffffff


	//   ....[22]....
        /*0174*/ 	.word	0xffffffff


	//   ....[23]....
        /*0178*/ 	.word	0xffffffff


	//   ....[24]....
        /*017c*/ 	.word	0xffffffff


	//   ....[25]....
        /*0180*/ 	.word	0xffffffff


	//   ....[26]....
        /*0184*/ 	.word	0xffffffff


	//   ....[27]....
        /*0188*/ 	.word	0xffffffff


	//   ....[28]....
        /*018c*/ 	.word	0xffffffff


	//   ....[29]....
        /*0190*/ 	.word	0xffffffff


	//----- nvinfo : EIATTR_COOP_GROUP_INSTR_OFFSETS
	.align		4
.L_4540:
        /*0194*/ 	.byte	0x04, 0x28
        /*0196*/ 	.short	(.L_4542 - .L_4541)


	//   ....[0]....
.L_4541:
        /*0198*/ 	.word	0x00000790


	//   ....[1]....
        /*019c*/ 	.word	0x000007d0


	//   ....[2]....
        /*01a0*/ 	.word	0x00000830


	//   ....[3]....
        /*01a4*/ 	.word	0x00000840


	//   ....[4]....
        /*01a8*/ 	.word	0x00000880


	//   ....[5]....
        /*01ac*/ 	.word	0x000008a0


	//   ....[6]....
        /*01b0*/ 	.word	0x000008e0


	//   ....[7]....
        /*01b4*/ 	.word	0x00000900


	//   ....[8]....
        /*01b8*/ 	.word	0x00000950


	//   ....[9]....
        /*01bc*/ 	.word	0x00000970


	//   ....[10]....
        /*01c0*/ 	.word	0x00000a30


	//   ....[11]....
        /*01c4*/ 	.word	0x00000a40


	//   ....[12]....
        /*01c8*/ 	.word	0x00000a70


	//   ....[13]....
        /*01cc*/ 	.word	0x00000a80


	//   ....[14]....
        /*01d0*/ 	.word	0x00000ab0


	//   ....[15]....
        /*01d4*/ 	.word	0x00000ac0


	//   ....[16]....
        /*01d8*/ 	.word	0x00000af0


	//   ....[17]....
        /*01dc*/ 	.word	0x00000b00


	//   ....[18]....
        /*01e0*/ 	.word	0x00000b30


	//   ....[19]....
        /*01e4*/ 	.word	0x00000b40


	//   ....[20]....
        /*01e8*/ 	.word	0x00001030


	//   ....[21]....
        /*01ec*/ 	.word	0x00001090


	//   ....[22]....
        /*01f0*/ 	.word	0x000010d0


	//   ....[23]....
        /*01f4*/ 	.word	0x00001120


	//   ....[24]....
        /*01f8*/ 	.word	0x00001160


	//   ....[25]....
        /*01fc*/ 	.word	0x000011b0


	//   ....[26]....
        /*0200*/ 	.word	0x000011d0


	//   ....[27]....
        /*0204*/ 	.word	0x000011f0


	//   ....[28]....
        /*0208*/ 	.word	0x00001210


	//   ....[29]....
        /*020c*/ 	.word	0x00001230


	//----- nvinfo : EIATTR_EXIT_INSTR_OFFSETS
	.align		4
.L_4542:
        /*0210*/ 	.byte	0x04, 0x1c
        /*0212*/ 	.short	(.L_4544 - .L_4543)


	//   ....[0]....
.L_4543:
        /*0214*/ 	.word	0x00000fe0


	//   ....[1]....
        /*0218*/ 	.word	0x00001560


	//   ....[2]....
        /*021c*/ 	.word	0x000015e0


	//----- nvinfo : EIATTR_CRS_STACK_SIZE
	.align		4
.L_4544:
        /*0220*/ 	.byte	0x04, 0x1e
        /*0222*/ 	.short	(.L_4546 - .L_4545)
.L_4545:
        /*0224*/ 	.word	0x00000000


	//----- nvinfo : EIATTR_CBANK_PARAM_SIZE
	.align		4
.L_4546:
        /*0228*/ 	.byte	0x03, 0x19
        /*022a*/ 	.short	0x0074


	//----- nvinfo : EIATTR_PARAM_CBANK
	.align		4
        /*022c*/ 	.byte	0x04, 0x0a
        /*022e*/ 	.short	(.L_4548 - .L_4547)
	.align		4
.L_4547:
        /*0230*/ 	.word	index@(.nv.constant0._ZN17fastertransformer35generalAddBiasResidualLayerNormOpt2I7__half2Lb1ELb0ELi2ELb1ELi1EEEvPT_S3_PKS2_S5_S5_S5_S5_S5_fiiPKfS7_S7_Pfi)
        /*0234*/ 	.short	0x0210
        /*0236*/ 	.short	0x0074


	//----- nvinfo : EIATTR_SW_WAR
	.align		4
.L_4548:
        /*0238*/ 	.byte	0x04, 0x36
        /*023a*/ 	.short	(.L_4550 - .L_4549)
.L_4549:
        /*023c*/ 	.word	0x00000008
.L_4550:


//--------------------- .nv.info._ZN17fastertransformer34generalAddBiasResidualLayerNormOptI7__half2Lb1ELb0ELi2ELb1ELi1EEEvPT_S3_PKS2_S5_S5_S5_S5_S5_fiiPKfS7_S7_Pfi --------------------------
	.section	.nv.info._ZN17fastertransformer34generalAddBiasResidualLayerNormOptI7__half2Lb1ELb0ELi2ELb1ELi1EEEvPT_S3_PKS2_S5_S5_S5_S5_S5_fiiPKfS7_S7_Pfi,"",@"SHT_CUDA_INFO"
	.sectionflags	@""
	.align	4


	//----- nvinfo : EIATTR_CUDA_API_VERSION
	.align		4
        /*0000*/ 	.byte	0x04, 0x37
        /*0002*/ 	.short	(.L_4552 - .L_4551)
.L_4551:
        /*0004*/ 	.word	0x00000082


	//----- nvinfo : EIATTR_KPARAM_INFO
	.align		4
.L_4552:
        /*0008*/ 	.byte	0x04, 0x17
        /*000a*/ 	.short	(.L_4554 - .L_4553)
.L_4553:
        /*000c*/ 	.word	0x00000000
        /*0010*/ 	.short	0x000f
        /*0012*/ 	.short	0x0070
        /*0014*/ 	.byte	0x00, 0xf0, 0x11, 0x00


	//----- nvinfo : EIATTR_KPARAM_INFO
	.align		4
.L_4554:
        /*0018*/ 	.byte	0x04, 0x17
        /*001a*/ 	.short	(.L_4556 - .L_4555)
.L_4555:
        /*001c*/ 	.word	0x00000000
        /*0020*/ 	.short	0x000e
        /*0022*/ 	.short	0x0068
        /*0024*/ 	.byte	0x00, 0xf0, 0x21, 0x00


	//----- nvinfo : EIATTR_KPARAM_INFO
	.align		4
.L_4556:
        /*0028*/ 	.byte	0x04, 0x17
        /*002a*/ 	.short	(.L_4558 - .L_4557)
.L_4557:
        /*002c*/ 	.word	0x00000000
        /*0030*/ 	.short	0x000d
        /*0032*/ 	.short	0x0060
        /*0034*/ 	.byte	0x00, 0xf0, 0x21, 0x00


	//----- nvinfo : EIATTR_KPARAM_INFO
	.align		4
.L_4558:
        /*0038*/ 	.byte	0x04, 0x17
        /*003a*/ 	.short	(.L_4560 - .L_4559)
.L_4559:
        /*003c*/ 	.word	0x00000000
        /*0040*/ 	.short	0x000c
        /*0042*/ 	.short	0x0058
        /*0044*/ 	.byte	0x00, 0xf0, 0x21, 0x00


	//----- nvinfo : EIATTR_KPARAM_INFO
	.align		4
.L_4560:
        /*0048*/ 	.byte	0x04, 0x17
        /*004a*/ 	.short	(.L_4562 - .L_4561)
.L_4561:
        /*004c*/ 	.word	0x00000000
        /*0050*/ 	.short	0x000b
        /*0052*/ 	.short	0x0050
        /*0054*/ 	.byte	0x00, 0xf0, 0x21, 0x00


	//----- nvinfo : EIATTR_KPARAM_INFO
	.align		4
.L_4562:
        /*0058*/ 	.byte	0x04, 0x17
        /*005a*/ 	.short	(.L_4564 - .L_4563)
.L_4563:
        /*005c*/ 	.word	0x00000000
        /*0060*/ 	.short	0x000a
        /*0062*/ 	.short	0x0048
        /*0064*/ 	.byte	0x00, 0xf0, 0x11, 0x00


	//----- nvinfo : EIATTR_KPARAM_INFO
	.align		4
.L_4564:
        /*0068*/ 	.byte	0x04, 0x17
        /*006a*/ 	.short	(.L_4566 - .L_4565)
.L_4565:
        /*006c*/ 	.word	0x00000000
        /*0070*/ 	.short	0x0009
        /*0072*/ 	.short	0x0044
        /*0074*/ 	.byte	0x00, 0xf0, 0x11, 0x00


	//----- nvinfo : EIATTR_KPARAM_INFO
	.align		4
.L_4566:
        /*0078*/ 	.byte	0x04, 0x17
        /*007a*/ 	.short	(.L_4568 - .L_4567)
.L_4567:
        /*007c*/ 	.word	0x00000000
        /*0080*/ 	.short	0x0008
        /*0082*/ 	.short	0x0040
        /*0084*/ 	.byte	0x00, 0xf0, 0x11, 0x00


	//----- nvinfo : EIATTR_KPARAM_INFO
	.align		4
.L_4568:
        /*0088*/ 	.byte	0x04, 0x17
        /*008a*/ 	.short	(.L_4570 - .L_4569)
.L_4569:
        /*008c*/ 	.word	0x00000000
        /*0090*/ 	.short	0x0007
        /*0092*/ 	.short	0x0038
        /*0094*/ 	.byte	0x00, 0xf0, 0x21, 0x00


	//----- nvinfo : EIATTR_KPARAM_INFO
	.align		4
.L_4570:
        /*0098*/ 	.byte	0x04, 0x17
        /*009a*/ 	.short	(.L_4572 - .L_4571)
.L_4571:
        /*009c*/ 	.word	0x00000000
        /*00a0*/ 	.short	0x0006
        /*00a2*/ 	.short	0x0030
        /*00a4*/ 	.byte	0x00, 0xf0, 0x21, 0x00


	//----- nvinfo : EIATTR_KPARAM_INFO
	.align		4
.L_4572:
        /*00a8*/ 	.byte	0x04, 0x17
        /*00aa*/ 	.short	(.L_4574 - .L_4573)
.L_4573:
        /*00ac*/ 	.word	0x00000000
        /*00b0*/ 	.short	0x0005
        /*00b2*/ 	.short	0x0028
        /*00b4*/ 	.byte	0x00, 0xf0, 0x21, 0x00


	//----- nvinfo : EIATTR_KPARAM_INFO
	.align		4
.L_4574:
        /*00b8*/ 	.byte	0x04, 0x17
        /*00ba*/ 	.short	(.L_4576 - .L_4575)
.L_4575:
        /*00bc*/ 	.word	0x00000000
        /*00c0*/ 	.short	0x0004
        /*00c2*/ 	.short	0x0020
        /*00c4*/ 	.byte	0x00, 0xf0, 0x21, 0x00


	//----- nvinfo : EIATTR_KPARAM_INFO
	.align		4
.L_4576:
        /*00c8*/ 	.byte	0x04, 0x17
        /*00ca*/ 	.short	(.L_4578 - .L_4577)
.L_4577:
        /*00cc*/ 	.word	0x00000000
        /*00d0*/ 	.short	0x0003
        /*00d2*/ 	.short	0x0018
        /*00d4*/ 	.byte	0x00, 0xf0, 0x21, 0x00


	//----- nvinfo : EIATTR_KPARAM_INFO
	.align		4
.L_4578:
        /*00d8*/ 	.byte	0x04, 0x17
        /*00da*/ 	.short	(.L_4580 - .L_4579)
.L_4579:
        /*00dc*/ 	.word	0x00000000
        /*00e0*/ 	.short	0x0002
        /*00e2*/ 	.short	0x0010
        /*00e4*/ 	.byte	0x00, 0xf0, 0x21, 0x00


	//----- nvinfo : EIATTR_KPARAM_INFO
	.align		4
.L_4580:
        /*00e8*/ 	.byte	0x04, 0x17
        /*00ea*/ 	.short	(.L_4582 - .L_4581)
.L_4581:
        /*00ec*/ 	.word	0x00000000
        /*00f0*/ 	.short	0x0001
        /*00f2*/ 	.short	0x0008
        /*00f4*/ 	.byte	0x00, 0xf0, 0x21, 0x00


	//----- nvinfo : EIATTR_KPARAM_INFO
	.align		4
.L_4582:
        /*00f8*/ 	.byte	0x04, 0x17
        /*00fa*/ 	.short	(.L_4584 - .L_4583)
.L_4583:
        /*00fc*/ 	.word	0x00000000
        /*0100*/ 	.short	0x0000
        /*0102*/ 	.short	0x0000
        /*0104*/ 	.byte	0x00, 0xf0, 0x21, 0x00


	//----- nvinfo : EIATTR_SPARSE_MMA_MASK
	.align		4
.L_4584:
        /*0108*/ 	.byte	0x03, 0x50
        /*010a*/ 	.short	0x0000


	//----- nvinfo : EIATTR_MAXREG_COUNT
	.align		4
        /*010c*/ 	.byte	0x03, 0x1b
        /*010e*/ 	.short	0x00ff


	//----- nvinfo : EIATTR_NUM_BARRIERS
	.align		4
        /*0110*/ 	.byte	0x02, 0x4c
        /*0112*/ 	.byte	0x01
	.zero		1


	//----- nvinfo : EIATTR_MERCURY_ISA_VERSION
	.align		4
        /*0114*/ 	.byte	0x03, 0x5f
        /*0116*/ 	.short	0x0101


	//----- nvinfo : EIATTR_COOP_GROUP_MASK_REGIDS
	.align		4
        /*0118*/ 	.byte	0x04, 0x29
        /*011a*/ 	.short	(.L_4586 - .L_4585)


	//   ....[0]....
.L_4585:
        /*011c*/ 	.word	0xffffffff


	//   ....[1]....
        /*0120*/ 	.word	0xffffffff


	//   ....[2]....
        /*0124*/ 	.word	0xffffffff


	//   ....[3]....
        /*0128*/ 	.word	0xffffffff


	//   ....[4]....
        /*012c*/ 	.word	0xffffffff


	//   ....[5]....
        /*0130*/ 	.word	0xffffffff


	//   ....[6]....
        /*0134*/ 	.word	0xffffffff


	//   ....[7]....
        /*0138*/ 	.word	0xffffffff


	//   ....[8]....
        /*013c*/ 	.word	0xffffffff


	//   ....[9]....
        /*0140*/ 	.word	0xffffffff


	//   ....[10]....
        /*0144*/ 	.word	0xffffffff


	//   ....[11]....
        /*0148*/ 	.word	0xffffffff


	//   ....[12]....
        /*014c*/ 	.word	0xffffffff


	//   ....[13]....
        /*0150*/ 	.word	0xffffffff


	//   ....[14]....
        /*0154*/ 	.word	0xffffffff


	//   ....[15]....
        /*0158*/ 	.word	0xffffffff


	//   ....[16]....
        /*015c*/ 	.word	0xffffffff


	//   ....[17]....
        /*0160*/ 	.word	0xffffffff


	//   ....[18]....
        /*0164*/ 	.word	0xffffffff


	//   ....[19]....
        /*0168*/ 	.word	0xffffffff


	//   ....[20]....
        /*016c*/ 	.word	0xffffffff


	//   ....[21]....
        /*0170*/ 	.word	0xffffffff


	//   ....[22]....
        /*0174*/ 	.word	0xffffffff


	//   ....[23]....
        /*0178*/ 	.word	0xffffffff


	//   ....[24]....
        /*017c*/ 	.word	0xffffffff


	//   ....[25]....
        /*0180*/ 	.word	0xffffffff


	//   ....[26]....
        /*0184*/ 	.word	0xffffffff


	//   ....[27]....
        /*0188*/ 	.word	0xffffffff


	//   ....[28]....
        /*018c*/ 	.word	0xffffffff


	//   ....[29]....
        /*0190*/ 	.word	0xffffffff


	//----- nvinfo : EIATTR_COOP_GROUP_INSTR_OFFSETS
	.align		4
.L_4586:
        /*0194*/ 	.byte	0x04, 0x28
        /*0196*/ 	.short	(.L_4588 - .L_4587)


	//   ....[0]....
.L_4587:
        /*0198*/ 	.word	0x000005f0


	//   ....[1]....
        /*019c*/ 	.word	0x00000650


	//   ....[2]....
        /*01a0*/ 	.word	0x000006a0


	//   ....[3]....
        /*01a4*/ 	.word	0x000006e0


	//   ....[4]....
        /*01a8*/ 	.word	0x00000720


	//   ....[5]....
        /*01ac*/ 	.word	0x00000780


	//   ....[6]....
        /*01b0*/ 	.word	0x000007b0


	//   ....[7]....
        /*01b4*/ 	.word	0x000007e0


	//   ....[8]....
        /*01b8*/ 	.word	0x00000800


	//   ....[9]....
        /*01bc*/ 	.word	0x00000820


	//   ....[10]....
        /*01c0*/ 	.word	0x000009d0


	//   ....[11]....
        /*01c4*/ 	.word	0x00000a30


	//   ....[12]....
        /*01c8*/ 	.word	0x00000a50


	//   ....[13]....
        /*01cc*/ 	.word	0x00000a70


	//   ....[14]....
        /*01d0*/ 	.word	0x00000a90


	//   ....[15]....
        /*01d4*/ 	.word	0x00000b10


	//   ....[16]....
        /*01d8*/ 	.word	0x00000b30


	//   ....[17]....
        /*01dc*/ 	.word	0x00000b50


	//   ....[18]....
        /*01e0*/ 	.word	0x00000b70


	//   ....[19]....
        /*01e4*/ 	.word	0x00000b90


	//   ....[20]....
        /*01e8*/ 	.word	0x00000fc0


	//   ....[21]....
        /*01ec*/ 	.word	0x00001020


	//   ....[22]....
        /*01f0*/ 	.word	0x00001070


	//   ....[23]....
        /*01f4*/ 	.word	0x000010d0


	//   ....[24]....
        /*01f8*/ 	.word	0x000010f0


	//   ....[25]....
        /*01fc*/ 	.word	0x00001140


	//   ....[26]....
        /*0200*/ 	.word	0x00001160


	//   ....[27]....
        /*0204*/ 	.word	0x00001180


	//   ....[28]....
        /*0208*/ 	.word	0x000011a0


	//   ....[29]....
        /*020c*/ 	.word	0x000011c0


	//----- nvinfo : EIATTR_EXIT_INSTR_OFFSETS
	.align		4
.L_4588:
        /*0210*/ 	.byte	0x04, 0x1c
        /*0212*/ 	.short	(.L_4590 - .L_4589)


	//   ....[0]....
.L_4589:
        /*0214*/ 	.word	0x00000f70


	//   ....[1]....
        /*0218*/ 	.word	0x00001500


	//   ....[2]....
        /*021c*/ 	.word	0x00001590


	//----- nvinfo : EIATTR_CRS_STACK_SIZE
	.align		4
.L_4590:
        /*0220*/ 	.byte	0x04, 0x1e
        /*0222*/ 	.short	(.L_4592 - .L_4591)
.L_4591:
        /*0224*/ 	.word	0x00000000


	//----- nvinfo : EIATTR_CBANK_PARAM_SIZE
	.align		4
.L_4592:
        /*0228*/ 	.byte	0x03, 0x19
        /*022a*/ 	.short	0x0074


	//----- nvinfo : EIATTR_PARAM_CBANK
	.align		4
        /*022c*/ 	.byte	0x04, 0x0a
        /*022e*/ 	.short	(.L_4594 - .L_4593)
	.align		4
.L_4593:
        /*0230*/ 	.word	index@(.nv.constant0._ZN17fastertransformer34generalAddBiasResidualLayerNormOptI7__half2Lb1ELb0ELi2ELb1ELi1EEEvPT_S3_PKS2_S5_S5_S5_S5_S5_fiiPKfS7_S7_Pfi)
        /*0234*/ 	.short	0x0210
        /*0236*/ 	.short	0x0074


	//----- nvinfo : EIATTR_SW_WAR
	.align		4
.L_4594:
        /*0238*/ 	.byte	0x04, 0x36
        /*023a*/ 	.short	(.L_4596 - .L_4595)
.L_4595:
        /*023c*/ 	.word	0x00000008
.L_4596:


//--------------------- .nv.info._ZN17fastertransformer35generalAddBiasResidualLayerNormOpt2I7__half2Lb0ELb1ELi2ELb1ELi1EEEvPT_S3_PKS2_S5_S5_S5_S5_S5_fiiPKfS7_S7_Pfi --------------------------
	.section	.nv.info._ZN17fastertransformer35generalAddBiasResidualLayerNormOpt2I7__half2Lb0ELb1ELi2ELb1ELi1EEEvPT_S3_PKS2_S5_S5_S5_S5_S5_fiiPKfS7_S7_Pfi,"",@"SHT_CUDA_INFO"
	.sectionflags	@""
	.align	4


	//----- nvinfo : EIATTR_CUDA_API_VERSION
	.align		4
        /*0000*/ 	.byte	0x04, 0x37
        /*0002*/ 	.short	(.L_4598 - .L_4597)
.L_4597:
        /*0004*/ 	.word	0x00000082


	//----- nvinfo : EIATTR_KPARAM_INFO
	.align		4
.L_4598:
        /*0008*/ 	.byte	0x04, 0x17
        /*000a*/ 	.short	(.L_4600 - .L_4599)
.L_4599:
        /*000c*/ 	.word	0x00000000
        /*0010*/ 	.short	0x000f
        /*0012*/ 	.short	0x0070
        /*0014*/ 	.byte	0x00, 0xf0, 0x11, 0x00


	//----- nvinfo : EIATTR_KPARAM_INFO
	.align		4
.L_4600:
        /*0018*/ 	.byte	0x04, 0x17
        /*001a*/ 	.short	(.L_4602 - .L_4601)
.L_4601:
        /*001c*/ 	.word	0x00000000
        /*0020*/ 	.short	0x000e
        /*0022*/ 	.short	0x0068
        /*0024*/ 	.byte	0x00, 0xf0, 0x21, 0x00


	//----- nvinfo : EIATTR_KPARAM_INFO
	.align		4
.L_4602:
        /*0028*/ 	.byte	0x04, 0x17
        /*002a*/ 	.short	(.L_4604 - .L_4603)
.L_4603:
        /*002c*/ 	.word	0x00000000
        /*0030*/ 	.short	0x000d
        /*0032*/ 	.short	0x0060
        /*0034*/ 	.byte	0x00, 0xf0, 0x21, 0x00


	//----- nvinfo : EIATTR_KPARAM_INFO
	.align		4
.L_4604:
        /*0038*/ 	.byte	0x04, 0x17
        /*003a*/ 	.short	(.L_4606 - .L_4605)
.L_4605:
        /*003c*/ 	.word	0x00000000
        /*0040*/ 	.short	0x000c
        /*0042*/ 	.short	0x0058
        /*0044*/ 	.byte	0x00, 0xf0, 0x21, 0x00


	//----- nvinfo : EIATTR_KPARAM_INFO
	.align		4
.L_4606:
        /*0048*/ 	.byte	0x04, 0x17
        /*004a*/ 	.short	(.L_4608 - .L_4607)
.L_4607:
        /*004c*/ 	.word	0x00000000
        /*0050*/ 	.short	0x000b
        /*0052*/ 	.short	0x0050
        /*0054*/ 	.byte	0x00, 0xf0, 0x21, 0x00


	//----- nvinfo : EIATTR_KPARAM_INFO
	.align		4
.L_4608:
        /*0058*/ 	.byte	0x04, 0x17
        /*005a*/ 	.short	(.L_4610 - .L_4609)
.L_4609:
        /*005c*/ 	.word	0x00000000
        /*0060*/ 	.short	0x000a
        /*0062*/ 	.short	0x0048
        /*0064*/ 	.byte	0x00, 0xf0, 0x11, 0x00


	//----- nvinfo : EIATTR_KPARAM_INFO
	.align		4
.L_4610:
        /*0068*/ 	.byte	0x04, 0x17
        /*006a*/ 	.short	(.L_4612 - .L_4611)
.L_4611:
        /*006c*/ 	.word	0x00000000
        /*0070*/ 	.short	0x0009
        /*0072*/ 	.short	0x0044
        /*0074*/ 	.byte	0x00, 0xf0, 0x11, 0x00


	//----- nvinfo : EIATTR_KPARAM_INFO
	.align		4
.L_4612:
        /*0078*/ 	.byte	0x04, 0x17
        /*007a*/ 	.short	(.L_4614 - .L_4613)
.L_4613:
        /*007c*/ 	.word	0x00000000
        /*0080*/ 	.short	0x0008
        /*0082*/ 	.short	0x0040
        /*0084*/ 	.byte	0x00, 0xf0, 0x11, 0x00


	//----- nvinfo : EIATTR_KPARAM_INFO
	.align		4
.L_4614:
        /*0088*/ 	.byte	0x04, 0x17
        /*008a*/ 	.short	(.L_4616 - .L_4615)
.L_4615:
        /*008c*/ 	.word	0x00000000
        /*0090*/ 	.short	0x0007
        /*0092*/ 	.short	0x0038
        /*0094*/ 	.byte	0x00, 0xf0, 0x21, 0x00


	//----- nvinfo : EIATTR_KPARAM_INFO
	.align		4
.L_4616:
        /*0098*/ 	.byte	0x04, 0x17
        /*009a*/ 	.short	(.L_4618 - .L_4617)
.L_4617:
        /*009c*/ 	.word	0x00000000
        /*00a0*/ 	.short	0x0006
        /*00a2*/ 	.short	0x0030
        /*00a4*/ 	.byte	0x00, 0xf0, 0x21, 0x00


	//----- nvinfo : EIATTR_KPARAM_INFO
	.align		4
.L_4618:
        /*00a8*/ 	.byte	0x04, 0x17
        /*00aa*/ 	.short	(.L_4620 - .L_4619)
.L_4619:
        /*00ac*/ 	.word	0x00000000
        /*00b0*/ 	.short	0x0005
        /*00b2*/ 	.short	0x0028
        /*00b4*/ 	.byte	0x00, 0xf0, 0x21, 0x00


	//----- nvinfo : EIATTR_KPARAM_INFO
	.align		4
.L_4620:
        /*00b8*/ 	.byte	0x04, 0x17
        /*00ba*/ 	.short	(.L_4622 - .L_4621)
.L_4621:
        /*00bc*/ 	.word	0x00000000
        /*00c0*/ 	.short	0x0004
        /*00c2*/ 	.short	0x0020
        /*00c4*/ 	.byte	0x00, 0xf0, 0x21, 0x00


	//----- nvinfo : EIATTR_KPARAM_INFO
	.align		4
.L_4622:
        /*00c8*/ 	.byte	0x04, 0x17
        /*00ca*/ 	.short	(.L_4624 - .L_4623)
.L_4623:
        /*00cc*/ 	.word	0x00000000
        /*00d0*/ 	.short	0x0003
        /*00d2*/ 	.short	0x0018
        /*00d4*/ 	.byte	0x00, 0xf0, 0x21, 0x00


	//----- nvinfo : EIATTR_KPARAM_INFO
	.align		4
.L_4624:
        /*00d8*/ 	.byte	0x04, 0x17
        /*00da*/ 	.short	(.L_4626 - .L_4625)
.L_4625:
        /*00dc*/ 	.word	0x00000000
        /*00e0*/ 	.short	0x0002
        /*00e2*/ 	.short	0x0010
        /*00e4*/ 	.byte	0x00, 0xf0, 0x21, 0x00


	//----- nvinfo : EIATTR_KPARAM_INFO
	.align		4
.L_4626:
        /*00e8*/ 	.byte	0x04, 0x17
        /*00ea*/ 	.short	(.L_4628 - .L_4627)
.L_4627:
        /*00ec*/ 	.word	0x00000000
        /*00f0*/ 	.short	0x0001
        /*00f2*/ 	.short	0x0008
        /*00f4*/ 	.byte	0x00, 0xf0, 0x21, 0x00


	//----- nvinfo : EIATTR_KPARAM_INFO
	.align		4
.L_4628:
        /*00f8*/ 	.byte	0x04, 0x17
        /*00fa*/ 	.short	(.L_4630 - .L_4629)
.L_4629:
        /*00fc*/ 	.word	0x00000000
        /*0100*/ 	.short	0x0000
        /*0102*/ 	.short	0x0000
        /*0104*/ 	.byte	0x00, 0xf0, 0x21, 0x00


	//----- nvinfo : EIATTR_SPARSE_MMA_MASK
	.align		4
.L_4630:
        /*0108*/ 	.byte	0x03, 0x50
        /*010a*/ 	.short	0x0000


	//----- nvinfo : EIATTR_MAXREG_COUNT
	.align		4
        /*010c*/ 	.byte	0x03, 0x1b
        /*010e*/ 	.short	0x00ff


	//----- nvinfo : EIATTR_NUM_BARRIERS
	.align		4
        /*0110*/ 	.byte	0x02, 0x4c
        /*0112*/ 	.byte	0x01
	.zero		1


	//----- nvinfo : EIATTR_MERCURY_ISA_VERSION
	.align		4
        /*0114*/ 	.byte	0x03, 0x5f
        /*0116*/ 	.short	0x0101


	//----- nvinfo : EIATTR_COOP_GROUP_MASK_REGIDS
	.align		4
        /*0118*/ 	.byte	0x04, 0x29
        /*011a*/ 	.short	(.L_4632 - .L_4631)


	//   ....[0]....
.L_4631:
        /*011c*/ 	.word	0xffffffff


	//   ....[1]....
        /*0120*/ 	.word	0xffffffff


	//   ....[2]....
        /*0124*/ 	.word	0xffffffff


	//   ....[3]....
        /*0128*/ 	.word	0xffffffff


	//   ....[4]....
        /*012c*/ 	.word	0xffffffff


	//   ....[5]....
        /*0130*/ 	.word	0xffffffff


	//   ....[6]....
        /*0134*/ 	.word	0xffffffff


	//   ....[7]....
        /*0138*/ 	.word	0xffffffff


	//   ....[8]....
        /*013c*/ 	.word	0xffffffff


	//   ....[9]....
        /*0140*/ 	.word	0xffffffff


	//   ....[10]....
        /*0144*/ 	.word	0xffffffff


	//   ....[11]....
        /*0148*/ 	.word	0xffffffff


	//   ....[12]....
        /*014c*/ 	.word	0xffffffff


	//   ....[13]....
        /*0150*/ 	.word	0xffffffff


	//   ....[14]....
        /*0154*/ 	.word	0xffffffff


	//   ....[15]....
        /*0158*/ 	.word	0xffffffff


	//   ....[16]....
        /*015c*/ 	.word	0xffffffff


	//   ....[17]....
        /*0160*/ 	.word	0xffffffff


	//   ....[18]....
        /*0164*/ 	.word	0xffffffff


	//   ....[19]....
        /*0168*/ 	.word	0xffffffff


	//   ....[20]....
        /*016c*/ 	.word	0xffffffff


	//   ....[21]....
        /*0170*/ 	.word	0xffffffff


	//   ....[22]....
        /*0174*/ 	.word	0xffffffff


	//   ....[23]....
        /*0178*/ 	.word	0xffffffff


	//   ....[24]....
        /*017c*/ 	.word	0xffffffff


	//   ....[25]....
        /*0180*/ 	.word	0xffffffff


	//   ....[26]....
        /*0184*/ 	.word	0xffffffff


	//   ....[27]....
        /*0188*/ 	.word	0xffffffff


	//   ....[28]....
        /*018c*/ 	.word	0xffffffff


	//   ....[29]....
        /*0190*/ 	.word	0xffffffff


	//----- nvinfo : EIATTR_COOP_GROUP_INSTR_OFFSETS
	.align		4
.L_4632:
        /*0194*/ 	.byte	0x04, 0x28
        /*0196*/ 	.short	(.L_4634 - .L_4633)


	//   ....[0]....
.L_4633:
        /*0198*/ 	.word	0x000003d0


	//   ....[1]....
        /*019c*/ 	.word	0x00000410


	//   ....[2]....
        /*01a0*/ 	.word	0x000004a0


	//   ....[3]....
        /*01a4*/ 	.word	0x000004b0


	//   ....[4]....
        /*01a8*/ 	.word	0x000004e0


	//   ....[5]....
        /*01ac*/ 	.word	0x000004f0


	//   ....[6]....
        /*01b0*/ 	.word	0x00000530


	//   ....[7]....
        /*01b4*/ 	.word	0x00000550


	//   ....[8]....
        /*01b8*/ 	.word	0x00000590


	//   ....[9]....
        /*01bc*/ 	.word	0x000005b0


	//   ....[10]....
        /*01c0*/ 	.word	0x00000670


	//   ....[11]....
        /*01c4*/ 	.word	0x00000680


	//   ....[12]....
        /*01c8*/ 	.word	0x000006b0


	//   ....[13]....
        /*01cc*/ 	.word	0x000006c0


	//   ....[14]....
        /*01d0*/ 	.word	0x000006f0


	//   ....[15]....
        /*01d4*/ 	.word	0x00000700


	//   ....[16]....
        /*01d8*/ 	.word	0x00000730


	//   ....[17]....
        /*01dc*/ 	.word	0x00000740


	//   ....[18]....
        /*01e0*/ 	.word	0x00000770


	//   ....[19]....
        /*01e4*/ 	.word	0x00000780


	//   ....[20]....
        /*01e8*/ 	.word	0x00000c90


	//   ....[21]....
        /*01ec*/ 	.word	0x00000ce0


	//   ....[22]....
        /*01f0*/ 	.word	0x00000d10


	//   ....[23]....
        /*01f4*/ 	.word	0x00000d50


	//   ....[24]....
        /*01f8*/ 	.word	0x00000dc0


	//   ....[25]....
        /*01fc*/ 	.word	0x00000e10


	//   ....[26]....
        /*0200*/ 	.word	0x00000e30


	//   ....[27]....
        /*0204*/ 	.word	0x00000e50


	//   ....[28]....
        /*0208*/ 	.word	0x00000e70


	//   ....[29]....
        /*020c*/ 	.word	0x00000e90


	//----- nvinfo : EIATTR_EXIT_INSTR_OFFSETS
	.align		4
.L_4634:
        /*0210*/ 	.byte	0x04, 0x1c
        /*0212*/ 	.short	(.L_4636 - .L_4635)


	//   ....[0]....
.L_4635:
        /*0214*/ 	.word	0x00000c40


	//   ....[1]....
        /*0218*/ 	.word	0x000011c0


	//   ....[2]....
        /*021c*/ 	.word	0x00001240


	//----- nvinfo : EIATTR_CRS_STACK_SIZE
	.align		4
.L_4636:
        /*0220*/ 	.byte	0x04, 0x1e
        /*0222*/ 	.short	(.L_4638 - .L_4637)
.L_4637:
        /*0224*/ 	.word	0x00000000


	//----- nvinfo : EIATTR_CBANK_PARAM_SIZE
	.align		4
.L_4638:
        /*0228*/ 	.byte	0x03, 0x19
        /*022a*/ 	.short	0x0074


	//----- nvinfo : EIATTR_PARAM_CBANK
	.align		4
        /*022c*/ 	.byte	0x04, 0x0a
        /*022e*/ 	.short	(.L_4640 - .L_4639)
	.align		4
.L_4639:
        /*0230*/ 	.word	index@(.nv.constant0._ZN17fastertransformer35generalAddBiasResidualLayerNormOpt2I7__half2Lb0ELb1ELi2ELb1ELi1EEEvPT_S3_PKS2_S5_S5_S5_S5_S5_fiiPKfS7_S7_Pfi)
        /*0234*/ 	.short	0x0210
        /*0236*/ 	.short	0x0074


	//----- nvinfo : EIATTR_SW_WAR
	.align		4
.L_4640:
        /*0238*/ 	.byte	0x04, 0x36
        /*023a*/ 	.short	(.L_4642 - .L_4641)
.L_4641:
        /*023c*/ 	.word	0x00000008
.L_4642:


//--------------------- .nv.info._ZN17fastertransformer34generalAddBiasResidualLayerNormOptI7__half2Lb0ELb1ELi2ELb1ELi1EEEvPT_S3_PKS2_S5_S5_S5_S5_S5_fiiPKfS7_S7_Pfi --------------------------
	.section	.nv.info._ZN17fastertransformer34generalAddBiasResidualLayerNormOptI7__half2Lb0ELb1ELi2ELb1ELi1EEEvPT_S3_PKS2_S5_S5_S5_S5_S5_fiiPKfS7_S7_Pfi,"",@"SHT_CUDA_INFO"
	.sectionflags	@""
	.align	4


	//----- nvinfo : EIATTR_CUDA_API_VERSION
	.align		4
        /*0000*/ 	.byte	0x04, 0x37
        /*0002*/ 	.short	(.L_4644 - .L_4643)
.L_4643:
        /*0004*/ 	.word	0x00000082


	//----- nvinfo : EIATTR_KPARAM_INFO
	.align		4
.L_4644:
        /*0008*/ 	.byte	0x04, 0x17
        /*000a*/ 	.short	(.L_4646 - .L_4645)
.L_4645:
        /*000c*/ 	.word	0x00000000
        /*0010*/ 	.short	0x000f
        /*0012*/ 	.short	0x0070
        /*0014*/ 	.byte	0x00, 0xf0, 0x11, 0x00


	//----- nvinfo : EIATTR_KPARAM_INFO
	.align		4
.L_4646:
        /*0018*/ 	.byte	0x04, 0x17
        /*001a*/ 	.short	(.L_4648 - .L_4647)
.L_4647:
        /*001c*/ 	.word	0x00000000
        /*0020*/ 	.short	0x000e
        /*0022*/ 	.short	0x0068
        /*0024*/ 	.byte	0x00, 0xf0, 0x21, 0x00


	//----- nvinfo : EIATTR_KPARAM_INFO
	.align		4
.L_4648:
        /*0028*/ 	.byte	0x04, 0x17
        /*002a*/ 	.short	(.L_4650 - .L_4649)
.L_4649:
        /*002c*/ 	.word	0x00000000
        /*0030*/ 	.short	0x000d
        /*0032*/ 	.short	0x0060
        /*0034*/ 	.byte	0x00, 0xf0, 0x21, 0x00


	//----- nvinfo : EIATTR_KPARAM_INFO
	.align		4
.L_4650:
        /*0038*/ 	.byte	0x04, 0x17
        /*003a*/ 	.short	(.L_4652 - .L_4651)
.L_4651:
        /*003c*/ 	.word	0x00000000
        /*0040*/ 	.short	0x000c
        /*0042*/ 	.short	0x0058
        /*0044*/ 	.byte	0x00, 0xf0, 0x21, 0x00


	//----- nvinfo : EIATTR_KPARAM_INFO
	.align		4
.L_4652:
        /*0048*/ 	.byte	0x04, 0x17
        /*004a*/ 	.short	(.L_4654 - .L_4653)
.L_4653:
        /*004c*/ 	.word	0x00000000
        /*0050*/ 	.short	0x000b
        /*0052*/ 	.short	0x0050
        /*0054*/ 	.byte	0x00, 0xf0, 0x21, 0x00


	//----- nvinfo : EIATTR_KPARAM_INFO
	.align		4
.L_4654:
        /*0058*/ 	.byte	0x04, 0x17
        /*005a*/ 	.short	(.L_4656 - .L_4655)
.L_4655:
        /*005c*/ 	.word	0x00000000
        /*0060*/ 	.short	0x000a
        /*0062*/ 	.short	0x0048
        /*0064*/ 	.byte	0x00, 0xf0, 0x11, 0x00


	//----- nvinfo : EIATTR_KPARAM_INFO
	.align		4
.L_4656:
        /*0068*/ 	.byte	0x04, 0x17
        /*006a*/ 	.short	(.L_4658 - .L_4657)
.L_4657:
        /*006c*/ 	.word	0x00000000
        /*0070*/ 	.short	0x0009
        /*0072*/ 	.short	0x0044
        /*0074*/ 	.byte	0x00, 0xf0, 0x11, 0x00


	//----- nvinfo : EIATTR_KPARAM_INFO
	.align		4
.L_4658:
        /*0078*/ 	.byte	0x04, 0x17
        /*007a*/ 	.short	(.L_4660 - .L_4659)
.L_4659:
        /*007c*/ 	.word	0x00000000
        /*0080*/ 	.short	0x0008
        /*0082*/ 	.short	0x0040
        /*0084*/ 	.byte	0x00, 0xf0, 0x11, 0x00


	//----- nvinfo : EIATTR_KPARAM_INFO
	.align		4
.L_4660:
        /*0088*/ 	.byte	0x04, 0x17
        /*008a*/ 	.short	(.L_4662 - .L_4661)
.L_4661:
        /*008c*/ 	.word	0x00000000
        /*0090*/ 	.short	0x0007
        /*0092*/ 	.short	0x0038
        /*0094*/ 	.byte	0x00, 0xf0, 0x21, 0x00


	//----- nvinfo : EIATTR_KPARAM_INFO
	.align		4
.L_4662:
        /*0098*/ 	.byte	0x04, 0x17
        /*009a*/ 	.short	(.L_4664 - .L_4663)
.L_4663:
        /*009c*/ 	.word	0x00000000
        /*00a0*/ 	.short	0x0006
        /*00a2*/ 	.short	0x0030
        /*00a4*/ 	.byte	0x00, 0xf0, 0x21, 0x00


	//----- nvinfo : EIATTR_KPARAM_INFO
	.align		4
.L_4664:
        /*00a8*/ 	.byte	0x04, 0x17
        /*00aa*/ 	.short	(.L_4666 - .L_4665)
.L_4665:
        /*00ac*/ 	.word	0x00000000
        /*00b0*/ 	.short	0x0005
        /*00b2*/ 	.short	0x0028
        /*00b4*/ 	.byte	0x00, 0xf0, 0x21, 0x00


	//----- nvinfo : EIATTR_KPARAM_INFO
	.align		4
.L_4666:
        /*00b8*/ 	.byte	0x04, 0x17
        /*00ba*/ 	.short	(.L_4668 - .L_4667)
.L_4667:
        /*00bc*/ 	.word	0x00000000
        /*00c0*/ 	.short	0x0004
        /*00c2*/ 	.short	0x0020
        /*00c4*/ 	.byte	0x00, 0xf0, 0x21, 0x00


	//----- nvinfo : EIATTR_KPARAM_INFO
	.align		4
.L_4668:
        /*00c8*/ 	.byte	0x04, 0x17
        /*00ca*/ 	.short	(.L_4670 - .L_4669)
.L_4669:
        /*00cc*/ 	.word	0x00000000
        /*00d0*/ 	.short	0x0003
        /*00d2*/ 	.short	0x0018
        /*00d4*/ 	.byte	0x00, 0xf0, 0x21, 0x00


	//----- nvinfo : EIATTR_KPARAM_INFO
	.align		4
.L_4670:
        /*00d8*/ 	.byte	0x04, 0x17
        /*00da*/ 	.short	(.L_4672 - .L_4671)
.L_4671:
        /*00dc*/ 	.word	0x00000000
        /*00e0*/ 	.short	0x0002
        /*00e2*/ 	.short	0x0010
        /*00e4*/ 	.byte	0x00, 0xf0, 0x21, 0x00


	//----- nvinfo : EIATTR_KPARAM_INFO
	.align		4
.L_4672:
        /*00e8*/ 	.byte	0x04, 0x17
        /*00ea*/ 	.short	(.L_4674 - .L_4673)
.L_4673:
        /*00ec*/ 	.word	0x00000000
        /*00f0*/ 	.short	0x0001
        /*00f2*/ 	.short	0x0008
        /*00f4*/ 	.byte	0x00, 0xf0, 0x21, 0x00


	//----- nvinfo : EIATTR_KPARAM_INFO
	.align		4
.L_4674:
        /*00f8*/ 	.byte	0x04, 0x17
        /*00fa*/ 	.short	(.L_4676 - .L_4675)
.L_4675:
        /*00fc*/ 	.word	0x00000000
        /*0100*/ 	.short	0x0000
        /*0102*/ 	.short	0x0000
        /*0104*/ 	.byte	0x00, 0xf0, 0x21, 0x00


	//----- nvinfo : EIATTR_SPARSE_MMA_MASK
	.align		4
.L_4676:
        /*0108*/ 	.byte	0x03, 0x50
        /*010a*/ 	.short	0x0000


	//----- nvinfo : EIATTR_MAXREG_COUNT
	.align		4
        /*010c*/ 	.byte	0x03, 0x1b
        /*010e*/ 	.short	0x00ff


	//----- nvinfo : EIATTR_NUM_BARRIERS
	.align		4
        /*0110*/ 	.byte	0x02, 0x4c
        /*0112*/ 	.byte	0x01
	.zero		1


	//----- nvinfo : EIATTR_MERCURY_ISA_VERSION
	.align		4
        /*0114*/ 	.byte	0x03, 0x5f
        /*0116*/ 	.short	0x0101


	//----- nvinfo : EIATTR_COOP_GROUP_MASK_REGIDS
	.align		4
        /*0118*/ 	.byte	0x04, 0x29
        /*011a*/ 	.short	(.L_4678 - .L_4677)


	//   ....[0]....
.L_4677:
        /*011c*/ 	.word	0xffffffff


	//   ....[1]....
        /*0120*/ 	.word	0xffffffff


	//   ....[2]....
        /*0124*/ 	.word	0xffffffff


	//   ....[3]....
        /*0128*/ 	.word	0xffffffff


	//   ....[4]....
        /*012c*/ 	.word	0xffffffff


	//   ....[5]....
        /*0130*/ 	.word	0xffffffff


	//   ....[6]....
        /*0134*/ 	.word	0xffffffff


	//   ....[7]....
        /*0138*/ 	.word	0xffffffff


	//   ....[8]....
        /*013c*/ 	.word	0xffffffff


	//   ....[9]....
        /*0140*/ 	.word	0xffffffff


	//   ....[10]....
        /*0144*/ 	.word	0xffffffff


	//   ....[11]....
        /*0148*/ 	.word	0xffffffff


	//   ....[12]....
        /*014c*/ 	.word	0xffffffff


	//   ....[13]....
        /*0150*/ 	.word	0xffffffff


	//   ....[14]....
        /*0154*/ 	.word	0xffffffff


	//   ....[15]....
        /*0158*/ 	.word	0xffffffff


	//   ....[16]....
        /*015c*/ 	.word	0xffffffff


	//   ....[17]....
        /*0160*/ 	.word	0xffffffff


	//   ....[18]....
        /*0164*/ 	.word	0xffffffff


	//   ....[19]....
        /*0168*/ 	.word	0xffffffff


	//   ....[20]....
        /*016c*/ 	.word	0xffffffff


	//   ....[21]....
        /*0170*/ 	.word	0xffffffff


	//   ....[22]....
        /*0174*/ 	.word	0xffffffff


	//   ....[23]....
        /*0178*/ 	.word	0xffffffff


	//   ....[24]....
        /*017c*/ 	.word	0xffffffff


	//   ....[25]....
        /*0180*/ 	.word	0xffffffff


	//   ....[26]....
        /*0184*/ 	.word	0xffffffff


	//   ....[27]....
        /*0188*/ 	.word	0xffffffff


	//   ....[28]....
        /*018c*/ 	.word	0xffffffff


	//   ....[29]....
        /*0190*/ 	.word	0xffffffff


	//----- nvinfo : EIATTR_COOP_GROUP_INSTR_OFFSETS
	.align		4
.L_4678:
        /*0194*/ 	.byte	0x04, 0x28
        /*0196*/ 	.short	(.L_4680 - .L_4679)


	//   ....[0]....
.L_4679:
        /*0198*/ 	.word	0x00000340


	//   ....[1]....
        /*019c*/ 	.word	0x000003b0


	//   ....[2]....
        /*01a0*/ 	.word	0x000003f0


	//   ....[3]....
        /*01a4*/ 	.word	0x00000420


	//   ....[4]....
        /*01a8*/ 	.word	0x00000470


	//   ....[5]....
        /*01ac*/ 	.word	0x000004c0


	//   ....[6]....
        /*01b0*/ 	.word	0x000004f0


	//   ....[7]....
        /*01b4*/ 	.word	0x00000520


	//   ....[8]....
        /*01b8*/ 	.word	0x00000540


	//   ....[9]....
        /*01bc*/ 	.word	0x00000560


	//   ....[10]....
        /*01c0*/ 	.word	0x00000710


	//   ....[11]....
        /*01c4*/ 	.word	0x00000770


	//   ....[12]....
        /*01c8*/ 	.word	0x00000790


	//   ....[13]....
        /*01cc*/ 	.word	0x000007b0


	//   ....[14]....
        /*01d0*/ 	.word	0x000007d0


	//   ....[15]....
        /*01d4*/ 	.word	0x00000850


	//   ....[16]....
        /*01d8*/ 	.word	0x00000870


	//   ....[17]....
        /*01dc*/ 	.word	0x000008a0


	//   ....[18]....
        /*01e0*/ 	.word	0x000008c0


	//   ....[19]....
        /*01e4*/ 	.word	0x000008e0


	//   ....[20]....
        /*01e8*/ 	.word	0x00000d20


	//   ....[21]....
        /*01ec*/ 	.word	0x00000d80


	//   ....[22]....
        /*01f0*/ 	.word	0x00000dd0


	//   ....[23]....
        /*01f4*/ 	.word	0x00000e10


	//   ....[24]....
        /*01f8*/ 	.word	0x00000e50


	//   ....[25]....
        /*01fc*/ 	.word	0x00000ea0


	//   ....[26]....
        /*0200*/ 	.word	0x00000ec0


	//   ....[27]....
        /*0204*/ 	.word	0x00000ee0


	//   ....[28]....
        /*0208*/ 	.word	0x00000f00


	//   ....[29]....
        /*020c*/ 	.word	0x00000f20


	//----- nvinfo : EIATTR_EXIT_INSTR_OFFSETS
	.align		4
.L_4680:
        /*0210*/ 	.byte	0x04, 0x1c
        /*0212*/ 	.short	(.L_4682 - .L_4681)


	//   ....[0]....
.L_4681:
        /*0214*/ 	.word	0x00000cd0


	//   ....[1]....
        /*0218*/ 	.word	0x00001260


	//   ....[2]....
        /*021c*/ 	.word	0x000012f0


	//----- nvinfo : EIATTR_CRS_STACK_SIZE
	.align		4
.L_4682:
        /*0220*/ 	.byte	0x04, 0x1e
        /*0222*/ 	.short	(.L_4684 - .L_4683)
.L_4683:
        /*0224*/ 	.word	0x00000000


	//----- nvinfo : EIATTR_CBANK_PARAM_SIZE
	.align		4
.L_4684:
        /*0228*/ 	.byte	0x03, 0x19
        /*022a*/ 	.short	0x0074


	//----- nvinfo : EIATTR_PARAM_CBANK
	.align		4
        /*022c*/ 	.byte	0x04, 0x0a
        /*022e*/ 	.short	(.L_4686 - .L_4685)
	.align		4
.L_4685:
        /*0230*/ 	.word	index@(.nv.constant0._ZN17fastertransformer34generalAddBiasResidualLayerNormOptI7__half2Lb0ELb1ELi2ELb1ELi1EEEvPT_S3_PKS2_S5_S5_S5_S5_S5_fiiPKfS7_S7_Pfi)
        /*0234*/ 	.short	0x0210
        /*0236*/ 	.short	0x0074


	//----- nvinfo : EIATTR_SW_WAR
	.align		4
.L_4686:
        /*0238*/ 	.byte	0x04, 0x36
        /*023a*/ 	.short	(.L_4688 - .L_4687)
.L_4687:
        /*023c*/ 	.word	0x00000008
.L_4688:


//--------------------- .nv.info._ZN17fastertransformer35generalAddBiasResidualLayerNormOpt2I7__half2Lb1ELb1ELi2ELb1ELi1EEEvPT_S3_PKS2_S5_S5_S5_S5_S5_fiiPKfS7_S7_Pfi --------------------------
	.section	.nv.info._ZN17fastertransformer35generalAddBiasResidualLayerNormOpt2I7__half2Lb1ELb1ELi2ELb1ELi1EEEvPT_S3_PKS2_S5_S5_S5_S5_S5_fiiPKfS7_S7_Pfi,"",@"SHT_CUDA_INFO"
	.sectionflags	@""
	.align	4


	//----- nvinfo : EIATTR_CUDA_API_VERSION
	.align		4
        /*0000*/ 	.byte	0x04, 0x37
        /*0002*/ 	.short	(.L_4690 - .L_4689)
.L_4689:
        /*0004*/ 	.word	0x00000082


	//----- nvinfo : EIATTR_KPARAM_INFO
	.align		4
.L_4690:
        /*0008*/ 	.byte	0x04, 0x17
        /*000a*/ 	.short	(.L_4692 - .L_4691)
.L_4691:
        /*000c*/ 	.word	0x00000000
        /*0010*/ 	.short	0x000f
        /*0012*/ 	.short	0x0070
        /*0014*/ 	.byte	0x00, 0xf0, 0x11, 0x00


	//----- nvinfo : EIATTR_KPARAM_INFO
	.align		4
.L_4692:
        /*0018*/ 	.byte	0x04, 0x17
        /*001a*/ 	.short	(.L_4694 - .L_4693)
.L_4693:
        /*001c*/ 	.word	0x00000000
        /*0020*/ 	.short	0x000e
        /*0022*/ 	.short	0x0068
        /*0024*/ 	.byte	0x00, 0xf0, 0x21, 0x00


	//----- nvinfo : EIATTR_KPARAM_INFO
	.align		4
.L_4694:
        /*0028*/ 	.byte	0x04, 0x17
        /*002a*/ 	.short	(.L_4696 - .L_4695)
.L_4695:
        /*002c*/ 	.word	0x00000000
        /*0030*/ 	.short	0x000d
        /*0032*/ 	.short	0x0060
        /*0034*/ 	.byte	0x00, 0xf0, 0x21, 0x00


	//----- nvinfo : EIATTR_KPARAM_INFO
	.align		4
.L_4696:
        /*0038*/ 	.byte	0x04, 0x17
        /*003a*/ 	.short	(.L_4698 - .L_4697)
.L_4697:
        /*003c*/ 	.word	0x00000000
        /*0040*/ 	.short	0x000c
        /*0042*/ 	.short	0x0058
        /*0044*/ 	.byte	0x00, 0xf0, 0x21, 0x00


	//----- nvinfo : EIATTR_KPARAM_INFO
	.align		4
.L_4698:
        /*0048*/ 	.byte	0x04, 0x17
        /*004a*/ 	.short	(.L_4700 - .L_4699)
.L_4699:
        /*004c*/ 	.word	0x00000000
        /*0050*/ 	.short	0x000b
        /*0052*/ 	.short	0x0050
        /*0054*/ 	.byte	0x00, 0xf0, 0x21, 0x00


	//----- nvinfo : EIATTR_KPARAM_INFO
	.align		4
.L_4700:
        /*0058*/ 	.byte	0x04, 0x17
        /*005a*/ 	.short	(.L_4702 - .L_4701)
.L_4701:
        /*005c*/ 	.word	0x00000000
        /*0060*/ 	.short	0x000a
        /*0062*/ 	.short	0x0048
        /*0064*/ 	.byte	0x00, 0xf0, 0x11, 0x00


	//----- nvinfo : EIATTR_KPARAM_INFO
	.align		4
.L_4702:
        /*0068*/ 	.byte	0x04, 0x17
        /*006a*/ 	.short	(.L_4704 - .L_4703)
.L_4703:
        /*006c*/ 	.word	0x00000000
        /*0070*/ 	.short	0x0009
        /*0072*/ 	.short	0x0044
        /*0074*/ 	.byte	0x00, 0xf0, 0x11, 0x00


	//----- nvinfo : EIATTR_KPARAM_INFO
	.align		4
.L_4704:
        /*0078*/ 	.byte	0x04, 0x17
        /*007a*/ 	.short	(.L_4706 - .L_4705)
.L_4705:
        /*007c*/ 	.word	0x00000000
        /*0080*/ 	.short	0x0008
        /*0082*/ 	.short	0x0040
        /*0084*/ 	.byte	0x00, 0xf0, 0x11, 0x00


	//----- nvinfo : EIATTR_KPARAM_INFO
	.align		4
.L_4706:
        /*0088*/ 	.byte	0x04, 0x17
        /*008a*/ 	.short	(.L_4708 - .L_4707)
.L_4707:
        /*008c*/ 	.word	0x00000000
        /*0090*/ 	.short	0x0007
        /*0092*/ 	.short	0x0038
        /*0094*/ 	.byte	0x00, 0xf0, 0x21, 0x00


	//----- nvinfo : EIATTR_KPARAM_INFO
	.align		4
.L_4708:
        /*0098*/ 	.byte	0x04, 0x17
        /*009a*/ 	.short	(.L_4710 - .L_4709)
.L_4709:
        /*009c*/ 	.word	0x00000000
        /*00a0*/ 	.short	0x0006
        /*00a2*/ 	.short	0x0030
        /*00a4*/ 	.byte	0x00, 0xf0, 0x21, 0x00


	//----- nvinfo : EIATTR_KPARAM_INFO
	.align		4
.L_4710:
        /*00a8*/ 	.byte	0x04, 0x17
        /*00aa*/ 	.short	(.L_4712 - .L_4711)
.L_4711:
        /*00ac*/ 	.word	0x00000000
        /*00b0*/ 	.short	0x0005
        /*00b2*/ 	.short	0x0028
        /*00b4*/ 	.byte	0x00, 0xf0, 0x21, 0x00


	//----- nvinfo : EIATTR_KPARAM_INFO
	.align		4
.L_4712:
        /*00b8*/ 	.byte	0x04, 0x17
        /*00ba*/ 	.short	(.L_4714 - .L_4713)
.L_4713:
        /*00bc*/ 	.word	0x00000000
        /*00c0*/ 	.short	0x0004
        /*00c2*/ 	.short	0x0020
        /*00c4*/ 	.byte	0x00, 0xf0, 0x21, 0x00


	//----- nvinfo : EIATTR_KPARAM_INFO
	.align		4
.L_4714:
        /*00c8*/ 	.byte	0x04, 0x17
        /*00ca*/ 	.short	(.L_4716 - .L_4715)
.L_4715:
        /*00cc*/ 	.word	0x00000000
        /*00d0*/ 	.short	0x0003
        /*00d2*/ 	.short	0x0018
        /*00d4*/ 	.byte	0x00, 0xf0, 0x21, 0x00


	//----- nvinfo : EIATTR_KPARAM_INFO
	.align		4
.L_4716:
        /*00d8*/ 	.byte	0x04, 0x17
        /*00da*/ 	.short	(.L_4718 - .L_4717)
.L_4717:
        /*00dc*/ 	.word	0x00000000
        /*00e0*/ 	.short	0x0002
        /*00e2*/ 	.short	0x0010
        /*00e4*/ 	.byte	0x00, 0xf0, 0x21, 0x00


	//----- nvinfo : EIATTR_KPARAM_INFO
	.align		4
.L_4718:
        /*00e8*/ 	.byte	0x04, 0x17
        /*00ea*/ 	.short	(.L_4720 - .L_4719)
.L_4719:
        /*00ec*/ 	.word	0x00000000
        /*00f0*/ 	.short	0x0001
        /*00f2*/ 	.short	0x0008
        /*00f4*/ 	.byte	0x00, 0xf0, 0x21, 0x00


	//----- nvinfo : EIATTR_KPARAM_INFO
	.align		4
.L_4720:
        /*00f8*/ 	.byte	0x04, 0x17
        /*00fa*/ 	.short	(.L_4722 - .L_4721)
.L_4721:
        /*00fc*/ 	.word	0x00000000
        /*0100*/ 	.short	0x0000
        /*0102*/ 	.short	0x0000
        /*0104*/ 	.byte	0x00, 0xf0, 0x21, 0x00


	//----- nvinfo : EIATTR_SPARSE_MMA_MASK
	.align		4
.L_4722:
        /*0108*/ 	.byte	0x03, 0x50
        /*010a*/ 	.short	0x0000


	//----- nvinfo : EIATTR_MAXREG_COUNT
	.align		4
        /*010c*/ 	.byte	0x03, 0x1b
        /*010e*/ 	.short	0x00ff


	//----- nvinfo : EIATTR_NUM_BARRIERS
	.align		4
        /*0110*/ 	.byte	0x02, 0x4c
        /*0112*/ 	.byte	0x01
	.zero		1


	//----- nvinfo : EIATTR_MERCURY_ISA_VERSION
	.align		4
        /*0114*/ 	.byte	0x03, 0x5f
        /*0116*/ 	.short	0x0101


	//----- nvinfo : EIATTR_COOP_GROUP_MASK_REGIDS
	.align		4
        /*0118*/ 	.byte	0x04, 0x29
        /*011a*/ 	.short	(.L_4724 - .L_4723)


	//   ....[0]....
.L_4723:
        /*011c*/ 	.word	0xffffffff


	//   ....[1]....
        /*0120*/ 	.word	0xffffffff


	//   ....[2]....
        /*0124*/ 	.word	0xffffffff


	//   ....[3]....
        /*0128*/ 	.word	0xffffffff


	//   ....[4]....
        /*012c*/ 	.word	0xffffffff


	//   ....[5]....
        /*0130*/ 	.word	0xffffffff


	//   ....[6]....
        /*0134*/ 	.word	0xffffffff


	//   ....[7]....
        /*0138*/ 	.word	0xffffffff


	//   ....[8]....
        /*013c*/ 	.word	0xffffffff


	//   ....[9]....
        /*0140*/ 	.word	0xffffffff


	//   ....[10]....
        /*0144*/ 	.word	0xffffffff


	//   ....[11]....
        /*0148*/ 	.word	0xffffffff


	//   ....[12]....
        /*014c*/ 	.word	0xffffffff


	//   ....[13]....
        /*0150*/ 	.word	0xffffffff


	//   ....[14]....
        /*0154*/ 	.word	0xffffffff


	//   ....[15]....
        /*0158*/ 	.word	0xffffffff


	//   ....[16]....
        /*015c*/ 	.word	0xffffffff


	//   ....[17]....
        /*0160*/ 	.word	0xffffffff


	//   ....[18]....
        /*0164*/ 	.word	0xffffffff


	//   ....[19]....
        /*0168*/ 	.word	0xffffffff


	//   ....[20]....
        /*016c*/ 	.word	0xffffffff


	//   ....[21]....
        /*0170*/ 	.word	0xffffffff


	//   ....[22]....
        /*0174*/ 	.word	0xffffffff


	//   ....[23]....
        /*0178*/ 	.word	0xffffffff


	//   ....[24]....
        /*017c*/ 	.word	0xffffffff


	//   ....[25]....
        /*0180*/ 	.word	0xffffffff


	//   ....[26]....
        /*0184*/ 	.word	0xffffffff


	//   ....[27]....
        /*0188*/ 	.word	0xffffffff


	//   ....[28]....
        /*018c*/ 	.word	0xffffffff


	//   ....[29]....
        /*0190*/ 	.word	0xffffffff


	//----- nvinfo : EIATTR_COOP_GROUP_INSTR_OFFSETS
	.align		4
.L_4724:
        /*0194*/ 	.byte	0x04, 0x28
        /*0196*/ 	.short	(.L_4726 - .L_4725)


	//   ....[0]....
.L_4725:
        /*0198*/ 	.word	0x00000870


	//   ....[1]....
        /*019c*/ 	.word	0x000008b0


	//   ....[2]....
        /*01a0*/ 	.word	0x00000920


	//   ....[3]....
        /*01a4*/ 	.word	0x00000930


	//   ....[4]....
        /*01a8*/ 	.word	0x00000960


	//   ....[5]....
        /*01ac*/ 	.word	0x00000970


	//   ....[6]....
        /*01b0*/ 	.word	0x000009a0


	//   ....[7]....
        /*01b4*/ 	.word	0x000009b0


	//   ....[8]....
        /*01b8*/ 	.word	0x00000a00


	//   ....[9]....
        /*01bc*/ 	.word	0x00000a30


	//   ....[10]....
        /*01c0*/ 	.word	0x00000b10


	//   ....[11]....
        /*01c4*/ 	.word	0x00000b20


	//   ....[12]....
        /*01c8*/ 	.word	0x00000b50


	//   ....[13]....
        /*01cc*/ 	.word	0x00000b60


	//   ....[14]....
        /*01d0*/ 	.word	0x00000b90


	//   ....[15]....
        /*01d4*/ 	.word	0x00000ba0


	//   ....[16]....
        /*01d8*/ 	.word	0x00000bd0


	//   ....[17]....
        /*01dc*/ 	.word	0x00000be0


	//   ....[18]....
        /*01e0*/ 	.word	0x00000c10


	//   ....[19]....
        /*01e4*/ 	.word	0x00000c20


	//   ....[20]....
        /*01e8*/ 	.word	0x00001110


	//   ....[21]....
        /*01ec*/ 	.word	0x00001170


	//   ....[22]....
        /*01f0*/ 	.word	0x000011c0


	//   ....[23]....
        /*01f4*/ 	.word	0x00001200


	//   ....[24]....
        /*01f8*/ 	.word	0x00001240


	//   ....[25]....
        /*01fc*/ 	.word	0x00001290


	//   ....[26]....
        /*0200*/ 	.word	0x000012b0


	//   ....[27]....
        /*0204*/ 	.word	0x000012d0


	//   ....[28]....
        /*0208*/ 	.word	0x000012f0


	//   ....[29]....
        /*020c*/ 	.word	0x00001310


	//----- nvinfo : EIATTR_EXIT_INSTR_OFFSETS
	.align		4
.L_4726:
        /*0210*/ 	.byte	0x04, 0x1c
        /*0212*/ 	.short	(.L_4728 - .L_4727)


	//   ....[0]....
.L_4727:
        /*0214*/ 	.word	0x000010c0


	//   ....[1]....
        /*0218*/ 	.word	0x00001640


	//   ....[2]....
        /*021c*/ 	.word	0x000016c0


	//----- nvinfo : EIATTR_CRS_STACK_SIZE
	.align		4
.L_4728:
        /*0220*/ 	.byte	0x04, 0x1e
        /*0222*/ 	.short	(.L_4730 - .L_4729)
.L_4729:
        /*0224*/ 	.word	0x00000000


	//----- nvinfo : EIATTR_CBANK_PARAM_SIZE
	.align		4
.L_4730:
        /*0228*/ 	.byte	0x03, 0x19
        /*022a*/ 	.short	0x0074


	//----- nvinfo : EIATTR_PARAM_CBANK
	.align		4
        /*022c*/ 	.byte	0x04, 0x0a
        /*022e*/ 	.short	(.L_4732 - .L_4731)
	.align		4
.L_4731:
        /*0230*/ 	.word	index@(.nv.constant0._ZN17fastertransformer35generalAddBiasResidualLayerNormOpt2I7__half2Lb1ELb1ELi2ELb1ELi1EEEvPT_S3_PKS2_S5_S5_S5_S5_S5_fiiPKfS7_S7_Pfi)
        /*0234*/ 	.short	0x0210
        /*0236*/ 	.short	0x0074


	//----- nvinfo : EIATTR_SW_WAR
	.align		4
.L_4732:
        /*0238*/ 	.byte	0x04, 0x36
        /*023a*/ 	.short	(.L_4734 - .L_4733)
.L_4733:
        /*023c*/ 	.word	0x00000008
.L_4734:


//--------------------- .nv.info._ZN17fastertransformer34generalAddBiasResidualLayerNormOptI7__half2Lb1ELb1ELi2ELb1ELi1EEEvPT_S3_PKS2_S5_S5_S5_S5_S5_fiiPKfS7_S7_Pfi --------------------------
	.section	.nv.info._ZN17fastertransformer34generalAddBiasResidualLayerNormOptI7__half2Lb1ELb1ELi2ELb1ELi1EEEvPT_S3_PKS2_S5_S5_S5_S5_S5_fiiPKfS7_S7_Pfi,"",@"SHT_CUDA_INFO"
	.sectionflags	@""
	.align	4


	//----- nvinfo : EIATTR_CUDA_API_VERSION
	.align		4
        /*0000*/ 	.byte	0x04, 0x37
        /*0002*/ 	.short	(.L_4736 - .L_4735)
.L_4735:
        /*0004*/ 	.word	0x00000082


	//----- nvinfo : EIATTR_KPARAM_INFO
	.align		4
.L_4736:
        /*0008*/ 	.byte	0x04, 0x17
        /*000a*/ 	.short	(.L_4738 - .L_4737)
.L_4737:
        /*000c*/ 	.word	0x00000000
        /*0010*/ 	.short	0x000f
        /*0012*/ 	.short	0x0070
        /*0014*/ 	.byte	0x00, 0xf0, 0x11, 0x00


	//----- nvinfo : EIATTR_KPARAM_INFO
	.align		4
.L_4738:
        /*0018*/ 	.byte	0x04, 0x17
        /*001a*/ 	.short	(.L_4740 - .L_4739)
.L_4739:
        /*001c*/ 	.word	0x00000000
        /*0020*/ 	.short	0x000e
        /*0022*/ 	.short	0x0068
        /*0024*/ 	.byte	0x00, 0xf0, 0x21, 0x00


	//----- nvinfo : EIATTR_KPARAM_INFO
	.align		4
.L_4740:
        /*0028*/ 	.byte	0x04, 0x17
        /*002a*/ 	.short	(.L_4742 - .L_4741)
.L_4741:
        /*002c*/ 	.word	0x00000000
        /*0030*/ 	.short	0x000d
        /*0032*/ 	.short	0x0060
        /*0034*/ 	.byte	0x00, 0xf0, 0x21, 0x00


	//----- nvinfo : EIATTR_KPARAM_INFO
	.align		4
.L_4742:
        /*0038*/ 	.byte	0x04, 0x17
        /*003a*/ 	.short	(.L_4744 - .L_4743)
.L_4743:
        /*003c*/ 	.word	0x00000000
        /*0040*/ 	.short	0x000c
        /*0042*/ 	.short	0x0058
        /*0044*/ 	.byte	0x00, 0xf0, 0x21, 0x00


	//----- nvinfo : EIATTR_KPARAM_INFO
	.align		4
.L_4744:
        /*0048*/ 	.byte	0x04, 0x17
        /*004a*/ 	.short	(.L_4746 - .L_4745)
.L_4745:
        /*004c*/ 	.word	0x00000000
        /*0050*/ 	.short	0x000b
        /*0052*/ 	.short	0x0050
        /*0054*/ 	.byte	0x00, 0xf0, 0x21, 0x00


	//----- nvinfo : EIATTR_KPARAM_INFO
	.align		4
.L_4746:
        /*0058*/ 	.byte	0x04, 0x17
        /*005a*/ 	.short	(.L_4748 - .L_4747)
.L_4747:
        /*005c*/ 	.word	0x00000000
        /*0060*/ 	.short	0x000a
        /*0062*/ 	.short	0x0048
        /*0064*/ 	.byte	0x00, 0xf0, 0x11, 0x00


	//----- nvinfo : EIATTR_KPARAM_INFO
	.align		4
.L_4748:
        /*0068*/ 	.byte	0x04, 0x17
        /*006a*/ 	.short	(.L_4750 - .L_4749)
.L_4749:
        /*006c*/ 	.word	0x00000000
        /*0070*/ 	.short	0x0009
        /*0072*/ 	.short	0x0044
        /*0074*/ 	.byte	0x00, 0xf0, 0x11, 0x00


	//----- nvinfo : EIATTR_KPARAM_INFO
	.align		4
.L_4750:
        /*0078*/ 	.byte	0x04, 0x17
        /*007a*/ 	.short	(.L_4752 - .L_4751)
.L_4751:
        /*007c*/ 	.word	0x00000000
        /*0080*/ 	.short	0x0008
        /*0082*/ 	.short	0x0040
        /*0084*/ 	.byte	0x00, 0xf0, 0x11, 0x00


	//----- nvinfo : EIATTR_KPARAM_INFO
	.align		4
.L_4752:
        /*0088*/ 	.byte	0x04, 0x17
        /*008a*/ 	.short	(.L_4754 - .L_4753)
.L_4753:
        /*008c*/ 	.word	0x00000000
        /*0090*/ 	.short	0x0007
        /*0092*/ 	.short	0x0038
        /*0094*/ 	.byte	0x00, 0xf0, 0x21, 0x00


	//----- nvinfo : EIATTR_KPARAM_INFO
	.align		4
.L_4754:
        /*0098*/ 	.byte	0x04, 0x17
        /*009a*/ 	.short	(.L_4756 - .L_4755)
.L_4755:
        /*009c*/ 	.word	0x00000000
        /*00a0*/ 	.short	0x0006
        /*00a2*/ 	.short	0x0030
        /*00a4*/ 	.byte	0x00, 0xf0, 0x21, 0x00


	//----- nvinfo : EIATTR_KPARAM_INFO
	.align		4
.L_4756:
        /*00a8*/ 	.byte	0x04, 0x17
        /*00aa*/ 	.short	(.L_4758 - .L_4757)
.L_4757:
        /*00ac*/ 	.word	0x00000000
        /*00b0*/ 	.short	0x0005
        /*00b2*/ 	.short	0x0028
        /*00b4*/ 	.byte	0x00, 0xf0, 0x21, 0x00


	//----- nvinfo : EIATTR_KPARAM_INFO
	.align		4
.L_4758:
        /*00b8*/ 	.byte	0x04, 0x17
        /*00ba*/ 	.short	(.L_4760 - .L_4759)
.L_4759:
        /*00bc*/ 	.word	0x00000000
        /*00c0*/ 	.short	0x0004
        /*00c2*/ 	.short	0x0020
        /*00c4*/ 	.byte	0x00, 0xf0, 0x21, 0x00


	//----- nvinfo : EIATTR_KPARAM_INFO
	.align		4
.L_4760:
        /*00c8*/ 	.byte	0x04, 0x17
        /*00ca*/ 	.short	(.L_4762 - .L_4761)
.L_4761:
        /*00cc*/ 	.word	0x00000000
        /*00d0*/ 	.short	0x0003
        /*00d2*/ 	.short	0x0018
        /*00d4*/ 	.byte	0x00, 0xf0, 0x21, 0x00


	//----- nvinfo : EIATTR_KPARAM_INFO
	.align		4
.L_4762:
        /*00d8*/ 	.byte	0x04, 0x17
        /*00da*/ 	.short	(.L_4764 - .L_4763)
.L_4763:
        /*00dc*/ 	.word	0x00000000
        /*00e0*/ 	.short	0x0002
        /*00e2*/ 	.short	0x0010
        /*00e4*/ 	.byte	0x00, 0xf0, 0x21, 0x00


	//----- nvinfo : EIATTR_KPARAM_INFO
	.align		4
.L_4764:
        /*00e8*/ 	.byte	0x04, 0x17
        /*00ea*/ 	.short	(.L_4766 - .L_4765)
.L_4765:
        /*00ec*/ 	.word	0x00000000
        /*00f0*/ 	.short	0x0001
        /*00f2*/ 	.short	0x0008
        /*00f4*/ 	.byte	0x00, 0xf0, 0x21, 0x00


	//----- nvinfo : EIATTR_KPARAM_INFO
	.align		4
.L_4766:
        /*00f8*/ 	.byte	0x04, 0x17
        /*00fa*/ 	.short	(.L_4768 - .L_4767)
.L_4767:
        /*00fc*/ 	.word	0x00000000
        /*0100*/ 	.short	0x0000
        /*0102*/ 	.short	0x0000
        /*0104*/ 	.byte	0x00, 0xf0, 0x21, 0x00


	//----- nvinfo : EIATTR_SPARSE_MMA_MASK
	.align		4
.L_4768:
        /*0108*/ 	.byte	0x03, 0x50
        /*010a*/ 	.short	0x0000


	//----- nvinfo : EIATTR_MAXREG_COUNT
	.align		4
        /*010c*/ 	.byte	0x03, 0x1b
        /*010e*/ 	.short	0x00ff


	//----- nvinfo : EIATTR_NUM_BARRIERS
	.align		4
        /*0110*/ 	.byte	0x02, 0x4c
        /*0112*/ 	.byte	0x01
	.zero		1


	//----- nvinfo : EIATTR_MERCURY_ISA_VERSION
	.align		4
        /*0114*/ 	.byte	0x03, 0x5f
        /*0116*/ 	.short	0x0101


	//----- nvinfo : EIATTR_COOP_GROUP_MASK_REGIDS
	.align		4
        /*0118*/ 	.byte	0x04, 0x29
        /*011a*/ 	.short	(.L_4770 - .L_4769)


	//   ....[0]....
.L_4769:
        /*011c*/ 	.word	0xffffffff


	//   ....[1]....
        /*0120*/ 	.word	0xffffffff


	//   ....[2]....
        /*0124*/ 	.word	0xffffffff


	//   ....[3]....
        /*0128*/ 	.word	0xffffffff


	//   ....[4]....
        /*012c*/ 	.word	0xffffffff


	//   ....[5]....
        /*0130*/ 	.word	0xffffffff


	//   ....[6]....
        /*0134*/ 	.word	0xffffffff


	//   ....[7]....
        /*0138*/ 	.word	0xffffffff


	//   ....[8]....
        /*013c*/ 	.word	0xffffffff


	//   ....[9]....
        /*0140*/ 	.word	0xffffffff


	//   ....[10]....
        /*0144*/ 	.word	0xffffffff


	//   ....[11]....
        /*0148*/ 	.word	0xffffffff


	//   ....[12]....
        /*014c*/ 	.word	0xffffffff


	//   ....[13]....
        /*0150*/ 	.word	0xffffffff


	//   ....[14]....
        /*0154*/ 	.word	0xffffffff


	//   ....[15]....
        /*0158*/ 	.word	0xffffffff


	//   ....[16]....
        /*015c*/ 	.word	0xffffffff


	//   ....[17]....
        /*0160*/ 	.word	0xffffffff


	//   ....[18]....
        /*0164*/ 	.word	0xffffffff


	//   ....[19]....
        /*0168*/ 	.word	0xffffffff


	//   ....[20]....
        /*016c*/ 	.word	0xffffffff


	//   ....[21]....
        /*0170*/ 	.word	0xffffffff


	//   ....[22]....
        /*0174*/ 	.word	0xffffffff


	//   ....[23]....
        /*0178*/ 	.word	0xffffffff


	//   ....[24]....
        /*017c*/ 	.word	0xffffffff


	//   ....[25]....
        /*0180*/ 	.word	0xffffffff


	//   ....[26]....
        /*0184*/ 	.word	0xffffffff


	//   ....[27]....
        /*0188*/ 	.word	0xffffffff


	//   ....[28]....
        /*018c*/ 	.word	0xffffffff


	//   ....[29]....
        /*0190*/ 	.word	0xffffffff


	//----- nvinfo : EIATTR_COOP_GROUP_INSTR_OFFSETS
	.align		4
.L_4770:
        /*0194*/ 	.byte	0x04, 0x28
        /*0196*/ 	.short	(.L_4772 - .L_4771)


	//   ....[0]....
.L_4771:
        /*0198*/ 	.word	0x00000680


	//   ....[1]....
        /*019c*/ 	.word	0x00000700


	//   ....[2]....
        /*01a0*/ 	.word	0x00000730


	//   ....[3]....
        /*01a4*/ 	.word	0x00000780


	//   ....[4]....
        /*01a8*/ 	.word	0x000007a0


	//   ....[5]....
        /*01ac*/ 	.word	0x00000800


	//   ....[6]....
        /*01b0*/ 	.word	0x00000830


	//   ....[7]....
        /*01b4*/ 	.word	0x00000860


	//   ....[8]....
        /*01b8*/ 	.word	0x00000880


	//   ....[9]....
        /*01bc*/ 	.word	0x000008a0


	//   ....[10]....
        /*01c0*/ 	.word	0x00000a50


	//   ....[11]....
        /*01c4*/ 	.word	0x00000aa0


	//   ....[12]....
        /*01c8*/ 	.word	0x00000ac0


	//   ....[13]....
        /*01cc*/ 	.word	0x00000ae0


	//   ....[14]....
        /*01d0*/ 	.word	0x00000b00


	//   ....[15]....
        /*01d4*/ 	.word	0x00000ba0


	//   ....[16]....
        /*01d8*/ 	.word	0x00000bc0


	//   ....[17]....
        /*01dc*/ 	.word	0x00000be0


	//   ....[18]....
        /*01e0*/ 	.word	0x00000c00


	//   ....[19]....
        /*01e4*/ 	.word	0x00000c20


	//   ....[20]....
        /*01e8*/ 	.word	0x00001040


	//   ....[21]....
        /*01ec*/ 	.word	0x000010a0


	//   ....[22]....
        /*01f0*/ 	.word	0x000010f0


	//   ....[23]....
        /*01f4*/ 	.word	0x00001120


	//   ....[24]....
        /*01f8*/ 	.word	0x00001170


	//   ....[25]....
        /*01fc*/ 	.word	0x000011c0


	//   ....[26]....
        /*0200*/ 	.word	0x000011e0


	//   ....[27]....
        /*0204*/ 	.word	0x00001200


	//   ....[28]....
        /*0208*/ 	.word	0x00001220


	//   ....[29]....
        /*020c*/ 	.word	0x00001240


	//----- nvinfo : EIATTR_EXIT_INSTR_OFFSETS
	.align		4
.L_4772:
        /*0210*/ 	.byte	0x04, 0x1c
        /*0212*/ 	.short	(.L_4774 - .L_4773)


	//   ....[0]....
.L_4773:
        /*0214*/ 	.word	0x00000ff0


	//   ....[1]....
        /*0218*/ 	.word	0x00001580


	//   ....[2]....
        /*021c*/ 	.word	0x00001610


	//----- nvinfo : EIATTR_CRS_STACK_SIZE
	.align		4
.L_4774:
        /*0220*/ 	.byte	0x04, 0x1e
        /*0222*/ 	.short	(.L_4776 - .L_4775)
.L_4775:
        /*0224*/ 	.word	0x00000000


	//----- nvinfo : EIATTR_CBANK_PARAM_SIZE
	.align		4
.L_4776:
        /*0228*/ 	.byte	0x03, 0x19
        /*022a*/ 	.short	0x0074


	//----- nvinfo : EIATTR_PARAM_CBANK
	.align		4
        /*022c*/ 	.byte	0x04, 0x0a
        /*022e*/ 	.short	(.L_4778 - .L_4777)
	.align		4
.L_4777:
        /*0230*/ 	.word	index@(.nv.constant0._ZN17fastertransformer34generalAddBiasResidualLayerNormOptI7__half2Lb1ELb1ELi2ELb1ELi1EEEvPT_S3_PKS2_S5_S5_S5_S5_S5_fiiPKfS7_S7_Pfi)
        /*0234*/ 	.short	0x0210
        /*0236*/ 	.short	0x0074


	//----- nvinfo : EIATTR_SW_WAR
	.align		4
.L_4778:
        /*0238*/ 	.byte	0x04, 0x36
        /*023a*/ 	.short	(.L_4780 - .L_4779)
.L_4779:
        /*023c*/ 	.word	0x00000008
.L_4780:


//--------------------- .nv.info._ZN17fastertransformer35generalAddBiasResidualLayerNormOpt2I7__half2Lb0ELb0ELi1ELb1ELi1EEEvPT_S3_PKS2_S5_S5_S5_S5_S5_fiiPKfS7_S7_Pfi --------------------------
	.section	.nv.info._ZN17fastertransformer35generalAddBiasResidualLayerNormOpt2I7__half2Lb0ELb0ELi1ELb1ELi1EEEvPT_S3_PKS2_S5_S5_S5_S5_S5_fiiPKfS7_S7_Pfi,"",@"SHT_CUDA_INFO"
	.sectionflags	@""
	.align	4


	//----- nvinfo : EIATTR_CUDA_API_VERSION
	.align		4
        /*0000*/ 	.byte	0x04, 0x37
        /*0002*/ 	.short	(.L_4782 - .L_4781)
.L_4781:
        /*0004*/ 	.word	0x00000082


	//----- nvinfo : EIATTR_KPARAM_INFO
	.align		4
.L_4782:
        /*0008*/ 	.byte	0x04, 0x17
        /*000a*/ 	.short	(.L_4784 - .L_4783)
.L_4783:
        /*000c*/ 	.word	0x00000000
        /*0010*/ 	.short	0x000f
        /*0012*/ 	.short	0x0070
        /*0014*/ 	.byte	0x00, 0xf0, 0x11, 0x00


	//----- nvinfo : EIATTR_KPARAM_INFO
	.align		4
.L_4784:
        /*0018*/ 	.byte	0x04, 0x17
        /*001a*/ 	.short	(.L_4786 - .L_4785)
.L_4785:
        /*001c*/ 	.word	0x00000000
        /*0020*/ 	.short	0x000e
        /*0022*/ 	.short	0x0068
        /*0024*/ 	.byte	0x00, 0xf0, 0x21, 0x00


	//----- nvinfo : EIATTR_KPARAM_INFO
	.align		4
.L_4786:
        /*0028*/ 	.byte	0x04, 0x17
        /*002a*/ 	.short	(.L_4788 - .L_4787)
.L_4787:
        /*002c*/ 	.word	0x00000000
        /*0030*/ 	.short	0x000d
        /*0032*/ 	.short	0x0060
        /*0034*/ 	.byte	0x00, 0xf0, 0x21, 0x00


	//----- nvinfo : EIATTR_KPARAM_INFO
	.align		4
.L_4788:
        /*0038*/ 	.byte	0x04, 0x17
        /*003a*/ 	.short	(.L_4790 - .L_4789)
.L_4789:
        /*003c*/ 	.word	0x00000000
        /*0040*/ 	.short	0x000c
        /*0042*/ 	.short	0x0058
        /*0044*/ 	.byte	0x00, 0xf0, 0x21, 0x00


	//----- nvinfo : EIATTR_KPARAM_INFO
	.align		4
.L_4790:
        /*0048*/ 	.byte	0x04, 0x17
        /*004a*/ 	.short	(.L_4792 - .L_4791)
.L_4791:
        /*004c*/ 	.word	0x00000000
        /*0050*/ 	.short	0x000b
        /*0052*/ 	.short	0x0050
        /*0054*/ 	.byte	0x00, 0xf0, 0x21, 0x00


	//----- nvinfo : EIATTR_KPARAM_INFO
	.align		4
.L_4792:
        /*0058*/ 	.byte	0x04, 0x17
        /*005a*/ 	.short	(.L_4794 - .L_4793)
.L_4793:
        /*005c*/ 	.word	0x00000000
        /*0060*/ 	.short	0x000a
        /*0062*/ 	.short	0x0048
        /*0064*/ 	.byte	0x00, 0xf0, 0x11, 0x00


	//----- nvinfo : EIATTR_KPARAM_INFO
	.align		4
.L_4794:
        /*0068*/ 	.byte	0x04, 0x17
        /*006a*/ 	.short	(.L_4796 - .L_4795)
.L_4795:
        /*006c*/ 	.word	0x00000000
        /*0070*/ 	.short	0x0009
        /*0072*/ 	.short	0x0044
        /*0074*/ 	.byte	0x00, 0xf0, 0x11, 0x00


	//----- nvinfo : EIATTR_KPARAM_INFO
	.align		4
.L_4796:
        /*0078*/ 	.byte	0x04, 0x17
        /*007a*/ 	.short	(.L_4798 - .L_4797)
.L_4797:
        /*007c*/ 	.word	0x00000000
        /*0080*/ 	.short	0x0008
        /*0082*/ 	.short	0x0040
        /*0084*/ 	.byte	0x00, 0xf0, 0x11, 0x00


	//----- nvinfo : EIATTR_KPARAM_INFO
	.align		4
.L_4798:
        /*0088*/ 	.byte	0x04, 0x17
        /*008a*/ 	.short	(.L_4800 - .L_4799)
.L_4799:
        /*008c*/ 	.word	0x00000000
        /*0090*/ 	.short	0x0007
        /*0092*/ 	.short	0x0038
        /*0094*/ 	.byte	0x00, 0xf0, 0x21, 0x00


	//----- nvinfo : EIATTR_KPARAM_INFO
	.align		4
.L_4800:
        /*0098*/ 	.byte	0x04, 0x17
        /*009a*/ 	.short	(.L_4802 - .L_4801)
.L_4801:
        /*009c*/ 	.word	0x00000000
        /*00a0*/ 	.short	0x0006
        /*00a2*/ 	.short	0x0030
        /*00a4*/ 	.byte	0x00, 0xf0, 0x21, 0x00


	//----- nvinfo : EIATTR_KPARAM_INFO
	.align		4
.L_4802:
        /*00a8*/ 	.byte	0x04, 0x17
        /*00aa*/ 	.short	(.L_4804 - .L_4803)
.L_4803:
        /*00ac*/ 	.word	0x00000000
        /*00b0*/ 	.short	0x0005
        /*00b2*/ 	.short	0x0028
        /*00b4*/ 	.byte	0x00, 0xf0, 0x21, 0x00


	//----- nvinfo : EIATTR_KPARAM_INFO
	.align		4
.L_4804:
        /*00b8*/ 	.byte	0x04, 0x17
        /*00ba*/ 	.short	(.L_4806 - .L_4805)
.L_4805:
        /*00bc*/ 	.word	0x00000000
        /*00c0*/ 	.short	0x0004
        /*00c2*/ 	.short	0x0020
        /*00c4*/ 	.byte	0x00, 0xf0, 0x21, 0x00


	//----- nvinfo : EIATTR_KPARAM_INFO
	.align		4
.L_4806:
        /*00c8*/ 	.byte	0x04, 0x17
        /*00ca*/ 	.short	(.L_4808 - .L_4807)
.L_4807:
        /*00cc*/ 	.word	0x00000000
        /*00d0*/ 	.short	0x0003
        /*00d2*/ 	.short	0x0018
        /*00d4*/ 	.byte	0x00, 0xf0, 0x21, 0x00


	//----- nvinfo : EIATTR_KPARAM_INFO
	.align		4
.L_4808:
        /*00d8*/ 	.byte	0x04, 0x17
        /*00da*/ 	.short	(.L_4810 - .L_4809)
.L_4809:
        /*00dc*/ 	.word	0x00000000
        /*00e0*/ 	.short	0x0002
        /*00e2*/ 	.short	0x0010
        /*00e4*/ 	.byte	0x00, 0xf0, 0x21, 0x00


	//----- nvinfo : EIATTR_KPARAM_INFO
	.align		4
.L_4810:
        /*00e8*/ 	.byte	0x04, 0x17
        /*00ea*/ 	.short	(.L_4812 - .L_4811)
.L_4811:
        /*00ec*/ 	.word	0x00000000
        /*00f0*/ 	.short	0x0001
        /*00f2*/ 	.short	0x0008
        /*00f4*/ 	.byte	0x00, 0xf0, 0x21, 0x00


	//----- nvinfo : EIATTR_KPARAM_INFO
	.align		4
.L_4812:
        /*00f8*/ 	.byte	0x04, 0x17
        /*00fa*/ 	.short	(.L_4814 - .L_4813)
.L_4813:
        /*00fc*/ 	.word	0x00000000
        /*0100*/ 	.short	0x0000
        /*0102*/ 	.short	0x0000
        /*0104*/ 	.byte	0x00, 0xf0, 0x21, 0x00


	//----- nvinfo : EIATTR_SPARSE_MMA_MASK
	.align		4
.L_4814:
        /*0108*/ 	.byte	0x03, 0x50
        /*010a*/ 	.short	0x0000


	//----- nvinfo : EIATTR_MAXREG_COUNT
	.align		4
        /*010c*/ 	.byte	0x03, 0x1b
        /*010e*/ 	.short	0x00ff


	//----- nvinfo : EIATTR_NUM_BARRIERS
	.align		4
        /*0110*/ 	.byte	0x02, 0x4c
        /*0112*/ 	.byte	0x01
	.zero		1


	//----- nvinfo : EIATTR_MERCURY_ISA_VERSION
	.align		4
        /*0114*/ 	.byte	0x03, 0x5f
        /*0116*/ 	.short	0x0101


	//----- nvinfo : EIATTR_COOP_GROUP_MASK_REGIDS
	.align		4
        /*0118*/ 	.byte	0x04, 0x29
        /*011a*/ 	.short	(.L_4816 - .L_4815)


	//   ....[0]....
.L_4815:
        /*011c*/ 	.word	0xffffffff


	//   ....[1]....
        /*0120*/ 	.word	0xffffffff


	//   ....[2]....
        /*0124*/ 	.word	0xffffffff


	//   ....[3]....
        /*0128*/ 	.word	0xffffffff


	//   ....[4]....
        /*012c*/ 	.word	0xffffffff


	//   ....[5]....
        /*0130*/ 	.word	0xffffffff


	//   ....[6]....
        /*0134*/ 	.word	0xffffffff


	//   ....[7]....
        /*0138*/ 	.word	0xffffffff


	//   ....[8]....
        /*013c*/ 	.word	0xffffffff


	//   ....[9]....
        /*0140*/ 	.word	0xffffffff


	//   ....[10]....
        /*0144*/ 	.word	0xffffffff


	//   ....[11]....
        /*0148*/ 	.word	0xffffffff


	//   ....[12]....
        /*014c*/ 	.word	0xffffffff


	//   ....[13]....
        /*0150*/ 	.word	0xffffffff


	//   ....[14]....
        /*0154*/ 	.word	0xffffffff


	//   ....[15]....
        /*0158*/ 	.word	0xffffffff


	//   ....[16]....
        /*015c*/ 	.word	0xffffffff


	//   ....[17]....
        /*0160*/ 	.word	0xffffffff


	//   ....[18]....
        /*0164*/ 	.word	0xffffffff


	//   ....[19]....
        /*0168*/ 	.word	0xffffffff


	//   ....[20]....
        /*016c*/ 	.word	0xffffffff


	//   ....[21]....
        /*0170*/ 	.word	0xffffffff


	//   ....[22]....
        /*0174*/ 	.word	0xffffffff


	//   ....[23]....
        /*0178*/ 	.word	0xffffffff


	//   ....[24]....
        /*017c*/ 	.word	0xffffffff


	//   ....[25]....
        /*0180*/ 	.word	0xffffffff


	//   ....[26]....
        /*0184*/ 	.word	0xffffffff


	//   ....[27]....
        /*0188*/ 	.word	0xffffffff


	//   ....[28]....
        /*018c*/ 	.word	0xffffffff


	//   ....[29]....
        /*0190*/ 	.word	0xffffffff


	//----- nvinfo : EIATTR_COOP_GROUP_INSTR_OFFSETS
	.align		4
.L_4816:
        /*0194*/ 	.byte	0x04, 0x28
        /*0196*/ 	.short	(.L_4818 - .L_4817)


	//   ....[0]....
.L_4817:
        /*0198*/ 	.word	0x000002f0


	//   ....[1]....
        /*019c*/ 	.word	0x00000330


	//   ....[2]....
        /*01a0*/ 	.word	0x000003c0


	//   ....[3]....
        /*01a4*/ 	.word	0x000003d0


	//   ....[4]....
        /*01a8*/ 	.word	0x00000410


	//   ....[5]....
        /*01ac*/ 	.word	0x00000430


	//   ....[6]....
        /*01b0*/ 	.word	0x00000470


	//   ....[7]....
        /*01b4*/ 	.word	0x00000480


	//   ....[8]....
        /*01b8*/ 	.word	0x000004c0


	//   ....[9]....
        /*01bc*/ 	.word	0x000004f0


	//   ....[10]....
        /*01c0*/ 	.word	0x00000590


	//   ....[11]....
        /*01c4*/ 	.word	0x000005a0


	//   ....[12]....
        /*01c8*/ 	.word	0x000005d0


	//   ....[13]....
        /*01cc*/ 	.word	0x000005e0


	//   ....[14]....
        /*01d0*/ 	.word	0x00000610


	//   ....[15]....
        /*01d4*/ 	.word	0x00000620


	//   ....[16]....
        /*01d8*/ 	.word	0x00000650


	//   ....[17]....
        /*01dc*/ 	.word	0x00000660


	//   ....[18]....
        /*01e0*/ 	.word	0x00000690


	//   ....[19]....
        /*01e4*/ 	.word	0x000006a0


	//   ....[20]....
        /*01e8*/ 	.word	0x00000bb0


	//   ....[21]....
        /*01ec*/ 	.word	0x00000c10


	//   ....[22]....
        /*01f0*/ 	.word	0x00000c60


	//   ....[23]....
        /*01f4*/ 	.word	0x00000cb0


	//   ....[24]....
        /*01f8*/ 	.word	0x00000ce0


	//   ....[25]....
        /*01fc*/ 	.word	0x00000d30


	//   ....[26]....
        /*0200*/ 	.word	0x00000d50


	//   ....[27]....
        /*0204*/ 	.word	0x00000d70


	//   ....[28]....
        /*0208*/ 	.word	0x00000d90


	//   ....[29]....
        /*020c*/ 	.word	0x00000db0


	//----- nvinfo : EIATTR_EXIT_INSTR_OFFSETS
	.align		4
.L_4818:
        /*0210*/ 	.byte	0x04, 0x1c
        /*0212*/ 	.short	(.L_4820 - .L_4819)


	//   ....[0]....
.L_4819:
        /*0214*/ 	.word	0x00000b60


	//   ....[1]....
        /*0218*/ 	.word	0x00001100


	//   ....[2]....
        /*021c*/ 	.word	0x00001180


	//----- nvinfo : EIATTR_CRS_STACK_SIZE
	.align		4
.L_4820:
        /*0220*/ 	.byte	0x04, 0x1e
        /*0222*/ 	.short	(.L_4822 - .L_4821)
.L_4821:
        /*0224*/ 	.word	0x00000000


	//----- nvinfo : EIATTR_CBANK_PARAM_SIZE
	.align		4
.L_4822:
        /*0228*/ 	.byte	0x03, 0x19
        /*022a*/ 	.short	0x0074


	//----- nvinfo : EIATTR_PARAM_CBANK
	.align		4
        /*022c*/ 	.byte	0x04, 0x0a
        /*022e*/ 	.short	(.L_4824 - .L_4823)
	.align		4
.L_4823:
        /*0230*/ 	.word	index@(.nv.constant0._ZN17fastertransformer35generalAddBiasResidualLayerNormOpt2I7__half2Lb0ELb0ELi1ELb1ELi1EEEvPT_S3_PKS2_S5_S5_S5_S5_S5_fiiPKfS7_S7_Pfi)
        /*0234*/ 	.short	0x0210
        /*0236*/ 	.short	0x0074


	//----- nvinfo : EIATTR_SW_WAR
	.align		4
.L_4824:
        /*0238*/ 	.byte	0x04, 0x36
        /*023a*/ 	.short	(.L_4826 - .L_4825)
.L_4825:
        /*023c*/ 	.word	0x00000008
.L_4826:


//--------------------- .nv.info._ZN17fastertransformer34generalAddBiasResidualLayerNormOptI7__half2Lb0ELb0ELi1ELb1ELi1EEEvPT_S3_PKS2_S5_S5_S5_S5_S5_fiiPKfS7_S7_Pfi --------------------------
	.section	.nv.info._ZN17fastertransformer34generalAddBiasResidualLayerNormOptI7__half2Lb0ELb0ELi1ELb1ELi1EEEvPT_S3_PKS2_S5_S5_S5_S5_S5_fiiPKfS7_S7_Pfi,"",@"SHT_CUDA_INFO"
	.sectionflags	@""
	.align	4


	//----- nvinfo : EIATTR_CUDA_API_VERSION
	.align		4
        /*0000*/ 	.byte	0x04, 0x37
        /*0002*/ 	.short	(.L_4828 - .L_4827)
.L_4827:
        /*0004*/ 	.word	0x00000082


	//----- nvinfo : EIATTR_KPARAM_INFO
	.align		4
.L_4828:
        /*0008*/ 	.byte	0x04, 0x17
        /*000a*/ 	.short	(.L_4830 - .L_4829)
.L_4829:
        /*000c*/ 	.word	0x00000000
        /*0010*/ 	.short	0x000f
        /*0012*/ 	.short	0x0070
        /*0014*/ 	.byte	0x00, 0xf0, 0x11, 0x00


	//----- nvinfo : EIATTR_KPARAM_INFO
	.align		4
.L_4830:
        /*0018*/ 	.byte	0x04, 0x17
        /*001a*/ 	.short	(.L_4832 - .L_4831)
.L_4831:
        /*001c*/ 	.word	0x00000000
        /*0020*/ 	.short	0x000e
        /*0022*/ 	.short	0x0068
        /*0024*/ 	.byte	0x00, 0xf0, 0x21, 0x00


	//----- nvinfo : EIATTR_KPARAM_INFO
	.align		4
.L_4832:
        /*0028*/ 	.byte	0x04, 0x17
        /*002a*/ 	.short	(.L_4834 - .L_4833)
.L_4833:
        /*002c*/ 	.word	0x00000000
        /*0030*/ 	.short	0x000d
        /*0032*/ 	.short	0x0060
        /*0034*/ 	.byte	0x00, 0xf0, 0x21, 0x00


	//----- nvinfo : EIATTR_KPARAM_INFO
	.align		4
.L_4834:
        /*0038*/ 	.byte	0x04, 0x17
        /*003a*/ 	.short	(.L_4836 - .L_4835)
.L_4835:
        /*003c*/ 	.word	0x00000000
        /*0040*/ 	.short	0x000c
        /*0042*/ 	.short	0x0058
        /*0044*/ 	.byte	0x00, 0xf0, 0x21, 0x00


	//----- nvinfo : EIATTR_KPARAM_INFO
	.align		4
.L_4836:
        /*0048*/ 	.byte	0x04, 0x17
        /*004a*/ 	.short	(.L_4838 - .L_4837)
.L_4837:
        /*004c*/ 	.word	0x00000000
        /*0050*/ 	.short	0x000b
        /*0052*/ 	.short	0x0050
        /*0054*/ 	.byte	0x00, 0xf0, 0x21, 0x00


	//----- nvinfo : EIATTR_KPARAM_INFO
	.align		4
.L_4838:
        /*0058*/ 	.byte	0x04, 0x17
        /*005a*/ 	.short	(.L_4840 - .L_4839)
.L_4839:
        /*005c*/ 	.word	0x00000000
        /*0060*/ 	.short	0x000a
        /*0062*/ 	.short	0x0048
        /*0064*/ 	.byte	0x00, 0xf0, 0x11, 0x00


	//----- nvinfo : EIATTR_KPARAM_INFO
	.align		4
.L_4840:
        /*0068*/ 	.byte	0x04, 0x17
        /*006a*/ 	.short	(.L_4842 - .L_4841)
.L_4841:
        /*006c*/ 	.word	0x00000000
        /*0070*/ 	.short	0x0009
        /*0072*/ 	.short	0x0044
        /*0074*/ 	.byte	0x00, 0xf0, 0x11, 0x00


	//----- nvinfo : EIATTR_KPARAM_INFO
	.align		4
.L_4842:
        /*0078*/ 	.byte	0x04, 0x17
        /*007a*/ 	.short	(.L_4844 - .L_4843)
.L_4843:
        /*007c*/ 	.word	0x00000000
        /*0080*/ 	.short	0x0008
        /*0082*/ 	.short	0x0040
        /*0084*/ 	.byte	0x00, 0xf0, 0x11, 0x00


	//----- nvinfo : EIATTR_KPARAM_INFO
	.align		4
.L_4844:
        /*0088*/ 	.byte	0x04, 0x17
        /*008a*/ 	.short	(.L_4846 - .L_4845)
.L_4845:
        /*008c*/ 	.word	0x00000000
        /*0090*/ 	.short	0x0007
        /*0092*/ 	.short	0x0038
        /*0094*/ 	.byte	0x00, 0xf0, 0x21, 0x00


	//----- nvinfo : EIATTR_KPARAM_INFO
	.align		4
.L_4846:
        /*0098*/ 	.byte	0x04, 0x17
        /*009a*/ 	.short	(.L_4848 - .L_4847)
.L_4847:
        /*009c*/ 	.word	0x00000000
        /*00a0*/ 	.short	0x0006
        /*00a2*/ 	.short	0x0030
        /*00a4*/ 	.byte	0x00, 0xf0, 0x21, 0x00


	//----- nvinfo : EIATTR_KPARAM_INFO
	.align		4
.L_4848:
        /*00a8*/ 	.byte	0x04, 0x17
        /*00aa*/ 	.short	(.L_4850 - .L_4849)
.L_4849:
        /*00ac*/ 	.word	0x00000000
        /*00b0*/ 	.short	0x0005
        /*00b2*/ 	.short	0x0028
        /*00b4*/ 	.byte	0x00, 0xf0, 0x21, 0x00


	//----- nvinfo : EIATTR_KPARAM_INFO
	.align		4
.L_4850:
        /*00b8*/ 	.byte	0x04, 0x17
        /*00ba*/ 	.short	(.L_4852 - .L_4851)
.L_4851:
        /*00bc*/ 	.word	0x00000000
        /*00c0*/ 	.short	0x0004
        /*00c2*/ 	.short	0x0020
        /*00c4*/ 	.byte	0x00, 0xf0, 0x21, 0x00


	//----- nvinfo : EIATTR_KPARAM_INFO
	.align		4
.L_4852:
        /*00c8*/ 	.byte	0x04, 0x17
        /*00ca*/ 	.short	(.L_4854 - .L_4853)
.L_4853:
        /*00cc*/ 	.word	0x00000000
        /*00d0*/ 	.short	0x0003
        /*00d2*/ 	.short	0x0018
        /*00d4*/ 	.byte	0x00, 0xf0, 0x21, 0x00


	//----- nvinfo : EIATTR_KPARAM_INFO
	.align		4
.L_4854:
        /*00d8*/ 	.byte	0x04, 0x17
        /*00da*/ 	.short	(.L_4856 - .L_4855)
.L_4855:
        /*00dc*/ 	.word	0x00000000
        /*00e0*/ 	.short	0x0002
        /*00e2*/ 	.short	0x0010
        /*00e4*/ 	.byte	0x00, 0xf0, 0x21, 0x00


	//----- nvinfo : EIATTR_KPARAM_INFO
	.align		4
.L_4856:
        /*00e8*/ 	.byte	0x04, 0x17
        /*00ea*/ 	.short	(.L_4858 - .L_4857)
.L_4857:
        /*00ec*/ 	.word	0x00000000
        /*00f0*/ 	.short	0x0001
        /*00f2*/ 	.short	0x0008
        /*00f4*/ 	.byte	0x00, 0xf0, 0x21, 0x00


	//----- nvinfo : EIATTR_KPARAM_INFO
	.align		4
.L_4858:
        /*00f8*/ 	.byte	0x04, 0x17
        /*00fa*/ 	.short	(.L_4860 - .L_4859)
.L_4859:
        /*00fc*/ 	.word	0x00000000
        /*0100*/ 	.short	0x0000
        /*0102*/ 	.short	0x0000
        /*0104*/ 	.byte	0x00, 0xf0, 0x21, 0x00


	//----- nvinfo : EIATTR_SPARSE_MMA_MASK
	.align		4
.L_4860:
        /*0108*/ 	.byte	0x03, 0x50
        /*010a*/ 	.short	0x0000


	//----- nvinfo : EIATTR_MAXREG_COUNT
	.align		4
        /*010c*/ 	.byte	0x03, 0x1b
        /*010e*/ 	.short	0x00ff


	//----- nvinfo : EIATTR_NUM_BARRIERS
	.align		4
        /*0110*/ 	.byte	0x02, 0x4c
        /*0112*/ 	.byte	0x01
	.zero		1


	//----- nvinfo : EIATTR_MERCURY_ISA_VERSION
	.align		4
        /*0114*/ 	.byte	0x03, 0x5f
        /*0116*/ 	.short	0x0101


	//----- nvinfo : EIATTR_COOP_GROUP_MASK_REGIDS
	.align		4
        /*0118*/ 	.byte	0x04, 0x29
        /*011a*/ 	.short	(.L_4862 - .L_4861)


	//   ....[0]....
.L_4861:
        /*011c*/ 	.word	0xffffffff


	//   ....[1]....
        /*0120*/ 	.word	0xffffffff


	//   ....[2]....
        /*0124*/ 	.word	0xffffffff


	//   ....[3]....
        /*0128*/ 	.word	0xffffffff


	//   ....[4]....
        /*012c*/ 	.word	0xffffffff


	//   ....[5]....
        /*0130*/ 	.word	0xffffffff


	//   ....[6]....
        /*0134*/ 	.word	0xffffffff


	//   ....[7]....
        /*0138*/ 	.word	0xffffffff


	//   ....[8]....
        /*013c*/ 	.word	0xffffffff


	//   ....[9]....
        /*0140*/ 	.word	0xffffffff


	//   ....[10]....
        /*0144*/ 	.word	0xffffffff


	//   ....[11]....
        /*0148*/ 	.word	0xffffffff


	//   ....[12]....
        /*014c*/ 	.word	0xffffffff


	//   ....[13]....
        /*0150*/ 	.word	0xffffffff


	//   ....[14]....
        /*0154*/ 	.word	0xffffffff


	//   ....[15]....
        /*0158*/ 	.word	0xffffffff


	//   ....[16]....
        /*015c*/ 	.word	0xffffffff


	//   ....[17]....
        /*0160*/ 	.word	0xffffffff


	//   ....[18]....
        /*0164*/ 	.word	0xffffffff


	//   ....[19]....
        /*0168*/ 	.word	0xffffffff


	//   ....[20]....
        /*016c*/ 	.word	0xffffffff


	//   ....[21]....
        /*0170*/ 	.word	0xffffffff


	//   ....[22]....
        /*0174*/ 	.word	0xffffffff


	//   ....[23]....
        /*0178*/ 	.word	0xffffffff


	//   ....[24]....
        /*017c*/ 	.word	0xffffffff


	//   ....[25]....
        /*0180*/ 	.word	0xffffffff


	//   ....[26]....
        /*0184*/ 	.word	0xffffffff


	//   ....[27]....
        /*0188*/ 	.word	0xffffffff


	//   ....[28]....
        /*018c*/ 	.word	0xffffffff


	//   ....[29]....
        /*0190*/ 	.word	0xffffffff


	//----- nvinfo : EIATTR_COOP_GROUP_INSTR_OFFSETS
	.align		4
.L_4862:
        /*0194*/ 	.byte	0x04, 0x28
        /*0196*/ 	.short	(.L_4864 - .L_4863)


	//   ....[0]....
.L_4863:
        /*0198*/ 	.word	0x000002c0


	//   ....[1]....
        /*019c*/ 	.word	0x00000330


	//   ....[2]....
        /*01a0*/ 	.word	0x00000370


	//   ....[3]....
        /*01a4*/ 	.word	0x000003a0


	//   ....[4]....
        /*01a8*/ 	.word	0x000003f0


	//   ....[5]....
        /*01ac*/ 	.word	0x00000440


	//   ....[6]....
        /*01b0*/ 	.word	0x00000470


	//   ....[7]....
        /*01b4*/ 	.word	0x000004a0


	//   ....[8]....
        /*01b8*/ 	.word	0x000004c0


	//   ....[9]....
        /*01bc*/ 	.word	0x000004e0


	//   ....[10]....
        /*01c0*/ 	.word	0x00000690


	//   ....[11]....
        /*01c4*/ 	.word	0x000006f0


	//   ....[12]....
        /*01c8*/ 	.word	0x00000710


	//   ....[13]....
        /*01cc*/ 	.word	0x00000730


	//   ....[14]....
        /*01d0*/ 	.word	0x00000750


	//   ....[15]....
        /*01d4*/ 	.word	0x000007d0


	//   ....[16]....
        /*01d8*/ 	.word	0x000007f0


	//   ....[17]....
        /*01dc*/ 	.word	0x00000820


	//   ....[18]....
        /*01e0*/ 	.word	0x00000840


	//   ....[19]....
        /*01e4*/ 	.word	0x00000860


	//   ....[20]....
        /*01e8*/ 	.word	0x00000ca0


	//   ....[21]....
        /*01ec*/ 	.word	0x00000d00


	//   ....[22]....
        /*01f0*/ 	.word	0x00000d50


	//   ....[23]....
        /*01f4*/ 	.word	0x00000d90


	//   ....[24]....
        /*01f8*/ 	.word	0x00000dd0


	//   ....[25]....
        /*01fc*/ 	.word	0x00000e20


	//   ....[26]....
        /*0200*/ 	.word	0x00000e40


	//   ....[27]....
        /*0204*/ 	.word	0x00000e60


	//   ....[28]....
        /*0208*/ 	.word	0x00000e80


	//   ....[29]....
        /*020c*/ 	.word	0x00000ea0


	//----- nvinfo : EIATTR_EXIT_INSTR_OFFSETS
	.align		4
.L_4864:
        /*0210*/ 	.byte	0x04, 0x1c
        /*0212*/ 	.short	(.L_4866 - .L_4865)


	//   ....[0]....
.L_4865:
        /*0214*/ 	.word	0x00000c50


	//   ....[1]....
        /*0218*/ 	.word	0x000011e0


	//   ....[2]....
        /*021c*/ 	.word	0x00001270


	//----- nvinfo : EIATTR_CRS_STACK_SIZE
	.align		4
.L_4866:
        /*0220*/ 	.byte	0x04, 0x1e
        /*0222*/ 	.short	(.L_4868 - .L_4867)
.L_4867:
        /*0224*/ 	.word	0x00000000


	//----- nvinfo : EIATTR_CBANK_PARAM_SIZE
	.align		4
.L_4868:
        /*0228*/ 	.byte	0x03, 0x19
        /*022a*/ 	.short	0x0074


	//----- nvinfo : EIATTR_PARAM_CBANK
	.align		4
        /*022c*/ 	.byte	0x04, 0x0a
        /*022e*/ 	.short	(.L_4870 - .L_4869)
	.align		4
.L_4869:
        /*0230*/ 	.word	index@(.nv.constant0._ZN17fastertransformer34generalAddBiasResidualLayerNormOptI7__half2Lb0ELb0ELi1ELb1ELi1EEEvPT_S3_PKS2_S5_S5_S5_S5_S5_fiiPKfS7_S7_Pfi)
        /*0234*/ 	.short	0x0210
        /*0236*/ 	.short	0x0074


	//----- nvinfo : EIATTR_SW_WAR
	.align		4
.L_4870:
        /*0238*/ 	.byte	0x04, 0x36
        /*023a*/ 	.short	(.L_4872 - .L_4871)
.L_4871:
        /*023c*/ 	.word	0x00000008
.L_4872:


//--------------------- .nv.info._ZN17fastertransformer35generalAddBiasResidualLayerNormOpt2I7__half2Lb1ELb0ELi1ELb1ELi1EEEvPT_S3_PKS2_S5_S5_S5_S5_S5_fiiPKfS7_S7_Pfi --------------------------
	.section	.nv.info._ZN17fastertransformer35generalAddBiasResidualLayerNormOpt2I7__half2Lb1ELb0ELi1ELb1ELi1EEEvPT_S3_PKS2_S5_S5_S5_S5_S5_fiiPKfS7_S7_Pfi,"",@"SHT_CUDA_INFO"
	.sectionflags	@""
	.align	4


	//----- nvinfo : EIATTR_CUDA_API_VERSION
	.align		4
        /*0000*/ 	.byte	0x04, 0x37
        /*0002*/ 	.short	(.L_4874 - .L_4873)
.L_4873:
        /*0004*/ 	.word	0x00000082


	//----- nvinfo : EIATTR_KPARAM_INFO
	.align		4
.L_4874:
        /*0008*/ 	.byte	0x04, 0x17
        /*000a*/ 	.short	(.L_4876 - .L_4875)
.L_4875:
        /*000c*/ 	.word	0x00000000
        /*0010*/ 	.short	0x000f
        /*0012*/ 	.short	0x0070
        /*0014*/ 	.byte	0x00, 0xf0, 0x11, 0x00


	//----- nvinfo : EIATTR_KPARAM_INFO
	.align		4
.L_4876:
        /*0018*/ 	.byte	0x04, 0x17
        /*001a*/ 	.short	(.L_4878 - .L_4877)
.L_4877:
        /*001c*/ 	.word	0x00000000
        /*0020*/ 	.short	0x000e
        /*0022*/ 	.short	0x0068
        /*0024*/ 	.byte	0x00, 0xf0, 0x21, 0x00


	//----- nvinfo : EIATTR_KPARAM_INFO
	.align		4
.L_4878:
        /*0028*/ 	.byte	0x04, 0x17
        /*002a*/ 	.short	(.L_4880 - .L_4879)
.L_4879:
        /*002c*/ 	.word	0x00000000
        /*0030*/ 	.short	0x000d
        /*0032*/ 	.short	0x0060
        /*0034*/ 	.byte	0x00, 0xf0, 0x21, 0x00


	//----- nvinfo : EIATTR_KPARAM_INFO
	.align		4
.L_4880:
        /*0038*/ 	.byte	0x04, 0x17
        /*003a*/ 	.short	(.L_4882 - .L_4881)
.L_4881:
        /*003c*/ 	.word	0x00000000
        /*0040*/ 	.short	0x000c
        /*0042*/ 	.short	0x0058
        /*0044*/ 	.byte	0x00, 0xf0, 0x21, 0x00


	//----- nvinfo : EIATTR_KPARAM_INFO
	.align		4
.L_4882:
        /*0048*/ 	.byte	0x04, 0x17
        /*004a*/ 	.short	(.L_4884 - .L_4883)
.L_4883:
        /*004c*/ 	.word	0x00000000
        /*0050*/ 	.short	0x000b
        /*0052*/ 	.short	0x0050
        /*0054*/ 	.byte	0x00, 0xf0, 0x21, 0x00


	//----- nvinfo : EIATTR_KPARAM_INFO
	.align		4
.L_4884:
        /*0058*/ 	.byte	0x04, 0x17
        /*005a*/ 	.short	(.L_4886 - .L_4885)
.L_4885:
        /*005c*/ 	.word	0x00000000
        /*0060*/ 	.short	0x000a
        /*0062*/ 	.short	0x0048
        /*0064*/ 	.byte	0x00, 0xf0, 0x11, 0x00


	//----- nvinfo : EIATTR_KPARAM_INFO
	.align		4
.L_4886:
        /*0068*/ 	.byte	0x04, 0x17
        /*006a*/ 	.short	(.L_4888 - .L_4887)
.L_4887:
        /*006c*/ 	.word	0x00000000
        /*0070*/ 	.short	0x0009
        /*0072*/ 	.short	0x0044
        /*0074*/ 	.byte	0x00, 0xf0, 0x11, 0x00


	//----- nvinfo : EIATTR_KPARAM_INFO
	.align		4
.L_4888:
        /*0078*/ 	.byte	0x04, 0x17
        /*007a*/ 	.short	(.L_4890 - .L_4889)
.L_4889:
        /*007c*/ 	.word	0x00000000
        /*0080*/ 	.short	0x0008
        /*0082*/ 	.short	0x0040
        /*0084*/ 	.byte	0x00, 0xf0, 0x11, 0x00


	//----- nvinfo : EIATTR_KPARAM_INFO
	.align		4
.L_4890:
        /*0088*/ 	.byte	0x04, 0x17
        /*008a*/ 	.short	(.L_4892 - .L_4891)
.L_4891:
        /*008c*/ 	.word	0x00000000
        /*0090*/ 	.short	0x0007
        /*0092*/ 	.short	0x0038
        /*0094*/ 	.byte	0x00, 0xf0, 0x21, 0x00


	//----- nvinfo : EIATTR_KPARAM_INFO
	.align		4
.L_4892:
        /*0098*/ 	.byte	0x04, 0x17
        /*009a*/ 	.short	(.L_4894 - .L_4893)
.L_4893:
        /*009c*/ 	.word	0x00000000
        /*00a0*/ 	.short	0x0006
        /*00a2*/ 	.short	0x0030
        /*00a4*/ 	.byte	0x00, 0xf0, 0x21, 0x00


	//----- nvinfo : EIATTR_KPARAM_INFO
	.align		4
.L_4894:
        /*00a8*/ 	.byte	0x04, 0x17
        /*00aa*/ 	.short	(.L_4896 - .L_4895)
.L_4895:
        /*00ac*/ 	.word	0x00000000
        /*00b0*/ 	.short	0x0005
        /*00b2*/ 	.short	0x0028
        /*00b4*/ 	.byte	0x00, 0xf0, 0x21, 0x00


	//----- nvinfo : EIATTR_KPARAM_INFO
	.align		4
.L_4896:
        /*00b8*/ 	.byte	0x04, 0x17
        /*00ba*/ 	.short	(.L_4898 - .L_4897)
.L_4897:
        /*00bc*/ 	.word	0x00000000
        /*00c0*/ 	.short	0x0004
        /*00c2*/ 	.short	0x0020
        /*00c4*/ 	.byte	0x00, 0xf0, 0x21, 0x00


	//----- nvinfo : EIATTR_KPARAM_INFO
	.align		4
.L_4898:
        /*00c8*/ 	.byte	0x04, 0x17
        /*00ca*/ 	.short	(.L_4900 - .L_4899)
.L_4899:
        /*00cc*/ 	.word	0x00000000
        /*00d0*/ 	.short	0x0003
        /*00d2*/ 	.short	0x0018
        /*00d4*/ 	.byte	0x00, 0xf0, 0x21, 0x00


	//----- nvinfo : EIATTR_KPARAM_INFO
	.align		4
.L_4900:
        /*00d8*/ 	.byte	0x04, 0x17
        /*00da*/ 	.short	(.L_4902 - .L_4901)
.L_4901:
        /*00dc*/ 	.word	0x00000000
        /*00e0*/ 	.short	0x0002
        /*00e2*/ 	.short	0x0010
        /*00e4*/ 	.byte	0x00, 0xf0, 0x21, 0x00


	//----- nvinfo : EIATTR_KPARAM_INFO
	.align		4
.L_4902:
        /*00e8*/ 	.byte	0x04, 0x17
        /*00ea*/ 	.short	(.L_4904 - .L_4903)
.L_4903:
        /*00ec*/ 	.word	0x00000000
        /*00f0*/ 	.short	0x0001
        /*00f2*/ 	.short	0x0008
        /*00f4*/ 	.byte	0x00, 0xf0, 0x21, 0x00


	//----- nvinfo : EIATTR_KPARAM_INFO
	.align		4
.L_4904:
        /*00f8*/ 	.byte	0x04, 0x17
        /*00fa*/ 	.short	(.L_4906 - .L_4905)
.L_4905:
        /*00fc*/ 	.word	0x00000000
        /*0100*/ 	.short	0x0000
        /*0102*/ 	.short	0x0000
        /*0104*/ 	.byte	0x00, 0xf0, 0x21, 0x00


	//----- nvinfo : EIATTR_SPARSE_MMA_MASK
	.align		4
.L_4906:
        /*0108*/ 	.byte	0x03, 0x50
        /*010a*/ 	.short	0x0000


	//----- nvinfo : EIATTR_MAXREG_COUNT
	.align		4
        /*010c*/ 	.byte	0x03, 0x1b
        /*010e*/ 	.short	0x00ff


	//----- nvinfo : EIATTR_NUM_BARRIERS
	.align		4
        /*0110*/ 	.byte	0x02, 0x4c
        /*0112*/ 	.byte	0x01
	.zero		1


	//----- nvinfo : EIATTR_MERCURY_ISA_VERSION
	.align		4
        /*0114*/ 	.byte	0x03, 0x5f
        /*0116*/ 	.short	0x0101


	//----- nvinfo : EIATTR_COOP_GROUP_MASK_REGIDS
	.align		4
        /*0118*/ 	.byte	0x04, 0x29
        /*011a*/ 	.short	(.L_4908 - .L_4907)


	//   ....[0]....
.L_4907:
        /*011c*/ 	.word	0xffffffff


	//   ....[1]....
        /*0120*/ 	.word	0xffffffff


	//   ....[2]....
        /*0124*/ 	.word	0xffffffff


	//   ....[3]....
        /*0128*/ 	.word	0xffffffff


	//   ....[4]....
        /*012c*/ 	.word	0xffffffff


	//   ....[5]....
        /*0130*/ 	.word	0xffffffff


	//   ....[6]....
        /*0134*/ 	.word	0xffffffff


	//   ....[7]....
        /*0138*/ 	.word	0xffffffff


	//   ....[8]....
        /*013c*/ 	.word	0xffffffff


	//   ....[9]....
        /*0140*/ 	.word	0xffffffff


	//   ....[10]....
        /*0144*/ 	.word	0xffffffff


	//   ....[11]....
        /*0148*/ 	.word	0xffffffff


	//   ....[12]....
        /*014c*/ 	.word	0xffffffff


	//   ....[13]....
        /*0150*/ 	.word	0xffffffff


	//   ....[14]....
        /*0154*/ 	.word	0xffffffff


	//   ....[15]....
        /*0158*/ 	.word	0xffffffff


	//   ....[16]....
        /*015c*/ 	.word	0xffffffff


	//   ....[17]....
        /*0160*/ 	.word	0xffffffff


	//   ....[18]....
        /*0164*/ 	.word	0xffffffff


	//   ....[19]....
        /*0168*/ 	.word	0xffffffff


	//   ....[20]....
        /*016c*/ 	.word	0xffffffff


	//   ....[21]....
        /*0170*/ 	.word	0xffffffff


	//   ....[22]....
        /*0174*/ 	.word	0xffffffff


	//   ....[23]....
        /*0178*/ 	.word	0xffffffff


	//   ....[24]....
        /*017c*/ 	.word	0xffffffff


	//   ....[25]....
        /*0180*/ 	.word	0xffffffff


	//   ....[26]....
        /*0184*/ 	.word	0xffffffff


	//   ....[27]....
        /*0188*/ 	.word	0xffffffff


	//   ....[28]....
        /*018c*/ 	.word	0xffffffff


	//   ....[29]....
        /*0190*/ 	.word	0xffffffff


	//----- nvinfo : EIATTR_COOP_GROUP_INSTR_OFFSETS
	.align		4
.L_4908:
        /*0194*/ 	.byte	0x04, 0x28
        /*0196*/ 	.short	(.L_4910 - .L_4909)


	//   ....[0]....
.L_4909:
        /*0198*/ 	.word	0x000006a0


	//   ....[1]....
        /*019c*/ 	.word	0x000006e0


	//   ....[2]....
        /*01a0*/ 	.word	0x00000750


	//   ....[3]....
        /*01a4*/ 	.word	0x00000760


	//   ....[4]....
        /*01a8*/ 	.word	0x000007a0


	//   ....[5]....
        /*01ac*/ 	.word	0x000007b0


	//   ....[6]....
        /*01b0*/ 	.word	0x000007f0


	//   ....[7]....
        /*01b4*/ 	.word	0x00000810


	//   ....[8]....
        /*01b8*/ 	.word	0x00000850


	//   ....[9]....
        /*01bc*/ 	.word	0x00000880


	//   ....[10]....
        /*01c0*/ 	.word	0x00000940


	//   ....[11]....
        /*01c4*/ 	.word	0x00000950


	//   ....[12]....
        /*01c8*/ 	.word	0x00000980


	//   ....[13]....
        /*01cc*/ 	.word	0x00000990


	//   ....[14]....
        /*01d0*/ 	.word	0x000009c0


	//   ....[15]....
        /*01d4*/ 	.word	0x000009d0


	//   ....[16]....
        /*01d8*/ 	.word	0x00000a00


	//   ....[17]....
        /*01dc*/ 	.word	0x00000a10


	//   ....[18]....
        /*01e0*/ 	.word	0x00000a40


	//   ....[19]....
        /*01e4*/ 	.word	0x00000a50


	//   ....[20]....
        /*01e8*/ 	.word	0x00000f40


	//   ....[21]....
        /*01ec*/ 	.word	0x00000fa0


	//   ....[22]....
        /*01f0*/ 	.word	0x00000ff0


	//   ....[23]....
        /*01f4*/ 	.word	0x00001040


	//   ....[24]....
        /*01f8*/ 	.word	0x00001070


	//   ....[25]....
        /*01fc*/ 	.word	0x000010c0


	//   ....[26]....
        /*0200*/ 	.word	0x000010e0


	//   ....[27]....
        /*0204*/ 	.word	0x00001100


	//   ....[28]....
        /*0208*/ 	.word	0x00001120


	//   ....[29]....
        /*020c*/ 	.word	0x00001140


	//----- nvinfo : EIATTR_EXIT_INSTR_OFFSETS
	.align		4
.L_4910:
        /*0210*/ 	.byte	0x04, 0x1c
        /*0212*/ 	.short	(.L_4912 - .L_4911)


	//   ....[0]....
.L_4911:
        /*0214*/ 	.word	0x00000ef0


	//   ....[1]....
        /*0218*/ 	.word	0x00001470


	//   ....[2]....
        /*021c*/ 	.word	0x000014f0


	//----- nvinfo : EIATTR_CRS_STACK_SIZE
	.align		4
.L_4912:
        /*0220*/ 	.byte	0x04, 0x1e
        /*0222*/ 	.short	(.L_4914 - .L_4913)
.L_4913:
        /*0224*/ 	.word	0x00000000


	//----- nvinfo : EIATTR_CBANK_PARAM_SIZE
	.align		4
.L_4914:
        /*0228*/ 	.byte	0x03, 0x19
        /*022a*/ 	.short	0x0074


	//----- nvinfo : EIATTR_PARAM_CBANK
	.align		4
        /*022c*/ 	.byte	0x04, 0x0a
        /*022e*/ 	.short	(.L_4916 - .L_4915)
	.align		4
.L_4915:
        /*0230*/ 	.word	index@(.nv.constant0._ZN17fastertransformer35generalAddBiasResidualLayerNormOpt2I7__half2Lb1ELb0ELi1ELb1ELi1EEEvPT_S3_PKS2_S5_S5_S5_S5_S5_fiiPKfS7_S7_Pfi)
        /*0234*/ 	.short	0x0210
        /*0236*/ 	.short	0x0074


	//----- nvinfo : EIATTR_SW_WAR
	.align		4
.L_4916:
        /*0238*/ 	.byte	0x04, 0x36
        /*023a*/ 	.short	(.L_4918 - .L_4917)
.L_4917:
        /*023c*/ 	.word	0x00000008
.L_4918:


//--------------------- .nv.info._ZN17fastertransformer34generalAddBiasResidualLayerNormOptI7__half2Lb1ELb0ELi1ELb1ELi1EEEvPT_S3_PKS2_S5_S5_S5_S5_S5_fiiPKfS7_S7_Pfi --------------------------
	.section	.nv.info._ZN17fastertransformer34generalAddBiasResidualLayerNormOptI7__half2Lb1ELb0ELi1ELb1ELi1EEEvPT_S3_PKS2_S5_S5_S5_S5_S5_fiiPKfS7_S7_Pfi,"",@"SHT_CUDA_INFO"
	.sectionflags	@""
	.align	4


	//----- nvinfo : EIATTR_CUDA_API_VERSION
	.align		4
        /*0000*/ 	.byte	0x04, 0x37
        /*0002*/ 	.short	(.L_4920 - .L_4919)
.L_4919:
        /*0004*/ 	.word	0x00000082


	//----- nvinfo : EIATTR_KPARAM_INFO
	.align		4
.L_4920:
        /*0008*/ 	.byte	0x04, 0x17
        /*000a*/ 	.short	(.L_4922 - .L_4921)
.L_4921:
        /*000c*/ 	.word	0x00000000
        /*0010*/ 	.short	0x000f
        /*0012*/ 	.short	0x0070
        /*0014*/ 	.byte	0x00, 0xf0, 0x11, 0x00


	//----- nvinfo : EIATTR_KPARAM_INFO
	.align		4
.L_4922:
        /*0018*/ 	.byte	0x04, 0x17
        /*001a*/ 	.short	(.L_4924 - .L_4923)
.L_4923:
        /*001c*/ 	.word	0x00000000
        /*0020*/ 	.short	0x000e
        /*0022*/ 	.short	0x0068
        /*0024*/ 	.byte	0x00, 0xf0, 0x21, 0x00


	//----- nvinfo : EIATTR_KPARAM_INFO
	.align		4
.L_4924:
        /*0028*/ 	.byte	0x04, 0x17
        /*002a*/ 	.short	(.L_4926 - .L_4925)
.L_4925:
        /*002c*/ 	.word	0x00000000
        /*0030*/ 	.short	0x000d
        /*0032*/ 	.short	0x0060
        /*0034*/ 	.byte	0x00, 0xf0, 0x21, 0x00


	//----- nvinfo : EIATTR_KPARAM_INFO
	.align		4
.L_4926:
        /*0038*/ 	.byte	0x04, 0x17
        /*003a*/ 	.short	(.L_4928 - .L_4927)
.L_4927:
        /*003c*/ 	.word	0x00000000
        /*0040*/ 	.short	0x000c
        /*0042*/ 	.short	0x0058
        /*0044*/ 	.byte	0x00, 0xf0, 0x21, 0x00


	//----- nvinfo : EIATTR_KPARAM_INFO
	.align		4
.L_4928:
        /*0048*/ 	.byte	0x04, 0x17
        /*004a*/ 	.short	(.L_4930 - .L_4929)
.L_4929:
        /*004c*/ 	.word	0x00000000
        /*0050*/ 	.short	0x000b
        /*0052*/ 	.short	0x0050
        /*0054*/ 	.byte	0x00, 0xf0, 0x21, 0x00


	//----- nvinfo : EIATTR_KPARAM_INFO
	.align		4
.L_4930:
        /*0058*/ 	.byte	0x04, 0x17
        /*005a*/ 	.short	(.L_4932 - .L_4931)
.L_4931:
        /*005c*/ 	.word	0x00000000
        /*0060*/ 	.short	0x000a
        /*0062*/ 	.short	0x0048
        /*0064*/ 	.byte	0x00, 0xf0, 0x11, 0x00


	//----- nvinfo : EIATTR_KPARAM_INFO
	.align		4
.L_4932:
        /*0068*/ 	.byte	0x04, 0x17
        /*006a*/ 	.short	(.L_4934 - .L_4933)
.L_4933:
        /*006c*/ 	.word	0x00000000
        /*0070*/ 	.short	0x0009
        /*0072*/ 	.short	0x0044
        /*0074*/ 	.byte	0x00, 0xf0, 0x11, 0x00


	//----- nvinfo : EIATTR_KPARAM_INFO
	.align		4
.L_4934:
        /*0078*/ 	.byte	0x04, 0x17
        /*007a*/ 	.short	(.L_4936 - .L_4935)
.L_4935:
        /*007c*/ 	.word	0x00000000
        /*0080*/ 	.short	0x0008
        /*0082*/ 	.short	0x0040
        /*0084*/ 	.byte	0x00, 0xf0, 0x11, 0x00


	//----- nvinfo : EIATTR_KPARAM_INFO
	.align		4
.L_4936:
        /*0088*/ 	.byte	0x04, 0x17
        /*008a*/ 	.short	(.L_4938 - .L_4937)
.L_4937:
        /*008c*/ 	.word	0x00000000
        /*0090*/ 	.short	0x0007
        /*0092*/ 	.short	0x0038
        /*0094*/ 	.byte	0x00, 0xf0, 0x21, 0x00


	//----- nvinfo : EIATTR_KPARAM_INFO
	.align		4
.L_4938:
        /*0098*/ 	.byte	0x04, 0x17
        /*009a*/ 	.short	(.L_4940 - .L_4939)
.L_4939:
        /*009c*/ 	.word	0x00000000
        /*00a0*/ 	.short	0x0006
        /*00a2*/ 	.short	0x0030
        /*00a4*/ 	.byte	0x00, 0xf0, 0x21, 0x00


	//----- nvinfo : EIATTR_KPARAM_INFO
	.align		4
.L_4940:
        /*00a8*/ 	.byte	0x04, 0x17
        /*00aa*/ 	.short	(.L_4942 - .L_4941)
.L_4941:
        /*00ac*/ 	.word	0x00000000
        /*00b0*/ 	.short	0x0005
        /*00b2*/ 	.short	0x0028
        /*00b4*/ 	.byte	0x00, 0xf0, 0x21, 0x00


	//----- nvinfo : EIATTR_KPARAM_INFO
	.align		4
.L_4942:
        /*00b8*/ 	.byte	0x04, 0x17
        /*00ba*/ 	.short	(.L_4944 - .L_4943)
.L_4943:
        /*00bc*/ 	.word	0x00000000
        /*00c0*/ 	.short	0x0004
        /*00c2*/ 	.short	0x0020
        /*00c4*/ 	.byte	0x00, 0xf0, 0x21, 0x00


	//----- nvinfo : EIATTR_KPARAM_INFO
	.align		4
.L_4944:
        /*00c8*/ 	.byte	0x04, 0x17
        /*00ca*/ 	.short	(.L_4946 - .L_4945)
.L_4945:
        /*00cc*/ 	.word	0x00000000
        /*00d0*/ 	.short	0x0003
        /*00d2*/ 	.short	0x0018
        /*00d4*/ 	.byte	0x00, 0xf0, 0x21, 0x00


	//----- nvinfo : EIATTR_KPARAM_INFO
	.align		4
.L_4946:
        /*00d8*/ 	.byte	0x04, 0x17
        /*00da*/ 	.short	(.L_4948 - .L_4947)
.L_4947:
        /*00dc*/ 	.word	0x00000000
        /*00e0*/ 	.short	0x0002
        /*00e2*/ 	.short	0x0010
        /*00e4*/ 	.byte	0x00, 0xf0, 0x21, 0x00


	//----- nvinfo : EIATTR_KPARAM_INFO
	.align		4
.L_4948:
        /*00e8*/ 	.byte	0x04, 0x17
        /*00ea*/ 	.short	(.L_4950 - .L_4949)
.L_4949:
        /*00ec*/ 	.word	0x00000000
        /*00f0*/ 	.short	0x0001
        /*00f2*/ 	.short	0x0008
        /*00f4*/ 	.byte	0x00, 0xf0, 0x21, 0x00


	//----- nvinfo : EIATTR_KPARAM_INFO
	.align		4
.L_4950:
        /*00f8*/ 	.byte	0x04, 0x17
        /*00fa*/ 	.short	(.L_4952 - .L_4951)
.L_4951:
        /*00fc*/ 	.word	0x00000000
        /*0100*/ 	.short	0x0000
        /*0102*/ 	.short	0x0000
        /*0104*/ 	.byte	0x00, 0xf0, 0x21, 0x00


	//----- nvinfo : EIATTR_SPARSE_MMA_MASK
	.align		4
.L_4952:
        /*0108*/ 	.byte	0x03, 0x50
        /*010a*/ 	.short	0x0000


	//----- nvinfo : EIATTR_MAXREG_COUNT
	.align		4
        /*010c*/ 	.byte	0x03, 0x1b
        /*010e*/ 	.short	0x00ff


	//----- nvinfo : EIATTR_NUM_BARRIERS
	.align		4
        /*0110*/ 	.byte	0x02, 0x4c
        /*0112*/ 	.byte	0x01
	.zero		1


	//----- nvinfo : EIATTR_MERCURY_ISA_VERSION
	.align		4
        /*0114*/ 	.byte	0x03, 0x5f
        /*0116*/ 	.short	0x0101


	//----- nvinfo : EIATTR_COOP_GROUP_MASK_REGIDS
	.align		4
        /*0118*/ 	.byte	0x04, 0x29
        /*011a*/ 	.short	(.L_4954 - .L_4953)


	//   ....[0]....
.L_4953:
        /*011c*/ 	.word	0xffffffff


	//   ....[1]....
        /*0120*/ 	.word	0xffffffff


	//   ....[2]....
        /*0124*/ 	.word	0xffffffff


	//   ....[3]....
        /*0128*/ 	.word	0xffffffff


	//   ....[4]....
        /*012c*/ 	.word	0xffffffff


	//   ....[5]....
        /*0130*/ 	.word	0xffffffff


	//   ....[6]....
        /*0134*/ 	.word	0xffffffff


	//   ....[7]....
        /*0138*/ 	.word	0xffffffff


	//   ....[8]....
        /*013c*/ 	.word	0xffffffff


	//   ....[9]....
        /*0140*/ 	.word	0xffffffff


	//   ....[10]....
        /*0144*/ 	.word	0xffffffff


	//   ....[11]....
        /*0148*/ 	.word	0xffffffff


	//   ....[12]....
        /*014c*/ 	.word	0xffffffff


	//   ....[13]....
        /*0150*/ 	.word	0xffffffff


	//   ....[14]....
        /*0154*/ 	.word	0xffffffff


	//   ....[15]....
        /*0158*/ 	.word	0xffffffff


	//   ....[16]....
        /*015c*/ 	.word	0xffffffff


	//   ....[17]....
        /*0160*/ 	.word	0xffffffff


	//   ....[18]....
        /*0164*/ 	.word	0xffffffff


	//   ....[19]....
        /*0168*/ 	.word	0xffffffff


	//   ....[20]....
        /*016c*/ 	.word	0xffffffff


	//   ....[21]....
        /*0170*/ 	.word	0xffffffff


	//   ....[22]....
        /*0174*/ 	.word	0xffffffff


	//   ....[23]....
        /*0178*/ 	.word	0xffffffff


	//   ....[24]....
        /*017c*/ 	.word	0xffffffff


	//   ....[25]....
        /*0180*/ 	.word	0xffffffff


	//   ....[26]....
        /*0184*/ 	.word	0xffffffff


	//   ....[27]....
        /*0188*/ 	.word	0xffffffff


	//   ....[28]....
        /*018c*/ 	.word	0xffffffff


	//   ....[29]....
        /*0190*/ 	.word	0xffffffff


	//----- nvinfo : EIATTR_COOP_GROUP_INSTR_OFFSETS
	.align		4
.L_4954:
        /*0194*/ 	.byte	0x04, 0x28
        /*0196*/ 	.short	(.L_4956 - .L_4955)


	//   ....[0]....
.L_4955:
        /*0198*/ 	.word	0x00000590


	//   ....[1]....
        /*019c*/ 	.word	0x000005e0


	//   ....[2]....
        /*01a0*/ 	.word	0x00000620


	//   ....[3]....
        /*01a4*/ 	.word	0x00000660


	//   ....[4]....
        /*01a8*/ 	.word	0x000006a0


	//   ....[5]....
        /*01ac*/ 	.word	0x00000700


	//   ....[6]....
        /*01b0*/ 	.word	0x00000730


	//   ....[7]....
        /*01b4*/ 	.word	0x00000760


	//   ....[8]....
        /*01b8*/ 	.word	0x00000780


	//   ....[9]....
        /*01bc*/ 	.word	0x000007a0


	//   ....[10]....
        /*01c0*/ 	.word	0x00000950


	//   ....[11]....
        /*01c4*/ 	.word	0x000009b0


	//   ....[12]....
        /*01c8*/ 	.word	0x000009d0


	//   ....[13]....
        /*01cc*/ 	.word	0x000009f0


	//   ....[14]....
        /*01d0*/ 	.word	0x00000a10


	//   ....[15]....
        /*01d4*/ 	.word	0x00000a90


	//   ....[16]....
        /*01d8*/ 	.word	0x00000ab0


	//   ....[17]....
        /*01dc*/ 	.word	0x00000ad0


	//   ....[18]....
        /*01e0*/ 	.word	0x00000af0


	//   ....[19]....
        /*01e4*/ 	.word	0x00000b10


	//   ....[20]....
        /*01e8*/ 	.word	0x00000f40


	//   ....[21]....
        /*01ec*/ 	.word	0x00000fa0


	//   ....[22]....
        /*01f0*/ 	.word	0x00000ff0


	//   ....[23]....
        /*01f4*/ 	.word	0x00001050


	//   ....[24]....
        /*01f8*/ 	.word	0x00001070


	//   ....[25]....
        /*01fc*/ 	.word	0x000010c0


	//   ....[26]....
        /*0200*/ 	.word	0x000010e0


	//   ....[27]....
        /*0204*/ 	.word	0x00001100


	//   ....[28]....
        /*0208*/ 	.word	0x00001120


	//   ....[29]....
        /*020c*/ 	.word	0x00001140


	//----- nvinfo : EIATTR_EXIT_INSTR_OFFSETS
	.align		4
.L_4956:
        /*0210*/ 	.byte	0x04, 0x1c
        /*0212*/ 	.short	(.L_4958 - .L_4957)


	//   ....[0]....
.L_4957:
        /*0214*/ 	.word	0x00000ef0


	//   ....[1]....
        /*0218*/ 	.word	0x00001480


	//   ....[2]....
        /*021c*/ 	.word	0x00001510


	//----- nvinfo : EIATTR_CRS_STACK_SIZE
	.align		4
.L_4958:
        /*0220*/ 	.byte	0x04, 0x1e
        /*0222*/ 	.short	(.L_4960 - .L_4959)
.L_4959:
        /*0224*/ 	.word	0x00000000


	//----- nvinfo : EIATTR_CBANK_PARAM_SIZE
	.align		4
.L_4960:
        /*0228*/ 	.byte	0x03, 0x19
        /*022a*/ 	.short	0x0074


	//----- nvinfo : EIATTR_PARAM_CBANK
	.align		4
        /*022c*/ 	.byte	0x04, 0x0a
        /*022e*/ 	.short	(.L_4962 - .L_4961)
	.align		4
.L_4961:
        /*0230*/ 	.word	index@(.nv.constant0._ZN17fastertransformer34generalAddBiasResidualLayerNormOptI7__half2Lb1ELb0ELi1ELb1ELi1EEEvPT_S3_PKS2_S5_S5_S5_S5_S5_fiiPKfS7_S7_Pfi)
        /*0234*/ 	.short	0x0210
        /*0236*/ 	.short	0x0074


	//----- nvinfo : EIATTR_SW_WAR
	.align		4
.L_4962:
        /*0238*/ 	.byte	0x04, 0x36
        /*023a*/ 	.short	(.L_4964 - .L_4963)
.L_4963:
        /*023c*/ 	.word	0x00000008
.L_4964:


//--------------------- .nv.info._ZN17fastertransformer35generalAddBiasResidualLayerNormOpt2I7__half2Lb0ELb1ELi1ELb1ELi1EEEvPT_S3_PKS2_S5_S5_S5_S5_S5_fiiPKfS7_S7_Pfi --------------------------
	.section	.nv.info._ZN17fastertransformer35generalAddBiasResidualLayerNormOpt2I7__half2Lb0ELb1ELi1ELb1ELi1EEEvPT_S3_PKS2_S5_S5_S5_S5_S5_fiiPKfS7_S7_Pfi,"",@"SHT_CUDA_INFO"
	.sectionflags	@""
	.align	4


	//----- nvinfo : EIATTR_CUDA_API_VERSION
	.align		4
        /*0000*/ 	.byte	0x04, 0x37
        /*0002*/ 	.short	(.L_4966 - .L_4965)
.L_4965:
        /*0004*/ 	.word	0x00000082


	//----- nvinfo : EIATTR_KPARAM_INFO
	.align		4
.L_4966:
        /*0008*/ 	.byte	0x04, 0x17
        /*000a*/ 	.short	(.L_4968 - .L_4967)
.L_4967:
        /*000c*/ 	.word	0x00000000
        /*0010*/ 	.short	0x000f
        /*0012*/ 	.short	0x0070
        /*0014*/ 	.byte	0x00, 0xf0, 0x11, 0x00


	//----- nvinfo : EIATTR_KPARAM_INFO
	.align		4
.L_4968:
        /*0018*/ 	.byte	0x04, 0x17
        /*001a*/ 	.short	(.L_4970 - .L_4969)
.L_4969:
        /*001c*/ 	.word	0x00000000
        /*0020*/ 	.short	0x000e
        /*0022*/ 	.short	0x0068
        /*0024*/ 	.byte	0x00, 0xf0, 0x21, 0x00


	//----- nvinfo : EIATTR_KPARAM_INFO
	.align		4
.L_4970:
        /*0028*/ 	.byte	0x04, 0x17
        /*002a*/ 	.short	(.L_4972 - .L_4971)
.L_4971:
        /*002c*/ 	.word	0x00000000
        /*0030*/ 	.short	0x000d
        /*0032*/ 	.short	0x0060
        /*0034*/ 	.byte	0x00, 0xf0, 0x21, 0x00


	//----- nvinfo : EIATTR_KPARAM_INFO
	.align		4
.L_4972:
        /*0038*/ 	.byte	0x04, 0x17
        /*003a*/ 	.short	(.L_4974 - .L_4973)
.L_4973:
        /*003c*/ 	.word	0x00000000
        /*0040*/ 	.short	0x000c
        /*0042*/ 	.short	0x0058
        /*0044*/ 	.byte	0x00, 0xf0, 0x21, 0x00


	//----- nvinfo : EIATTR_KPARAM_INFO
	.align		4
.L_4974:
        /*0048*/ 	.byte	0x04, 0x17
        /*004a*/ 	.short	(.L_4976 - .L_4975)
.L_4975:
        /*004c*/ 	.word	0x00000000
        /*0050*/ 	.short	0x000b
        /*0052*/ 	.short	0x0050
        /*0054*/ 	.byte	0x00, 0xf0, 0x21, 0x00


	//----- nvinfo : EIATTR_KPARAM_INFO
	.align		4
.L_4976:
        /*0058*/ 	.byte	0x04, 0x17
        /*005a*/ 	.short	(.L_4978 - .L_4977)
.L_4977:
        /*005c*/ 	.word	0x00000000
        /*0060*/ 	.short	0x000a
        /*0062*/ 	.short	0x0048
        /*0064*/ 	.byte	0x00, 0xf0, 0x11, 0x00


	//----- nvinfo : EIATTR_KPARAM_INFO
	.align		4
.L_4978:
        /*0068*/ 	.byte	0x04, 0x17
        /*006a*/ 	.short	(.L_4980 - .L_4979)
.L_4979:
        /*006c*/ 	.word	0x00000000
        /*0070*/ 	.short	0x0009
        /*0072*/ 	.short	0x0044
        /*0074*/ 	.byte	0x00, 0xf0, 0x11, 0x00


	//----- nvinfo : EIATTR_KPARAM_INFO
	.align		4
.L_4980:
        /*0078*/ 	.byte	0x04, 0x17
        /*007a*/ 	.short	(.L_4982 - .L_4981)
.L_4981:
        /*007c*/ 	.word	0x00000000
        /*0080*/ 	.short	0x0008
        /*0082*/ 	.short	0x0040
        /*0084*/ 	.byte	0x00, 0xf0, 0x11, 0x00


	//----- nvinfo : EIATTR_KPARAM_INFO
	.align		4
.L_4982:
        /*0088*/ 	.byte	0x04, 0x17
        /*008a*/ 	.short	(.L_4984 - .L_4983)
.L_4983:
        /*008c*/ 	.word	0x00000000
        /*0090*/ 	.short	0x0007
        /*0092*/ 	.short	0x0038
        /*0094*/ 	.byte	0x00, 0xf0, 0x21, 0x00


	//----- nvinfo : EIATTR_KPARAM_INFO
	.align		4
.L_4984:
        /*0098*/ 	.byte	0x04, 0x17
        /*009a*/ 	.short	(.L_4986 - .L_4985)
.L_4985:
        /*009c*/ 	.word	0x00000000
        /*00a0*/ 	.short	0x0006
        /*00a2*/ 	.short	0x0030
        /*00a4*/ 	.byte	0x00, 0xf0, 0x21, 0x00


	//----- nvinfo : EIATTR_KPARAM_INFO
	.align		4
.L_4986:
        /*00a8*/ 	.byte	0x04, 0x17
        /*00aa*/ 	.short	(.L_4988 - .L_4987)
.L_4987:
        /*00ac*/ 	.word	0x00000000
        /*00b0*/ 	.short	0x0005
        /*00b2*/ 	.short	0x0028
        /*00b4*/ 	.byte	0x00, 0xf0, 0x21, 0x00


	//----- nvinfo : EIATTR_KPARAM_INFO
	.align		4
.L_4988:
        /*00b8*/ 	.byte	0x04, 0x17
        /*00ba*/ 	.short	(.L_4990 - .L_4989)
.L_4989:
        /*00bc*/ 	.word	0x00000000
        /*00c0*/ 	.short	0x0004
        /*00c2*/ 	.short	0x0020
        /*00c4*/ 	.byte	0x00, 0xf0, 0x21, 0x00


	//----- nvinfo : EIATTR_KPARAM_INFO
	.align		4
.L_4990:
        /*00c8*/ 	.byte	0x04, 0x17
        /*00ca*/ 	.short	(.L_4992 - .L_4991)
.L_4991:
        /*00cc*/ 	.word	0x00000000
        /*00d0*/ 	.short	0x0003
        /*00d2*/ 	.short	0x0018
        /*00d4*/ 	.byte	0x00, 0xf0, 0x21, 0x00


	//----- nvinfo : EIATTR_KPARAM_INFO
	.align		4
.L_4992:
        /*00d8*/ 	.byte	0x04, 0x17
        /*00da*/ 	.short	(.L_4994 - .L_4993)
.L_4993:
        /*00dc*/ 	.word	0x00000000
        /*00e0*/ 	.short	0x0002
        /*00e2*/ 	.short	0x0010
        /*00e4*/ 	.byte	0x00, 0xf0, 0x21, 0x00


	//----- nvinfo : EIATTR_KPARAM_INFO
	.align		4
.L_4994:
        /*00e8*/ 	.byte	0x04, 0x17
        /*00ea*/ 	.short	(.L_4996 - .L_4995)
.L_4995:
        /*00ec*/ 	.word	0x00000000
        /*00f0*/ 	.short	0x0001
        /*00f2*/ 	.short	0x0008
        /*00f4*/ 	.byte	0x00, 0xf0, 0x21, 0x00


	//----- nvinfo : EIATTR_KPARAM_INFO
	.align		4
.L_4996:
        /*00f8*/ 	.byte	0x04, 0x17
        /*00fa*/ 	.short	(.L_4998 - .L_4997)
.L_4997:
        /*00fc*/ 	.word	0x00000000
        /*0100*/ 	.short	0x0000
        /*0102*/ 	.short	0x0000
        /*0104*/ 	.byte	0x00, 0xf0, 0x21, 0x00


	//----- nvinfo : EIATTR_SPARSE_MMA_MASK
	.align		4
.L_4998:
        /*0108*/ 	.byte	0x03, 0x50
        /*010a*/ 	.short	0x0000


	//----- nvinfo : EIATTR_MAXREG_COUNT
	.align		4
        /*010c*/ 	.byte	0x03, 0x1b
        /*010e*/ 	.short	0x00ff


	//----- nvinfo : EIATTR_NUM_BARRIERS
	.align		4
        /*0110*/ 	.byte	0x02, 0x4c
        /*0112*/ 	.byte	0x01
	.zero		1


	//----- nvinfo : EIATTR_MERCURY_ISA_VERSION
	.align		4
        /*0114*/ 	.byte	0x03, 0x5f
        /*0116*/ 	.short	0x0101


	//----- nvinfo : EIATTR_COOP_GROUP_MASK_REGIDS
	.align		4
        /*0118*/ 	.byte	0x04, 0x29
        /*011a*/ 	.short	(.L_5000 - .L_4999)


	//   ....[0]....
.L_4999:
        /*011c*/ 	.word	0xffffffff


	//   ....[1]....
        /*0120*/ 	.word	0xffffffff


	//   ....[2]....
        /*0124*/ 	.word	0xffffffff


	//   ....[3]....
        /*0128*/ 	.word	0xffffffff


	//   ....[4]....
        /*012c*/ 	.word	0xffffffff


	//   ....[5]....
        /*0130*/ 	.word	0xffffffff


	//   ....[6]....
        /*0134*/ 	.word	0xffffffff


	//   ....[7]....
        /*0138*/ 	.word	0xffffffff


	//   ....[8]....
        /*013c*/ 	.word	0xffffffff


	//   ....[9]....
        /*0140*/ 	.word	0xffffffff


	//   ....[10]....
        /*0144*/ 	.word	0xffffffff


	//   ....[11]....
        /*0148*/ 	.word	0xffffffff


	//   ....[12]....
        /*014c*/ 	.word	0xffffffff


	//   ....[13]....
        /*0150*/ 	.word	0xffffffff


	//   ....[14]....
        /*0154*/ 	.word	0xffffffff


	//   ....[15]....
        /*0158*/ 	.word	0xffffffff


	//   ....[16]....
        /*015c*/ 	.word	0xffffffff


	//   ....[17]....
        /*0160*/ 	.word	0xffffffff


	//   ....[18]....
        /*0164*/ 	.word	0xffffffff


	//   ....[19]....
        /*0168*/ 	.word	0xffffffff


	//   ....[20]....
        /*016c*/ 	.word	0xffffffff


	//   ....[21]....
        /*0170*/ 	.word	0xffffffff


	//   ....[22]....
        /*0174*/ 	.word	0xffffffff


	//   ....[23]....
        /*0178*/ 	.word	0xffffffff


	//   ....[24]....
        /*017c*/ 	.word	0xffffffff


	//   ....[25]....
        /*0180*/ 	.word	0xffffffff


	//   ....[26]....
        /*0184*/ 	.word	0xffffffff


	//   ....[27]....
        /*0188*/ 	.word	0xffffffff


	//   ....[28]....
        /*018c*/ 	.word	0xffffffff


	//   ....[29]....
        /*0190*/ 	.word	0xffffffff


	//----- nvinfo : EIATTR_COOP_GROUP_INSTR_OFFSETS
	.align		4
.L_5000:
        /*0194*/ 	.byte	0x04, 0x28
        /*0196*/ 	.short	(.L_5002 - .L_5001)


	//   ....[0]....
.L_5001:
        /*0198*/ 	.word	0x00000360


	//   ....[1]....
        /*019c*/ 	.word	0x000003a0


	//   ....[2]....
        /*01a0*/ 	.word	0x00000430


	//   ....[3]....
        /*01a4*/ 	.word	0x00000440


	//   ....[4]....
        /*01a8*/ 	.word	0x00000470


	//   ....[5]....
        /*01ac*/ 	.word	0x00000480


	//   ....[6]....
        /*01b0*/ 	.word	0x000004b0


	//   ....[7]....
        /*01b4*/ 	.word	0x000004c0


	//   ....[8]....
        /*01b8*/ 	.word	0x00000500


	//   ....[9]....
        /*01bc*/ 	.word	0x00000530


	//   ....[10]....
        /*01c0*/ 	.word	0x00000600


	//   ....[11]....
        /*01c4*/ 	.word	0x00000610


	//   ....[12]....
        /*01c8*/ 	.word	0x00000640


	//   ....[13]....
        /*01cc*/ 	.word	0x00000650


	//   ....[14]....
        /*01d0*/ 	.word	0x00000680


	//   ....[15]....
        /*01d4*/ 	.word	0x00000690


	//   ....[16]....
        /*01d8*/ 	.word	0x000006c0


	//   ....[17]....
        /*01dc*/ 	.word	0x000006d0


	//   ....[18]....
        /*01e0*/ 	.word	0x00000700


	//   ....[19]....
        /*01e4*/ 	.word	0x00000710


	//   ....[20]....
        /*01e8*/ 	.word	0x00000c20


	//   ....[21]....
        /*01ec*/ 	.word	0x00000c80


	//   ....[22]....
        /*01f0*/ 	.word	0x00000cd0


	//   ....[23]....
        /*01f4*/ 	.word	0x00000d20


	//   ....[24]....
        /*01f8*/ 	.word	0x00000d50


	//   ....[25]....
        /*01fc*/ 	.word	0x00000da0


	//   ....[26]....
        /*0200*/ 	.word	0x00000dc0


	//   ....[27]....
        /*0204*/ 	.word	0x00000de0


	//   ....[28]....
        /*0208*/ 	.word	0x00000e00


	//   ....[29]....
        /*020c*/ 	.word	0x00000e20


	//----- nvinfo : EIATTR_EXIT_INSTR_OFFSETS
	.align		4
.L_5002:
        /*0210*/ 	.byte	0x04, 0x1c
        /*0212*/ 	.short	(.L_5004 - .L_5003)


	//   ....[0]....
.L_5003:
        /*0214*/ 	.word	0x00000bd0


	//   ....[1]....
        /*0218*/ 	.word	0x00001170


	//   ....[2]....
        /*021c*/ 	.word	0x000011f0


	//----- nvinfo : EIATTR_CRS_STACK_SIZE
	.align		4
.L_5004:
        /*0220*/ 	.byte	0x04, 0x1e
        /*0222*/ 	.short	(.L_5006 - .L_5005)
.L_5005:
        /*0224*/ 	.word	0x00000000


	//----- nvinfo : EIATTR_CBANK_PARAM_SIZE
	.align		4
.L_5006:
        /*0228*/ 	.byte	0x03, 0x19
        /*022a*/ 	.short	0x0074


	//----- nvinfo : EIATTR_PARAM_CBANK
	.align		4
        /*022c*/ 	.byte	0x04, 0x0a
        /*022e*/ 	.short	(.L_5008 - .L_5007)
	.align		4
.L_5007:
        /*0230*/ 	.word	index@(.nv.constant0._ZN17fastertransformer35generalAddBiasResidualLayerNormOpt2I7__half2Lb0ELb1ELi1ELb1ELi1EEEvPT_S3_PKS2_S5_S5_S5_S5_S5_fiiPKfS7_S7_Pfi)
        /*0234*/ 	.short	0x0210
        /*0236*/ 	.short	0x0074


	//----- nvinfo : EIATTR_SW_WAR
	.align		4
.L_5008:
        /*0238*/ 	.byte	0x04, 0x36
        /*023a*/ 	.short	(.L_5010 - .L_5009)
.L_5009:
        /*023c*/ 	.word	0x00000008
.L_5010:


//--------------------- .nv.info._ZN17fastertransformer34generalAddBiasResidualLayerNormOptI7__half2Lb0ELb1ELi1ELb1ELi1EEEvPT_S3_PKS2_S5_S5_S5_S5_S5_fiiPKfS7_S7_Pfi --------------------------
	.section	.nv.info._ZN17fastertransformer34generalAddBiasResidualLayerNormOptI7__half2Lb0ELb1ELi1ELb1ELi1EEEvPT_S3_PKS2_S5_S5_S5_S5_S5_fiiPKfS7_S7_Pfi,"",@"SHT_CUDA_INFO"
	.sectionflags	@""
	.align	4


	//----- nvinfo : EIATTR_CUDA_API_VERSION
	.align		4
        /*0000*/ 	.byte	0x04, 0x37
        /*0002*/ 	.short	(.L_5012 - .L_5011)
.L_5011:
        /*0004*/ 	.word	0x00000082


	//----- nvinfo : EIATTR_KPARAM_INFO
	.align		4
.L_5012:
        /*0008*/ 	.byte	0x04, 0x17
        /*000a*/ 	.short	(.L_5014 - .L_5013)
.L_5013:
        /*000c*/ 	.word	0x00000000
        /*0010*/ 	.short	0x000f
        /*0012*/ 	.short	0x0070
        /*0014*/ 	.byte	0x00, 0xf0, 0x11, 0x00


	//----- nvinfo : EIATTR_KPARAM_INFO
	.align		4
.L_5014:
        /*0018*/ 	.byte	0x04, 0x17
        /*001a*/ 	.short	(.L_5016 - .L_5015)
.L_5015:
        /*001c*/ 	.word	0x00000000
        /*0020*/ 	.short	0x000e
        /*0022*/ 	.short	0x0068
        /*0024*/ 	.byte	0x00, 0xf0, 0x21, 0x00


	//----- nvinfo : EIATTR_KPARAM_INFO
	.align		4
.L_5016:
        /*0028*/ 	.byte	0x04, 0x17
        /*002a*/ 	.short	(.L_5018 - .L_5017)
.L_5017:
        /*002c*/ 	.word	0x00000000
        /*0030*/ 	.short	0x000d
        /*0032*/ 	.short	0x0060
        /*0034*/ 	.byte	0x00, 0xf0, 0x21, 0x00


	//----- nvinfo : EIATTR_KPARAM_INFO
	.align		4
.L_5018:
        /*0038*/ 	.byte	0x04, 0x17
        /*003a*/ 	.short	(.L_5020 - .L_5019)
.L_5019:
        /*003c*/ 	.word	0x00000000
        /*0040*/ 	.short	0x000c
        /*0042*/ 	.short	0x0058
        /*0044*/ 	.byte	0x00, 0xf0, 0x21, 0x00


	//----- nvinfo : EIATTR_KPARAM_INFO
	.align		4
.L_5020:
        /*0048*/ 	.byte	0x04, 0x17
        /*004a*/ 	.short	(.L_5022 - .L_5021)
.L_5021:
        /*004c*/ 	.word	0x00000000
        /*0050*/ 	.short	0x000b
        /*0052*/ 	.short	0x0050
        /*0054*/ 	.byte	0x00, 0xf0, 0x21, 0x00


	//----- nvinfo : EIATTR_KPARAM_INFO
	.align		4
.L_5022:
        /*0058*/ 	.byte	0x04, 0x17
        /*005a*/ 	.short	(.L_5024 - .L_5023)
.L_5023:
        /*005c*/ 	.word	0x00000000
        /*0060*/ 	.short	0x000a
        /*0062*/ 	.short	0x0048
        /*0064*/ 	.byte	0x00, 0xf0, 0x11, 0x00


	//----- nvinfo : EIATTR_KPARAM_INFO
	.align		4
.L_5024:
        /*0068*/ 	.byte	0x04, 0x17
        /*006a*/ 	.short	(.L_5026 - .L_5025)
.L_5025:
        /*006c*/ 	.word	0x00000000
        /*0070*/ 	.short	0x0009
        /*0072*/ 	.short	0x0044
        /*0074*/ 	.byte	0x00, 0xf0, 0x11, 0x00


	//----- nvinfo : EIATTR_KPARAM_INFO
	.align		4
.L_5026:
        /*0078*/ 	.byte	0x04, 0x17
        /*007a*/ 	.short	(.L_5028 - .L_5027)
.L_5027:
        /*007c*/ 	.word	0x00000000
        /*0080*/ 	.short	0x0008
        /*0082*/ 	.short	0x0040
        /*0084*/ 	.byte	0x00, 0xf0, 0x11, 0x00


	//----- nvinfo : EIATTR_KPARAM_INFO
	.align		4
.L_5028:
        /*0088*/ 	.byte	0x04, 0x17
        /*008a*/ 	.short	(.L_5030 - .L_5029)
.L_5029:
        /*008c*/ 	.word	0x00000000
        /*0090*/ 	.short	0x0007
        /*0092*/ 	.short	0x0038
        /*0094*/ 	.byte	0x00, 0xf0, 0x21, 0x00


	//----- nvinfo : EIATTR_KPARAM_INFO
	.align		4
.L_5030:
        /*0098*/ 	.byte	0x04, 0x17
        /*009a*/ 	.short	(.L_5032 - .L_5031)
.L_5031:
        /*009c*/ 	.word	0x00000000
        /*00a0*/ 	.short	0x0006
        /*00a2*/ 	.short	0x0030
        /*00a4*/ 	.byte	0x00, 0xf0, 0x21, 0x00


	//----- nvinfo : EIATTR_KPARAM_INFO
	.align		4
.L_5032:
        /*00a8*/ 	.byte	0x04, 0x17
        /*00aa*/ 	.short	(.L_5034 - .L_5033)
.L_5033:
        /*00ac*/ 	.word	0x00000000
        /*00b0*/ 	.short	0x0005
        /*00b2*/ 	.short	0x0028
        /*00b4*/ 	.byte	0x00, 0xf0, 0x21, 0x00


	//----- nvinfo : EIATTR_KPARAM_INFO
	.align		4
.L_5034:
        /*00b8*/ 	.byte	0x04, 0x17
        /*00ba*/ 	.short	(.L_5036 - .L_5035)
.L_5035:
        /*00bc*/ 	.word	0x00000000
        /*00c0*/ 	.short	0x0004
        /*00c2*/ 	.short	0x0020
        /*00c4*/ 	.byte	0x00, 0xf0, 0x21, 0x00


	//----- nvinfo : EIATTR_KPARAM_INFO
	.align		4
.L_5036:
        /*00c8*/ 	.byte	0x04, 0x17
        /*00ca*/ 	.short	(.L_5038 - .L_5037)
.L_5037:
        /*00cc*/ 	.word	0x00000000
        /*00d0*/ 	.short	0x0003
        /*00d2*/ 	.short	0x0018
        /*00d4*/ 	.byte	0x00, 0xf0, 0x21, 0x00


	//----- nvinfo : EIATTR_KPARAM_INFO
	.align		4
.L_5038:
        /*00d8*/ 	.byte	0x04, 0x17
        /*00da*/ 	.short	(.L_5040 - .L_5039)
.L_5039:
        /*00dc*/ 	.word	0x00000000
        /*00e0*/ 	.short	0x0002
        /*00e2*/ 	.short	0x0010
        /*00e4*/ 	.byte	0x00, 0xf0, 0x21, 0x00


	//----- nvinfo : EIATTR_KPARAM_INFO
	.align		4
.L_5040:
        /*00e8*/ 	.byte	0x04, 0x17
        /*00ea*/ 	.short	(.L_5042 - .L_5041)
.L_5041:
        /*00ec*/ 	.word	0x00000000
        /*00f0*/ 	.short	0x0001
        /*00f2*/ 	.short	0x0008
        /*00f4*/ 	.byte	0x00, 0xf0, 0x21, 0x00


	//----- nvinfo : EIATTR_KPARAM_INFO
	.align		4
.L_5042:
        /*00f8*/ 	.byte	0x04, 0x17
        /*00fa*/ 	.short	(.L_5044 - .L_5043)
.L_5043:
        /*00fc*/ 	.word	0x00000000
        /*0100*/ 	.short	0x0000
        /*0102*/ 	.short	0x0000
        /*0104*/ 	.byte	0x00, 0xf0, 0x21, 0x00


	//----- nvinfo : EIATTR_SPARSE_MMA_MASK
	.align		4
.L_5044:
        /*0108*/ 	.byte	0x03, 0x50
        /*010a*/ 	.short	0x0000


	//----- nvinfo : EIATTR_MAXREG_COUNT
	.align		4
        /*010c*/ 	.byte	0x03, 0x1b
        /*010e*/ 	.short	0x00ff


	//----- nvinfo : EIATTR_NUM_BARRIERS
	.align		4
        /*0110*/ 	.byte	0x02, 0x4c
        /*0112*/ 	.byte	0x01
	.zero		1


	//----- nvinfo : EIATTR_MERCURY_ISA_VERSION
	.align		4
        /*0114*/ 	.byte	0x03, 0x5f
        /*0116*/ 	.short	0x0101


	//----- nvinfo : EIATTR_COOP_GROUP_MASK_REGIDS
	.align		4
        /*0118*/ 	.byte	0x04, 0x29
        /*011a*/ 	.short	(.L_5046 - .L_5045)


	//   ....[0]....
.L_5045:
        /*011c*/ 	.word	0xffffffff


	//   ....[1]....
        /*0120*/ 	.word	0xffffffff


	//   ....[2]....
        /*0124*/ 	.word	0xffffffff


	//   ....[3]....
        /*0128*/ 	.word	0xffffffff


	//   ....[4]....
        /*012c*/ 	.word	0xffffffff


	//   ....[5]....
        /*0130*/ 	.word	0xffffffff


	//   ....[6]....
        /*0134*/ 	.word	0xffffffff


	//   ....[7]....
        /*0138*/ 	.word	0xffffffff


	//   ....[8]....
        /*013c*/ 	.word	0xffffffff


	//   ....[9]....
        /*0140*/ 	.word	0xffffffff


	//   ....[10]....
        /*0144*/ 	.word	0xffffffff


	//   ....[11]....
        /*0148*/ 	.word	0xffffffff


	//   ....[12]....
        /*014c*/ 	.word	0xffffffff


	//   ....[13]....
        /*0150*/ 	.word	0xffffffff


	//   ....[14]....
        /*0154*/ 	.word	0xffffffff


	//   ....[15]....
        /*0158*/ 	.word	0xffffffff


	//   ....[16]....
        /*015c*/ 	.word	0xffffffff


	//   ....[17]....
        /*0160*/ 	.word	0xffffffff


	//   ....[18]....
        /*0164*/ 	.word	0xffffffff


	//   ....[19]....
        /*0168*/ 	.word	0xffffffff


	//   ....[20]....
        /*016c*/ 	.word	0xffffffff


	//   ....[21]....
        /*0170*/ 	.word	0xffffffff


	//   ....[22]....
        /*0174*/ 	.word	0xffffffff


	//   ....[23]....
        /*0178*/ 	.word	0xffffffff


	//   ....[24]....
        /*017c*/ 	.word	0xffffffff


	//   ....[25]....
        /*0180*/ 	.word	0xffffffff


	//   ....[26]....
        /*0184*/ 	.word	0xffffffff


	//   ....[27]....
        /*0188*/ 	.word	0xffffffff


	//   ....[28]....
        /*018c*/ 	.word	0xffffffff


	//   ....[29]....
        /*0190*/ 	.word	0xffffffff


	//----- nvinfo : EIATTR_COOP_GROUP_INSTR_OFFSETS
	.align		4
.L_5046:
        /*0194*/ 	.byte	0x04, 0x28
        /*0196*/ 	.short	(.L_5048 - .L_5047)


	//   ....[0]....
.L_5047:
        /*0198*/ 	.word	0x00000300


	//   ....[1]....
        /*019c*/ 	.word	0x00000370


	//   ....[2]....
        /*01a0*/ 	.word	0x000003b0


	//   ....[3]....
        /*01a4*/ 	.word	0x000003e0


	//   ....[4]....
        /*01a8*/ 	.word	0x00000430


	//   ....[5]....
        /*01ac*/ 	.word	0x00000480


	//   ....[6]....
        /*01b0*/ 	.word	0x000004b0


	//   ....[7]....
        /*01b4*/ 	.word	0x000004e0


	//   ....[8]....
        /*01b8*/ 	.word	0x00000500


	//   ....[9]....
        /*01bc*/ 	.word	0x00000520


	//   ....[10]....
        /*01c0*/ 	.word	0x000006d0


	//   ....[11]....
        /*01c4*/ 	.word	0x00000730


	//   ....[12]....
        /*01c8*/ 	.word	0x00000750


	//   ....[13]....
        /*01cc*/ 	.word	0x00000770


	//   ....[14]....
        /*01d0*/ 	.word	0x00000790


	//   ....[15]....
        /*01d4*/ 	.word	0x00000810


	//   ....[16]....
        /*01d8*/ 	.word	0x00000830


	//   ....[17]....
        /*01dc*/ 	.word	0x00000860


	//   ....[18]....
        /*01e0*/ 	.word	0x00000880


	//   ....[19]....
        /*01e4*/ 	.word	0x000008a0


	//   ....[20]....
        /*01e8*/ 	.word	0x00000ce0


	//   ....[21]....
        /*01ec*/ 	.word	0x00000d40


	//   ....[22]....
        /*01f0*/ 	.word	0x00000d90


	//   ....[23]....
        /*01f4*/ 	.word	0x00000dd0


	//   ....[24]....
        /*01f8*/ 	.word	0x00000e10


	//   ....[25]....
        /*01fc*/ 	.word	0x00000e60


	//   ....[26]....
        /*0200*/ 	.word	0x00000e80


	//   ....[27]....
        /*0204*/ 	.word	0x00000ea0


	//   ....[28]....
        /*0208*/ 	.word	0x00000ec0


	//   ....[29]....
        /*020c*/ 	.word	0x00000ee0


	//----- nvinfo : EIATTR_EXIT_INSTR_OFFSETS
	.align		4
.L_5048:
        /*0210*/ 	.byte	0x04, 0x1c
        /*0212*/ 	.short	(.L_5050 - .L_5049)


	//   ....[0]....
.L_5049:
        /*0214*/ 	.word	0x00000c90


	//   ....[1]....
        /*0218*/ 	.word	0x00001220


	//   ....[2]....
        /*021c*/ 	.word	0x000012b0


	//----- nvinfo : EIATTR_CRS_STACK_SIZE
	.align		4
.L_5050:
        /*0220*/ 	.byte	0x04, 0x1e
        /*0222*/ 	.short	(.L_5052 - .L_5051)
.L_5051:
        /*0224*/ 	.word	0x00000000


	//----- nvinfo : EIATTR_CBANK_PARAM_SIZE
	.align		4
.L_5052:
        /*0228*/ 	.byte	0x03, 0x19
        /*022a*/ 	.short	0x0074


	//----- nvinfo : EIATTR_PARAM_CBANK
	.align		4
        /*022c*/ 	.byte	0x04, 0x0a
        /*022e*/ 	.short	(.L_5054 - .L_5053)
	.align		4
.L_5053:
        /*0230*/ 	.word	index@(.nv.constant0._ZN17fastertransformer34generalAddBiasResidualLayerNormOptI7__half2Lb0ELb1ELi1ELb1ELi1EEEvPT_S3_PKS2_S5_S5_S5_S5_S5_fiiPKfS7_S7_Pfi)
        /*0234*/ 	.short	0x0210
        /*0236*/ 	.short	0x0074


	//----- nvinfo : EIATTR_SW_WAR
	.align		4
.L_5054:
        /*0238*/ 	.byte	0x04, 0x36
        /*023a*/ 	.short	(.L_5056 - .L_5055)
.L_5055:
        /*023c*/ 	.word	0x00000008
.L_5056:


//--------------------- .nv.info._ZN17fastertransformer35generalAddBiasResidualLayerNormOpt2I7__half2Lb1ELb1ELi1ELb1ELi1EEEvPT_S3_PKS2_S5_S5_S5_S5_S5_fiiPKfS7_S7_Pfi --------------------------
	.section	.nv.info._ZN17fastertransformer35generalAddBiasResidualLayerNormOpt2I7__half2Lb1ELb1ELi1ELb1ELi1EEEvPT_S3_PKS2_S5_S5_S5_S5_S5_fiiPKfS7_S7_Pfi,"",@"SHT_CUDA_INFO"
	.sectionflags	@""
	.align	4


	//----- nvinfo : EIATTR_CUDA_API_VERSION
	.align		4
        /*0000*/ 	.byte	0x04, 0x37
        /*0002*/ 	.short	(.L_5058 - .L_5057)
.L_5057:
        /*0004*/ 	.word	0x00000082


	//----- nvinfo : EIATTR_KPARAM_INFO
	.align		4
.L_5058:
        /*0008*/ 	.byte	0x04, 0x17
        /*000a*/ 	.short	(.L_5060 - .L_5059)
.L_5059:
        /*000c*/ 	.word	0x00000000
        /*0010*/ 	.short	0x000f
        /*0012*/ 	.short	0x0070
        /*0014*/ 	.byte	0x00, 0xf0, 0x11, 0x00


	//----- nvinfo : EIATTR_KPARAM_INFO
	.align		4
.L_5060:
        /*0018*/ 	.byte	0x04, 0x17
        /*001a*/ 	.short	(.L_5062 - .L_5061)
.L_5061:
        /*001c*/ 	.word	0x00000000
        /*0020*/ 	.short	0x000e
        /*0022*/ 	.short	0x0068
        /*0024*/ 	.byte	0x00, 0xf0, 0x21, 0x00


	//----- nvinfo : EIATTR_KPARAM_INFO
	.align		4
.L_5062:
        /*0028*/ 	.byte	0x04, 0x17
        /*002a*/ 	.short	(.L_5064 - .L_5063)
.L_5063:
        /*002c*/ 	.word	0x00000000
        /*0030*/ 	.short	0x000d
        /*0032*/ 	.short	0x0060
        /*0034*/ 	.byte	0x00, 0xf0, 0x21, 0x00


	//----- nvinfo : EIATTR_KPARAM_INFO
	.align		4
.L_5064:
        /*0038*/ 	.byte	0x04, 0x17
        /*003a*/ 	.short	(.L_5066 - .L_5065)
.L_5065:
        /*003c*/ 	.word	0x00000000
        /*0040*/ 	.short	0x000c
        /*0042*/ 	.short	0x0058
        /*0044*/ 	.byte	0x00, 0xf0, 0x21, 0x00


	//----- nvinfo : EIATTR_KPARAM_INFO
	.align		4
.L_5066:
        /*0048*/ 	.byte	0x04, 0x17
        /*004a*/ 	.short	(.L_5068 - .L_5067)
.L_5067:
        /*004c*/ 	.word	0x00000000
        /*0050*/ 	.short	0x000b
        /*0052*/ 	.short	0x0050
        /*0054*/ 	.byte	0x00, 0xf0, 0x21, 0x00


	//----- nvinfo : EIATTR_KPARAM_INFO
	.align		4
.L_5068:
        /*0058*/ 	.byte	0x04, 0x17
        /*005a*/ 	.short	(.L_5070 - .L_5069)
.L_5069:
        /*005c*/ 	.word	0x00000000
        /*0060*/ 	.short	0x000a
        /*0062*/ 	.short	0x0048
        /*0064*/ 	.byte	0x00, 0xf0, 0x11, 0x00


	//----- nvinfo : EIATTR_KPARAM_INFO
	.align		4
.L_5070:
        /*0068*/ 	.byte	0x04, 0x17
        /*006a*/ 	.short	(.L_5072 - .L_5071)
.L_5071:
        /*006c*/ 	.word	0x00000000
        /*0070*/ 	.short	0x0009
        /*0072*/ 	.short	0x0044
        /*0074*/ 	.byte	0x00, 0xf0, 0x11, 0x00


	//----- nvinfo : EIATTR_KPARAM_INFO
	.align		4
.L_5072:
        /*0078*/ 	.byte	0x04, 0x17
        /*007a*/ 	.short	(.L_5074 - .L_5073)
.L_5073:
        /*007c*/ 	.word	0x00000000
        /*0080*/ 	.short	0x0008
        /*0082*/ 	.short	0x0040
        /*0084*/ 	.byte	0x00, 0xf0, 0x11, 0x00


	//----- nvinfo : EIATTR_KPARAM_INFO
	.align		4
.L_5074:
        /*0088*/ 	.byte	0x04, 0x17
        /*008a*/ 	.short	(.L_5076 - .L_5075)
.L_5075:
        /*008c*/ 	.word	0x00000000
        /*0090*/ 	.short	0x0007
        /*0092*/ 	.short	0x0038
        /*0094*/ 	.byte	0x00, 0xf0, 0x21, 0x00


	//----- nvinfo : EIATTR_KPARAM_INFO
	.align		4
.L_5076:
        /*0098*/ 	.byte	0x04, 0x17
        /*009a*/ 	.short	(.L_5078 - .L_5077)
.L_5077:
        /*009c*/ 	.word	0x00000000
        /*00a0*/ 	.short	0x0006
        /*00a2*/ 	.short	0x0030
        /*00a4*/ 	.byte	0x00, 0xf0, 0x21, 0x00


	//----- nvinfo : EIATTR_KPARAM_INFO
	.align		4
.L_5078:
        /*00a8*/ 	.byte	0x04, 0x17
        /*00aa*/ 	.short	(.L_5080 - .L_5079)
.L_5079:
        /*00ac*/ 	.word	0x00000000
        /*00b0*/ 	.short	0x0005
        /*00b2*/ 	.short	0x0028
        /*00b4*/ 	.byte	0x00, 0xf0, 0x21, 0x00


	//----- nvinfo : EIATTR_KPARAM_INFO
	.align		4
.L_5080:
        /*00b8*/ 	.byte	0x04, 0x17
        /*00ba*/ 	.short	(.L_5082 - .L_5081)
.L_5081:
        /*00bc*/ 	.word	0x00000000
        /*00c0*/ 	.short	0x0004
        /*00c2*/ 	.short	0x0020
        /*00c4*/ 	.byte	0x00, 0xf0, 0x21, 0x00


	//----- nvinfo : EIATTR_KPARAM_INFO
	.align		4
.L_5082:
        /*00c8*/ 	.byte	0x04, 0x17
        /*00ca*/ 	.short	(.L_5084 - .L_5083)
.L_5083:
        /*00cc*/ 	.word	0x00000000
        /*00d0*/ 	.short	0x0003
        /*00d2*/ 	.short	0x0018
        /*00d4*/ 	.byte	0x00, 0xf0, 0x21, 0x00


	//----- nvinfo : EIATTR_KPARAM_INFO
	.align		4
.L_5084:
        /*00d8*/ 	.byte	0x04, 0x17
        /*00da*/ 	.short	(.L_5086 - .L_5085)
.L_5085:
        /*00dc*/ 	.word	0x00000000
        /*00e0*/ 	.short	0x0002
        /*00e2*/ 	.short	0x0010
        /*00e4*/ 	.byte	0x00, 0xf0, 0x21, 0x00


	//----- nvinfo : EIATTR_KPARAM_INFO
	.align		4
.L_5086:
        /*00e8*/ 	.byte	0x04, 0x17
        /*00ea*/ 	.short	(.L_5088 - .L_5087)
.L_5087:
        /*00ec*/ 	.word	0x00000000
        /*00f0*/ 	.short	0x0001
        /*00f2*/ 	.short	0x0008
        /*00f4*/ 	.byte	0x00, 0xf0, 0x21, 0x00


	//----- nvinfo : EIATTR_KPARAM_INFO
	.align		4
.L_5088:
        /*00f8*/ 	.byte	0x04, 0x17
        /*00fa*/ 	.short	(.L_5090 - .L_5089)
.L_5089:
        /*00fc*/ 	.word	0x00000000
        /*0100*/ 	.short	0x0000
        /*0102*/ 	.short	0x0000
        /*0104*/ 	.byte	0x00, 0xf0, 0x21, 0x00


	//----- nvinfo : EIATTR_SPARSE_MMA_MASK
	.align		4
.L_5090:
        /*0108*/ 	.byte	0x03, 0x50
        /*010a*/ 	.short	0x0000


	//----- nvinfo : EIATTR_MAXREG_COUNT
	.align		4
        /*010c*/ 	.byte	0x03, 0x1b
        /*010e*/ 	.short	0x00ff


	//----- nvinfo : EIATTR_NUM_BARRIERS
	.align		4
        /*0110*/ 	.byte	0x02, 0x4c
        /*0112*/ 	.byte	0x01
	.zero		1


	//----- nvinfo : EIATTR_MERCURY_ISA_VERSION
	.align		4
        /*0114*/ 	.byte	0x03, 0x5f
        /*0116*/ 	.short	0x0101


	//----- nvinfo : EIATTR_COOP_GROUP_MASK_REGIDS
	.align		4
        /*0118*/ 	.byte	0x04, 0x29
        /*011a*/ 	.short	(.L_5092 - .L_5091)


	//   ....[0]....
.L_5091:
        /*011c*/ 	.word	0xffffffff


	//   ....[1]....
        /*0120*/ 	.word	0xffffffff


	//   ....[2]....
        /*0124*/ 	.word	0xffffffff


	//   ....[3]....
        /*0128*/ 	.word	0xffffffff


	//   ....[4]....
        /*012c*/ 	.word	0xffffffff


	//   ....[5]....
        /*0130*/ 	.word	0xffffffff


	//   ....[6]....
        /*0134*/ 	.word	0xffffffff


	//   ....[7]....
        /*0138*/ 	.word	0xffffffff


	//   ....[8]....
        /*013c*/ 	.word	0xffffffff


	//   ....[9]....
        /*0140*/ 	.word	0xffffffff


	//   ....[10]....
        /*0144*/ 	.word	0xffffffff


	//   ....[11]....
        /*0148*/ 	.word	0xffffffff


	//   ....[12]....
        /*014c*/ 	.word	0xffffffff


	//   ....[13]....
        /*0150*/ 	.word	0xffffffff


	//   ....[14]....
        /*0154*/ 	.word	0xffffffff


	//   ....[15]....
        /*0158*/ 	.word	0xffffffff


	//   ....[16]....
        /*015c*/ 	.word	0xffffffff


	//   ....[17]....
        /*0160*/ 	.word	0xffffffff


	//   ....[18]....
        /*0164*/ 	.word	0xffffffff


	//   ....[19]....
        /*0168*/ 	.word	0xffffffff


	//   ....[20]....
        /*016c*/ 	.word	0xffffffff


	//   ....[21]....
        /*0170*/ 	.word	0xffffffff


	//   ....[22]....
        /*0174*/ 	.word	0xffffffff


	//   ....[23]....
        /*0178*/ 	.word	0xffffffff


	//   ....[24]....
        /*017c*/ 	.word	0xffffffff


	//   ....[25]....
        /*0180*/ 	.word	0xffffffff


	//   ....[26]....
        /*0184*/ 	.word	0xffffffff


	//   ....[27]....
        /*0188*/ 	.word	0xffffffff


	//   ....[28]....
        /*018c*/ 	.word	0xffffffff


	//   ....[29]....
        /*0190*/ 	.word	0xffffffff


	//----- nvinfo : EIATTR_COOP_GROUP_INSTR_OFFSETS
	.align		4
.L_5092:
        /*0194*/ 	.byte	0x04, 0x28
        /*0196*/ 	.short	(.L_5094 - .L_5093)


	//   ....[0]....
.L_5093:
        /*0198*/ 	.word	0x00000760


	//   ....[1]....
        /*019c*/ 	.word	0x000007a0


	//   ....[2]....
        /*01a0*/ 	.word	0x00000810


	//   ....[3]....
        /*01a4*/ 	.word	0x00000820


	//   ....[4]....
        /*01a8*/ 	.word	0x00000850


	//   ....[5]....
        /*01ac*/ 	.word	0x00000860


	//   ....[6]....
        /*01b0*/ 	.word	0x00000890


	//   ....[7]....
        /*01b4*/ 	.word	0x000008a0


	//   ....[8]....
        /*01b8*/ 	.word	0x000008f0


	//   ....[9]....
        /*01bc*/ 	.word	0x00000920


	//   ....[10]....
        /*01c0*/ 	.word	0x00000a00


	//   ....[11]....
        /*01c4*/ 	.word	0x00000a10


	//   ....[12]....
        /*01c8*/ 	.word	0x00000a40


	//   ....[13]....
        /*01cc*/ 	.word	0x00000a50


	//   ....[14]....
        /*01d0*/ 	.word	0x00000a80


	//   ....[15]....
        /*01d4*/ 	.word	0x00000a90


	//   ....[16]....
        /*01d8*/ 	.word	0x00000ac0


	//   ....[17]....
        /*01dc*/ 	.word	0x00000ad0


	//   ....[18]....
        /*01e0*/ 	.word	0x00000b00


	//   ....[19]....
        /*01e4*/ 	.word	0x00000b10


	//   ....[20]....
        /*01e8*/ 	.word	0x00001000


	//   ....[21]....
        /*01ec*/ 	.word	0x00001060


	//   ....[22]....
        /*01f0*/ 	.word	0x000010b0


	//   ....[23]....
        /*01f4*/ 	.word	0x00001100


	//   ....[24]....
        /*01f8*/ 	.word	0x00001130


	//   ....[25]....
        /*01fc*/ 	.word	0x00001180


	//   ....[26]....
        /*0200*/ 	.word	0x000011a0


	//   ....[27]....
        /*0204*/ 	.word	0x000011c0


	//   ....[28]....
        /*0208*/ 	.word	0x000011e0


	//   ....[29]....
        /*020c*/ 	.word	0x00001200


	//----- nvinfo : EIATTR_EXIT_INSTR_OFFSETS
	.align		4
.L_5094:
        /*0210*/ 	.byte	0x04, 0x1c
        /*0212*/ 	.short	(.L_5096 - .L_5095)


	//   ....[0]....
.L_5095:
        /*0214*/ 	.word	0x00000fb0


	//   ....[1]....
        /*0218*/ 	.word	0x00001530


	//   ....[2]....
        /*021c*/ 	.word	0x000015b0


	//----- nvinfo : EIATTR_CRS_STACK_SIZE
	.align		4
.L_5096:
        /*0220*/ 	.byte	0x04, 0x1e
        /*0222*/ 	.short	(.L_5098 - .L_5097)
.L_5097:
        /*0224*/ 	.word	0x00000000


	//----- nvinfo : EIATTR_CBANK_PARAM_SIZE
	.align		4
.L_5098:
        /*0228*/ 	.byte	0x03, 0x19
        /*022a*/ 	.short	0x0074


	//----- nvinfo : EIATTR_PARAM_CBANK
	.align		4
        /*022c*/ 	.byte	0x04, 0x0a
        /*022e*/ 	.short	(.L_5100 - .L_5099)
	.align		4
.L_5099:
        /*0230*/ 	.word	index@(.nv.constant0._ZN17fastertransformer35generalAddBiasResidualLayerNormOpt2I7__half2Lb1ELb1ELi1ELb1ELi1EEEvPT_S3_PKS2_S5_S5_S5_S5_S5_fiiPKfS7_S7_Pfi)
        /*0234*/ 	.short	0x0210
        /*0236*/ 	.short	0x0074


	//----- nvinfo : EIATTR_SW_WAR
	.align		4
.L_5100:
        /*0238*/ 	.byte	0x04, 0x36
        /*023a*/ 	.short	(.L_5102 - .L_5101)
.L_5101:
        /*023c*/ 	.word	0x00000008
.L_5102:


//--------------------- .nv.info._ZN17fastertransformer34generalAddBiasResidualLayerNormOptI7__half2Lb1ELb1ELi1ELb1ELi1EEEvPT_S3_PKS2_S5_S5_S5_S5_S5_fiiPKfS7_S7_Pfi --------------------------
	.section	.nv.info._ZN17fastertransformer34generalAddBiasResidualLayerNormOptI7__half2Lb1ELb1ELi1ELb1ELi1EEEvPT_S3_PKS2_S5_S5_S5_S5_S5_fiiPKfS7_S7_Pfi,"",@"SHT_CUDA_INFO"
	.sectionflags	@""
	.align	4


	//----- nvinfo : EIATTR_CUDA_API_VERSION
	.align		4
        /*0000*/ 	.byte	0x04, 0x37
        /*0002*/ 	.short	(.L_5104 - .L_5103)
.L_5103:
        /*0004*/ 	.word	0x00000082


	//----- nvinfo : EIATTR_KPARAM_INFO
	.align		4
.L_5104:
        /*0008*/ 	.byte	0x04, 0x17
        /*000a*/ 	.short	(.L_5106 - .L_5105)
.L_5105:
        /*000c*/ 	.word	0x00000000
        /*0010*/ 	.short	0x000f
        /*0012*/ 	.short	0x0070
        /*0014*/ 	.byte	0x00, 0xf0, 0x11, 0x00


	//----- nvinfo : EIATTR_KPARAM_INFO
	.align		4
.L_5106:
        /*0018*/ 	.byte	0x04, 0x17
        /*001a*/ 	.short	(.L_5108 - .L_5107)
.L_5107:
        /*001c*/ 	.word	0x00000000
        /*0020*/ 	.short	0x000e
        /*0022*/ 	.short	0x0068
        /*0024*/ 	.byte	0x00, 0xf0, 0x21, 0x00


	//----- nvinfo : EIATTR_KPARAM_INFO
	.align		4
.L_5108:
        /*0028*/ 	.byte	0x04, 0x17
        /*002a*/ 	.short	(.L_5110 - .L_5109)
.L_5109:
        /*002c*/ 	.word	0x00000000
        /*0030*/ 	.short	0x000d
        /*0032*/ 	.short	0x0060
        /*0034*/ 	.byte	0x00, 0xf0, 0x21, 0x00


	//----- nvinfo : EIATTR_KPARAM_INFO
	.align		4
.L_5110:
        /*0038*/ 	.byte	0x04, 0x17
        /*003a*/ 	.short	(.L_5112 - .L_5111)
.L_5111:
        /*003c*/ 	.word	0x00000000
        /*0040*/ 	.short	0x000c
        /*0042*/ 	.short	0x0058
        /*0044*/ 	.byte	0x00, 0xf0, 0x21, 0x00


	//----- nvinfo : EIATTR_KPARAM_INFO
	.align		4
.L_5112:
        /*0048*/ 	.byte	0x04, 0x17
        /*004a*/ 	.short	(.L_5114 - .L_5113)
.L_5113:
        /*004c*/ 	.word	0x00000000
        /*0050*/ 	.short	0x000b
        /*0052*/ 	.short	0x0050
        /*0054*/ 	.byte	0x00, 0xf0, 0x21, 0x00


	//----- nvinfo : EIATTR_KPARAM_INFO
	.align		4
.L_5114:
        /*0058*/ 	.byte	0x04, 0x17
        /*005a*/ 	.short	(.L_5116 - .L_5115)
.L_5115:
        /*005c*/ 	.word	0x00000000
        /*0060*/ 	.short	0x000a
        /*0062*/ 	.short	0x0048
        /*0064*/ 	.byte	0x00, 0xf0, 0x11, 0x00


	//----- nvinfo : EIATTR_KPARAM_INFO
	.align		4
.L_5116:
        /*0068*/ 	.byte	0x04, 0x17
        /*006a*/ 	.short	(.L_5118 - .L_5117)
.L_5117:
        /*006c*/ 	.word	0x00000000
        /*0070*/ 	.short	0x0009
        /*0072*/ 	.short	0x0044
        /*0074*/ 	.byte	0x00, 0xf0, 0x11, 0x00


	//----- nvinfo : EIATTR_KPARAM_INFO
	.align		4
.L_5118:
        /*0078*/ 	.byte	0x04, 0x17
        /*007a*/ 	.short	(.L_5120 - .L_5119)
.L_5119:
        /*007c*/ 	.word	0x00000000
        /*0080*/ 	.short	0x0008
        /*0082*/ 	.short	0x0040
        /*0084*/ 	.byte	0x00, 0xf0, 0x11, 0x00


	//----- nvinfo : EIATTR_KPARAM_INFO
	.align		4
.L_5120:
        /*0088*/ 	.byte	0x04, 0x17
        /*008a*/ 	.short	(.L_5122 - .L_5121)
.L_5121:
        /*008c*/ 	.word	0x00000000
        /*0090*/ 	.short	0x0007
        /*0092*/ 	.short	0x0038
        /*0094*/ 	.byte	0x00, 0xf0, 0x21, 0x00


	//----- nvinfo : EIATTR_KPARAM_INFO
	.align		4
.L_5122:
        /*0098*/ 	.byte	0x04, 0x17
        /*009a*/ 	.short	(.L_5124 - .L_5123)
.L_5123:
        /*009c*/ 	.word	0x00000000
        /*00a0*/ 	.short	0x0006
        /*00a2*/ 	.short	0x0030
        /*00a4*/ 	.byte	0x00, 0xf0, 0x21, 0x00


	//----- nvinfo : EIATTR_KPARAM_INFO
	.align		4
.L_5124:
        /*00a8*/ 	.byte	0x04, 0x17
        /*00aa*/ 	.short	(.L_5126 - .L_5125)
.L_5125:
        /*00ac*/ 	.word	0x00000000
        /*00b0*/ 	.short	0x0005
        /*00b2*/ 	.short	0x0028
        /*00b4*/ 	.byte	0x00, 0xf0, 0x21, 0x00


	//----- nvinfo : EIATTR_KPARAM_INFO
	.align		4
.L_5126:
        /*00b8*/ 	.byte	0x04, 0x17
        /*00ba*/ 	.short	(.L_5128 - .L_5127)
.L_5127:
        /*00bc*/ 	.word	0x00000000
        /*00c0*/ 	.short	0x0004
        /*00c2*/ 	.short	0x0020
        /*00c4*/ 	.byte	0x00, 0xf0, 0x21, 0x00


	//----- nvinfo : EIATTR_KPARAM_INFO
	.align		4
.L_5128:
        /*00c8*/ 	.byte	0x04, 0x17
        /*00ca*/ 	.short	(.L_5130 - .L_5129)
.L_5129:
        /*00cc*/ 	.word	0x00000000
        /*00d0*/ 	.short	0x0003
        /*00d2*/ 	.short	0x0018
        /*00d4*/ 	.byte	0x00, 0xf0, 0x21, 0x00


	//----- nvinfo : EIATTR_KPARAM_INFO
	.align		4
.L_5130:
        /*00d8*/ 	.byte	0x04, 0x17
        /*00da*/ 	.short	(.L_5132 - .L_5131)
.L_5131:
        /*00dc*/ 	.word	0x00000000
        /*00e0*/ 	.short	0x0002
        /*00e2*/ 	.short	0x0010
        /*00e4*/ 	.byte	0x00, 0xf0, 0x21, 0x00


	//----- nvinfo : EIATTR_KPARAM_INFO
	.align		4
.L_5132:
        /*00e8*/ 	.byte	0x04, 0x17
        /*00ea*/ 	.short	(.L_5134 - .L_5133)
.L_5133:
        /*00ec*/ 	.word	0x00000000
        /*00f0*/ 	.short	0x0001
        /*00f2*/ 	.short	0x0008
        /*00f4*/ 	.byte	0x00, 0xf0, 0x21, 0x00


	//----- nvinfo : EIATTR_KPARAM_INFO
	.align		4
.L_5134:
        /*00f8*/ 	.byte	0x04, 0x17
        /*00fa*/ 	.short	(.L_5136 - .L_5135)
.L_5135:
        /*00fc*/ 	.word	0x00000000
        /*0100*/ 	.short	0x0000
        /*0102*/ 	.short	0x0000
        /*0104*/ 	.byte	0x00, 0xf0, 0x21, 0x00


	//----- nvinfo : EIATTR_SPARSE_MMA_MASK
	.align		4
.L_5136:
        /*0108*/ 	.byte	0x03, 0x50
        /*010a*/ 	.short	0x0000


	//----- nvinfo : EIATTR_MAXREG_COUNT
	.align		4
        /*010c*/ 	.byte	0x03, 0x1b
        /*010e*/ 	.short	0x00ff


	//----- nvinfo : EIATTR_NUM_BARRIERS
	.align		4
        /*0110*/ 	.byte	0x02, 0x4c
        /*0112*/ 	.byte	0x01
	.zero		1


	//----- nvinfo : EIATTR_MERCURY_ISA_VERSION
	.align		4
        /*0114*/ 	.byte	0x03, 0x5f
        /*0116*/ 	.short	0x0101


	//----- nvinfo : EIATTR_COOP_GROUP_MASK_REGIDS
	.align		4
        /*0118*/ 	.byte	0x04, 0x29
        /*011a*/ 	.short	(.L_5138 - .L_5137)


	//   ....[0]....
.L_5137:
        /*011c*/ 	.word	0xffffffff


	//   ....[1]....
        /*0120*/ 	.word	0xffffffff


	//   ....[2]....
        /*0124*/ 	.word	0xffffffff


	//   ....[3]....
        /*0128*/ 	.word	0xffffffff


	//   ....[4]....
        /*012c*/ 	.word	0xffffffff


	//   ....[5]....
        /*0130*/ 	.word	0xffffffff


	//   ....[6]....
        /*0134*/ 	.word	0xffffffff


	//   ....[7]....
        /*0138*/ 	.word	0xffffffff


	//   ....[8]....
        /*013c*/ 	.word	0xffffffff


	//   ....[9]....
        /*0140*/ 	.word	0xffffffff


	//   ....[10]....
        /*0144*/ 	.word	0xffffffff


	//   ....[11]....
        /*0148*/ 	.word	0xffffffff


	//   ....[12]....
        /*014c*/ 	.word	0xffffffff


	//   ....[13]....
        /*0150*/ 	.word	0xffffffff


	//   ....[14]....
        /*0154*/ 	.word	0xffffffff


	//   ....[15]....
        /*0158*/ 	.word	0xffffffff


	//   ....[16]....
        /*015c*/ 	.word	0xffffffff


	//   ....[17]....
        /*0160*/ 	.word	0xffffffff


	//   ....[18]....
        /*0164*/ 	.word	0xffffffff


	//   ....[19]....
        /*0168*/ 	.word	0xffffffff


	//   ....[20]....
        /*016c*/ 	.word	0xffffffff


	//   ....[21]....
        /*0170*/ 	.word	0xffffffff


	//   ....[22]....
        /*0174*/ 	.word	0xffffffff


	//   ....[23]....
        /*0178*/ 	.word	0xffffffff


	//   ....[24]....
        /*017c*/ 	.word	0xffffffff


	//   ....[25]....
        /*0180*/ 	.word	0xffffffff


	//   ....[26]....
        /*0184*/ 	.word	0xffffffff


	//   ....[27]....
        /*0188*/ 	.word	0xffffffff


	//   ....[28]....
        /*018c*/ 	.word	0xffffffff


	//   ....[29]....
        /*0190*/ 	.word	0xffffffff


	//----- nvinfo : EIATTR_COOP_GROUP_INSTR_OFFSETS
	.align		4
.L_5138:
        /*0194*/ 	.byte	0x04, 0x28
        /*0196*/ 	.short	(.L_5140 - .L_5139)


	//   ....[0]....
.L_5139:
        /*0198*/ 	.word	0x000005f0


	//   ....[1]....
        /*019c*/ 	.word	0x00000650


	//   ....[2]....
        /*01a0*/ 	.word	0x000006a0


	//   ....[3]....
        /*01a4*/ 	.word	0x000006e0


	//   ....[4]....
        /*01a8*/ 	.word	0x00000720


	//   ....[5]....
        /*01ac*/ 	.word	0x00000780


	//   ....[6]....
        /*01b0*/ 	.word	0x000007b0


	//   ....[7]....
        /*01b4*/ 	.word	0x000007e0


	//   ....[8]....
        /*01b8*/ 	.word	0x00000800


	//   ....[9]....
        /*01bc*/ 	.word	0x00000820


	//   ....[10]....
        /*01c0*/ 	.word	0x000009d0


	//   ....[11]....
        /*01c4*/ 	.word	0x00000a30


	//   ....[12]....
        /*01c8*/ 	.word	0x00000a50


	//   ....[13]....
        /*01cc*/ 	.word	0x00000a70


	//   ....[14]....
        /*01d0*/ 	.word	0x00000a90


	//   ....[15]....
        /*01d4*/ 	.word	0x00000b10


	//   ....[16]....
        /*01d8*/ 	.word	0x00000b30


	//   ....[17]....
        /*01dc*/ 	.word	0x00000b50


	//   ....[18]....
        /*01e0*/ 	.word	0x00000b70


	//   ....[19]....
        /*01e4*/ 	.word	0x00000b90


	//   ....[20]....
        /*01e8*/ 	.word	0x00000fc0


	//   ....[21]....
        /*01ec*/ 	.word	0x00001020


	//   ....[22]....
        /*01f0*/ 	.word	0x00001070


	//   ....[23]....
        /*01f4*/ 	.word	0x000010d0


	//   ....[24]....
        /*01f8*/ 	.word	0x000010f0


	//   ....[25]....
        /*01fc*/ 	.word	0x00001140


	//   ....[26]....
        /*0200*/ 	.word	0x00001160


	//   ....[27]....
        /*0204*/ 	.word	0x00001180


	//   ....[28]....
        /*0208*/ 	.word	0x000011a0


	//   ....[29]....
        /*020c*/ 	.word	0x000011c0


	//----- nvinfo : EIATTR_EXIT_INSTR_OFFSETS
	.align		4
.L_5140:
        /*0210*/ 	.byte	0x04, 0x1c
        /*0212*/ 	.short	(.L_5142 - .L_5141)


	//   ....[0]....
.L_5141:
        /*0214*/ 	.word	0x00000f70


	//   ....[1]....
        /*0218*/ 	.word	0x00001500


	//   ....[2]....
        /*021c*/ 	.word	0x00001590


	//----- nvinfo : EIATTR_CRS_STACK_SIZE
	.align		4
.L_5142:
        /*0220*/ 	.byte	0x04, 0x1e
        /*0222*/ 	.short	(.L_5144 - .L_5143)
.L_5143:
        /*0224*/ 	.word	0x00000000


	//----- nvinfo : EIATTR_CBANK_PARAM_SIZE
	.align		4
.L_5144:
        /*0228*/ 	.byte	0x03, 0x19
        /*022a*/ 	.short	0x0074


	//----- nvinfo : EIATTR_PARAM_CBANK
	.align		4
        /*022c*/ 	.byte	0x04, 0x0a
        /*022e*/ 	.short	(.L_5146 - .L_5145)
	.align		4
.L_5145:
        /*0230*/ 	.word	index@(.nv.constant0._ZN17fastertransformer34generalAddBiasResidualLayerNormOptI7__half2Lb1ELb1ELi1ELb1ELi1EEEvPT_S3_PKS2_S5_S5_S5_S5_S5_fiiPKfS7_S7_Pfi)
        /*0234*/ 	.short	0x0210
        /*0236*/ 	.short	0x0074


	//----- nvinfo : EIATTR_SW_WAR
	.align		4
.L_5146:
        /*0238*/ 	.byte	0x04, 0x36
        /*023a*/ 	.short	(.L_5148 - .L_5147)
.L_5147:
        /*023c*/ 	.word	0x00000008
.L_5148:


//--------------------- .nv.info._ZN17fastertransformer35generalAddBiasResidualPostLayerNormI6__halfEEvPT_PKS2_S5_S5_S5_fii --------------------------
	.section	.nv.info._ZN17fastertransformer35generalAddBiasResidualPostLayerNormI6__halfEEvPT_PKS2_S5_S5_S5_fii,"",@"SHT_CUDA_INFO"
	.sectionflags	@""
	.align	4


	//----- nvinfo : EIATTR_CUDA_API_VERSION
	.align		4
        /*0000*/ 	.byte	0x04, 0x37
        /*0002*/ 	.short	(.L_5150 - .L_5149)
.L_5149:
        /*0004*/ 	.word	0x00000082


	//----- nvinfo : EIATTR_KPARAM_INFO
	.align		4
.L_5150:
        /*0008*/ 	.byte	0x04, 0x17
        /*000a*/ 	.short	(.L_5152 - .L_5151)
.L_5151:
        /*000c*/ 	.word	0x00000000
        /*0010*/ 	.short	0x0007
        /*0012*/ 	.short	0x0030
        /*0014*/ 	.byte	0x00, 0xf0, 0x11, 0x00


	//----- nvinfo : EIATTR_KPARAM_INFO
	.align		4
.L_5152:
        /*0018*/ 	.byte	0x04, 0x17
        /*001a*/ 	.short	(.L_5154 - .L_5153)
.L_5153:
        /*001c*/ 	.word	0x00000000
        /*0020*/ 	.short	0x0006
        /*0022*/ 	.short	0x002c
        /*0024*/ 	.byte	0x00, 0xf0, 0x11, 0x00


	//----- nvinfo : EIATTR_KPARAM_INFO
	.align		4
.L_5154:
        /*0028*/ 	.byte	0x04, 0x17
        /*002a*/ 	.short	(.L_5156 - .L_5155)
.L_5155:
        /*002c*/ 	.word	0x00000000
        /*0030*/ 	.short	0x0005
        /*0032*/ 	.short	0x0028
        /*0034*/ 	.byte	0x00, 0xf0, 0x11, 0x00


	//----- nvinfo : EIATTR_KPARAM_INFO
	.align		4
.L_5156:
        /*0038*/ 	.byte	0x04, 0x17
        /*003a*/ 	.short	(.L_5158 - .L_5157)
.L_5157:
        /*003c*/ 	.word	0x00000000
        /*0040*/ 	.short	0x0004
        /*0042*/ 	.short	0x0020
        /*0044*/ 	.byte	0x00, 0xf0, 0x21, 0x00


	//----- nvinfo : EIATTR_KPARAM_INFO
	.align		4
.L_5158:
        /*0048*/ 	.byte	0x04, 0x17
        /*004a*/ 	.short	(.L_5160 - .L_5159)
.L_5159:
        /*004c*/ 	.word	0x00000000
        /*0050*/ 	.short	0x0003
        /*0052*/ 	.short	0x0018
        /*0054*/ 	.byte	0x00, 0xf0, 0x21, 0x00


	//----- nvinfo : EIATTR_KPARAM_INFO
	.align		4
.L_5160:
        /*0058*/ 	.byte	0x04, 0x17
        /*005a*/ 	.short	(.L_5162 - .L_5161)
.L_5161:
        /*005c*/ 	.word	0x00000000
        /*0060*/ 	.short	0x0002
        /*0062*/ 	.short	0x0010
        /*0064*/ 	.byte	0x00, 0xf0, 0x21, 0x00


	//----- nvinfo : EIATTR_KPARAM_INFO
	.align		4
.L_5162:
        /*0068*/ 	.byte	0x04, 0x17
        /*006a*/ 	.short	(.L_5164 - .L_5163)
.L_5163:
        /*006c*/ 	.word	0x00000000
        /*0070*/ 	.short	0x0001
        /*0072*/ 	.short	0x0008
        /*0074*/ 	.byte	0x00, 0xf0, 0x21, 0x00


	//----- nvinfo : EIATTR_KPARAM_INFO
	.align		4
.L_5164:
        /*0078*/ 	.byte	0x04, 0x17
        /*007a*/ 	.short	(.L_5166 - .L_5165)
.L_5165:
        /*007c*/ 	.word	0x00000000
        /*0080*/ 	.short	0x0000
        /*0082*/ 	.short	0x0000
        /*0084*/ 	.byte	0x00, 0xf0, 0x21, 0x00


	//----- nvinfo : EIATTR_SPARSE_MMA_MASK
	.align		4
.L_5166:
        /*0088*/ 	.byte	0x03, 0x50
        /*008a*/ 	.short	0x0000


	//----- nvinfo : EIATTR_MAXREG_COUNT
	.align		4
        /*008c*/ 	.byte	0x03, 0x1b
        /*008e*/ 	.short	0x00ff


	//----- nvinfo : EIATTR_NUM_BARRIERS
	.align		4
        /*0090*/ 	.byte	0x02, 0x4c
        /*0092*/ 	.byte	0x01
	.zero		1


	//----- nvinfo : EIATTR_MERCURY_ISA_VERSION
	.align		4
        /*0094*/ 	.byte	0x03, 0x5f
        /*0096*/ 	.short	0x0101


	//----- nvinfo : EIATTR_COOP_GROUP_MASK_REGIDS
	.align		4
        /*0098*/ 	.byte	0x04, 0x29
        /*009a*/ 	.short	(.L_5168 - .L_5167)


	//   ....[0]....
.L_5167:
        /*009c*/ 	.word	0xffffffff


	//   ....[1]....
        /*00a0*/ 	.word	0xffffffff


	//   ....[2]....
        /*00a4*/ 	.word	0xffffffff


	//   ....[3]....
        /*00a8*/ 	.word	0xffffffff


	//   ....[4]....
        /*00ac*/ 	.word	0xffffffff


	//   ....[5]....
        /*00b0*/ 	.word	0xffffffff


	//   ....[6]....
        /*00b4*/ 	.word	0xffffffff


	//   ....[7]....
        /*00b8*/ 	.word	0xffffffff


	//   ....[8]....
        /*00bc*/ 	.word	0xffffffff


	//   ....[9]....
        /*00c0*/ 	.word	0xffffffff


	//   ....[10]....
        /*00c4*/ 	.word	0xffffffff


	//   ....[11]....
        /*00c8*/ 	.word	0xffffffff


	//   ....[12]....
        /*00cc*/ 	.word	0xffffffff


	//   ....[13]....
        /*00d0*/ 	.word	0xffffffff


	//   ....[14]....
        /*00d4*/ 	.word	0xffffffff


	//   ....[15]....
        /*00d8*/ 	.word	0xffffffff


	//   ....[16]....
        /*00dc*/ 	.word	0xffffffff


	//   ....[17]....
        /*00e0*/ 	.word	0xffffffff


	//   ....[18]....
        /*00e4*/ 	.word	0xffffffff


	//   ....[19]....
        /*00e8*/ 	.word	0xffffffff


	//----- nvinfo : EIATTR_COOP_GROUP_INSTR_OFFSETS
	.align		4
.L_5168:
        /*00ec*/ 	.byte	0x04, 0x28
        /*00ee*/ 	.short	(.L_5170 - .L_5169)


	//   ....[0]....
.L_5169:
        /*00f0*/ 	.word	0x00000250


	//   ....[1]....
        /*00f4*/ 	.word	0x000002e0


	//   ....[2]....
        /*00f8*/ 	.word	0x00000310


	//   ....[3]....
        /*00fc*/ 	.word	0x00000360


	//   ....[4]....
        /*0100*/ 	.word	0x000003a0


	//   ....[5]....
        /*0104*/ 	.word	0x00000440


	//   ....[6]....
        /*0108*/ 	.word	0x00000470


	//   ....[7]....
        /*010c*/ 	.word	0x000004a0


	//   ....[8]....
        /*0110*/ 	.word	0x000004c0


	//   ....[9]....
        /*0114*/ 	.word	0x000004e0


	//   ....[10]....
        /*0118*/ 	.word	0x000006a0


	//   ....[11]....
        /*011c*/ 	.word	0x00000700


	//   ....[12]....
        /*0120*/ 	.word	0x00000720


	//   ....[13]....
        /*0124*/ 	.word	0x00000740


	//   ....[14]....
        /*0128*/ 	.word	0x00000760


	//   ....[15]....
        /*012c*/ 	.word	0x000007d0


	//   ....[16]....
        /*0130*/ 	.word	0x00000800


	//   ....[17]....
        /*0134*/ 	.word	0x00000830


	//   ....[18]....
        /*0138*/ 	.word	0x00000850


	//   ....[19]....
        /*013c*/ 	.word	0x00000870


	//----- nvinfo : EIATTR_EXIT_INSTR_OFFSETS
	.align		4
.L_5170:
        /*0140*/ 	.byte	0x04, 0x1c
        /*0142*/ 	.short	(.L_5172 - .L_5171)


	//   ....[0]....
.L_5171:
        /*0144*/ 	.word	0x000008d0


	//   ....[1]....
        /*0148*/ 	.word	0x00000ae0


	//----- nvinfo : EIATTR_CRS_STACK_SIZE
	.align		4
.L_5172:
        /*014c*/ 	.byte	0x04, 0x1e
        /*014e*/ 	.short	(.L_5174 - .L_5173)
.L_5173:
        /*0150*/ 	.word	0x00000000


	//----- nvinfo : EIATTR_CBANK_PARAM_SIZE
	.align		4
.L_5174:
        /*0154*/ 	.byte	0x03, 0x19
        /*0156*/ 	.short	0x0034


	//----- nvinfo : EIATTR_PARAM_CBANK
	.align		4
        /*0158*/ 	.byte	0x04, 0x0a
        /*015a*/ 	.short	(.L_5176 - .L_5175)
	.align		4
.L_5175:
        /*015c*/ 	.word	index@(.nv.constant0._ZN17fastertransformer35generalAddBiasResidualPostLayerNormI6__halfEEvPT_PKS2_S5_S5_S5_fii)
        /*0160*/ 	.short	0x0210
        /*0162*/ 	.short	0x0034


	//----- nvinfo : EIATTR_SW_WAR
	.align		4
.L_5176:
        /*0164*/ 	.byte	0x04, 0x36
        /*0166*/ 	.short	(.L_5178 - .L_5177)
.L_5177:
        /*0168*/ 	.word	0x00000008
.L_5178:


//--------------------- .nv.info._ZN17fastertransformer28addBiasResidualPostLayerNormI6__halfLi2EEEvPT_PKS2_S5_S5_S5_fii --------------------------
	.section	.nv.info._ZN17fastertransformer28addBiasResidualPostLayerNormI6__halfLi2EEEvPT_PKS2_S5_S5_S5_fii,"",@"SHT_CUDA_INFO"
	.sectionflags	@""
	.align	4


	//----- nvinfo : EIATTR_CUDA_API_VERSION
	.align		4
        /*0000*/ 	.byte	0x04, 0x37
        /*0002*/ 	.short	(.L_5180 - .L_5179)
.L_5179:
        /*0004*/ 	.word	0x00000082


	//----- nvinfo : EIATTR_KPARAM_INFO
	.align		4
.L_5180:
        /*0008*/ 	.byte	0x04, 0x17
        /*000a*/ 	.short	(.L_5182 - .L_5181)
.L_5181:
        /*000c*/ 	.word	0x00000000
        /*0010*/ 	.short	0x0007
        /*0012*/ 	.short	0x0030
        /*0014*/ 	.byte	0x00, 0xf0, 0x11, 0x00


	//----- nvinfo : EIATTR_KPARAM_INFO
	.align		4
.L_5182:
        /*0018*/ 	.byte	0x04, 0x17
        /*001a*/ 	.short	(.L_5184 - .L_5183)
.L_5183:
        /*001c*/ 	.word	0x00000000
        /*0020*/ 	.short	0x0006
        /*0022*/ 	.short	0x002c
        /*0024*/ 	.byte	0x00, 0xf0, 0x11, 0x00


	//----- nvinfo : EIATTR_KPARAM_INFO
	.align		4
.L_5184:
        /*0028*/ 	.byte	0x04, 0x17
        /*002a*/ 	.short	(.L_5186 - .L_5185)
.L_5185:
        /*002c*/ 	.word	0x00000000
        /*0030*/ 	.short	0x0005
        /*0032*/ 	.short	0x0028
        /*0034*/ 	.byte	0x00, 0xf0, 0x11, 0x00


	//----- nvinfo : EIATTR_KPARAM_INFO
	.align		4
.L_5186:
        /*0038*/ 	.byte	0x04, 0x17
        /*003a*/ 	.short	(.L_5188 - .L_5187)
.L_5187:
        /*003c*/ 	.word	0x00000000
        /*0040*/ 	.short	0x0004
        /*0042*/ 	.short	0x0020
        /*0044*/ 	.byte	0x00, 0xf0, 0x21, 0x00


	//----- nvinfo : EIATTR_KPARAM_INFO
	.align		4
.L_5188:
        /*0048*/ 	.byte	0x04, 0x17
        /*004a*/ 	.short	(.L_5190 - .L_5189)
.L_5189:
        /*004c*/ 	.word	0x00000000
        /*0050*/ 	.short	0x0003
        /*0052*/ 	.short	0x0018
        /*0054*/ 	.byte	0x00, 0xf0, 0x21, 0x00


	//----- nvinfo : EIATTR_KPARAM_INFO
	.align		4
.L_5190:
        /*0058*/ 	.byte	0x04, 0x17
        /*005a*/ 	.short	(.L_5192 - .L_5191)
.L_5191:
        /*005c*/ 	.word	0x00000000
        /*0060*/ 	.short	0x0002
        /*0062*/ 	.short	0x0010
        /*0064*/ 	.byte	0x00, 0xf0, 0x21, 0x00


	//----- nvinfo : EIATTR_KPARAM_INFO
	.align		4
.L_5192:
        /*0068*/ 	.byte	0x04, 0x17
        /*006a*/ 	.short	(.L_5194 - .L_5193)
.L_5193:
        /*006c*/ 	.word	0x00000000
        /*0070*/ 	.short	0x0001
        /*0072*/ 	.short	0x0008
        /*0074*/ 	.byte	0x00, 0xf0, 0x21, 0x00


	//----- nvinfo : EIATTR_KPARAM_INFO
	.align		4
.L_5194:
        /*0078*/ 	.byte	0x04, 0x17
        /*007a*/ 	.short	(.L_5196 - .L_5195)
.L_5195:
        /*007c*/ 	.word	0x00000000
        /*0080*/ 	.short	0x0000
        /*0082*/ 	.short	0x0000
        /*0084*/ 	.byte	0x00, 0xf0, 0x21, 0x00


	//----- nvinfo : EIATTR_SPARSE_MMA_MASK
	.align		4
.L_5196:
        /*0088*/ 	.byte	0x03, 0x50
        /*008a*/ 	.short	0x0000


	//----- nvinfo : EIATTR_MAXREG_COUNT
	.align		4
        /*008c*/ 	.byte	0x03, 0x1b
        /*008e*/ 	.short	0x00ff


	//----- nvinfo : EIATTR_NUM_BARRIERS
	.align		4
        /*0090*/ 	.byte	0x02, 0x4c
        /*0092*/ 	.byte	0x01
	.zero		1


	//----- nvinfo : EIATTR_MERCURY_ISA_VERSION
	.align		4
        /*0094*/ 	.byte	0x03, 0x5f
        /*0096*/ 	.short	0x0101


	//----- nvinfo : EIATTR_COOP_GROUP_MASK_REGIDS
	.align		4
        /*0098*/ 	.byte	0x04, 0x29
        /*009a*/ 	.short	(.L_5198 - .L_5197)


	//   ....[0]....
.L_5197:
        /*009c*/ 	.word	0xffffffff


	//   ....[1]....
        /*00a0*/ 	.word	0xffffffff


	//   ....[2]....
        /*00a4*/ 	.word	0xffffffff


	//   ....[3]....
        /*00a8*/ 	.word	0xffffffff


	//   ....[4]....
        /*00ac*/ 	.word	0xffffffff


	//   ....[5]....
        /*00b0*/ 	.word	0xffffffff


	//   ....[6]....
        /*00b4*/ 	.word	0xffffffff


	//   ....[7]....
        /*00b8*/ 	.word	0xffffffff


	//   ....[8]....
        /*00bc*/ 	.word	0xffffffff


	//   ....[9]....
        /*00c0*/ 	.word	0xffffffff


	//   ....[10]....
        /*00c4*/ 	.word	0xffffffff


	//   ....[11]....
        /*00c8*/ 	.word	0xffffffff


	//   ....[12]....
        /*00cc*/ 	.word	0xffffffff


	//   ....[13]....
        /*00d0*/ 	.word	0xffffffff


	//   ....[14]....
        /*00d4*/ 	.word	0xffffffff


	//   ....[15]....
        /*00d8*/ 	.word	0xffffffff


	//   ....[16]....
        /*00dc*/ 	.word	0xffffffff


	//   ....[17]....
        /*00e0*/ 	.word	0xffffffff


	//   ....[18]....
        /*00e4*/ 	.word	0xffffffff


	//   ....[19]....
        /*00e8*/ 	.word	0xffffffff


	//----- nvinfo : EIATTR_COOP_GROUP_INSTR_OFFSETS
	.align		4
.L_5198:
        /*00ec*/ 	.byte	0x04, 0x28
        /*00ee*/ 	.short	(.L_5200 - .L_5199)


	//   ....[0]....
.L_5199:
        /*00f0*/ 	.word	0x00000260


	//   ....[1]....
        /*00f4*/ 	.word	0x000002e0


	//   ....[2]....
        /*00f8*/ 	.word	0x00000360


	//   ....[3]....
        /*00fc*/ 	.word	0x00000380


	//   ....[4]....
        /*0100*/ 	.word	0x000003b0


	//   ....[5]....
        /*0104*/ 	.word	0x00000450


	//   ....[6]....
        /*0108*/ 	.word	0x00000480


	//   ....[7]....
        /*010c*/ 	.word	0x000004b0


	//   ....[8]....
        /*0110*/ 	.word	0x000004e0


	//   ....[9]....
        /*0114*/ 	.word	0x00000500


	//   ....[10]....
        /*0118*/ 	.word	0x000005f0


	//   ....[11]....
        /*011c*/ 	.word	0x00000620


	//   ....[12]....
        /*0120*/ 	.word	0x00000640


	//   ....[13]....
        /*0124*/ 	.word	0x00000660


	//   ....[14]....
        /*0128*/ 	.word	0x00000680


	//   ....[15]....
        /*012c*/ 	.word	0x00000700


	//   ....[16]....
        /*0130*/ 	.word	0x00000720


	//   ....[17]....
        /*0134*/ 	.word	0x00000750


	//   ....[18]....
        /*0138*/ 	.word	0x00000770


	//   ....[19]....
        /*013c*/ 	.word	0x00000790


	//----- nvinfo : EIATTR_EXIT_INSTR_OFFSETS
	.align		4
.L_5200:
        /*0140*/ 	.byte	0x04, 0x1c
        /*0142*/ 	.short	(.L_5202 - .L_5201)


	//   ....[0]....
.L_5201:
        /*0144*/ 	.word	0x000007e0


	//   ....[1]....
        /*0148*/ 	.word	0x00000950


	//   ....[2]....
        /*014c*/ 	.word	0x00000a30


	//----- nvinfo : EIATTR_CRS_STACK_SIZE
	.align		4
.L_5202:
        /*0150*/ 	.byte	0x04, 0x1e
        /*0152*/ 	.short	(.L_5204 - .L_5203)
.L_5203:
        /*0154*/ 	.word	0x00000000


	//----- nvinfo : EIATTR_CBANK_PARAM_SIZE
	.align		4
.L_5204:
        /*0158*/ 	.byte	0x03, 0x19
        /*015a*/ 	.short	0x0034


	//----- nvinfo : EIATTR_PARAM_CBANK
	.align		4
        /*015c*/ 	.byte	0x04, 0x0a
        /*015e*/ 	.short	(.L_5206 - .L_5205)
	.align		4
.L_5205:
        /*0160*/ 	.word	index@(.nv.constant0._ZN17fastertransformer28addBiasResidualPostLayerNormI6__halfLi2EEEvPT_PKS2_S5_S5_S5_fii)
        /*0164*/ 	.short	0x0210
        /*0166*/ 	.short	0x0034


	//----- nvinfo : EIATTR_SW_WAR
	.align		4
.L_5206:
        /*0168*/ 	.byte	0x04, 0x36
        /*016a*/ 	.short	(.L_5208 - .L_5207)
.L_5207:
        /*016c*/ 	.word	0x00000008
.L_5208:


//--------------------- .nv.info._ZN17fastertransformer28addBiasResidualPostLayerNormI6__halfLi1EEEvPT_PKS2_S5_S5_S5_fii --------------------------
	.section	.nv.info._ZN17fastertransformer28addBiasResidualPostLayerNormI6__halfLi1EEEvPT_PKS2_S5_S5_S5_fii,"",@"SHT_CUDA_INFO"
	.sectionflags	@""
	.align	4


	//----- nvinfo : EIATTR_CUDA_API_VERSION
	.align		4
        /*0000*/ 	.byte	0x04, 0x37
        /*0002*/ 	.short	(.L_5210 - .L_5209)
.L_5209:
        /*0004*/ 	.word	0x00000082


	//----- nvinfo : EIATTR_KPARAM_INFO
	.align		4
.L_5210:
        /*0008*/ 	.byte	0x04, 0x17
        /*000a*/ 	.short	(.L_5212 - .L_5211)
.L_5211:
        /*000c*/ 	.word	0x00000000
        /*0010*/ 	.short	0x0007
        /*0012*/ 	.short	0x0030
        /*0014*/ 	.byte	0x00, 0xf0, 0x11, 0x00


	//----- nvinfo : EIATTR_KPARAM_INFO
	.align		4
.L_5212:
        /*0018*/ 	.byte	0x04, 0x17
        /*001a*/ 	.short	(.L_5214 - .L_5213)
.L_5213:
        /*001c*/ 	.word	0x00000000
        /*0020*/ 	.short	0x0006
        /*0022*/ 	.short	0x002c
        /*0024*/ 	.byte	0x00, 0xf0, 0x11, 0x00


	//----- nvinfo : EIATTR_KPARAM_INFO
	.align		4
.L_5214:
        /*0028*/ 	.byte	0x04, 0x17
        /*002a*/ 	.short	(.L_5216 - .L_5215)
.L_5215:
        /*002c*/ 	.word	0x00000000
        /*0030*/ 	.short	0x0005
        /*0032*/ 	.short	0x0028
        /*0034*/ 	.byte	0x00, 0xf0, 0x11, 0x00


	//----- nvinfo : EIATTR_KPARAM_INFO
	.align		4
.L_5216:
        /*0038*/ 	.byte	0x04, 0x17
        /*003a*/ 	.short	(.L_5218 - .L_5217)
.L_5217:
        /*003c*/ 	.word	0x00000000
        /*0040*/ 	.short	0x0004
        /*0042*/ 	.short	0x0020
        /*0044*/ 	.byte	0x00, 0xf0, 0x21, 0x00


	//----- nvinfo : EIATTR_KPARAM_INFO
	.align		4
.L_5218:
        /*0048*/ 	.byte	0x04, 0x17
        /*004a*/ 	.short	(.L_5220 - .L_5219)
.L_5219:
        /*004c*/ 	.word	0x00000000
        /*0050*/ 	.short	0x0003
        /*0052*/ 	.short	0x0018
        /*0054*/ 	.byte	0x00, 0xf0, 0x21, 0x00


	//----- nvinfo : EIATTR_KPARAM_INFO
	.align		4
.L_5220:
        /*0058*/ 	.byte	0x04, 0x17
        /*005a*/ 	.short	(.L_5222 - .L_5221)
.L_5221:
        /*005c*/ 	.word	0x00000000
        /*0060*/ 	.short	0x0002
        /*0062*/ 	.short	0x0010
        /*0064*/ 	.byte	0x00, 0xf0, 0x21, 0x00


	//----- nvinfo : EIATTR_KPARAM_INFO
	.align		4
.L_5222:
        /*0068*/ 	.byte	0x04, 0x17
        /*006a*/ 	.short	(.L_5224 - .L_5223)
.L_5223:
        /*006c*/ 	.word	0x00000000
        /*0070*/ 	.short	0x0001
        /*0072*/ 	.short	0x0008
        /*0074*/ 	.byte	0x00, 0xf0, 0x21, 0x00


	//----- nvinfo : EIATTR_KPARAM_INFO
	.align		4
.L_5224:
        /*0078*/ 	.byte	0x04, 0x17
        /*007a*/ 	.short	(.L_5226 - .L_5225)
.L_5225:
        /*007c*/ 	.word	0x00000000
        /*0080*/ 	.short	0x0000
        /*0082*/ 	.short	0x0000
        /*0084*/ 	.byte	0x00, 0xf0, 0x21, 0x00


	//----- nvinfo : EIATTR_SPARSE_MMA_MASK
	.align		4
.L_5226:
        /*0088*/ 	.byte	0x03, 0x50
        /*008a*/ 	.short	0x0000


	//----- nvinfo : EIATTR_MAXREG_COUNT
	.align		4
        /*008c*/ 	.byte	0x03, 0x1b
        /*008e*/ 	.short	0x00ff


	//----- nvinfo : EIATTR_NUM_BARRIERS
	.align		4
        /*0090*/ 	.byte	0x02, 0x4c
        /*0092*/ 	.byte	0x01
	.zero		1


	//----- nvinfo : EIATTR_MERCURY_ISA_VERSION
	.align		4
        /*0094*/ 	.byte	0x03, 0x5f
        /*0096*/ 	.short	0x0101


	//----- nvinfo : EIATTR_COOP_GROUP_MASK_REGIDS
	.align		4
        /*0098*/ 	.byte	0x04, 0x29
        /*009a*/ 	.short	(.L_5228 - .L_5227)


	//   ....[0]....
.L_5227:
        /*009c*/ 	.word	0xffffffff


	//   ....[1]....
        /*00a0*/ 	.word	0xffffffff


	//   ....[2]....
        /*00a4*/ 	.word	0xffffffff


	//   ....[3]....
        /*00a8*/ 	.word	0xffffffff


	//   ....[4]....
        /*00ac*/ 	.word	0xffffffff


	//   ....[5]....
        /*00b0*/ 	.word	0xffffffff


	//   ....[6]....
        /*00b4*/ 	.word	0xffffffff


	//   ....[7]....
        /*00b8*/ 	.word	0xffffffff


	//   ....[8]....
        /*00bc*/ 	.word	0xffffffff


	//   ....[9]....
        /*00c0*/ 	.word	0xffffffff


	//   ....[10]....
        /*00c4*/ 	.word	0xffffffff


	//   ....[11]....
        /*00c8*/ 	.word	0xffffffff


	//   ....[12]....
        /*00cc*/ 	.word	0xffffffff


	//   ....[13]....
        /*00d0*/ 	.word	0xffffffff


	//   ....[14]....
        /*00d4*/ 	.word	0xffffffff


	//   ....[15]....
        /*00d8*/ 	.word	0xffffffff


	//   ....[16]....
        /*00dc*/ 	.word	0xffffffff


	//   ....[17]....
        /*00e0*/ 	.word	0xffffffff


	//   ....[18]....
        /*00e4*/ 	.word	0xffffffff


	//   ....[19]....
        /*00e8*/ 	.word	0xffffffff


	//----- nvinfo : EIATTR_COOP_GROUP_INSTR_OFFSETS
	.align		4
.L_5228:
        /*00ec*/ 	.byte	0x04, 0x28
        /*00ee*/ 	.short	(.L_5230 - .L_5229)


	//   ....[0]....
.L_5229:
        /*00f0*/ 	.word	0x00000170


	//   ....[1]....
        /*00f4*/ 	.word	0x00000190


	//   ....[2]....
        /*00f8*/ 	.word	0x000001b0


	//   ....[3]....
        /*00fc*/ 	.word	0x000001d0


	//   ....[4]....
        /*0100*/ 	.word	0x00000210


	//   ....[5]....
        /*0104*/ 	.word	0x00000300


	//   ....[6]....
        /*0108*/ 	.word	0x00000320


	//   ....[7]....
        /*010c*/ 	.word	0x00000340


	//   ....[8]....
        /*0110*/ 	.word	0x00000360


	//   ....[9]....
        /*0114*/ 	.word	0x00000390


	//   ....[10]....
        /*0118*/ 	.word	0x00000460


	//   ....[11]....
        /*011c*/ 	.word	0x00000480


	//   ....[12]....
        /*0120*/ 	.word	0x000004a0


	//   ....[13]....
        /*0124*/ 	.word	0x000004c0


	//   ....[14]....
        /*0128*/ 	.word	0x000004e0


	//   ....[15]....
        /*012c*/ 	.word	0x00000550


	//   ....[16]....
        /*0130*/ 	.word	0x00000570


	//   ....[17]....
        /*0134*/ 	.word	0x00000590


	//   ....[18]....
        /*0138*/ 	.word	0x000005b0


	//   ....[19]....
        /*013c*/ 	.word	0x000005f0


	//----- nvinfo : EIATTR_EXIT_INSTR_OFFSETS
	.align		4
.L_5230:
        /*0140*/ 	.byte	0x04, 0x1c
        /*0142*/ 	.short	(.L_5232 - .L_5231)


	//   ....[0]....
.L_5231:
        /*0144*/ 	.word	0x00000640


	//   ....[1]....
        /*0148*/ 	.word	0x00000780


	//----- nvinfo : EIATTR_CBANK_PARAM_SIZE
	.align		4
.L_5232:
        /*014c*/ 	.byte	0x03, 0x19
        /*014e*/ 	.short	0x0034


	//----- nvinfo : EIATTR_PARAM_CBANK
	.align		4
        /*0150*/ 	.byte	0x04, 0x0a
        /*0152*/ 	.short	(.L_5234 - .L_5233)
	.align		4
.L_5233:
        /*0154*/ 	.word	index@(.nv.constant0._ZN17fastertransformer28addBiasResidualPostLayerNormI6__halfLi1EEEvPT_PKS2_S5_S5_S5_fii)
        /*0158*/ 	.short	0x0210
        /*015a*/ 	.short	0x0034


	//----- nvinfo : EIATTR_SW_WAR
	.align		4
.L_5234:
        /*015c*/ 	.byte	0x04, 0x36
        /*015e*/ 	.short	(.L_5236 - .L_5235)
.L_5235:
        /*0160*/ 	.word	0x00000008
.L_5236:


//--------------------- .nv.info._ZN17fastertransformer30addBiasResidualPostLayerNormV2I6__halfEEvPT_PKS2_S5_S5_S5_fi --------------------------
	.section	.nv.info._ZN17fastertransformer30addBiasResidualPostLayerNormV2I6__halfEEvPT_PKS2_S5_S5_S5_fi,"",@"SHT_CUDA_INFO"
	.sectionflags	@""
	.align	4


	//----- nvinfo : EIATTR_CUDA_API_VERSION
	.align		4
        /*0000*/ 	.byte	0x04, 0x37
        /*0002*/ 	.short	(.L_5238 - .L_5237)
.L_5237:
        /*0004*/ 	.word	0x00000082


	//----- nvinfo : EIATTR_KPARAM_INFO
	.align		4
.L_5238:
        /*0008*/ 	.byte	0x04, 0x17
        /*000a*/ 	.short	(.L_5240 - .L_5239)
.L_5239:
        /*000c*/ 	.word	0x00000000
        /*0010*/ 	.short	0x0006
        /*0012*/ 	.short	0x002c
        /*0014*/ 	.byte	0x00, 0xf0, 0x11, 0x00


	//----- nvinfo : EIATTR_KPARAM_INFO
	.align		4
.L_5240:
        /*0018*/ 	.byte	0x04, 0x17
        /*001a*/ 	.short	(.L_5242 - .L_5241)
.L_5241:
        /*001c*/ 	.word	0x00000000
        /*0020*/ 	.short	0x0005
        /*0022*/ 	.short	0x0028
        /*0024*/ 	.byte	0x00, 0xf0, 0x11, 0x00


	//----- nvinfo : EIATTR_KPARAM_INFO
	.align		4
.L_5242:
        /*0028*/ 	.byte	0x04, 0x17
        /*002a*/ 	.short	(.L_5244 - .L_5243)
.L_5243:
        /*002c*/ 	.word	0x00000000
        /*0030*/ 	.short	0x0004
        /*0032*/ 	.short	0x0020
        /*0034*/ 	.byte	0x00, 0xf0, 0x21, 0x00


	//----- nvinfo : EIATTR_KPARAM_INFO
	.align		4
.L_5244:
        /*0038*/ 	.byte	0x04, 0x17
        /*003a*/ 	.short	(.L_5246 - .L_5245)
.L_5245:
        /*003c*/ 	.word	0x00000000
        /*0040*/ 	.short	0x0003
        /*0042*/ 	.short	0x0018
        /*0044*/ 	.byte	0x00, 0xf0, 0x21, 0x00


	//----- nvinfo : EIATTR_KPARAM_INFO
	.align		4
.L_5246:
        /*0048*/ 	.byte	0x04, 0x17
        /*004a*/ 	.short	(.L_5248 - .L_5247)
.L_5247:
        /*004c*/ 	.word	0x00000000
        /*0050*/ 	.short	0x0002
        /*0052*/ 	.short	0x0010
        /*0054*/ 	.byte	0x00, 0xf0, 0x21, 0x00


	//----- nvinfo : EIATTR_KPARAM_INFO
	.align		4
.L_5248:
        /*0058*/ 	.byte	0x04, 0x17
        /*005a*/ 	.short	(.L_5250 - .L_5249)
.L_5249:
        /*005c*/ 	.word	0x00000000
        /*0060*/ 	.short	0x0001
        /*0062*/ 	.short	0x0008
        /*0064*/ 	.byte	0x00, 0xf0, 0x21, 0x00


	//----- nvinfo : EIATTR_KPARAM_INFO
	.align		4
.L_5250:
        /*0068*/ 	.byte	0x04, 0x17
        /*006a*/ 	.short	(.L_5252 - .L_5251)
.L_5251:
        /*006c*/ 	.word	0x00000000
        /*0070*/ 	.short	0x0000
        /*0072*/ 	.short	0x0000
        /*0074*/ 	.byte	0x00, 0xf0, 0x21, 0x00


	//----- nvinfo : EIATTR_SPARSE_MMA_MASK
	.align		4
.L_5252:
        /*0078*/ 	.byte	0x03, 0x50
        /*007a*/ 	.short	0x0000


	//----- nvinfo : EIATTR_MAXREG_COUNT
	.align		4
        /*007c*/ 	.byte	0x03, 0x1b
        /*007e*/ 	.short	0x00ff


	//----- nvinfo : EIATTR_NUM_BARRIERS
	.align		4
        /*0080*/ 	.byte	0x02, 0x4c
        /*0082*/ 	.byte	0x01
	.zero		1


	//----- nvinfo : EIATTR_MERCURY_ISA_VERSION
	.align		4
        /*0084*/ 	.byte	0x03, 0x5f
        /*0086*/ 	.short	0x0101


	//----- nvinfo : EIATTR_COOP_GROUP_MASK_REGIDS
	.align		4
        /*0088*/ 	.byte	0x04, 0x29
        /*008a*/ 	.short	(.L_5254 - .L_5253)


	//   ....[0]....
.L_5253:
        /*008c*/ 	.word	0xffffffff


	//   ....[1]....
        /*0090*/ 	.word	0xffffffff


	//   ....[2]....
        /*0094*/ 	.word	0xffffffff


	//   ....[3]....
        /*0098*/ 	.word	0xffffffff


	//   ....[4]....
        /*009c*/ 	.word	0xffffffff


	//   ....[5]....
        /*00a0*/ 	.word	0xffffffff


	//   ....[6]....
        /*00a4*/ 	.word	0xffffffff


	//   ....[7]....
        /*00a8*/ 	.word	0xffffffff


	//   ....[8]....
        /*00ac*/ 	.word	0xffffffff


	//   ....[9]....
        /*00b0*/ 	.word	0xffffffff


	//   ....[10]....
        /*00b4*/ 	.word	0xffffffff


	//   ....[11]....
        /*00b8*/ 	.word	0xffffffff


	//   ....[12]....
        /*00bc*/ 	.word	0xffffffff


	//   ....[13]....
        /*00c0*/ 	.word	0xffffffff


	//   ....[14]....
        /*00c4*/ 	.word	0xffffffff


	//   ....[15]....
        /*00c8*/ 	.word	0xffffffff


	//   ....[16]....
        /*00cc*/ 	.word	0xffffffff


	//   ....[17]....
        /*00d0*/ 	.word	0xffffffff


	//   ....[18]....
        /*00d4*/ 	.word	0xffffffff


	//   ....[19]....
        /*00d8*/ 	.word	0xffffffff


	//----- nvinfo : EIATTR_COOP_GROUP_INSTR_OFFSETS
	.align		4
.L_5254:
        /*00dc*/ 	.byte	0x04, 0x28
        /*00de*/ 	.short	(.L_5256 - .L_5255)


	//   ....[0]....
.L_5255:
        /*00e0*/ 	.word	0x00000370


	//   ....[1]....
        /*00e4*/ 	.word	0x00000390


	//   ....[2]....
        /*00e8*/ 	.word	0x000003b0


	//   ....[3]....
        /*00ec*/ 	.word	0x000003d0


	//   ....[4]....
        /*00f0*/ 	.word	0x00000410


	//   ....[5]....
        /*00f4*/ 	.word	0x000004d0


	//   ....[6]....
        /*00f8*/ 	.word	0x000004f0


	//   ....[7]....
        /*00fc*/ 	.word	0x00000510


	//   ....[8]....
        /*0100*/ 	.word	0x00000530


	//   ....[9]....
        /*0104*/ 	.word	0x00000570


	//   ....[10]....
        /*0108*/ 	.word	0x00000790


	//   ....[11]....
        /*010c*/ 	.word	0x000007b0


	//   ....[12]....
        /*0110*/ 	.word	0x000007d0


	//   ....[13]....
        /*0114*/ 	.word	0x000007f0


	//   ....[14]....
        /*0118*/ 	.word	0x00000850


	//   ....[15]....
        /*011c*/ 	.word	0x000009e0


	//   ....[16]....
        /*0120*/ 	.word	0x00000a00


	//   ....[17]....
        /*0124*/ 	.word	0x00000a20


	//   ....[18]....
        /*0128*/ 	.word	0x00000a40


	//   ....[19]....
        /*012c*/ 	.word	0x00000a70


	//----- nvinfo : EIATTR_EXIT_INSTR_OFFSETS
	.align		4
.L_5256:
        /*0130*/ 	.byte	0x04, 0x1c
        /*0132*/ 	.short	(.L_5258 - .L_5257)


	//   ....[0]....
.L_5257:
        /*0134*/ 	.word	0x00000bb0


	//----- nvinfo : EIATTR_CBANK_PARAM_SIZE
	.align		4
.L_5258:
        /*0138*/ 	.byte	0x03, 0x19
        /*013a*/ 	.short	0x0030


	//----- nvinfo : EIATTR_PARAM_CBANK
	.align		4
        /*013c*/ 	.byte	0x04, 0x0a
        /*013e*/ 	.short	(.L_5260 - .L_5259)
	.align		4
.L_5259:
        /*0140*/ 	.word	index@(.nv.constant0._ZN17fastertransformer30addBiasResidualPostLayerNormV2I6__halfEEvPT_PKS2_S5_S5_S5_fi)
        /*0144*/ 	.short	0x0210
        /*0146*/ 	.short	0x0030


	//----- nvinfo : EIATTR_SW_WAR
	.align		4
.L_5260:
        /*0148*/ 	.byte	0x04, 0x36
        /*014a*/ 	.short	(.L_5262 - .L_5261)
.L_5261:
        /*014c*/ 	.word	0x00000008
.L_5262:


//--------------------- .nv.info._ZN17fastertransformer28layernorm_shift_partition_v2IfEEvPT_PKS1_S4_S4_fiiiiii --------------------------
	.section	.nv.info._ZN17fastertransformer28layernorm_shift_partition_v2IfEEvPT_PKS1_S4_S4_fiiiiii,"",@"SHT_CUDA_INFO"
	.sectionflags	@""
	.align	4


	//----- nvinfo : EIATTR_CUDA_API_VERSION
	.align		4
        /*0000*/ 	.byte	0x04, 0x37
        /*0002*/ 	.short	(.L_5264 - .L_5263)
.L_5263:
        /*0004*/ 	.word	0x00000082


	//----- nvinfo : EIATTR_KPARAM_INFO
	.align		4
.L_5264:
        /*0008*/ 	.byte	0x04, 0x17
        /*000a*/ 	.short	(.L_5266 - .L_5265)
.L_5265:
        /*000c*/ 	.word	0x00000000
        /*0010*/ 	.short	0x000a
        /*0012*/ 	.short	0x0038
        /*0014*/ 	.byte	0x00, 0xf0, 0x11, 0x00


	//----- nvinfo : EIATTR_KPARAM_INFO
	.align		4
.L_5266:
        /*0018*/ 	.byte	0x04, 0x17
        /*001a*/ 	.short	(.L_5268 - .L_5267)
.L_5267:
        /*001c*/ 	.word	0x00000000
        /*0020*/ 	.short	0x0009
        /*0022*/ 	.short	0x0034
        /*0024*/ 	.byte	0x00, 0xf0, 0x11, 0x00


	//----- nvinfo : EIATTR_KPARAM_INFO
	.align		4
.L_5268:
        /*0028*/ 	.byte	0x04, 0x17
        /*002a*/ 	.short	(.L_5270 - .L_5269)
.L_5269:
        /*002c*/ 	.word	0x00000000
        /*0030*/ 	.short	0x0008
        /*0032*/ 	.short	0x0030
        /*0034*/ 	.byte	0x00, 0xf0, 0x11, 0x00


	//----- nvinfo : EIATTR_KPARAM_INFO
	.align		4
.L_5270:
        /*0038*/ 	.byte	0x04, 0x17
        /*003a*/ 	.short	(.L_5272 - .L_5271)
.L_5271:
        /*003c*/ 	.word	0x00000000
        /*0040*/ 	.short	0x0007
        /*0042*/ 	.short	0x002c
        /*0044*/ 	.byte	0x00, 0xf0, 0x11, 0x00


	//----- nvinfo : EIATTR_KPARAM_INFO
	.align		4
.L_5272:
        /*0048*/ 	.byte	0x04, 0x17
        /*004a*/ 	.short	(.L_5274 - .L_5273)
.L_5273:
        /*004c*/ 	.word	0x00000000
        /*0050*/ 	.short	0x0006
        /*0052*/ 	.short	0x0028
        /*0054*/ 	.byte	0x00, 0xf0, 0x11, 0x00


	//----- nvinfo : EIATTR_KPARAM_INFO
	.align		4
.L_5274:
        /*0058*/ 	.byte	0x04, 0x17
        /*005a*/ 	.short	(.L_5276 - .L_5275)
.L_5275:
        /*005c*/ 	.word	0x00000000
        /*0060*/ 	.short	0x0005
        /*0062*/ 	.short	0x0024
        /*0064*/ 	.byte	0x00, 0xf0, 0x11, 0x00


	//----- nvinfo : EIATTR_KPARAM_INFO
	.align		4
.L_5276:
        /*0068*/ 	.byte	0x04, 0x17
        /*006a*/ 	.short	(.L_5278 - .L_5277)
.L_5277:
        /*006c*/ 	.word	0x00000000
        /*0070*/ 	.short	0x0004
        /*0072*/ 	.short	0x0020
        /*0074*/ 	.byte	0x00, 0xf0, 0x11, 0x00


	//----- nvinfo : EIATTR_KPARAM_INFO
	.align		4
.L_5278:
        /*0078*/ 	.byte	0x04, 0x17
        /*007a*/ 	.short	(.L_5280 - .L_5279)
.L_5279:
        /*007c*/ 	.word	0x00000000
        /*0080*/ 	.short	0x0003
        /*0082*/ 	.short	0x0018
        /*0084*/ 	.byte	0x00, 0xf0, 0x21, 0x00


	//----- nvinfo : EIATTR_KPARAM_INFO
	.align		4
.L_5280:
        /*0088*/ 	.byte	0x04, 0x17
        /*008a*/ 	.short	(.L_5282 - .L_5281)
.L_5281:
        /*008c*/ 	.word	0x00000000
        /*0090*/ 	.short	0x0002
        /*0092*/ 	.short	0x0010
        /*0094*/ 	.byte	0x00, 0xf0, 0x21, 0x00


	//----- nvinfo : EIATTR_KPARAM_INFO
	.align		4
.L_5282:
        /*0098*/ 	.byte	0x04, 0x17
        /*009a*/ 	.short	(.L_5284 - .L_5283)
.L_5283:
        /*009c*/ 	.word	0x00000000
        /*00a0*/ 	.short	0x0001
        /*00a2*/ 	.short	0x0008
        /*00a4*/ 	.byte	0x00, 0xf0, 0x21, 0x00


	//----- nvinfo : EIATTR_KPARAM_INFO
	.align		4
.L_5284:
        /*00a8*/ 	.byte	0x04, 0x17
        /*00aa*/ 	.short	(.L_5286 - .L_5285)
.L_5285:
        /*00ac*/ 	.word	0x00000000
        /*00b0*/ 	.short	0x0000
        /*00b2*/ 	.short	0x0000
        /*00b4*/ 	.byte	0x00, 0xf0, 0x21, 0x00


	//----- nvinfo : EIATTR_SPARSE_MMA_MASK
	.align		4
.L_5286:
        /*00b8*/ 	.byte	0x03, 0x50
        /*00ba*/ 	.short	0x0000


	//----- nvinfo : EIATTR_MAXREG_COUNT
	.align		4
        /*00bc*/ 	.byte	0x03, 0x1b
        /*00be*/ 	.short	0x00ff


	//----- nvinfo : EIATTR_NUM_BARRIERS
	.align		4
        /*00c0*/ 	.byte	0x02, 0x4c
        /*00c2*/ 	.byte	0x01
	.zero		1


	//----- nvinfo : EIATTR_MERCURY_ISA_VERSION
	.align		4
        /*00c4*/ 	.byte	0x03, 0x5f
        /*00c6*/ 	.short	0x0101


	//----- nvinfo : EIATTR_COOP_GROUP_MASK_REGIDS
	.align		4
        /*00c8*/ 	.byte	0x04, 0x29
        /*00ca*/ 	.short	(.L_5288 - .L_5287)


	//   ....[0]....
.L_5287:
        /*00cc*/ 	.word	0xffffffff


	//   ....[1]....
        /*00d0*/ 	.word	0xffffffff


	//   ....[2]....
        /*00d4*/ 	.word	0xffffffff


	//   ....[3]....
        /*00d8*/ 	.word	0xffffffff


	//   ....[4]....
        /*00dc*/ 	.word	0xffffffff


	//   ....[5]....
        /*00e0*/ 	.word	0xffffffff


	//   ....[6]....
        /*00e4*/ 	.word	0xffffffff


	//   ....[7]....
        /*00e8*/ 	.word	0xffffffff


	//   ....[8]....
        /*00ec*/ 	.word	0xffffffff


	//   ....[9]....
        /*00f0*/ 	.word	0xffffffff


	//   ....[10]....
        /*00f4*/ 	.word	0xffffffff


	//   ....[11]....
        /*00f8*/ 	.word	0xffffffff


	//   ....[12]....
        /*00fc*/ 	.word	0xffffffff


	//   ....[13]....
        /*0100*/ 	.word	0xffffffff


	//   ....[14]....
        /*0104*/ 	.word	0xffffffff


	//   ....[15]....
        /*0108*/ 	.word	0xffffffff


	//   ....[16]....
        /*010c*/ 	.word	0xffffffff


	//   ....[17]....
        /*0110*/ 	.word	0xffffffff


	//   ....[18]....
        /*0114*/ 	.word	0xffffffff


	//   ....[19]....
        /*0118*/ 	.word	0xffffffff


	//----- nvinfo : EIATTR_COOP_GROUP_INSTR_OFFSETS
	.align		4
.L_5288:
        /*011c*/ 	.byte	0x04, 0x28
        /*011e*/ 	.short	(.L_5290 - .L_5289)


	//   ....[0]....
.L_5289:
        /*0120*/ 	.word	0x00000670


	//   ....[1]....
        /*0124*/ 	.word	0x00000690


	//   ....[2]....
        /*0128*/ 	.word	0x000006b0


	//   ....[3]....
        /*012c*/ 	.word	0x000006d0


	//   ....[4]....
        /*0130*/ 	.word	0x00000700


	//   ....[5]....
        /*0134*/ 	.word	0x000007b0


	//   ....[6]....
        /*0138*/ 	.word	0x000007e0


	//   ....[7]....
        /*013c*/ 	.word	0x00000820


	//   ....[8]....
        /*0140*/ 	.word	0x00000880


	//   ....[9]....
        /*0144*/ 	.word	0x000008f0


	//   ....[10]....
        /*0148*/ 	.word	0x00000a80


	//   ....[11]....
        /*014c*/ 	.word	0x00000aa0


	//   ....[12]....
        /*0150*/ 	.word	0x00000ac0


	//   ....[13]....
        /*0154*/ 	.word	0x00000ae0


	//   ....[14]....
        /*0158*/ 	.word	0x00000b00


	//   ....[15]....
        /*015c*/ 	.word	0x00000de0


	//   ....[16]....
        /*0160*/ 	.word	0x00000e00


	//   ....[17]....
        /*0164*/ 	.word	0x00000e20


	//   ....[18]....
        /*0168*/ 	.word	0x00000e40


	//   ....[19]....
        /*016c*/ 	.word	0x00000e80


	//----- nvinfo : EIATTR_EXIT_INSTR_OFFSETS
	.align		4
.L_5290:
        /*0170*/ 	.byte	0x04, 0x1c
        /*0172*/ 	.short	(.L_5292 - .L_5291)


	//   ....[0]....
.L_5291:
        /*0174*/ 	.word	0x00001210


	//   ....[1]....
        /*0178*/ 	.word	0x00001300


	//----- nvinfo : EIATTR_CBANK_PARAM_SIZE
	.align		4
.L_5292:
        /*017c*/ 	.byte	0x03, 0x19
        /*017e*/ 	.short	0x003c


	//----- nvinfo : EIATTR_PARAM_CBANK
	.align		4
        /*0180*/ 	.byte	0x04, 0x0a
        /*0182*/ 	.short	(.L_5294 - .L_5293)
	.align		4
.L_5293:
        /*0184*/ 	.word	index@(.nv.constant0._ZN17fastertransformer28layernorm_shift_partition_v2IfEEvPT_PKS1_S4_S4_fiiiiii)
        /*0188*/ 	.short	0x0210
        /*018a*/ 	.short	0x003c


	//----- nvinfo : EIATTR_SW_WAR
	.align		4
.L_5294:
        /*018c*/ 	.byte	0x04, 0x36
        /*018e*/ 	.short	(.L_5296 - .L_5295)
.L_5295:
        /*0190*/ 	.word	0x00000008
.L_5296:


//--------------------- .nv.info._ZN17fastertransformer25layernorm_shift_partitionIfEEvPT_PKS1_S4_S4_fiiiiii --------------------------
	.section	.nv.info._ZN17fastertransformer25layernorm_shift_partitionIfEEvPT_PKS1_S4_S4_fiiiiii,"",@"SHT_CUDA_INFO"
	.sectionflags	@""
	.align	4


	//----- nvinfo : EIATTR_CUDA_API_VERSION
	.align		4
        /*0000*/ 	.byte	0x04, 0x37
        /*0002*/ 	.short	(.L_5298 - .L_5297)
.L_5297:
        /*0004*/ 	.word	0x00000082


	//----- nvinfo : EIATTR_KPARAM_INFO
	.align		4
.L_5298:
        /*0008*/ 	.byte	0x04, 0x17
        /*000a*/ 	.short	(.L_5300 - .L_5299)
.L_5299:
        /*000c*/ 	.word	0x00000000
        /*0010*/ 	.short	0x000a
        /*0012*/ 	.short	0x0038
        /*0014*/ 	.byte	0x00, 0xf0, 0x11, 0x00


	//----- nvinfo : EIATTR_KPARAM_INFO
	.align		4
.L_5300:
        /*0018*/ 	.byte	0x04, 0x17
        /*001a*/ 	.short	(.L_5302 - .L_5301)
.L_5301:
        /*001c*/ 	.word	0x00000000
        /*0020*/ 	.short	0x0009
        /*0022*/ 	.short	0x0034
        /*0024*/ 	.byte	0x00, 0xf0, 0x11, 0x00


	//----- nvinfo : EIATTR_KPARAM_INFO
	.align		4
.L_5302:
        /*0028*/ 	.byte	0x04, 0x17
        /*002a*/ 	.short	(.L_5304 - .L_5303)
.L_5303:
        /*002c*/ 	.word	0x00000000
        /*0030*/ 	.short	0x0008
        /*0032*/ 	.short	0x0030
        /*0034*/ 	.byte	0x00, 0xf0, 0x11, 0x00


	//----- nvinfo : EIATTR_KPARAM_INFO
	.align		4
.L_5304:
        /*0038*/ 	.byte	0x04, 0x17
        /*003a*/ 	.short	(.L_5306 - .L_5305)
.L_5305:
        /*003c*/ 	.word	0x00000000
        /*0040*/ 	.short	0x0007
        /*0042*/ 	.short	0x002c
        /*0044*/ 	.byte	0x00, 0xf0, 0x11, 0x00


	//----- nvinfo : EIATTR_KPARAM_INFO
	.align		4
.L_5306:
        /*0048*/ 	.byte	0x04, 0x17
        /*004a*/ 	.short	(.L_5308 - .L_5307)
.L_5307:
        /*004c*/ 	.word	0x00000000
        /*0050*/ 	.short	0x0006
        /*0052*/ 	.short	0x0028
        /*0054*/ 	.byte	0x00, 0xf0, 0x11, 0x00


	//----- nvinfo : EIATTR_KPARAM_INFO
	.align		4
.L_5308:
        /*0058*/ 	.byte	0x04, 0x17
        /*005a*/ 	.short	(.L_5310 - .L_5309)
.L_5309:
        /*005c*/ 	.word	0x00000000
        /*0060*/ 	.short	0x0005
        /*0062*/ 	.short	0x0024
        /*0064*/ 	.byte	0x00, 0xf0, 0x11, 0x00


	//----- nvinfo : EIATTR_KPARAM_INFO
	.align		4
.L_5310:
        /*0068*/ 	.byte	0x04, 0x17
        /*006a*/ 	.short	(.L_5312 - .L_5311)
.L_5311:
        /*006c*/ 	.word	0x00000000
        /*0070*/ 	.short	0x0004
        /*0072*/ 	.short	0x0020
        /*0074*/ 	.byte	0x00, 0xf0, 0x11, 0x00


	//----- nvinfo : EIATTR_KPARAM_INFO
	.align		4
.L_5312:
        /*0078*/ 	.byte	0x04, 0x17
        /*007a*/ 	.short	(.L_5314 - .L_5313)
.L_5313:
        /*007c*/ 	.word	0x00000000
        /*0080*/ 	.short	0x0003
        /*0082*/ 	.short	0x0018
        /*0084*/ 	.byte	0x00, 0xf0, 0x21, 0x00


	//----- nvinfo : EIATTR_KPARAM_INFO
	.align		4
.L_5314:
        /*0088*/ 	.byte	0x04, 0x17
        /*008a*/ 	.short	(.L_5316 - .L_5315)
.L_5315:
        /*008c*/ 	.word	0x00000000
        /*0090*/ 	.short	0x0002
        /*0092*/ 	.short	0x0010
        /*0094*/ 	.byte	0x00, 0xf0, 0x21, 0x00


	//----- nvinfo : EIATTR_KPARAM_INFO
	.align		4
.L_5316:
        /*0098*/ 	.byte	0x04, 0x17
        /*009a*/ 	.short	(.L_5318 - .L_5317)
.L_5317:
        /*009c*/ 	.word	0x00000000
        /*00a0*/ 	.short	0x0001
        /*00a2*/ 	.short	0x0008
        /*00a4*/ 	.byte	0x00, 0xf0, 0x21, 0x00


	//----- nvinfo : EIATTR_KPARAM_INFO
	.align		4
.L_5318:
        /*00a8*/ 	.byte	0x04, 0x17
        /*00aa*/ 	.short	(.L_5320 - .L_5319)
.L_5319:
        /*00ac*/ 	.word	0x00000000
        /*00b0*/ 	.short	0x0000
        /*00b2*/ 	.short	0x0000
        /*00b4*/ 	.byte	0x00, 0xf0, 0x21, 0x00


	//----- nvinfo : EIATTR_SPARSE_MMA_MASK
	.align		4
.L_5320:
        /*00b8*/ 	.byte	0x03, 0x50
        /*00ba*/ 	.short	0x0000


	//----- nvinfo : EIATTR_MAXREG_COUNT
	.align		4
        /*00bc*/ 	.byte	0x03, 0x1b
        /*00be*/ 	.short	0x00ff


	//----- nvinfo : EIATTR_NUM_BARRIERS
	.align		4
        /*00c0*/ 	.byte	0x02, 0x4c
        /*00c2*/ 	.byte	0x01
	.zero		1


	//----- nvinfo : EIATTR_MERCURY_ISA_VERSION
	.align		4
        /*00c4*/ 	.byte	0x03, 0x5f
        /*00c6*/ 	.short	0x0101


	//----- nvinfo : EIATTR_COOP_GROUP_MASK_REGIDS
	.align		4
        /*00c8*/ 	.byte	0x04, 0x29
        /*00ca*/ 	.short	(.L_5322 - .L_5321)


	//   ....[0]....
.L_5321:
        /*00cc*/ 	.word	0xffffffff


	//   ....[1]....
        /*00d0*/ 	.word	0xffffffff


	//   ....[2]....
        /*00d4*/ 	.word	0xffffffff


	//   ....[3]....
        /*00d8*/ 	.word	0xffffffff


	//   ....[4]....
        /*00dc*/ 	.word	0xffffffff


	//   ....[5]....
        /*00e0*/ 	.word	0xffffffff


	//   ....[6]....
        /*00e4*/ 	.word	0xffffffff


	//   ....[7]....
        /*00e8*/ 	.word	0xffffffff


	//   ....[8]....
        /*00ec*/ 	.word	0xffffffff


	//   ....[9]....
        /*00f0*/ 	.word	0xffffffff


	//   ....[10]....
        /*00f4*/ 	.word	0xffffffff


	//   ....[11]....
        /*00f8*/ 	.word	0xffffffff


	//   ....[12]....
        /*00fc*/ 	.word	0xffffffff


	//   ....[13]....
        /*0100*/ 	.word	0xffffffff


	//   ....[14]....
        /*0104*/ 	.word	0xffffffff


	//   ....[15]....
        /*0108*/ 	.word	0xffffffff


	//   ....[16]....
        /*010c*/ 	.word	0xffffffff


	//   ....[17]....
        /*0110*/ 	.word	0xffffffff


	//   ....[18]....
        /*0114*/ 	.word	0xffffffff


	//   ....[19]....
        /*0118*/ 	.word	0xffffffff


	//----- nvinfo : EIATTR_COOP_GROUP_INSTR_OFFSETS
	.align		4
.L_5322:
        /*011c*/ 	.byte	0x04, 0x28
        /*011e*/ 	.short	(.L_5324 - .L_5323)


	//   ....[0]....
.L_5323:
        /*0120*/ 	.word	0x000004e0


	//   ....[1]....
        /*0124*/ 	.word	0x00000500


	//   ....[2]....
        /*0128*/ 	.word	0x00000530


	//   ....[3]....
        /*012c*/ 	.word	0x00000570


	//   ....[4]....
        /*0130*/ 	.word	0x000005a0


	//   ....[5]....
        /*0134*/ 	.word	0x000005f0


	//   ....[6]....
        /*0138*/ 	.word	0x00000620


	//   ....[7]....
        /*013c*/ 	.word	0x00000650


	//   ....[8]....
        /*0140*/ 	.word	0x00000670


	//   ....[9]....
        /*0144*/ 	.word	0x00000690


	//   ....[10]....
        /*0148*/ 	.word	0x00000720


	//   ....[11]....
        /*014c*/ 	.word	0x00000740


	//   ....[12]....
        /*0150*/ 	.word	0x00000770


	//   ....[13]....
        /*0154*/ 	.word	0x00000790


	//   ....[14]....
        /*0158*/ 	.word	0x000007b0


	//   ....[15]....
        /*015c*/ 	.word	0x00000830


	//   ....[16]....
        /*0160*/ 	.word	0x00000850


	//   ....[17]....
        /*0164*/ 	.word	0x00000890


	//   ....[18]....
        /*0168*/ 	.word	0x000008f0


	//   ....[19]....
        /*016c*/ 	.word	0x00000980


	//----- nvinfo : EIATTR_EXIT_INSTR_OFFSETS
	.align		4
.L_5324:
        /*0170*/ 	.byte	0x04, 0x1c
        /*0172*/ 	.short	(.L_5326 - .L_5325)


	//   ....[0]....
.L_5325:
        /*0174*/ 	.word	0x00000ad0


	//   ....[1]....
        /*0178*/ 	.word	0x00000dc0


	//----- nvinfo : EIATTR_CBANK_PARAM_SIZE
	.align		4
.L_5326:
        /*017c*/ 	.byte	0x03, 0x19
        /*017e*/ 	.short	0x003c


	//----- nvinfo : EIATTR_PARAM_CBANK
	.align		4
        /*0180*/ 	.byte	0x04, 0x0a
        /*0182*/ 	.short	(.L_5328 - .L_5327)
	.align		4
.L_5327:
        /*0184*/ 	.word	index@(.nv.constant0._ZN17fastertransformer25layernorm_shift_partitionIfEEvPT_PKS1_S4_S4_fiiiiii)
        /*0188*/ 	.short	0x0210
        /*018a*/ 	.short	0x003c


	//----- nvinfo : EIATTR_SW_WAR
	.align		4
.L_5328:
        /*018c*/ 	.byte	0x04, 0x36
        /*018e*/ 	.short	(.L_5330 - .L_5329)
.L_5329:
        /*0190*/ 	.word	0x00000008
.L_5330:


//--------------------- .nv.info._ZN17fastertransformer28addBiasResidualPostLayerNormIfLi2EEEvPT_PKS1_S4_S4_S4_fii --------------------------
	.section	.nv.info._ZN17fastertransformer28addBiasResidualPostLayerNormIfLi2EEEvPT_PKS1_S4_S4_S4_fii,"",@"SHT_CUDA_INFO"
	.sectionflags	@""
	.align	4


	//----- nvinfo : EIATTR_CUDA_API_VERSION
	.align		4
        /*0000*/ 	.byte	0x04, 0x37
        /*0002*/ 	.short	(.L_5332 - .L_5331)
.L_5331:
        /*0004*/ 	.word	0x00000082


	//----- nvinfo : EIATTR_KPARAM_INFO
	.align		4
.L_5332:
        /*0008*/ 	.byte	0x04, 0x17
        /*000a*/ 	.short	(.L_5334 - .L_5333)
.L_5333:
        /*000c*/ 	.word	0x00000000
        /*0010*/ 	.short	0x0007
        /*0012*/ 	.short	0x0030
        /*0014*/ 	.byte	0x00, 0xf0, 0x11, 0x00


	//----- nvinfo : EIATTR_KPARAM_INFO
	.align		4
.L_5334:
        /*0018*/ 	.byte	0x04, 0x17
        /*001a*/ 	.short	(.L_5336 - .L_5335)
.L_5335:
        /*001c*/ 	.word	0x00000000
        /*0020*/ 	.short	0x0006
        /*0022*/ 	.short	0x002c
        /*0024*/ 	.byte	0x00, 0xf0, 0x11, 0x00


	//----- nvinfo : EIATTR_KPARAM_INFO
	.align		4
.L_5336:
        /*0028*/ 	.byte	0x04, 0x17
        /*002a*/ 	.short	(.L_5338 - .L_5337)
.L_5337:
        /*002c*/ 	.word	0x00000000
        /*0030*/ 	.short	0x0005
        /*0032*/ 	.short	0x0028
        /*0034*/ 	.byte	0x00, 0xf0, 0x11, 0x00


	//----- nvinfo : EIATTR_KPARAM_INFO
	.align		4
.L_5338:
        /*0038*/ 	.byte	0x04, 0x17
        /*003a*/ 	.short	(.L_5340 - .L_5339)
.L_5339:
        /*003c*/ 	.word	0x00000000
        /*0040*/ 	.short	0x0004
        /*0042*/ 	.short	0x0020
        /*0044*/ 	.byte	0x00, 0xf0, 0x21, 0x00


	//----- nvinfo : EIATTR_KPARAM_INFO
	.align		4
.L_5340:
        /*0048*/ 	.byte	0x04, 0x17
        /*004a*/ 	.short	(.L_5342 - .L_5341)
.L_5341:
        /*004c*/ 	.word	0x00000000
        /*0050*/ 	.short	0x0003
        /*0052*/ 	.short	0x0018
        /*0054*/ 	.byte	0x00, 0xf0, 0x21, 0x00


	//----- nvinfo : EIATTR_KPARAM_INFO
	.align		4
.L_5342:
        /*0058*/ 	.byte	0x04, 0x17
        /*005a*/ 	.short	(.L_5344 - .L_5343)
.L_5343:
        /*005c*/ 	.word	0x00000000
        /*0060*/ 	.short	0x0002
        /*0062*/ 	.short	0x0010
        /*0064*/ 	.byte	0x00, 0xf0, 0x21, 0x00


	//----- nvinfo : EIATTR_KPARAM_INFO
	.align		4
.L_5344:
        /*0068*/ 	.byte	0x04, 0x17
        /*006a*/ 	.short	(.L_5346 - .L_5345)
.L_5345:
        /*006c*/ 	.word	0x00000000
        /*0070*/ 	.short	0x0001
        /*0072*/ 	.short	0x0008
        /*0074*/ 	.byte	0x00, 0xf0, 0x21, 0x00


	//----- nvinfo : EIATTR_KPARAM_INFO
	.align		4
.L_5346:
        /*0078*/ 	.byte	0x04, 0x17
        /*007a*/ 	.short	(.L_5348 - .L_5347)
.L_5347:
        /*007c*/ 	.word	0x00000000
        /*0080*/ 	.short	0x0000
        /*0082*/ 	.short	0x0000
        /*0084*/ 	.byte	0x00, 0xf0, 0x21, 0x00


	//----- nvinfo : EIATTR_SPARSE_MMA_MASK
	.align		4
.L_5348:
        /*0088*/ 	.byte	0x03, 0x50
        /*008a*/ 	.short	0x0000


	//----- nvinfo : EIATTR_MAXREG_COUNT
	.align		4
        /*008c*/ 	.byte	0x03, 0x1b
        /*008e*/ 	.short	0x00ff


	//----- nvinfo : EIATTR_NUM_BARRIERS
	.align		4
        /*0090*/ 	.byte	0x02, 0x4c
        /*0092*/ 	.byte	0x01
	.zero		1


	//----- nvinfo : EIATTR_MERCURY_ISA_VERSION
	.align		4
        /*0094*/ 	.byte	0x03, 0x5f
        /*0096*/ 	.short	0x0101


	//----- nvinfo : EIATTR_COOP_GROUP_MASK_REGIDS
	.align		4
        /*0098*/ 	.byte	0x04, 0x29
        /*009a*/ 	.short	(.L_5350 - .L_5349)


	//   ....[0]....
.L_5349:
        /*009c*/ 	.word	0xffffffff


	//   ....[1]....
        /*00a0*/ 	.word	0xffffffff


	//   ....[2]....
        /*00a4*/ 	.word	0xffffffff


	//   ....[3]....
        /*00a8*/ 	.word	0xffffffff


	//   ....[4]....
        /*00ac*/ 	.word	0xffffffff


	//   ....[5]....
        /*00b0*/ 	.word	0xffffffff


	//   ....[6]....
        /*00b4*/ 	.word	0xffffffff


	//   ....[7]....
        /*00b8*/ 	.word	0xffffffff


	//   ....[8]....
        /*00bc*/ 	.word	0xffffffff


	//   ....[9]....
        /*00c0*/ 	.word	0xffffffff


	//   ....[10]....
        /*00c4*/ 	.word	0xffffffff


	//   ....[11]....
        /*00c8*/ 	.word	0xffffffff


	//   ....[12]....
        /*00cc*/ 	.word	0xffffffff


	//   ....[13]....
        /*00d0*/ 	.word	0xffffffff


	//   ....[14]....
        /*00d4*/ 	.word	0xffffffff


	//   ....[15]....
        /*00d8*/ 	.word	0xffffffff


	//   ....[16]....
        /*00dc*/ 	.word	0xffffffff


	//   ....[17]....
        /*00e0*/ 	.word	0xffffffff


	//   ....[18]....
        /*00e4*/ 	.word	0xffffffff


	//   ....[19]....
        /*00e8*/ 	.word	0xffffffff


	//----- nvinfo : EIATTR_COOP_GROUP_INSTR_OFFSETS
	.align		4
.L_5350:
        /*00ec*/ 	.byte	0x04, 0x28
        /*00ee*/ 	.short	(.L_5352 - .L_5351)


	//   ....[0]....
.L_5351:
        /*00f0*/ 	.word	0x00000240


	//   ....[1]....
        /*00f4*/ 	.word	0x000002d0


	//   ....[2]....
        /*00f8*/ 	.word	0x00000310


	//   ....[3]....
        /*00fc*/ 	.word	0x00000370


	//   ....[4]....
        /*0100*/ 	.word	0x000003e0


	//   ....[5]....
        /*0104*/ 	.word	0x00000430


	//   ....[6]....
        /*0108*/ 	.word	0x00000460


	//   ....[7]....
        /*010c*/ 	.word	0x00000490


	//   ....[8]....
        /*0110*/ 	.word	0x000004c0


	//   ....[9]....
        /*0114*/ 	.word	0x000004e0


	//   ....[10]....
        /*0118*/ 	.word	0x000005d0


	//   ....[11]....
        /*011c*/ 	.word	0x000005f0


	//   ....[12]....
        /*0120*/ 	.word	0x00000610


	//   ....[13]....
        /*0124*/ 	.word	0x00000630


	//   ....[14]....
        /*0128*/ 	.word	0x00000650


	//   ....[15]....
        /*012c*/ 	.word	0x000006f0


	//   ....[16]....
        /*0130*/ 	.word	0x00000710


	//   ....[17]....
        /*0134*/ 	.word	0x00000730


	//   ....[18]....
        /*0138*/ 	.word	0x00000750


	//   ....[19]....
        /*013c*/ 	.word	0x00000770


	//----- nvinfo : EIATTR_EXIT_INSTR_OFFSETS
	.align		4
.L_5352:
        /*0140*/ 	.byte	0x04, 0x1c
        /*0142*/ 	.short	(.L_5354 - .L_5353)


	//   ....[0]....
.L_5353:
        /*0144*/ 	.word	0x000007c0


	//   ....[1]....
        /*0148*/ 	.word	0x00000900


	//   ....[2]....
        /*014c*/ 	.word	0x000009b0


	//----- nvinfo : EIATTR_CRS_STACK_SIZE
	.align		4
.L_5354:
        /*0150*/ 	.byte	0x04, 0x1e
        /*0152*/ 	.short	(.L_5356 - .L_5355)
.L_5355:
        /*0154*/ 	.word	0x00000000


	//----- nvinfo : EIATTR_CBANK_PARAM_SIZE
	.align		4
.L_5356:
        /*0158*/ 	.byte	0x03, 0x19
        /*015a*/ 	.short	0x0034


	//----- nvinfo : EIATTR_PARAM_CBANK
	.align		4
        /*015c*/ 	.byte	0x04, 0x0a
        /*015e*/ 	.short	(.L_5358 - .L_5357)
	.align		4
.L_5357:
        /*0160*/ 	.word	index@(.nv.constant0._ZN17fastertransformer28addBiasResidualPostLayerNormIfLi2EEEvPT_PKS1_S4_S4_S4_fii)
        /*0164*/ 	.short	0x0210
        /*0166*/ 	.short	0x0034


	//----- nvinfo : EIATTR_SW_WAR
	.align		4
.L_5358:
        /*0168*/ 	.byte	0x04, 0x36
        /*016a*/ 	.short	(.L_5360 - .L_5359)
.L_5359:
        /*016c*/ 	.word	0x00000008
.L_5360:


//--------------------- .nv.info._ZN17fastertransformer28addBiasResidualPostLayerNormIfLi1EEEvPT_PKS1_S4_S4_S4_fii --------------------------
	.section	.nv.info._ZN17fastertransformer28addBiasResidualPostLayerNormIfLi1EEEvPT_PKS1_S4_S4_S4_fii,"",@"SHT_CUDA_INFO"
	.sectionflags	@""
	.align	4


	//----- nvinfo : EIATTR_CUDA_API_VERSION
	.align		4
        /*0000*/ 	.byte	0x04, 0x37
        /*0002*/ 	.short	(.L_5362 - .L_5361)
.L_5361:
        /*0004*/ 	.word	0x00000082


	//----- nvinfo : EIATTR_KPARAM_INFO
	.align		4
.L_5362:
        /*0008*/ 	.byte	0x04, 0x17
        /*000a*/ 	.short	(.L_5364 - .L_5363)
.L_5363:
        /*000c*/ 	.word	0x00000000
        /*0010*/ 	.short	0x0007
        /*0012*/ 	.short	0x0030
        /*0014*/ 	.byte	0x00, 0xf0, 0x11, 0x00


	//----- nvinfo : EIATTR_KPARAM_INFO
	.align		4
.L_5364:
        /*0018*/ 	.byte	0x04, 0x17
        /*001a*/ 	.short	(.L_5366 - .L_5365)
.L_5365:
        /*001c*/ 	.word	0x00000000
        /*0020*/ 	.short	0x0006
        /*0022*/ 	.short	0x002c
        /*0024*/ 	.byte	0x00, 0xf0, 0x11, 0x00


	//----- nvinfo : EIATTR_KPARAM_INFO
	.align		4
.L_5366:
        /*0028*/ 	.byte	0x04, 0x17
        /*002a*/ 	.short	(.L_5368 - .L_5367)
.L_5367:
        /*002c*/ 	.word	0x00000000
        /*0030*/ 	.short	0x0005
        /*0032*/ 	.short	0x0028
        /*0034*/ 	.byte	0x00, 0xf0, 0x11, 0x00


	//----- nvinfo : EIATTR_KPARAM_INFO
	.align		4
.L_5368:
        /*0038*/ 	.byte	0x04, 0x17
        /*003a*/ 	.short	(.L_5370 - .L_5369)
.L_5369:
        /*003c*/ 	.word	0x00000000
        /*0040*/ 	.short	0x0004
        /*0042*/ 	.short	0x0020
        /*0044*/ 	.byte	0x00, 0xf0, 0x21, 0x00


	//----- nvinfo : EIATTR_KPARAM_INFO
	.align		4
.L_5370:
        /*0048*/ 	.byte	0x04, 0x17
        /*004a*/ 	.short	(.L_5372 - .L_5371)
.L_5371:
        /*004c*/ 	.word	0x00000000
        /*0050*/ 	.short	0x0003
        /*0052*/ 	.short	0x0018
        /*0054*/ 	.byte	0x00, 0xf0, 0x21, 0x00


	//----- nvinfo : EIATTR_KPARAM_INFO
	.align		4
.L_5372:
        /*0058*/ 	.byte	0x04, 0x17
        /*005a*/ 	.short	(.L_5374 - .L_5373)
.L_5373:
        /*005c*/ 	.word	0x00000000
        /*0060*/ 	.short	0x0002
        /*0062*/ 	.short	0x0010
        /*0064*/ 	.byte	0x00, 0xf0, 0x21, 0x00


	//----- nvinfo : EIATTR_KPARAM_INFO
	.align		4
.L_5374:
        /*0068*/ 	.byte	0x04, 0x17
        /*006a*/ 	.short	(.L_5376 - .L_5375)
.L_5375:
        /*006c*/ 	.word	0x00000000
        /*0070*/ 	.short	0x0001
        /*0072*/ 	.short	0x0008
        /*0074*/ 	.byte	0x00, 0xf0, 0x21, 0x00


	//----- nvinfo : EIATTR_KPARAM_INFO
	.align		4
.L_5376:
        /*0078*/ 	.byte	0x04, 0x17
        /*007a*/ 	.short	(.L_5378 - .L_5377)
.L_5377:
        /*007c*/ 	.word	0x00000000
        /*0080*/ 	.short	0x0000
        /*0082*/ 	.short	0x0000
        /*0084*/ 	.byte	0x00, 0xf0, 0x21, 0x00


	//----- nvinfo : EIATTR_SPARSE_MMA_MASK
	.align		4
.L_5378:
        /*0088*/ 	.byte	0x03, 0x50
        /*008a*/ 	.short	0x0000


	//----- nvinfo : EIATTR_MAXREG_COUNT
	.align		4
        /*008c*/ 	.byte	0x03, 0x1b
        /*008e*/ 	.short	0x00ff


	//----- nvinfo : EIATTR_NUM_BARRIERS
	.align		4
        /*0090*/ 	.byte	0x02, 0x4c
        /*0092*/ 	.byte	0x01
	.zero		1


	//----- nvinfo : EIATTR_MERCURY_ISA_VERSION
	.align		4
        /*0094*/ 	.byte	0x03, 0x5f
        /*0096*/ 	.short	0x0101


	//----- nvinfo : EIATTR_COOP_GROUP_MASK_REGIDS
	.align		4
        /*0098*/ 	.byte	0x04, 0x29
        /*009a*/ 	.short	(.L_5380 - .L_5379)


	//   ....[0]....
.L_5379:
        /*009c*/ 	.word	0xffffffff


	//   ....[1]....
        /*00a0*/ 	.word	0xffffffff


	//   ....[2]....
        /*00a4*/ 	.word	0xffffffff


	//   ....[3]....
        /*00a8*/ 	.word	0xffffffff


	//   ....[4]....
        /*00ac*/ 	.word	0xffffffff


	//   ....[5]....
        /*00b0*/ 	.word	0xffffffff


	//   ....[6]....
        /*00b4*/ 	.word	0xffffffff


	//   ....[7]....
        /*00b8*/ 	.word	0xffffffff


	//   ....[8]....
        /*00bc*/ 	.word	0xffffffff


	//   ....[9]....
        /*00c0*/ 	.word	0xffffffff


	//   ....[10]....
        /*00c4*/ 	.word	0xffffffff


	//   ....[11]....
        /*00c8*/ 	.word	0xffffffff


	//   ....[12]....
        /*00cc*/ 	.word	0xffffffff


	//   ....[13]....
        /*00d0*/ 	.word	0xffffffff


	//   ....[14]....
        /*00d4*/ 	.word	0xffffffff


	//   ....[15]....
        /*00d8*/ 	.word	0xffffffff


	//   ....[16]....
        /*00dc*/ 	.word	0xffffffff


	//   ....[17]....
        /*00e0*/ 	.word	0xffffffff


	//   ....[18]....
        /*00e4*/ 	.word	0xffffffff


	//   ....[19]....
        /*00e8*/ 	.word	0xffffffff


	//----- nvinfo : EIATTR_COOP_GROUP_INSTR_OFFSETS
	.align		4
.L_5380:
        /*00ec*/ 	.byte	0x04, 0x28
        /*00ee*/ 	.short	(.L_5382 - .L_5381)


	//   ....[0]....
.L_5381:
        /*00f0*/ 	.word	0x00000170


	//   ....[1]....
        /*00f4*/ 	.word	0x00000190


	//   ....[2]....
        /*00f8*/ 	.word	0x000001b0


	//   ....[3]....
        /*00fc*/ 	.word	0x000001d0


	//   ....[4]....
        /*0100*/ 	.word	0x00000210


	//   ....[5]....
        /*0104*/ 	.word	0x000002f0


	//   ....[6]....
        /*0108*/ 	.word	0x00000310


	//   ....[7]....
        /*010c*/ 	.word	0x00000330


	//   ....[8]....
        /*0110*/ 	.word	0x00000350


	//   ....[9]....
        /*0114*/ 	.word	0x00000380


	//   ....[10]....
        /*0118*/ 	.word	0x00000450


	//   ....[11]....
        /*011c*/ 	.word	0x00000470


	//   ....[12]....
        /*0120*/ 	.word	0x00000490


	//   ....[13]....
        /*0124*/ 	.word	0x000004b0


	//   ....[14]....
        /*0128*/ 	.word	0x000004d0


	//   ....[15]....
        /*012c*/ 	.word	0x00000540


	//   ....[16]....
        /*0130*/ 	.word	0x00000560


	//   ....[17]....
        /*0134*/ 	.word	0x00000580


	//   ....[18]....
        /*0138*/ 	.word	0x000005a0


	//   ....[19]....
        /*013c*/ 	.word	0x000005e0


	//----- nvinfo : EIATTR_EXIT_INSTR_OFFSETS
	.align		4
.L_5382:
        /*0140*/ 	.byte	0x04, 0x1c
        /*0142*/ 	.short	(.L_5384 - .L_5383)


	//   ....[0]....
.L_5383:
        /*0144*/ 	.word	0x00000630


	//   ....[1]....
        /*0148*/ 	.word	0x00000740


	//----- nvinfo : EIATTR_CBANK_PARAM_SIZE
	.align		4
.L_5384:
        /*014c*/ 	.byte	0x03, 0x19
        /*014e*/ 	.short	0x0034


	//----- nvinfo : EIATTR_PARAM_CBANK
	.align		4
        /*0150*/ 	.byte	0x04, 0x0a
        /*0152*/ 	.short	(.L_5386 - .L_5385)
	.align		4
.L_5385:
        /*0154*/ 	.word	index@(.nv.constant0._ZN17fastertransformer28addBiasResidualPostLayerNormIfLi1EEEvPT_PKS1_S4_S4_S4_fii)
        /*0158*/ 	.short	0x0210
        /*015a*/ 	.short	0x0034


	//----- nvinfo : EIATTR_SW_WAR
	.align		4
.L_5386:
        /*015c*/ 	.byte	0x04, 0x36
        /*015e*/ 	.short	(.L_5388 - .L_5387)
.L_5387:
        /*0160*/ 	.word	0x00000008
.L_5388:


//--------------------- .nv.info._ZN17fastertransformer30addBiasResidualPostLayerNormV2IfEEvPT_PKS1_S4_S4_S4_fi --------------------------
	.section	.nv.info._ZN17fastertransformer30addBiasResidualPostLayerNormV2IfEEvPT_PKS1_S4_S4_S4_fi,"",@"SHT_CUDA_INFO"
	.sectionflags	@""
	.align	4


	//----- nvinfo : EIATTR_CUDA_API_VERSION
	.align		4
        /*0000*/ 	.byte	0x04, 0x37
        /*0002*/ 	.short	(.L_5390 - .L_5389)
.L_5389:
        /*0004*/ 	.word	0x00000082


	//----- nvinfo : EIATTR_KPARAM_INFO
	.align		4
.L_5390:
        /*0008*/ 	.byte	0x04, 0x17
        /*000a*/ 	.short	(.L_5392 - .L_5391)
.L_5391:
        /*000c*/ 	.word	0x00000000
        /*0010*/ 	.short	0x0006
        /*0012*/ 	.short	0x002c
        /*0014*/ 	.byte	0x00, 0xf0, 0x11, 0x00


	//----- nvinfo : EIATTR_KPARAM_INFO
	.align		4
.L_5392:
        /*0018*/ 	.byte	0x04, 0x17
        /*001a*/ 	.short	(.L_5394 - .L_5393)
.L_5393:
        /*001c*/ 	.word	0x00000000
        /*0020*/ 	.short	0x0005
        /*0022*/ 	.short	0x0028
        /*0024*/ 	.byte	0x00, 0xf0, 0x11, 0x00


	//----- nvinfo : EIATTR_KPARAM_INFO
	.align		4
.L_5394:
        /*0028*/ 	.byte	0x04, 0x17
        /*002a*/ 	.short	(.L_5396 - .L_5395)
.L_5395:
        /*002c*/ 	.word	0x00000000
        /*0030*/ 	.short	0x0004
        /*0032*/ 	.short	0x0020
        /*0034*/ 	.byte	0x00, 0xf0, 0x21, 0x00


	//----- nvinfo : EIATTR_KPARAM_INFO
	.align		4
.L_5396:
        /*0038*/ 	.byte	0x04, 0x17
        /*003a*/ 	.short	(.L_5398 - .L_5397)
.L_5397:
        /*003c*/ 	.word	0x00000000
        /*0040*/ 	.short	0x0003
        /*0042*/ 	.short	0x0018
        /*0044*/ 	.byte	0x00, 0xf0, 0x21, 0x00


	//----- nvinfo : EIATTR_KPARAM_INFO
	.align		4
.L_5398:
        /*0048*/ 	.byte	0x04, 0x17
        /*004a*/ 	.short	(.L_5400 - .L_5399)
.L_5399:
        /*004c*/ 	.word	0x00000000
        /*0050*/ 	.short	0x0002
        /*0052*/ 	.short	0x0010
        /*0054*/ 	.byte	0x00, 0xf0, 0x21, 0x00


	//----- nvinfo : EIATTR_KPARAM_INFO
	.align		4
.L_5400:
        /*0058*/ 	.byte	0x04, 0x17
        /*005a*/ 	.short	(.L_5402 - .L_5401)
.L_5401:
        /*005c*/ 	.word	0x00000000
        /*0060*/ 	.short	0x0001
        /*0062*/ 	.short	0x0008
        /*0064*/ 	.byte	0x00, 0xf0, 0x21, 0x00


	//----- nvinfo : EIATTR_KPARAM_INFO
	.align		4
.L_5402:
        /*0068*/ 	.byte	0x04, 0x17
        /*006a*/ 	.short	(.L_5404 - .L_5403)
.L_5403:
        /*006c*/ 	.word	0x00000000
        /*0070*/ 	.short	0x0000
        /*0072*/ 	.short	0x0000
        /*0074*/ 	.byte	0x00, 0xf0, 0x21, 0x00


	//----- nvinfo : EIATTR_SPARSE_MMA_MASK
	.align		4
.L_5404:
        /*0078*/ 	.byte	0x03, 0x50
        /*007a*/ 	.short	0x0000


	//----- nvinfo : EIATTR_MAXREG_COUNT
	.align		4
        /*007c*/ 	.byte	0x03, 0x1b
        /*007e*/ 	.short	0x00ff


	//----- nvinfo : EIATTR_NUM_BARRIERS
	.align		4
        /*0080*/ 	.byte	0x02, 0x4c
        /*0082*/ 	.byte	0x01
	.zero		1


	//----- nvinfo : EIATTR_MERCURY_ISA_VERSION
	.align		4
        /*0084*/ 	.byte	0x03, 0x5f
        /*0086*/ 	.short	0x0101


	//----- nvinfo : EIATTR_COOP_GROUP_MASK_REGIDS
	.align		4
        /*0088*/ 	.byte	0x04, 0x29
        /*008a*/ 	.short	(.L_5406 - .L_5405)


	//   ....[0]....
.L_5405:
        /*008c*/ 	.word	0xffffffff


	//   ....[1]....
        /*0090*/ 	.word	0xffffffff


	//   ....[2]....
        /*0094*/ 	.word	0xffffffff


	//   ....[3]....
        /*0098*/ 	.word	0xffffffff


	//   ....[4]....
        /*009c*/ 	.word	0xffffffff


	//   ....[5]....
        /*00a0*/ 	.word	0xffffffff


	//   ....[6]....
        /*00a4*/ 	.word	0xffffffff


	//   ....[7]....
        /*00a8*/ 	.word	0xffffffff


	//   ....[8]....
        /*00ac*/ 	.word	0xffffffff


	//   ....[9]....
        /*00b0*/ 	.word	0xffffffff


	//   ....[10]....
        /*00b4*/ 	.word	0xffffffff


	//   ....[11]....
        /*00b8*/ 	.word	0xffffffff


	//   ....[12]....
        /*00bc*/ 	.word	0xffffffff


	//   ....[13]....
        /*00c0*/ 	.word	0xffffffff


	//   ....[14]....
        /*00c4*/ 	.word	0xffffffff


	//   ....[15]....
        /*00c8*/ 	.word	0xffffffff


	//   ....[16]....
        /*00cc*/ 	.word	0xffffffff


	//   ....[17]....
        /*00d0*/ 	.word	0xffffffff


	//   ....[18]....
        /*00d4*/ 	.word	0xffffffff


	//   ....[19]....
        /*00d8*/ 	.word	0xffffffff


	//----- nvinfo : EIATTR_COOP_GROUP_INSTR_OFFSETS
	.align		4
.L_5406:
        /*00dc*/ 	.byte	0x04, 0x28
        /*00de*/ 	.short	(.L_5408 - .L_5407)


	//   ....[0]....
.L_5407:
        /*00e0*/ 	.word	0x00000330


	//   ....[1]....
        /*00e4*/ 	.word	0x00000350


	//   ....[2]....
        /*00e8*/ 	.word	0x00000370


	//   ....[3]....
        /*00ec*/ 	.word	0x00000390


	//   ....[4]....
        /*00f0*/ 	.word	0x000003c0


	//   ....[5]....
        /*00f4*/ 	.word	0x00000490


	//   ....[6]....
        /*00f8*/ 	.word	0x000004b0


	//   ....[7]....
        /*00fc*/ 	.word	0x000004d0


	//   ....[8]....
        /*0100*/ 	.word	0x000004f0


	//   ....[9]....
        /*0104*/ 	.word	0x00000530


	//   ....[10]....
        /*0108*/ 	.word	0x00000650


	//   ....[11]....
        /*010c*/ 	.word	0x00000670


	//   ....[12]....
        /*0110*/ 	.word	0x00000690


	//   ....[13]....
        /*0114*/ 	.word	0x000006b0


	//   ....[14]....
        /*0118*/ 	.word	0x000006d0


	//   ....[15]....
        /*011c*/ 	.word	0x00000870


	//   ....[16]....
        /*0120*/ 	.word	0x00000890


	//   ....[17]....
        /*0124*/ 	.word	0x000008b0


	//   ....[18]....
        /*0128*/ 	.word	0x000008d0


	//   ....[19]....
        /*012c*/ 	.word	0x000008f0


	//----- nvinfo : EIATTR_EXIT_INSTR_OFFSETS
	.align		4
.L_5408:
        /*0130*/ 	.byte	0x04, 0x1c
        /*0132*/ 	.short	(.L_5410 - .L_5409)


	//   ....[0]....
.L_5409:
        /*0134*/ 	.word	0x00000a90


	//----- nvinfo : EIATTR_CBANK_PARAM_SIZE
	.align		4
.L_5410:
        /*0138*/ 	.byte	0x03, 0x19
        /*013a*/ 	.short	0x0030


	//----- nvinfo : EIATTR_PARAM_CBANK
	.align		4
        /*013c*/ 	.byte	0x04, 0x0a
        /*013e*/ 	.short	(.L_5412 - .L_5411)
	.align		4
.L_5411:
        /*0140*/ 	.word	index@(.nv.constant0._ZN17fastertransformer30addBiasResidualPostLayerNormV2IfEEvPT_PKS1_S4_S4_S4_fi)
        /*0144*/ 	.short	0x0210
        /*0146*/ 	.short	0x0030


	//----- nvinfo : EIATTR_SW_WAR
	.align		4
.L_5412:
        /*0148*/ 	.byte	0x04, 0x36
        /*014a*/ 	.short	(.L_5414 - .L_5413)
.L_5413:
        /*014c*/ 	.word	0x00000008
.L_5414:


//--------------------- .nv.info._ZN17fastertransformer35generalAddBiasResidualPostLayerNormIfEEvPT_PKS1_S4_S4_S4_fii --------------------------
	.section	.nv.info._ZN17fastertransformer35generalAddBiasResidualPostLayerNormIfEEvPT_PKS1_S4_S4_S4_fii,"",@"SHT_CUDA_INFO"
	.sectionflags	@""
	.align	4


	//----- nvinfo : EIATTR_CUDA_API_VERSION
	.align		4
        /*0000*/ 	.byte	0x04, 0x37
        /*0002*/ 	.short	(.L_5416 - .L_5415)
.L_5415:
        /*0004*/ 	.word	0x00000082


	//----- nvinfo : EIATTR_KPARAM_INFO
	.align		4
.L_5416:
        /*0008*/ 	.byte	0x04, 0x17
        /*000a*/ 	.short	(.L_5418 - .L_5417)
.L_5417:
        /*000c*/ 	.word	0x00000000
        /*0010*/ 	.short	0x0007
        /*0012*/ 	.short	0x0030
        /*0014*/ 	.byte	0x00, 0xf0, 0x11, 0x00


	//----- nvinfo : EIATTR_KPARAM_INFO
	.align		4
.L_5418:
        /*0018*/ 	.byte	0x04, 0x17
        /*001a*/ 	.short	(.L_5420 - .L_5419)
.L_5419:
        /*001c*/ 	.word	0x00000000
        /*0020*/ 	.short	0x0006
        /*0022*/ 	.short	0x002c
        /*0024*/ 	.byte	0x00, 0xf0, 0x11, 0x00


	//----- nvinfo : EIATTR_KPARAM_INFO
	.align		4
.L_5420:
        /*0028*/ 	.byte	0x04, 0x17
        /*002a*/ 	.short	(.L_5422 - .L_5421)
.L_5421:
        /*002c*/ 	.word	0x00000000
        /*0030*/ 	.short	0x0005
        /*0032*/ 	.short	0x0028
        /*0034*/ 	.byte	0x00, 0xf0, 0x11, 0x00


	//----- nvinfo : EIATTR_KPARAM_INFO
	.align		4
.L_5422:
        /*0038*/ 	.byte	0x04, 0x17
        /*003a*/ 	.short	(.L_5424 - .L_5423)
.L_5423:
        /*003c*/ 	.word	0x00000000
        /*0040*/ 	.short	0x0004
        /*0042*/ 	.short	0x0020
        /*0044*/ 	.byte	0x00, 0xf0, 0x21, 0x00


	//----- nvinfo : EIATTR_KPARAM_INFO
	.align		4
.L_5424:
        /*0048*/ 	.byte	0x04, 0x17
        /*004a*/ 	.short	(.L_5426 - .L_5425)
.L_5425:
        /*004c*/ 	.word	0x00000000
        /*0050*/ 	.short	0x0003
        /*0052*/ 	.short	0x0018
        /*0054*/ 	.byte	0x00, 0xf0, 0x21, 0x00


	//----- nvinfo : EIATTR_KPARAM_INFO
	.align		4
.L_5426:
        /*0058*/ 	.byte	0x04, 0x17
        /*005a*/ 	.short	(.L_5428 - .L_5427)
.L_5427:
        /*005c*/ 	.word	0x00000000
        /*0060*/ 	.short	0x0002
        /*0062*/ 	.short	0x0010
        /*0064*/ 	.byte	0x00, 0xf0, 0x21, 0x00


	//----- nvinfo : EIATTR_KPARAM_INFO
	.align		4
.L_5428:
        /*0068*/ 	.byte	0x04, 0x17
        /*006a*/ 	.short	(.L_5430 - .L_5429)
.L_5429:
        /*006c*/ 	.word	0x00000000
        /*0070*/ 	.short	0x0001
        /*0072*/ 	.short	0x0008
        /*0074*/ 	.byte	0x00, 0xf0, 0x21, 0x00


	//----- nvinfo : EIATTR_KPARAM_INFO
	.align		4
.L_5430:
        /*0078*/ 	.byte	0x04, 0x17
        /*007a*/ 	.short	(.L_5432 - .L_5431)
.L_5431:
        /*007c*/ 	.word	0x00000000
        /*0080*/ 	.short	0x0000
        /*0082*/ 	.short	0x0000
        /*0084*/ 	.byte	0x00, 0xf0, 0x21, 0x00


	//----- nvinfo : EIATTR_SPARSE_MMA_MASK
	.align		4
.L_5432:
        /*0088*/ 	.byte	0x03, 0x50
        /*008a*/ 	.short	0x0000


	//----- nvinfo : EIATTR_MAXREG_COUNT
	.align		4
        /*008c*/ 	.byte	0x03, 0x1b
        /*008e*/ 	.short	0x00ff


	//----- nvinfo : EIATTR_NUM_BARRIERS
	.align		4
        /*0090*/ 	.byte	0x02, 0x4c
        /*0092*/ 	.byte	0x01
	.zero		1


	//----- nvinfo : EIATTR_MERCURY_ISA_VERSION
	.align		4
        /*0094*/ 	.byte	0x03, 0x5f
        /*0096*/ 	.short	0x0101


	//----- nvinfo : EIATTR_COOP_GROUP_MASK_REGIDS
	.align		4
        /*0098*/ 	.byte	0x04, 0x29
        /*009a*/ 	.short	(.L_5434 - .L_5433)


	//   ....[0]....
.L_5433:
        /*009c*/ 	.word	0xffffffff


	//   ....[1]....
        /*00a0*/ 	.word	0xffffffff


	//   ....[2]....
        /*00a4*/ 	.word	0xffffffff


	//   ....[3]....
        /*00a8*/ 	.word	0xffffffff


	//   ....[4]....
        /*00ac*/ 	.word	0xffffffff


	//   ....[5]....
        /*00b0*/ 	.word	0xffffffff


	//   ....[6]....
        /*00b4*/ 	.word	0xffffffff


	//   ....[7]....
        /*00b8*/ 	.word	0xffffffff


	//   ....[8]....
        /*00bc*/ 	.word	0xffffffff


	//   ....[9]....
        /*00c0*/ 	.word	0xffffffff


	//   ....[10]....
        /*00c4*/ 	.word	0xffffffff


	//   ....[11]....
        /*00c8*/ 	.word	0xffffffff


	//   ....[12]....
        /*00cc*/ 	.word	0xffffffff


	//   ....[13]....
        /*00d0*/ 	.word	0xffffffff


	//   ....[14]....
        /*00d4*/ 	.word	0xffffffff


	//   ....[15]....
        /*00d8*/ 	.word	0xffffffff


	//   ....[16]....
        /*00dc*/ 	.word	0xffffffff


	//   ....[17]....
        /*00e0*/ 	.word	0xffffffff


	//   ....[18]....
        /*00e4*/ 	.word	0xffffffff


	//   ....[19]....
        /*00e8*/ 	.word	0xffffffff


	//----- nvinfo : EIATTR_COOP_GROUP_INSTR_OFFSETS
	.align		4
.L_5434:
        /*00ec*/ 	.byte	0x04, 0x28
        /*00ee*/ 	.short	(.L_5436 - .L_5435)


	//   ....[0]....
.L_5435:
        /*00f0*/ 	.word	0x000001e0


	//   ....[1]....
        /*00f4*/ 	.word	0x00000280


	//   ....[2]....
        /*00f8*/ 	.word	0x000002b0


	//   ....[3]....
        /*00fc*/ 	.word	0x000002f0


	//   ....[4]....
        /*0100*/ 	.word	0x00000330


	//   ....[5]....
        /*0104*/ 	.word	0x000003d0


	//   ....[6]....
        /*0108*/ 	.word	0x00000400


	//   ....[7]....
        /*010c*/ 	.word	0x00000430


	//   ....[8]....
        /*0110*/ 	.word	0x00000450


	//   ....[9]....
        /*0114*/ 	.word	0x00000470


	//   ....[10]....
        /*0118*/ 	.word	0x000005d0


	//   ....[11]....
        /*011c*/ 	.word	0x000005f0


	//   ....[12]....
        /*0120*/ 	.word	0x00000610


	//   ....[13]....
        /*0124*/ 	.word	0x00000630


	//   ....[14]....
        /*0128*/ 	.word	0x00000650


	//   ....[15]....
        /*012c*/ 	.word	0x000006e0


	//   ....[16]....
        /*0130*/ 	.word	0x00000700


	//   ....[17]....
        /*0134*/ 	.word	0x00000720


	//   ....[18]....
        /*0138*/ 	.word	0x00000740


	//   ....[19]....
        /*013c*/ 	.word	0x00000760


	//----- nvinfo : EIATTR_EXIT_INSTR_OFFSETS
	.align		4
.L_5436:
        /*0140*/ 	.byte	0x04, 0x1c
        /*0142*/ 	.short	(.L_5438 - .L_5437)


	//   ....[0]....
.L_5437:
        /*0144*/ 	.word	0x000007d0


	//   ....[1]....
        /*0148*/ 	.word	0x00000920


	//----- nvinfo : EIATTR_CRS_STACK_SIZE
	.align		4
.L_5438:
        /*014c*/ 	.byte	0x04, 0x1e
        /*014e*/ 	.short	(.L_5440 - .L_5439)
.L_5439:
        /*0150*/ 	.word	0x00000000


	//----- nvinfo : EIATTR_CBANK_PARAM_SIZE
	.align		4
.L_5440:
        /*0154*/ 	.byte	0x03, 0x19
        /*0156*/ 	.short	0x0034


	//----- nvinfo : EIATTR_PARAM_CBANK
	.align		4
        /*0158*/ 	.byte	0x04, 0x0a
        /*015a*/ 	.short	(.L_5442 - .L_5441)
	.align		4
.L_5441:
        /*015c*/ 	.word	index@(.nv.constant0._ZN17fastertransformer35generalAddBiasResidualPostLayerNormIfEEvPT_PKS1_S4_S4_S4_fii)
        /*0160*/ 	.short	0x0210
        /*0162*/ 	.short	0x0034


	//----- nvinfo : EIATTR_SW_WAR
	.align		4
.L_5442:
        /*0164*/ 	.byte	0x04, 0x36
        /*0166*/ 	.short	(.L_5444 - .L_5443)
.L_5443:
        /*0168*/ 	.word	0x00000008
.L_5444:


//--------------------- .nv.callgraph             --------------------------
	.section	.nv.callgraph,"",@"SHT_CUDA_CALLGRAPH"
	.align	4
	.sectionentsize	8
	.align		4
        /*0000*/ 	.word	0x00000000
	.align		4
        /*0004*/ 	.word	0xffffffff
	.align		4
        /*0008*/ 	.word	0x00000000
	.align		4
        /*000c*/ 	.word	0xfffffffe
	.align		4
        /*0010*/ 	.word	0x00000000
	.align		4
        /*0014*/ 	.word	0xfffffffd
	.align		4
        /*0018*/ 	.word	0x00000000
	.align		4
        /*001c*/ 	.word	0xfffffffc


//--------------------- .nv.constant4             --------------------------
	.section	.nv.constant4,"a",@progbits
	.align	8
	.align		8
.nv.constant4:
        /*0000*/ 	.dword	precalc_xorwow_matrix
	.align		8
        /*0008*/ 	.dword	precalc_xorwow_offset_matrix
	.align		8
        /*0010*/ 	.dword	mrg32k3aM1
	.align		8
        /*0018*/ 	.dword	mrg32k3aM2
	.align		8
        /*0020*/ 	.dword	mrg32k3aM1SubSeq
	.align		8
        /*0028*/ 	.dword	mrg32k3aM2SubSeq
	.align		8
        /*0030*/ 	.dword	mrg32k3aM1Seq
	.align		8
        /*0038*/ 	.dword	mrg32k3aM2Seq
	.align		8
        /*0040*/ 	.dword	_ZN56_INTERNAL_9909a8c4_20_layernorm_kernels_cu_a414aec0_31954cuda3std3__458_GLOBAL__N__9909a8c4_20_layernorm_kernels_cu_a414aec0_31956ignoreE
	.align		8
        /*0048*/ 	.dword	_ZN56_INTERNAL_9909a8c4_20_layernorm_kernels_cu_a414aec0_31954cuda3std3__45__cpo5beginE
	.align		8
        /*0050*/ 	.dword	_ZN56_INTERNAL_9909a8c4_20_layernorm_kernels_cu_a414aec0_31954cuda3std3__45__cpo3endE
	.align		8
        /*0058*/ 	.dword	_ZN56_INTERNAL_9909a8c4_20_layernorm_kernels_cu_a414aec0_31954cuda3std3__45__cpo6cbeginE
	.align		8
        /*0060*/ 	.dword	_ZN56_INTERNAL_9909a8c4_20_layernorm_kernels_cu_a414aec0_31954cuda3std3__45__cpo4cendE
	.align		8
        /*0068*/ 	.dword	_ZN56_INTERNAL_9909a8c4_20_layernorm_kernels_cu_a414aec0_31954cuda3std3__419piecewise_constructE
	.align		8
        /*0070*/ 	.dword	_ZN56_INTERNAL_9909a8c4_20_layernorm_kernels_cu_a414aec0_31954cuda3std3__48in_placeE
	.align		8
        /*0078*/ 	.dword	_ZN56_INTERNAL_9909a8c4_20_layernorm_kernels_cu_a414aec0_31954cuda3std6ranges3__45__cpo4swapE
	.align		8
        /*0080*/ 	.dword	_ZN56_INTERNAL_9909a8c4_20_layernorm_kernels_cu_a414aec0_31954cuda3std6ranges3__45__cpo9iter_moveE
	.align		8
        /*0088*/ 	.dword	_ZN56_INTERNAL_9909a8c4_20_layernorm_kernels_cu_a414aec0_31954cuda3std6ranges3__45__cpo7advanceE


//--------------------- .nv.constant3             --------------------------
	.section	.nv.constant3,"a",@progbits
	.align	8
.nv.constant3:
	.type		__cr_lgamma_table,@object
	.size		__cr_lgamma_table,(.L_8 - __cr_lgamma_table)
__cr_lgamma_table:
        /*0000*/ 	.byte	0x00, 0x00, 0x00, 0x00, 0x00, 0x00, 0x00, 0x00, 0x00, 0x00, 0x00, 0x00, 0x00, 0x00, 0x00, 0x00
        /*0010*/ 	.byte	0xef, 0x39, 0xfa, 0xfe, 0x42, 0x2e, 0xe6, 0x3f, 0x02, 0x20, 0x2a, 0xfa, 0x0b, 0xab, 0xfc, 0x3f
        /*0020*/ 	.byte	0xf9, 0x2c, 0x92, 0x7c, 0xa7, 0x6c, 0x09, 0x40, 0xc9, 0x79, 0x44, 0x3c, 0x64, 0x26, 0x13, 0x40
        /*0030*/ 	.byte	0xca, 0x01, 0xcf, 0x3a, 0x27, 0x51, 0x1a, 0x40, 0x30, 0xcc, 0x2d, 0xf3, 0xe1, 0x0c, 0x21, 0x40
        /*0040*/ 	.byte	0x0d, 0xb7, 0xfc, 0x82, 0x8e, 0x35, 0x25, 0x40
.L_8:


//--------------------- .text._ZN17fastertransformer26add_bias_layernorm_add_resIfLi32EEEvPT_PKS1_S4_S4_S4_fi --------------------------
	.section	.text._ZN17fastertransformer26add_bias_layernorm_add_resIfLi32EEEvPT_PKS1_S4_S4_S4_fi,"ax",@progbits
	.align	128
        .global         _ZN17fastertransformer26add_bias_layernorm_add_resIfLi32EEEvPT_PKS1_S4_S4_S4_fi
        .type           _ZN17fastertransformer26add_bias_layernorm_add_resIfLi32EEEvPT_PKS1_S4_S4_S4_fi,@function
        .size           _ZN17fastertransformer26add_bias_layernorm_add_resIfLi32EEEvPT_PKS1_S4_S4_S4_fi,(.L_x_2729 - _ZN17fastertransformer26add_bias_layernorm_add_resIfLi32EEEvPT_PKS1_S4_S4_S4_fi)
        .other          _ZN17fastertransformer26add_bias_layernorm_add_resIfLi32EEEvPT_PKS1_S4_S4_S4_fi,@"STO_CUDA_ENTRY STV_DEFAULT"
_ZN17fastertransformer26add_bias_layernorm_add_resIfLi32EEEvPT_PKS1_S4_S4_S4_fi:
.text._ZN17fastertransformer26add_bias_layernorm_add_resIfLi32EEEvPT_PKS1_S4_S4_S4_fi:
[----:B------:R-:W-:Y:S01]  /*0000*/  LDC R1, c[0x0][0x28] ;  /* 0x00000a00ff017b82 */ /* 0x000fe20000000800 */
[----:B------:R-:W0:Y:S01]  /*0010*/  S2R R34, SR_TID.X ;  /* 0x0000000000227919 */ /* 0x000e220000002100 */
[----:B------:R-:W-:-:S06]  /*0020*/  ULDC UR5, c[0x0][0x23c] ;  /* 0x00008f0000057ab9 */ /* 0x000fcc0000000800 */
[----:B------:R-:W1:Y:S01]  /*0030*/  S2UR UR4, SR_CTAID.X ;  /* 0x00000000000479c3 */ /* 0x000e620000002500 */
[----:B------:R-:W-:Y:S01]  /*0040*/  ULDC.64 UR6, c[0x0][0x208] ;  /* 0x0000820000067ab9 */ /* 0x000fe20000000a00 */
[----:B-1----:R-:W-:-:S04]  /*0050*/  UIMAD UR4, UR4, UR5, URZ ;  /* 0x00000005040472a4 */ /* 0x002fc8000f8e023f */
[----:B------:R-:W-:Y:S01]  /*0060*/  USHF.R.S32.HI UR8, URZ, 0x1f, UR4 ;  /* 0x0000001f3f087899 */ /* 0x000fe20008011404 */
[----:B0-----:R-:W-:-:S13]  /*0070*/  ISETP.GE.AND P4, PT, R34, UR5, PT ;  /* 0x0000000522007c0c */ /* 0x001fda000bf86270 */
[----:B------:R-:W0:Y:S01]  /*0080*/  @!P4 LDC.64 R38, c[0x0][0x210] ;  /* 0x00008400ff26cb82 */ /* 0x000e220000000a00 */
[----:B------:R-:W-:-:S04]  /*0090*/  @!P4 IADD3 R33, P0, R34, UR4, RZ ;  /* 0x000000042221cc10 */ /* 0x000fc8000ff1e0ff */
[----:B------:R-:W-:-:S03]  /*00a0*/  @!P4 LEA.HI.X.SX32 R36, R34, UR8, 0x1, P0 ;  /* 0x000000082224cc11 */ /* 0x000fc600080f0eff */
[----:B------:R-:W1:Y:S01]  /*00b0*/  @!P4 LDC.64 R44, c[0x0][0x220] ;  /* 0x00008800ff2ccb82 */ /* 0x000e620000000a00 */
[----:B0-----:R-:W-:-:S04]  /*00c0*/  @!P4 LEA R38, P0, R33, R38, 0x2 ;  /* 0x000000262126c211 */ /* 0x001fc800078010ff */
[----:B------:R-:W-:Y:S01]  /*00d0*/  @!P4 LEA.HI.X R39, R33, R39, R36, 0x2, P0 ;  /* 0x000000272127c211 */ /* 0x000fe200000f1424 */
[----:B-1----:R-:W-:-:S04]  /*00e0*/  @!P4 IMAD.WIDE R44, R34, 0x4, R44 ;  /* 0x00000004222cc825 */ /* 0x002fc800078e022c */
[----:B------:R-:W2:Y:S04]  /*00f0*/  @!P4 LDG.E R48, desc[UR6][R38.64] ;  /* 0x000000062630c981 */ /* 0x000ea8000c1e1900 */
[----:B------:R0:W2:Y:S01]  /*0100*/  @!P4 LDG.E R45, desc[UR6][R44.64] ;  /* 0x000000062c2dc981 */ /* 0x0000a2000c1e1900 */
[----:B------:R-:W-:Y:S02]  /*0110*/  ULDC UR9, c[0x0][0x0] ;  /* 0x0000000000097ab9 */ /* 0x000fe40000000800 */
[----:B------:R-:W-:-:S05]  /*0120*/  VIADD R42, R34, UR9 ;  /* 0x00000009222a7c36 */ /* 0x000fca0008000000 */
[C---:B------:R-:W-:Y:S01]  /*0130*/  ISETP.GE.AND P5, PT, R42.reuse, UR5, PT ;  /* 0x000000052a007c0c */ /* 0x040fe2000bfa6270 */
[----:B------:R-:W-:-:S05]  /*0140*/  VIADD R35, R42, UR9 ;  /* 0x000000092a237c36 */ /* 0x000fca0008000000 */
[----:B------:R-:W-:-:S07]  /*0150*/  ISETP.GE.AND P1, PT, R35, UR5, PT ;  /* 0x0000000523007c0c */ /* 0x000fce000bf26270 */
[----:B------:R-:W1:Y:S01]  /*0160*/  @!P5 LDC.64 R40, c[0x0][0x210] ;  /* 0x00008400ff28db82 */ /* 0x000e620000000a00 */
[----:B------:R-:W-:-:S04]  /*0170*/  VIADD R43, R35, UR9 ;  /* 0x00000009232b7c36 */ /* 0x000fc80008000000 */
[C---:B------:R-:W-:Y:S01]  /*0180*/  VIADD R33, R43.reuse, UR9 ;  /* 0x000000092b217c36 */ /* 0x040fe20008000000 */
[----:B------:R-:W-:Y:S02]  /*0190*/  ISETP.GE.AND P2, PT, R43, UR5, PT ;  /* 0x000000052b007c0c */ /* 0x000fe4000bf46270 */
[----:B------:R-:W3:Y:S01]  /*01a0*/  @!P1 LDC.64 R36, c[0x0][0x210] ;  /* 0x00008400ff249b82 */ /* 0x000ee20000000a00 */
[----:B------:R-:W-:Y:S02]  /*01b0*/  @!P5 IADD3 R47, P1, R42, UR4, RZ ;  /* 0x000000042a2fdc10 */ /* 0x000fe4000ff3e0ff */
[C---:B------:R-:W-:Y:S01]  /*01c0*/  ISETP.GE.AND P3, PT, R33.reuse, UR5, PT ;  /* 0x0000000521007c0c */ /* 0x040fe2000bf66270 */
[----:B0-----:R-:W-:-:S07]  /*01d0*/  VIADD R44, R33, UR9 ;  /* 0x00000009212c7c36 */ /* 0x001fce0008000000 */
[----:B------:R-:W0:Y:S01]  /*01e0*/  @!P2 LDC.64 R38, c[0x0][0x210] ;  /* 0x00008400ff26ab82 */ /* 0x000e220000000a00 */
[----:B-1----:R-:W-:Y:S02]  /*01f0*/  @!P5 LEA R46, P0, R47, R40, 0x2 ;  /* 0x000000282f2ed211 */ /* 0x002fe400078010ff */
[----:B------:R-:W-:Y:S02]  /*0200*/  P2R R40, PR, RZ, 0x8 ;  /* 0x00000008ff287803 */ /* 0x000fe40000000000 */
[----:B------:R-:W-:Y:S02]  /*0210*/  @!P5 LEA.HI.X.SX32 R40, R42, UR8, 0x1, P1 ;  /* 0x000000082a28dc11 */ /* 0x000fe400088f0eff */
[----:B------:R-:W-:Y:S02]  /*0220*/  ISETP.GE.AND P1, PT, R35, UR5, PT ;  /* 0x0000000523007c0c */ /* 0x000fe4000bf26270 */
[----:B------:R-:W-:Y:S02]  /*0230*/  @!P5 LEA.HI.X R47, R47, R41, R40, 0x2, P0 ;  /* 0x000000292f2fd211 */ /* 0x000fe400000f1428 */
[----:B------:R-:W1:Y:S01]  /*0240*/  @!P3 LDC.64 R40, c[0x0][0x210] ;  /* 0x00008400ff28bb82 */ /* 0x000e620000000a00 */
[----:B--2---:R-:W-:Y:S01]  /*0250*/  @!P4 FADD.FTZ R0, R45, R48 ;  /* 0x000000302d00c221 */ /* 0x004fe20000010000 */
[----:B------:R-:W-:-:S07]  /*0260*/  ISETP.GE.AND P4, PT, R44, UR5, PT ;  /* 0x000000052c007c0c */ /* 0x000fce000bf86270 */
[C---:B------:R-:W-:Y:S02]  /*0270*/  @!P1 IADD3 R45, P0, R35.reuse, UR4, RZ ;  /* 0x00000004232d9c10 */ /* 0x040fe4000ff1e0ff */
[----:B------:R-:W-:Y:S02]  /*0280*/  P2R R48, PR, RZ, 0x10 ;  /* 0x00000010ff307803 */ /* 0x000fe40000000000 */
[----:B------:R-:W-:Y:S02]  /*0290*/  @!P1 LEA.HI.X.SX32 R48, R35, UR8, 0x1, P0 ;  /* 0x0000000823309c11 */ /* 0x000fe400080f0eff */
[----:B---3--:R-:W-:-:S04]  /*02a0*/  @!P1 LEA R54, P0, R45, R36, 0x2 ;  /* 0x000000242d369211 */ /* 0x008fc800078010ff */
[----:B------:R-:W-:Y:S02]  /*02b0*/  @!P1 LEA.HI.X R55, R45, R37, R48, 0x2, P0 ;  /* 0x000000252d379211 */ /* 0x000fe400000f1430 */
[C---:B------:R-:W-:Y:S01]  /*02c0*/  @!P2 IADD3 R45, P0, R43.reuse, UR4, RZ ;  /* 0x000000042b2dac10 */ /* 0x040fe2000ff1e0ff */
[----:B------:R-:W2:Y:S03]  /*02d0*/  @!P4 LDC.64 R36, c[0x0][0x210] ;  /* 0x00008400ff24cb82 */ /* 0x000ea60000000a00 */
[----:B------:R-:W-:Y:S02]  /*02e0*/  @!P2 LEA.HI.X.SX32 R50, R43, UR8, 0x1, P0 ;  /* 0x000000082b32ac11 */ /* 0x000fe400080f0eff */
[----:B0-----:R-:W-:-:S04]  /*02f0*/  @!P2 LEA R48, P0, R45, R38, 0x2 ;  /* 0x000000262d30a211 */ /* 0x001fc800078010ff */
[----:B------:R-:W-:Y:S02]  /*0300*/  @!P2 LEA.HI.X R49, R45, R39, R50, 0x2, P0 ;  /* 0x000000272d31a211 */ /* 0x000fe400000f1432 */
[----:B------:R-:W-:-:S04]  /*0310*/  @!P3 IADD3 R38, P0, R33, UR4, RZ ;  /* 0x000000042126bc10 */ /* 0x000fc8000ff1e0ff */
[----:B------:R-:W-:Y:S02]  /*0320*/  @!P3 LEA.HI.X.SX32 R39, R33, UR8, 0x1, P0 ;  /* 0x000000082127bc11 */ /* 0x000fe400080f0eff */
[----:B-1----:R-:W-:-:S04]  /*0330*/  @!P3 LEA R52, P0, R38, R40, 0x2 ;  /* 0x000000282634b211 */ /* 0x002fc800078010ff */
[----:B------:R-:W-:Y:S02]  /*0340*/  @!P3 LEA.HI.X R53, R38, R41, R39, 0x2, P0 ;  /* 0x000000292635b211 */ /* 0x000fe400000f1427 */
[----:B------:R-:W0:Y:S01]  /*0350*/  @!P5 LDC.64 R40, c[0x0][0x220] ;  /* 0x00008800ff28db82 */ /* 0x000e220000000a00 */
[----:B------:R-:W-:-:S04]  /*0360*/  @!P4 IADD3 R38, P0, R44, UR4, RZ ;  /* 0x000000042c26cc10 */ /* 0x000fc8000ff1e0ff */
[----:B------:R-:W-:Y:S02]  /*0370*/  @!P4 LEA.HI.X.SX32 R39, R44, UR8, 0x1, P0 ;  /* 0x000000082c27cc11 */ /* 0x000fe400080f0eff */
[----:B--2---:R-:W-:-:S04]  /*0380*/  @!P4 LEA R50, P0, R38, R36, 0x2 ;  /* 0x000000242632c211 */ /* 0x004fc800078010ff */
[----:B------:R-:W-:Y:S02]  /*0390*/  @!P4 LEA.HI.X R51, R38, R37, R39, 0x2, P0 ;  /* 0x000000252633c211 */ /* 0x000fe400000f1427 */
[----:B------:R1:W2:Y:S01]  /*03a0*/  @!P5 LDG.E R39, desc[UR6][R46.64] ;  /* 0x000000062e27d981 */ /* 0x0002a2000c1e1900 */
[----:B0-----:R-:W-:-:S06]  /*03b0*/  @!P5 IMAD.WIDE R40, R42, 0x4, R40 ;  /* 0x000000042a28d825 */ /* 0x001fcc00078e0228 */
[----:B------:R-:W2:Y:S01]  /*03c0*/  @!P5 LDG.E R40, desc[UR6][R40.64] ;  /* 0x000000062828d981 */ /* 0x000ea2000c1e1900 */
[----:B------:R-:W-:-:S05]  /*03d0*/  VIADD R38, R44, UR9 ;  /* 0x000000092c267c36 */ /* 0x000fca0008000000 */
[----:B------:R-:W-:-:S04]  /*03e0*/  ISETP.GE.AND P6, PT, R38, UR5, PT ;  /* 0x0000000526007c0c */ /* 0x000fc8000bfc6270 */
[----:B------:R-:W-:-:S09]  /*03f0*/  P2R R36, PR, RZ, 0x40 ;  /* 0x00000040ff247803 */ /* 0x000fd20000000000 */
[----:B------:R-:W1:Y:S01]  /*0400*/  @!P6 LDC.64 R36, c[0x0][0x210] ;  /* 0x00008400ff24eb82 */ /* 0x000e620000000a00 */
[----:B------:R-:W-:-:S04]  /*0410*/  @!P6 IADD3 R45, P0, R38, UR4, RZ ;  /* 0x00000004262dec10 */ /* 0x000fc8000ff1e0ff */
[----:B------:R-:W-:Y:S02]  /*0420*/  @!P6 LEA.HI.X.SX32 R56, R38, UR8, 0x1, P0 ;  /* 0x000000082638ec11 */ /* 0x000fe400080f0eff */
[----:B-1----:R-:W-:-:S04]  /*0430*/  @!P6 LEA R46, P0, R45, R36, 0x2 ;  /* 0x000000242d2ee211 */ /* 0x002fc800078010ff */
[----:B------:R-:W-:Y:S02]  /*0440*/  @!P6 LEA.HI.X R47, R45, R37, R56, 0x2, P0 ;  /* 0x000000252d2fe211 */ /* 0x000fe400000f1438 */
[----:B------:R0:W3:Y:S04]  /*0450*/  @!P1 LDG.E R45, desc[UR6][R54.64] ;  /* 0x00000006362d9981 */ /* 0x0000e8000c1e1900 */
[----:B------:R-:W4:Y:S01]  /*0460*/  @!P6 LDG.E R47, desc[UR6][R46.64] ;  /* 0x000000062e2fe981 */ /* 0x000f22000c1e1900 */
[----:B--2---:R-:W-:Y:S02]  /*0470*/  @!P5 FADD.FTZ R2, R40, R39 ;  /* 0x000000272802d221 */ /* 0x004fe40000010000 */
[----:B------:R-:W1:Y:S02]  /*0480*/  @!P1 LDC.64 R40, c[0x0][0x220] ;  /* 0x00008800ff289b82 */ /* 0x000e640000000a00 */
[----:B-1----:R-:W-:-:S06]  /*0490*/  @!P1 IMAD.WIDE R40, R35, 0x4, R40 ;  /* 0x0000000423289825 */ /* 0x002fcc00078e0228 */
[----:B------:R-:W3:Y:S01]  /*04a0*/  @!P1 LDG.E R40, desc[UR6][R40.64] ;  /* 0x0000000628289981 */ /* 0x000ee2000c1e1900 */
[----:B------:R-:W-:-:S05]  /*04b0*/  VIADD R39, R38, UR9 ;  /* 0x0000000926277c36 */ /* 0x000fca0008000000 */
[----:B------:R-:W-:-:S13]  /*04c0*/  ISETP.GE.AND P5, PT, R39, UR5, PT ;  /* 0x0000000527007c0c */ /* 0x000fda000bfa6270 */
[----:B------:R-:W0:Y:S01]  /*04d0*/  @!P5 LDC.64 R36, c[0x0][0x210] ;  /* 0x00008400ff24db82 */ /* 0x000e220000000a00 */
[----:B------:R-:W-:-:S04]  /*04e0*/  @!P5 IADD3 R56, P0, R39, UR4, RZ ;  /* 0x000000042738dc10 */ /* 0x000fc8000ff1e0ff */
[----:B------:R-:W-:Y:S02]  /*04f0*/  @!P5 LEA.HI.X.SX32 R57, R39, UR8, 0x1, P0 ;  /* 0x000000082739dc11 */ /* 0x000fe400080f0eff */
[----:B0-----:R-:W-:-:S04]  /*0500*/  @!P5 LEA R54, P0, R56, R36, 0x2 ;  /* 0x000000243836d211 */ /* 0x001fc800078010ff */
[----:B------:R-:W-:Y:S02]  /*0510*/  @!P5 LEA.HI.X R55, R56, R37, R57, 0x2, P0 ;  /* 0x000000253837d211 */ /* 0x000fe400000f1439 */
[----:B------:R-:W0:Y:S04]  /*0520*/  @!P2 LDC.64 R56, c[0x0][0x220] ;  /* 0x00008800ff38ab82 */ /* 0x000e280000000a00 */
[----:B------:R-:W2:Y:S01]  /*0530*/  @!P5 LDG.E R55, desc[UR6][R54.64] ;  /* 0x000000063637d981 */ /* 0x000ea2000c1e1900 */
[----:B0-----:R-:W-:-:S06]  /*0540*/  @!P2 IMAD.WIDE R56, R43, 0x4, R56 ;  /* 0x000000042b38a825 */ /* 0x001fcc00078e0238 */
[----:B------:R-:W5:Y:S01]  /*0550*/  @!P2 LDG.E R56, desc[UR6][R56.64] ;  /* 0x000000063838a981 */ /* 0x000f62000c1e1900 */
[----:B---3--:R-:W-:-:S03]  /*0560*/  @!P1 FADD.FTZ R3, R40, R45 ;  /* 0x0000002d28039221 */ /* 0x008fc60000010000 */
[----:B------:R0:W5:Y:S01]  /*0570*/  @!P2 LDG.E R45, desc[UR6][R48.64] ;  /* 0x00000006302da981 */ /* 0x000162000c1e1900 */
[----:B------:R-:W-:-:S05]  /*0580*/  VIADD R40, R39, UR9 ;  /* 0x0000000927287c36 */ /* 0x000fca0008000000 */
[----:B------:R-:W-:-:S13]  /*0590*/  ISETP.GE.AND P1, PT, R40, UR5, PT ;  /* 0x0000000528007c0c */ /* 0x000fda000bf26270 */
[----:B------:R-:W0:Y:S01]  /*05a0*/  @!P1 LDC.64 R36, c[0x0][0x210] ;  /* 0x00008400ff249b82 */ /* 0x000e220000000a00 */
[C---:B------:R-:W-:Y:S02]  /*05b0*/  IADD3 R41, R40.reuse, UR9, RZ ;  /* 0x0000000928297c10 */ /* 0x040fe4000fffe0ff */
[----:B------:R-:W-:-:S04]  /*05c0*/  @!P1 IADD3 R58, P0, R40, UR4, RZ ;  /* 0x00000004283a9c10 */ /* 0x000fc8000ff1e0ff */
[----:B------:R-:W-:Y:S02]  /*05d0*/  @!P1 LEA.HI.X.SX32 R59, R40, UR8, 0x1, P0 ;  /* 0x00000008283b9c11 */ /* 0x000fe400080f0eff */
[----:B0-----:R-:W-:-:S04]  /*05e0*/  @!P1 LEA R48, P0, R58, R36, 0x2 ;  /* 0x000000243a309211 */ /* 0x001fc800078010ff */
[----:B------:R-:W-:-:S06]  /*05f0*/  @!P1 LEA.HI.X R49, R58, R37, R59, 0x2, P0 ;  /* 0x000000253a319211 */ /* 0x000fcc00000f143b */
[----:B------:R-:W3:Y:S01]  /*0600*/  @!P1 LDG.E R49, desc[UR6][R48.64] ;  /* 0x0000000630319981 */ /* 0x000ee2000c1e1900 */
[----:B-----5:R-:W-:Y:S01]  /*0610*/  @!P2 FADD.FTZ R4, R56, R45 ;  /* 0x0000002d3804a221 */ /* 0x020fe20000010000 */
[C---:B------:R-:W-:Y:S02]  /*0620*/  ISETP.GE.AND P2, PT, R41.reuse, UR5, PT ;  /* 0x0000000529007c0c */ /* 0x040fe4000bf46270 */
[----:B------:R0:W5:Y:S02]  /*0630*/  @!P3 LDG.E R45, desc[UR6][R52.64] ;  /* 0x00000006342db981 */ /* 0x000164000c1e1900 */
[----:B0-----:R-:W0:Y:S09]  /*0640*/  @!P3 LDC.64 R52, c[0x0][0x220] ;  /* 0x00008800ff34bb82 */ /* 0x001e320000000a00 */
[----:B------:R-:W1:Y:S01]  /*0650*/  @!P2 LDC.64 R36, c[0x0][0x210] ;  /* 0x00008400ff24ab82 */ /* 0x000e620000000a00 */
[----:B------:R-:W-:-:S04]  /*0660*/  @!P2 IADD3 R58, P0, R41, UR4, RZ ;  /* 0x00000004293aac10 */ /* 0x000fc8000ff1e0ff */
[----:B------:R-:W-:Y:S01]  /*0670*/  @!P2 LEA.HI.X.SX32 R59, R41, UR8, 0x1, P0 ;  /* 0x00000008293bac11 */ /* 0x000fe200080f0eff */
[----:B0-----:R-:W-:Y:S01]  /*0680*/  @!P3 IMAD.WIDE R52, R33, 0x4, R52 ;  /* 0x000000042134b825 */ /* 0x001fe200078e0234 */
[----:B-1----:R-:W-:-:S04]  /*0690*/  @!P2 LEA R56, P0, R58, R36, 0x2 ;  /* 0x000000243a38a211 */ /* 0x002fc800078010ff */
[----:B------:R0:W5:Y:S02]  /*06a0*/  @!P3 LDG.E R36, desc[UR6][R52.64] ;  /* 0x000000063424b981 */ /* 0x000164000c1e1900 */
[----:B0-----:R-:W0:Y:S01]  /*06b0*/  @!P4 LDC.64 R52, c[0x0][0x220] ;  /* 0x00008800ff34cb82 */ /* 0x001e220000000a00 */
[----:B------:R-:W-:Y:S02]  /*06c0*/  @!P2 LEA.HI.X R57, R58, R37, R59, 0x2, P0 ;  /* 0x000000253a39a211 */ /* 0x000fe400000f143b */
[----:B------:R1:W4:Y:S04]  /*06d0*/  @!P4 LDG.E R59, desc[UR6][R50.64] ;  /* 0x00000006323bc981 */ /* 0x000328000c1e1900 */
[----:B------:R-:W3:Y:S01]  /*06e0*/  @!P2 LDG.E R57, desc[UR6][R56.64] ;  /* 0x000000063839a981 */ /* 0x000ee2000c1e1900 */
[----:B0-----:R-:W-:-:S06]  /*06f0*/  @!P4 IMAD.WIDE R52, R44, 0x4, R52 ;  /* 0x000000042c34c825 */ /* 0x001fcc00078e0234 */
[----:B------:R-:W4:Y:S01]  /*0700*/  @!P4 LDG.E R52, desc[UR6][R52.64] ;  /* 0x000000063434c981 */ /* 0x000f22000c1e1900 */
[----:B-----5:R-:W-:Y:S01]  /*0710*/  @!P3 FADD.FTZ R5, R36, R45 ;  /* 0x0000002d2405b221 */ /* 0x020fe20000010000 */
[----:B------:R-:W-:-:S05]  /*0720*/  VIADD R45, R41, UR9 ;  /* 0x00000009292d7c36 */ /* 0x000fca0008000000 */
[----:B------:R-:W-:-:S13]  /*0730*/  ISETP.GE.AND P3, PT, R45, UR5, PT ;  /* 0x000000052d007c0c */ /* 0x000fda000bf66270 */
[----:B------:R-:W1:Y:S01]  /*0740*/  @!P3 LDC.64 R36, c[0x0][0x210] ;  /* 0x00008400ff24bb82 */ /* 0x000e620000000a00 */
[----:B------:R-:W-:-:S04]  /*0750*/  @!P3 IADD3 R58, P0, R45, UR4, RZ ;  /* 0x000000042d3abc10 */ /* 0x000fc8000ff1e0ff */
[----:B------:R-:W-:Y:S02]  /*0760*/  @!P3 LEA.HI.X.SX32 R60, R45, UR8, 0x1, P0 ;  /* 0x000000082d3cbc11 */ /* 0x000fe400080f0eff */
[----:B-1----:R-:W-:-:S04]  /*0770*/  @!P3 LEA R50, P0, R58, R36, 0x2 ;  /* 0x000000243a32b211 */ /* 0x002fc800078010ff */
[----:B------:R-:W-:Y:S02]  /*0780*/  @!P3 LEA.HI.X R51, R58, R37, R60, 0x2, P0 ;  /* 0x000000253a33b211 */ /* 0x000fe400000f143c */
[----:B------:R-:W0:Y:S01]  /*0790*/  @!P6 LDC.64 R36, c[0x0][0x220] ;  /* 0x00008800ff24eb82 */ /* 0x000e220000000a00 */
[----:B------:R-:W-:Y:S02]  /*07a0*/  VIADD R46, R45, UR9 ;  /* 0x000000092d2e7c36 */ /* 0x000fe40008000000 */
[----:B----4-:R-:W-:Y:S01]  /*07b0*/  @!P4 FADD.FTZ R6, R52, R59 ;  /* 0x0000003b3406c221 */ /* 0x010fe20000010000 */
[----:B------:R-:W4:Y:S02]  /*07c0*/  @!P3 LDG.E R51, desc[UR6][R50.64] ;  /* 0x000000063233b981 */ /* 0x000f24000c1e1900 */
[----:B------:R-:W-:Y:S01]  /*07d0*/  ISETP.GE.AND P4, PT, R46, UR5, PT ;  /* 0x000000052e007c0c */ /* 0x000fe2000bf86270 */
[----:B0-----:R-:W-:-:S05]  /*07e0*/  @!P6 IMAD.WIDE R36, R38, 0x4, R36 ;  /* 0x000000042624e825 */ /* 0x001fca00078e0224 */
[----:B------:R0:W5:Y:S02]  /*07f0*/  @!P6 LDG.E R58, desc[UR6][R36.64] ;  /* 0x00000006243ae981 */ /* 0x000164000c1e1900 */
[----:B0-----:R-:W-:-:S06]  /*0800*/  P2R R36, PR, RZ, 0x10 ;  /* 0x00000010ff247803 */ /* 0x001fcc0000000000 */
[----:B------:R-:W0:Y:S01]  /*0810*/  @!P4 LDC.64 R36, c[0x0][0x210] ;  /* 0x00008400ff24cb82 */ /* 0x000e220000000a00 */
[----:B------:R-:W-:-:S04]  /*0820*/  @!P4 IADD3 R59, P0, R46, UR4, RZ ;  /* 0x000000042e3bcc10 */ /* 0x000fc8000ff1e0ff */
[----:B------:R-:W-:Y:S02]  /*0830*/  @!P4 LEA.HI.X.SX32 R60, R46, UR8, 0x1, P0 ;  /* 0x000000082e3ccc11 */ /* 0x000fe400080f0eff */
[----:B0-----:R-:W-:-:S04]  /*0840*/  @!P4 LEA R52, P0, R59, R36, 0x2 ;  /* 0x000000243b34c211 */ /* 0x001fc800078010ff */
[----:B------:R-:W-:Y:S02]  /*0850*/  @!P4 LEA.HI.X R53, R59, R37, R60, 0x2, P0 ;  /* 0x000000253b35c211 */ /* 0x000fe400000f143c */
[----:B------:R-:W0:Y:S04]  /*0860*/  @!P5 LDC.64 R36, c[0x0][0x220] ;  /* 0x00008800ff24db82 */ /* 0x000e280000000a00 */
[----:B------:R-:W4:Y:S01]  /*0870*/  @!P4 LDG.E R53, desc[UR6][R52.64] ;  /* 0x000000063435c981 */ /* 0x000f22000c1e1900 */
[----:B0-----:R-:W-:-:S06]  /*0880*/  @!P5 IMAD.WIDE R36, R39, 0x4, R36 ;  /* 0x000000042724d825 */ /* 0x001fcc00078e0224 */
[----:B------:R-:W2:Y:S01]  /*0890*/  @!P5 LDG.E R36, desc[UR6][R36.64] ;  /* 0x000000062424d981 */ /* 0x000ea2000c1e1900 */
[----:B-----5:R-:W-:Y:S01]  /*08a0*/  @!P6 FADD.FTZ R7, R58, R47 ;  /* 0x0000002f3a07e221 */ /* 0x020fe20000010000 */
[----:B------:R-:W-:Y:S02]  /*08b0*/  VIADD R47, R46, UR9 ;  /* 0x000000092e2f7c36 */ /* 0x000fe40008000000 */
[----:B--2---:R-:W-:-:S03]  /*08c0*/  @!P5 FADD.FTZ R8, R36, R55 ;  /* 0x000000372408d221 */ /* 0x004fc60000010000 */
[----:B------:R-:W-:-:S04]  /*08d0*/  ISETP.GE.AND P5, PT, R47, UR5, PT ;  /* 0x000000052f007c0c */ /* 0x000fc8000bfa6270 */
[----:B------:R-:W-:-:S09]  /*08e0*/  P2R R36, PR, RZ, 0x20 ;  /* 0x00000020ff247803 */ /* 0x000fd20000000000 */
[----:B------:R-:W0:Y:S01]  /*08f0*/  @!P5 LDC.64 R36, c[0x0][0x210] ;  /* 0x00008400ff24db82 */ /* 0x000e220000000a00 */
[----:B------:R-:W-:-:S04]  /*0900*/  @!P5 IADD3 R58, P0, R47, UR4, RZ ;  /* 0x000000042f3adc10 */ /* 0x000fc8000ff1e0ff */
[----:B------:R-:W-:Y:S02]  /*0910*/  @!P5 LEA.HI.X.SX32 R59, R47, UR8, 0x1, P0 ;  /* 0x000000082f3bdc11 */ /* 0x000fe400080f0eff */
[----:B0-----:R-:W-:-:S04]  /*0920*/  @!P5 LEA R54, P0, R58, R36, 0x2 ;  /* 0x000000243a36d211 */ /* 0x001fc800078010ff */
[----:B------:R-:W-:Y:S02]  /*0930*/  @!P5 LEA.HI.X R55, R58, R37, R59, 0x2, P0 ;  /* 0x000000253a37d211 */ /* 0x000fe400000f143b */
[----:B------:R-:W0:Y:S01]  /*0940*/  @!P1 LDC.64 R36, c[0x0][0x220] ;  /* 0x00008800ff249b82 */ /* 0x000e220000000a00 */
[----:B------:R-:W-:-:S03]  /*0950*/  VIADD R48, R47, UR9 ;  /* 0x000000092f307c36 */ /* 0x000fc60008000000 */
[----:B------:R1:W2:Y:S01]  /*0960*/  @!P5 LDG.E R55, desc[UR6][R54.64] ;  /* 0x000000063637d981 */ /* 0x0002a2000c1e1900 */
[----:B0-----:R-:W-:-:S06]  /*0970*/  @!P1 IMAD.WIDE R36, R40, 0x4, R36 ;  /* 0x0000000428249825 */ /* 0x001fcc00078e0224 */
[----:B------:R-:W3:Y:S02]  /*0980*/  @!P1 LDG.E R36, desc[UR6][R36.64] ;  /* 0x0000000624249981 */ /* 0x000ee4000c1e1900 */
[----:B---3--:R-:W-:Y:S01]  /*0990*/  @!P1 FADD.FTZ R9, R36, R49 ;  /* 0x0000003124099221 */ /* 0x008fe20000010000 */
        /* <DEDUP_REMOVED lines=9> */
[----:B------:R-:W3:Y:S01]  /*0a30*/  @!P1 LDG.E R59, desc[UR6][R58.64] ;  /* 0x000000063a3b9981 */ /* 0x000ee2000c1e1900 */
[----:B0-----:R-:W-:-:S06]  /*0a40*/  @!P2 IMAD.WIDE R36, R41, 0x4, R36 ;  /* 0x000000042924a825 */ /* 0x001fcc00078e0224 */
[----:B------:R-:W5:Y:S02]  /*0a50*/  @!P2 LDG.E R36, desc[UR6][R36.64] ;  /* 0x000000062424a981 */ /* 0x000f64000c1e1900 */
[----:B-----5:R-:W-:Y:S01]  /*0a60*/  @!P2 FADD.FTZ R10, R36, R57 ;  /* 0x00000039240aa221 */ /* 0x020fe20000010000 */
[----:B------:R-:W-:-:S13]  /*0a70*/  ISETP.GE.AND P2, PT, R49, UR5, PT ;  /* 0x0000000531007c0c */ /* 0x000fda000bf46270 */
[----:B------:R-:W0:Y:S01]  /*0a80*/  @!P2 LDC.64 R36, c[0x0][0x210] ;  /* 0x00008400ff24ab82 */ /* 0x000e220000000a00 */
[----:B------:R-:W-:-:S04]  /*0a90*/  @!P2 IADD3 R60, P0, R49, UR4, RZ ;  /* 0x00000004313cac10 */ /* 0x000fc8000ff1e0ff */
[----:B------:R-:W-:Y:S02]  /*0aa0*/  @!P2 LEA.HI.X.SX32 R61, R49, UR8, 0x1, P0 ;  /* 0x00000008313dac11 */ /* 0x000fe400080f0eff */
[----:B0-----:R-:W-:-:S04]  /*0ab0*/  @!P2 LEA R64, P0, R60, R36, 0x2 ;  /* 0x000000243c40a211 */ /* 0x001fc800078010ff */
[----:B------:R-:W-:Y:S02]  /*0ac0*/  @!P2 LEA.HI.X R65, R60, R37, R61, 0x2, P0 ;  /* 0x000000253c41a211 */ /* 0x000fe400000f143d */
[----:B------:R-:W0:Y:S02]  /*0ad0*/  @!P3 LDC.64 R36, c[0x0][0x220] ;  /* 0x00008800ff24bb82 */ /* 0x000e240000000a00 */
[----:B0-----:R-:W-:-:S06]  /*0ae0*/  @!P3 IMAD.WIDE R36, R45, 0x4, R36 ;  /* 0x000000042d24b825 */ /* 0x001fcc00078e0224 */
[----:B------:R-:W4:Y:S02]  /*0af0*/  @!P3 LDG.E R36, desc[UR6][R36.64] ;  /* 0x000000062424b981 */ /* 0x000f24000c1e1900 */
[----:B----4-:R-:W-:Y:S01]  /*0b00*/  @!P3 FADD.FTZ R11, R36, R51 ;  /* 0x00000033240bb221 */ /* 0x010fe20000010000 */
[----:B------:R-:W-:-:S05]  /*0b10*/  VIADD R51, R49, UR9 ;  /* 0x0000000931337c36 */ /* 0x000fca0008000000 */
        /* <DEDUP_REMOVED lines=19> */
[----:B------:R-:W2:Y:S01]  /*0c50*/  @!P5 LDG.E R36, desc[UR6][R36.64] ;  /* 0x000000062424d981 */ /* 0x000ea2000c1e1900 */
[----:B-1----:R-:W-:Y:S02]  /*0c60*/  VIADD R54, R53, UR9 ;  /* 0x0000000935367c36 */ /* 0x002fe40008000000 */
[----:B--2---:R-:W-:-:S03]  /*0c70*/  @!P5 FADD.FTZ R13, R36, R55 ;  /* 0x00000037240dd221 */ /* 0x004fc60000010000 */
[C---:B------:R-:W-:Y:S01]  /*0c80*/  ISETP.GE.AND P5, PT, R54.reuse, UR5, PT ;  /* 0x0000000536007c0c */ /* 0x040fe2000bfa6270 */
[----:B------:R0:W2:Y:S02]  /*0c90*/  @!P2 LDG.E R55, desc[UR6][R64.64] ;  /* 0x000000064037a981 */ /* 0x0000a4000c1e1900 */
[----:B0-----:R-:W0:Y:S10]  /*0ca0*/  @!P2 LDC.64 R64, c[0x0][0x220] ;  /* 0x00008800ff40ab82 */ /* 0x001e340000000a00 */
[----:B------:R-:W1:Y:S01]  /*0cb0*/  @!P5 LDC.64 R36, c[0x0][0x210] ;  /* 0x00008400ff24db82 */ /* 0x000e620000000a00 */
[----:B------:R-:W-:-:S04]  /*0cc0*/  @!P5 IADD3 R50, P0, R54, UR4, RZ ;  /* 0x000000043632dc10 */ /* 0x000fc8000ff1e0ff */
[----:B------:R-:W-:Y:S02]  /*0cd0*/  @!P5 LEA.HI.X.SX32 R52, R54, UR8, 0x1, P0 ;  /* 0x000000083634dc11 */ /* 0x000fe400080f0eff */
[----:B-1----:R-:W-:-:S04]  /*0ce0*/  @!P5 LEA R60, P0, R50, R36, 0x2 ;  /* 0x00000024323cd211 */ /* 0x002fc800078010ff */
[----:B------:R-:W-:Y:S02]  /*0cf0*/  @!P5 LEA.HI.X R61, R50, R37, R52, 0x2, P0 ;  /* 0x00000025323dd211 */ /* 0x000fe400000f1434 */
[----:B------:R-:W1:Y:S01]  /*0d00*/  @!P1 LDC.64 R36, c[0x0][0x220] ;  /* 0x00008800ff249b82 */ /* 0x000e620000000a00 */
[----:B------:R-:W-:Y:S01]  /*0d10*/  IADD3 R50, R54, UR9, RZ ;  /* 0x0000000936327c10 */ /* 0x000fe2000fffe0ff */
[----:B0-----:R-:W-:Y:S01]  /*0d20*/  @!P2 IMAD.WIDE R64, R49, 0x4, R64 ;  /* 0x000000043140a825 */ /* 0x001fe200078e0240 */
[----:B------:R0:W4:Y:S03]  /*0d30*/  @!P5 LDG.E R69, desc[UR6][R60.64] ;  /* 0x000000063c45d981 */ /* 0x000126000c1e1900 */
[----:B-1----:R-:W-:Y:S01]  /*0d40*/  @!P1 IMAD.WIDE R36, R48, 0x4, R36 ;  /* 0x0000000430249825 */ /* 0x002fe200078e0224 */
[----:B------:R-:W-:Y:S01]  /*0d50*/  ISETP.GE.AND P0, PT, R50, UR5, PT ;  /* 0x0000000532007c0c */ /* 0x000fe2000bf06270 */
[----:B0-----:R-:W0:Y:S04]  /*0d60*/  @!P5 LDC.64 R60, c[0x0][0x220] ;  /* 0x00008800ff3cdb82 */ /* 0x001e280000000a00 */
[----:B------:R-:W3:Y:S02]  /*0d70*/  @!P1 LDG.E R36, desc[UR6][R36.64] ;  /* 0x0000000624249981 */ /* 0x000ee4000c1e1900 */
[----:B---3--:R-:W-:-:S06]  /*0d80*/  @!P1 FADD.FTZ R14, R36, R59 ;  /* 0x0000003b240e9221 */ /* 0x008fcc0000010000 */
[----:B------:R-:W1:Y:S01]  /*0d90*/  @!P0 LDC.64 R36, c[0x0][0x210] ;  /* 0x00008400ff248b82 */ /* 0x000e620000000a00 */
[----:B------:R-:W-:-:S04]  /*0da0*/  @!P0 IADD3 R52, P1, R50, UR4, RZ ;  /* 0x0000000432348c10 */ /* 0x000fc8000ff3e0ff */
[----:B------:R-:W-:Y:S02]  /*0db0*/  @!P0 LEA.HI.X.SX32 R59, R50, UR8, 0x1, P1 ;  /* 0x00000008323b8c11 */ /* 0x000fe400088f0eff */
[----:B-1----:R-:W-:Y:S02]  /*0dc0*/  @!P0 LEA R58, P1, R52, R36, 0x2 ;  /* 0x00000024343a8211 */ /* 0x002fe400078210ff */
[----:B------:R1:W2:Y:S02]  /*0dd0*/  @!P2 LDG.E R36, desc[UR6][R64.64] ;  /* 0x000000064024a981 */ /* 0x0002a4000c1e1900 */
[----:B-1----:R-:W1:Y:S02]  /*0de0*/  @!P3 LDC.64 R64, c[0x0][0x220] ;  /* 0x00008800ff40bb82 */ /* 0x002e640000000a00 */
[----:B-1----:R-:W-:-:S06]  /*0df0*/  @!P3 IMAD.WIDE R64, R51, 0x4, R64 ;  /* 0x000000043340b825 */ /* 0x002fcc00078e0240 */
[----:B------:R-:W3:Y:S01]  /*0e00*/  @!P3 LDG.E R64, desc[UR6][R64.64] ;  /* 0x000000064040b981 */ /* 0x000ee2000c1e1900 */
[----:B--2---:R-:W-:-:S03]  /*0e10*/  @!P2 FADD.FTZ R15, R36, R55 ;  /* 0x00000037240fa221 */ /* 0x004fc60000010000 */
[----:B------:R-:W3:Y:S01]  /*0e20*/  @!P3 LDG.E R55, desc[UR6][R56.64] ;  /* 0x000000063837b981 */ /* 0x000ee2000c1e1900 */
[----:B------:R-:W-:Y:S01]  /*0e30*/  VIADD R68, R50, UR9 ;  /* 0x0000000932447c36 */ /* 0x000fe20008000000 */
[----:B------:R-:W-:-:S04]  /*0e40*/  @!P0 LEA.HI.X R59, R52, R37, R59, 0x2, P1 ;  /* 0x00000025343b8211 */ /* 0x000fc800008f143b */
[----:B------:R-:W-:-:S13]  /*0e50*/  ISETP.GE.AND P1, PT, R68, UR5, PT ;  /* 0x0000000544007c0c */ /* 0x000fda000bf26270 */
[----:B------:R-:W1:Y:S01]  /*0e60*/  @!P1 LDC.64 R36, c[0x0][0x210] ;  /* 0x00008400ff249b82 */ /* 0x000e620000000a00 */
[----:B---3--:R-:W-:-:S07]  /*0e70*/  @!P3 FADD.FTZ R16, R64, R55 ;  /* 0x000000374010b221 */ /* 0x008fce0000010000 */
[----:B------:R-:W2:Y:S01]  /*0e80*/  @!P4 LDC.64 R64, c[0x0][0x220] ;  /* 0x00008800ff40cb82 */ /* 0x000ea20000000a00 */
[----:B------:R3:W5:Y:S01]  /*0e90*/  @!P4 LDG.E R55, desc[UR6][R62.64] ;  /* 0x000000063e37c981 */ /* 0x000762000c1e1900 */
[----:B--2---:R-:W-:-:S06]  /*0ea0*/  @!P4 IMAD.WIDE R64, R53, 0x4, R64 ;  /* 0x000000043540c825 */ /* 0x004fcc00078e0240 */
[----:B------:R-:W5:Y:S01]  /*0eb0*/  @!P4 LDG.E R64, desc[UR6][R64.64] ;  /* 0x000000064040c981 */ /* 0x000f62000c1e1900 */
[----:B------:R-:W-:-:S04]  /*0ec0*/  @!P1 IADD3 R52, P2, R68, UR4, RZ ;  /* 0x0000000444349c10 */ /* 0x000fc8000ff5e0ff */
[----:B------:R-:W-:Y:S02]  /*0ed0*/  @!P1 LEA.HI.X.SX32 R66, R68, UR8, 0x1, P2 ;  /* 0x0000000844429c11 */ /* 0x000fe400090f0eff */
[----:B-1----:R-:W-:-:S04]  /*0ee0*/  @!P1 LEA R56, P2, R52, R36, 0x2 ;  /* 0x0000002434389211 */ /* 0x002fc800078410ff */
[----:B------:R-:W-:Y:S01]  /*0ef0*/  @!P1 LEA.HI.X R57, R52, R37, R66, 0x2, P2 ;  /* 0x0000002534399211 */ /* 0x000fe200010f1442 */
[----:B------:R-:W-:-:S05]  /*0f00*/  VIADD R52, R68, UR9 ;  /* 0x0000000944347c36 */ /* 0x000fca0008000000 */
[----:B------:R-:W-:-:S13]  /*0f10*/  ISETP.GE.AND P2, PT, R52, UR5, PT ;  /* 0x0000000534007c0c */ /* 0x000fda000bf46270 */
[----:B------:R-:W3:Y:S01]  /*0f20*/  @!P2 LDC.64 R36, c[0x0][0x210] ;  /* 0x00008400ff24ab82 */ /* 0x000ee20000000a00 */
[----:B------:R-:W-:-:S04]  /*0f30*/  @!P2 IADD3 R66, P3, R52, UR4, RZ ;  /* 0x000000043442ac10 */ /* 0x000fc8000ff7e0ff */
[----:B------:R-:W-:Y:S02]  /*0f40*/  @!P2 LEA.HI.X.SX32 R67, R52, UR8, 0x1, P3 ;  /* 0x000000083443ac11 */ /* 0x000fe400098f0eff */
[----:B---3--:R-:W-:-:S04]  /*0f50*/  @!P2 LEA R62, P3, R66, R36, 0x2 ;  /* 0x00000024423ea211 */ /* 0x008fc800078610ff */
[----:B------:R-:W-:Y:S01]  /*0f60*/  @!P2 LEA.HI.X R63, R66, R37, R67, 0x2, P3 ;  /* 0x00000025423fa211 */ /* 0x000fe200018f1443 */
[----:B0-----:R-:W-:-:S05]  /*0f70*/  @!P5 IMAD.WIDE R60, R54, 0x4, R60 ;  /* 0x00000004363cd825 */ /* 0x001fca00078e023c */
[----:B------:R-:W2:Y:S01]  /*0f80*/  @!P2 LDG.E R63, desc[UR6][R62.64] ;  /* 0x000000063e3fa981 */ /* 0x000ea2000c1e1900 */
[----:B-----5:R-:W-:Y:S01]  /*0f90*/  @!P4 FADD.FTZ R17, R64, R55 ;  /* 0x000000374011c221 */ /* 0x020fe20000010000 */
[----:B------:R-:W-:-:S05]  /*0fa0*/  VIADD R55, R52, UR9 ;  /* 0x0000000934377c36 */ /* 0x000fca0008000000 */
[----:B------:R-:W-:-:S13]  /*0fb0*/  ISETP.GE.AND P4, PT, R55, UR5, PT ;  /* 0x0000000537007c0c */ /* 0x000fda000bf86270 */
[----:B------:R-:W0:Y:S01]  /*0fc0*/  @!P4 LDC.64 R36, c[0x0][0x210] ;  /* 0x00008400ff24cb82 */ /* 0x000e220000000a00 */
[----:B------:R-:W-:-:S04]  /*0fd0*/  @!P4 IADD3 R67, P3, R55, UR4, RZ ;  /* 0x000000043743cc10 */ /* 0x000fc8000ff7e0ff */
[----:B------:R-:W-:Y:S02]  /*0fe0*/  @!P4 LEA.HI.X.SX32 R70, R55, UR8, 0x1, P3 ;  /* 0x000000083746cc11 */ /* 0x000fe400098f0eff */
[C---:B0-----:R-:W-:Y:S02]  /*0ff0*/  @!P4 LEA R66, P3, R67.reuse, R36, 0x2 ;  /* 0x000000244342c211 */ /* 0x041fe400078610ff */
[----:B------:R-:W4:Y:S02]  /*1000*/  @!P5 LDG.E R36, desc[UR6][R60.64] ;  /* 0x000000063c24d981 */ /* 0x000f24000c1e1900 */
[----:B------:R-:W-:Y:S02]  /*1010*/  @!P4 LEA.HI.X R67, R67, R37, R70, 0x2, P3 ;  /* 0x000000254343c211 */ /* 0x000fe400018f1446 */
[----:B------:R0:W3:Y:S04]  /*1020*/  @!P0 LDG.E R70, desc[UR6][R58.64] ;  /* 0x000000063a468981 */ /* 0x0000e8000c1e1900 */
[----:B------:R-:W5:Y:S01]  /*1030*/  @!P4 LDG.E R67, desc[UR6][R66.64] ;  /* 0x000000064243c981 */ /* 0x000f62000c1e1900 */
[----:B0-----:R-:W-:-:S02]  /*1040*/  VIADD R58, R55, UR9 ;  /* 0x00000009373a7c36 */ /* 0x001fc40008000000 */
[----:B----4-:R-:W-:Y:S02]  /*1050*/  @!P5 FADD.FTZ R18, R36, R69 ;  /* 0x000000452412d221 */ /* 0x010fe40000010000 */
[----:B------:R-:W0:Y:S02]  /*1060*/  @!P0 LDC.64 R36, c[0x0][0x220] ;  /* 0x00008800ff248b82 */ /* 0x000e240000000a00 */
[----:B0-----:R-:W-:-:S05]  /*1070*/  @!P0 IMAD.WIDE R36, R50, 0x4, R36 ;  /* 0x0000000432248825 */ /* 0x001fca00078e0224 */
[----:B------:R0:W3:Y:S01]  /*1080*/  @!P0 LDG.E R69, desc[UR6][R36.64] ;  /* 0x0000000624458981 */ /* 0x0000e2000c1e1900 */
[----:B------:R-:W-:-:S13]  /*1090*/  ISETP.GE.AND P5, PT, R58, UR5, PT ;  /* 0x000000053a007c0c */ /* 0x000fda000bfa6270 */
[----:B0-----:R-:W0:Y:S01]  /*10a0*/  @!P5 LDC.64 R36, c[0x0][0x210] ;  /* 0x00008400ff24db82 */ /* 0x001e220000000a00 */
[----:B------:R-:W-:-:S04]  /*10b0*/  @!P5 IADD3 R65, P3, R58, UR4, RZ ;  /* 0x000000043a41dc10 */ /* 0x000fc8000ff7e0ff */
[C---:B------:R-:W-:Y:S01]  /*10c0*/  @!P5 LEA.HI.X.SX32 R72, R58.reuse, UR8, 0x1, P3 ;  /* 0x000000083a48dc11 */ /* 0x040fe200098f0eff */
[----:B------:R-:W-:Y:S01]  /*10d0*/  VIADD R61, R58, UR9 ;  /* 0x000000093a3d7c36 */ /* 0x000fe20008000000 */
[----:B0-----:R-:W-:-:S04]  /*10e0*/  @!P5 LEA R64, P3, R65, R36, 0x2 ;  /* 0x000000244140d211 */ /* 0x001fc800078610ff */
[----:B------:R-:W-:Y:S02]  /*10f0*/  @!P5 LEA.HI.X R65, R65, R37, R72, 0x2, P3 ;  /* 0x000000254141d211 */ /* 0x000fe400018f1448 */
[----:B------:R-:W0:Y:S01]  /*1100*/  @!P1 LDC.64 R36, c[0x0][0x220] ;  /* 0x00008800ff249b82 */ /* 0x000e220000000a00 */
[----:B------:R-:W-:Y:S01]  /*1110*/  ISETP.GE.AND P6, PT, R61, UR5, PT ;  /* 0x000000053d007c0c */ /* 0x000fe2000bfc6270 */
[----:B---3--:R-:W-:Y:S01]  /*1120*/  @!P0 FADD.FTZ R19, R69, R70 ;  /* 0x0000004645138221 */ /* 0x008fe20000010000 */
[----:B0-----:R-:W-:Y:S01]  /*1130*/  @!P1 IMAD.WIDE R36, R68, 0x4, R36 ;  /* 0x0000000444249825 */ /* 0x001fe200078e0224 */
[----:B------:R-:W3:Y:S04]  /*1140*/  @!P1 LDG.E R70, desc[UR6][R56.64] ;  /* 0x0000000638469981 */ /* 0x000ee8000c1e1900 */
[----:B------:R0:W3:Y:S01]  /*1150*/  @!P1 LDG.E R59, desc[UR6][R36.64] ;  /* 0x00000006243b9981 */ /* 0x0000e2000c1e1900 */
[----:B------:R-:W-:Y:S01]  /*1160*/  VIADD R62, R61, UR9 ;  /* 0x000000093d3e7c36 */ /* 0x000fe20008000000 */
[----:B------:R-:W-:-:S02]  /*1170*/  P2R R60, PR, RZ, 0x1 ;  /* 0x00000001ff3c7803 */ /* 0x000fc40000000000 */
[----:B------:R-:W4:Y:S02]  /*1180*/  @!P5 LDG.E R65, desc[UR6][R64.64] ;  /* 0x000000064041d981 */ /* 0x000f24000c1e1900 */
[----:B0-----:R-:W0:Y:S01]  /*1190*/  @!P6 LDC.64 R36, c[0x0][0x210] ;  /* 0x00008400ff24eb82 */ /* 0x001e220000000a00 */
[----:B------:R-:W-:-:S04]  /*11a0*/  @!P6 IADD3 R68, P3, R61, UR4, RZ ;  /* 0x000000043d44ec10 */ /* 0x000fc8000ff7e0ff */
[----:B------:R-:W-:Y:S02]  /*11b0*/  @!P6 LEA.HI.X.SX32 R69, R61, UR8, 0x1, P3 ;  /* 0x000000083d45ec11 */ /* 0x000fe400098f0eff */
[----:B0-----:R-:W-:-:S04]  /*11c0*/  @!P6 LEA R56, P3, R68, R36, 0x2 ;  /* 0x000000244438e211 */ /* 0x001fc800078610ff */
[----:B------:R-:W-:Y:S02]  /*11d0*/  @!P6 LEA.HI.X R57, R68, R37, R69, 0x2, P3 ;  /* 0x000000254439e211 */ /* 0x000fe400018f1445 */
[----:B------:R-:W0:Y:S01]  /*11e0*/  @!P2 LDC.64 R36, c[0x0][0x220] ;  /* 0x00008800ff24ab82 */ /* 0x000e220000000a00 */
[----:B------:R-:W-:-:S03]  /*11f0*/  ISETP.GE.AND P0, PT, R62, UR5, PT ;  /* 0x000000053e007c0c */ /* 0x000fc6000bf06270 */
[----:B------:R-:W4:Y:S01]  /*1200*/  @!P6 LDG.E R57, desc[UR6][R56.64] ;  /* 0x000000063839e981 */ /* 0x000f22000c1e1900 */
[----:B0-----:R-:W-:-:S06]  /*1210*/  @!P2 IMAD.WIDE R36, R52, 0x4, R36 ;  /* 0x000000043424a825 */ /* 0x001fcc00078e0224 */
[----:B------:R-:W2:Y:S01]  /*1220*/  @!P2 LDG.E R36, desc[UR6][R36.64] ;  /* 0x000000062424a981 */ /* 0x000ea2000c1e1900 */
[----:B---3--:R-:W-:Y:S02]  /*1230*/  @!P1 FADD.FTZ R20, R59, R70 ;  /* 0x000000463b149221 */ /* 0x008fe40000010000 */
[----:B------:R-:W-:-:S04]  /*1240*/  @!P0 IADD3 R59, P3, R62, UR4, RZ ;  /* 0x000000043e3b8c10 */ /* 0x000fc8000ff7e0ff */
[----:B------:R-:W-:Y:S01]  /*1250*/  @!P0 LEA.HI.X.SX32 R70, R62, UR8, 0x1, P3 ;  /* 0x000000083e468c11 */ /* 0x000fe200098f0eff */
[----:B--2---:R-:W-:Y:S02]  /*1260*/  @!P2 FADD.FTZ R21, R36, R63 ;  /* 0x0000003f2415a221 */ /* 0x004fe40000010000 */
[----:B------:R-:W0:Y:S02]  /*1270*/  @!P0 LDC.64 R36, c[0x0][0x210] ;  /* 0x00008400ff248b82 */ /* 0x000e240000000a00 */
[----:B0-----:R-:W-:-:S04]  /*1280*/  @!P0 LEA R68, P3, R59, R36, 0x2 ;  /* 0x000000243b448211 */ /* 0x001fc800078610ff */
[----:B------:R-:W-:Y:S02]  /*1290*/  @!P0 LEA.HI.X R69, R59, R37, R70, 0x2, P3 ;  /* 0x000000253b458211 */ /* 0x000fe400018f1446 */
[----:B------:R-:W0:Y:S01]  /*12a0*/  @!P4 LDC.64 R36, c[0x0][0x220] ;  /* 0x00008800ff24cb82 */ /* 0x000e220000000a00 */
[----:B------:R-:W-:-:S03]  /*12b0*/  VIADD R70, R62, UR9 ;  /* 0x000000093e467c36 */ /* 0x000fc60008000000 */
[----:B------:R-:W2:Y:S01]  /*12c0*/  @!P0 LDG.E R69, desc[UR6][R68.64] ;  /* 0x0000000644458981 */ /* 0x000ea2000c1e1900 */
[----:B0-----:R-:W-:-:S06]  /*12d0*/  @!P4 IMAD.WIDE R36, R55, 0x4, R36 ;  /* 0x000000043724c825 */ /* 0x001fcc00078e0224 */
[----:B------:R-:W5:Y:S01]  /*12e0*/  @!P4 LDG.E R36, desc[UR6][R36.64] ;  /* 0x000000062424c981 */ /* 0x000f62000c1e1900 */
[----:B------:R-:W-:Y:S01]  /*12f0*/  ISETP.GE.AND P3, PT, R70, UR5, PT ;  /* 0x0000000546007c0c */ /* 0x000fe2000bf66270 */
[----:B-----5:R-:W-:-:S12]  /*1300*/  @!P4 FADD.FTZ R22, R36, R67 ;  /* 0x000000432416c221 */ /* 0x020fd80000010000 */
        /* <DEDUP_REMOVED lines=9> */
[----:B------:R-:W4:Y:S01]  /*13a0*/  @!P5 LDG.E R36, desc[UR6][R36.64] ;  /* 0x000000062424d981 */ /* 0x000f22000c1e1900 */
[----:B------:R-:W-:Y:S01]  /*13b0*/  ISETP.GE.AND P4, PT, R63, UR5, PT ;  /* 0x000000053f007c0c */ /* 0x000fe2000bf86270 */
[----:B----4-:R-:W-:-:S12]  /*13c0*/  @!P5 FADD.FTZ R23, R36, R65 ;  /* 0x000000412417d221 */ /* 0x010fd80000010000 */
[----:B------:R-:W0:Y:S01]  /*13d0*/  @!P4 LDC.64 R36, c[0x0][0x210] ;  /* 0x00008400ff24cb82 */ /* 0x000e220000000a00 */
[----:B------:R-:W-:-:S04]  /*13e0*/  @!P4 IADD3 R59, P5, R63, UR4, RZ ;  /* 0x000000043f3bcc10 */ /* 0x000fc8000ffbe0ff */
[----:B------:R-:W-:Y:S02]  /*13f0*/  @!P4 LEA.HI.X.SX32 R72, R63, UR8, 0x1, P5 ;  /* 0x000000083f48cc11 */ /* 0x000fe4000a8f0eff */
[----:B0-----:R-:W-:-:S04]  /*1400*/  @!P4 LEA R64, P5, R59, R36, 0x2 ;  /* 0x000000243b40c211 */ /* 0x001fc800078a10ff */
[----:B------:R-:W-:Y:S02]  /*1410*/  @!P4 LEA.HI.X R65, R59, R37, R72, 0x2, P5 ;  /* 0x000000253b41c211 */ /* 0x000fe400028f1448 */
[----:B------:R-:W0:Y:S01]  /*1420*/  @!P6 LDC.64 R36, c[0x0][0x220] ;  /* 0x00008800ff24eb82 */ /* 0x000e220000000a00 */
[----:B------:R-:W-:-:S03]  /*1430*/  IADD3 R59, R63, UR9, RZ ;  /* 0x000000093f3b7c10 */ /* 0x000fc6000fffe0ff */
[----:B------:R-:W4:Y:S01]  /*1440*/  @!P4 LDG.E R65, desc[UR6][R64.64] ;  /* 0x000000064041c981 */ /* 0x000f22000c1e1900 */
        /* <DEDUP_REMOVED lines=11> */
[----:B------:R-:W5:Y:S01]  /*1500*/  @!P5 LDG.E R57, desc[UR6][R56.64] ;  /* 0x000000063839d981 */ /* 0x000f62000c1e1900 */
[----:B0-----:R-:W-:-:S06]  /*1510*/  @!P0 IMAD.WIDE R36, R62, 0x4, R36 ;  /* 0x000000043e248825 */ /* 0x001fcc00078e0224 */
[----:B------:R-:W2:Y:S02]  /*1520*/  @!P0 LDG.E R36, desc[UR6][R36.64] ;  /* 0x0000000624248981 */ /* 0x000ea4000c1e1900 */
[----:B--2---:R-:W-:Y:S01]  /*1530*/  @!P0 FADD.FTZ R25, R36, R69 ;  /* 0x0000004524198221 */ /* 0x004fe20000010000 */
        /* <DEDUP_REMOVED lines=8> */
[----:B------:R-:W3:Y:S01]  /*15c0*/  @!P3 LDG.E R36, desc[UR6][R36.64] ;  /* 0x000000062424b981 */ /* 0x000ee2000c1e1900 */
[----:B------:R-:W-:-:S05]  /*15d0*/  VIADD R70, R71, UR9 ;  /* 0x0000000947467c36 */ /* 0x000fca0008000000 */
[----:B------:R-:W-:-:S13]  /*15e0*/  ISETP.GE.AND P0, PT, R70, UR5, PT ;  /* 0x0000000546007c0c */ /* 0x000fda000bf06270 */
[----:B------:R-:W-:-:S04]  /*15f0*/  @!P0 IADD3 R73, P6, R70, UR4, RZ ;  /* 0x0000000446498c10 */ /* 0x000fc8000ffde0ff */
[----:B------:R-:W-:Y:S01]  /*1600*/  @!P0 LEA.HI.X.SX32 R74, R70, UR8, 0x1, P6 ;  /* 0x00000008464a8c11 */ /* 0x000fe2000b0f0eff */
[----:B---3--:R-:W-:Y:S02]  /*1610*/  @!P3 FADD.FTZ R26, R36, R67 ;  /* 0x00000043241ab221 */ /* 0x008fe40000010000 */
[----:B------:R-:W0:Y:S02]  /*1620*/  @!P0 LDC.64 R36, c[0x0][0x210] ;  /* 0x00008400ff248b82 */ /* 0x000e240000000a00 */
[----:B0-----:R-:W-:-:S04]  /*1630*/  @!P0 LEA R66, P6, R73, R36, 0x2 ;  /* 0x0000002449428211 */ /* 0x001fc800078c10ff */
[----:B------:R-:W-:Y:S02]  /*1640*/  @!P0 LEA.HI.X R67, R73, R37, R74, 0x2, P6 ;  /* 0x0000002549438211 */ /* 0x000fe400030f144a */
[----:B------:R-:W0:Y:S02]  /*1650*/  @!P4 LDC.64 R36, c[0x0][0x220] ;  /* 0x00008800ff24cb82 */ /* 0x000e240000000a00 */
[----:B0-----:R-:W-:-:S06]  /*1660*/  @!P4 IMAD.WIDE R36, R63, 0x4, R36 ;  /* 0x000000043f24c825 */ /* 0x001fcc00078e0224 */
[----:B------:R-:W4:Y:S01]  /*1670*/  @!P4 LDG.E R36, desc[UR6][R36.64] ;  /* 0x000000062424c981 */ /* 0x000f22000c1e1900 */
[----:B------:R-:W-:-:S05]  /*1680*/  VIADD R63, R70, UR9 ;  /* 0x00000009463f7c36 */ /* 0x000fca0008000000 */
[----:B------:R-:W-:-:S13]  /*1690*/  ISETP.GE.AND P0, PT, R63, UR5, PT ;  /* 0x000000053f007c0c */ /* 0x000fda000bf06270 */
[----:B------:R-:W-:-:S04]  /*16a0*/  @!P0 IADD3 R74, P6, R63, UR4, RZ ;  /* 0x000000043f4a8c10 */ /* 0x000fc8000ffde0ff */
[----:B------:R-:W-:Y:S01]  /*16b0*/  @!P0 LEA.HI.X.SX32 R75, R63, UR8, 0x1, P6 ;  /* 0x000000083f4b8c11 */ /* 0x000fe2000b0f0eff */
[----:B----4-:R-:W-:Y:S02]  /*16c0*/  @!P4 FADD.FTZ R27, R36, R65 ;  /* 0x00000041241bc221 */ /* 0x010fe40000010000 */
[----:B------:R-:W0:Y:S02]  /*16d0*/  @!P0 LDC.64 R36, c[0x0][0x210] ;  /* 0x00008400ff248b82 */ /* 0x000e240000000a00 */
[----:B0-----:R-:W-:-:S04]  /*16e0*/  @!P0 LEA R64, P6, R74, R36, 0x2 ;  /* 0x000000244a408211 */ /* 0x001fc800078c10ff */
[----:B------:R-:W-:Y:S02]  /*16f0*/  @!P0 LEA.HI.X R65, R74, R37, R75, 0x2, P6 ;  /* 0x000000254a418211 */ /* 0x000fe400030f144b */
[----:B------:R-:W0:Y:S02]  /*1700*/  @!P5 LDC.64 R36, c[0x0][0x220] ;  /* 0x00008800ff24db82 */ /* 0x000e240000000a00 */
[----:B0-----:R-:W-:-:S06]  /*1710*/  @!P5 IMAD.WIDE R36, R59, 0x4, R36 ;  /* 0x000000043b24d825 */ /* 0x001fcc00078e0224 */
[----:B------:R-:W5:Y:S01]  /*1720*/  @!P5 LDG.E R36, desc[UR6][R36.64] ;  /* 0x000000062424d981 */ /* 0x000f62000c1e1900 */
[----:B------:R-:W-:Y:S02]  /*1730*/  P2R R73, PR, RZ, 0x10 ;  /* 0x00000010ff497803 */ /* 0x000fe40000000000 */
[----:B------:R-:W-:-:S13]  /*1740*/  ISETP.GE.AND P4, PT, R71, UR5, PT ;  /* 0x0000000547007c0c */ /* 0x000fda000bf86270 */
[----:B------:R0:W2:Y:S02]  /*1750*/  @!P4 LDG.E R69, desc[UR6][R68.64] ;  /* 0x000000064445c981 */ /* 0x0000a4000c1e1900 */
[----:B0-----:R-:W-:-:S05]  /*1760*/  VIADD R68, R63, UR9 ;  /* 0x000000093f447c36 */ /* 0x001fca0008000000 */
[----:B------:R-:W-:Y:S02]  /*1770*/  ISETP.GE.AND P6, PT, R68, UR5, PT ;  /* 0x0000000544007c0c */ /* 0x000fe4000bfc6270 */
[----:B------:R-:W-:Y:S02]  /*1780*/  P2R R72, PR, RZ, 0x8 ;  /* 0x00000008ff487803 */ /* 0x000fe40000000000 */
[----:B------:R-:W-:-:S09]  /*1790*/  ISETP.GE.AND P3, PT, R34, UR5, PT ;  /* 0x0000000522007c0c */ /* 0x000fd2000bf66270 */
[----:B------:R-:W-:-:S04]  /*17a0*/  @!P6 IADD3 R74, P0, R68, UR4, RZ ;  /* 0x00000004444aec10 */ /* 0x000fc8000ff1e0ff */
[----:B------:R-:W-:Y:S01]  /*17b0*/  @!P6 LEA.HI.X.SX32 R75, R68, UR8, 0x1, P0 ;  /* 0x00000008444bec11 */ /* 0x000fe200080f0eff */
[----:B-----5:R-:W-:Y:S02]  /*17c0*/  @!P5 FADD.FTZ R28, R36, R57 ;  /* 0x00000039241cd221 */ /* 0x020fe40000010000 */
[----:B------:R-:W0:Y:S08]  /*17d0*/  @!P6 LDC.64 R36, c[0x0][0x210] ;  /* 0x00008400ff24eb82 */ /* 0x000e300000000a00 */
[----:B------:R-:W1:Y:S01]  /*17e0*/  @!P4 LDC.64 R56, c[0x0][0x220] ;  /* 0x00008800ff38cb82 */ /* 0x000e620000000a00 */
[----:B0-----:R-:W-:-:S04]  /*17f0*/  @!P6 LEA R36, P0, R74, R36, 0x2 ;  /* 0x000000244a24e211 */ /* 0x001fc800078010ff */
[----:B------:R-:W-:Y:S02]  /*1800*/  @!P6 LEA.HI.X R37, R74, R37, R75, 0x2, P0 ;  /* 0x000000254a25e211 */ /* 0x000fe400000f144b */
[----:B------:R-:W-:Y:S01]  /*1810*/  ISETP.GE.AND P0, PT, R42, UR5, PT ;  /* 0x000000052a007c0c */ /* 0x000fe2000bf06270 */
[----:B-1----:R-:W-:Y:S01]  /*1820*/  @!P4 IMAD.WIDE R56, R71, 0x4, R56 ;  /* 0x000000044738c825 */ /* 0x002fe200078e0238 */
[----:B------:R-:W-:Y:S02]  /*1830*/  P2R R74, PR, RZ, 0x40 ;  /* 0x00000040ff4a7803 */ /* 0x000fe40000000000 */
[----:B------:R-:W-:Y:S01]  /*1840*/  ISETP.GE.AND P6, PT, R35, UR5, PT ;  /* 0x0000000523007c0c */ /* 0x000fe2000bfc6270 */
[----:B------:R-:W-:Y:S02]  /*1850*/  IMAD.MOV.U32 R75, RZ, RZ, RZ ;  /* 0x000000ffff4b7224 */ /* 0x000fe400078e00ff */
[----:B------:R-:W2:Y:S01]  /*1860*/  @!P4 LDG.E R56, desc[UR6][R56.64] ;  /* 0x000000063838c981 */ /* 0x000ea2000c1e1900 */
[----:B------:R-:W-:Y:S01]  /*1870*/  ISETP.GE.AND P4, PT, R43, UR5, PT ;  /* 0x000000052b007c0c */ /* 0x000fe2000bf86270 */
[----:B------:R-:W-:Y:S01]  /*1880*/  @!P3 FADD.FTZ R75, RZ, R0 ;  /* 0x00000000ff4bb221 */ /* 0x000fe20000010000 */
[----:B------:R-:W-:-:S03]  /*1890*/  ISETP.GE.AND P3, PT, R33, UR5, PT ;  /* 0x0000000521007c0c */ /* 0x000fc6000bf66270 */
[----:B------:R-:W-:Y:S01]  /*18a0*/  @!P0 FADD.FTZ R75, R75, R2 ;  /* 0x000000024b4b8221 */ /* 0x000fe20000010000 */
        /* <DEDUP_REMOVED lines=17> */
[----:B------:R-:W-:-:S04]  /*19c0*/  @!P6 FADD.FTZ R75, R75, R11 ;  /* 0x0000000b4b4be221 */ /* 0x000fc80000010000 */
[----:B------:R-:W-:-:S04]  /*19d0*/  @!P4 FADD.FTZ R75, R75, R12 ;  /* 0x0000000c4b4bc221 */ /* 0x000fc80000010000 */
[----:B------:R-:W-:-:S04]  /*19e0*/  @!P3 FADD.FTZ R75, R75, R13 ;  /* 0x0000000d4b4bb221 */ /* 0x000fc80000010000 */
[----:B------:R-:W-:Y:S01]  /*19f0*/  @!P0 FADD.FTZ R75, R75, R14 ;  /* 0x0000000e4b4b8221 */ /* 0x000fe20000010000 */
[----:B------:R-:W-:Y:S02]  /*1a00*/  ISETP.GE.AND P0, PT, R49, UR5, PT ;  /* 0x0000000531007c0c */ /* 0x000fe4000bf06270 */
[----:B------:R-:W-:Y:S02]  /*1a10*/  ISETP.GE.AND P6, PT, R51, UR5, PT ;  /* 0x0000000533007c0c */ /* 0x000fe4000bfc6270 */
[----:B------:R-:W-:Y:S02]  /*1a20*/  ISETP.GE.AND P4, PT, R53, UR5, PT ;  /* 0x0000000535007c0c */ /* 0x000fe4000bf86270 */
[----:B------:R-:W-:-:S07]  /*1a30*/  ISETP.GE.AND P3, PT, R54, UR5, PT ;  /* 0x0000000536007c0c */ /* 0x000fce000bf66270 */
[----:B------:R-:W-:Y:S01]  /*1a40*/  @!P0 FADD.FTZ R75, R75, R15 ;  /* 0x0000000f4b4b8221 */ /* 0x000fe20000010000 */
[----:B------:R-:W-:-:S03]  /*1a50*/  ISETP.NE.AND P0, PT, R60, RZ, PT ;  /* 0x000000ff3c00720c */ /* 0x000fc60003f05270 */
[----:B------:R-:W-:-:S04]  /*1a60*/  @!P6 FADD.FTZ R75, R75, R16 ;  /* 0x000000104b4be221 */ /* 0x000fc80000010000 */
[----:B------:R-:W-:-:S04]  /*1a70*/  @!P4 FADD.FTZ R75, R75, R17 ;  /* 0x000000114b4bc221 */ /* 0x000fc80000010000 */
[----:B------:R-:W-:Y:S01]  /*1a80*/  @!P3 FADD.FTZ R75, R75, R18 ;  /* 0x000000124b4bb221 */ /* 0x000fe20000010000 */
[----:B------:R-:W-:-:S03]  /*1a90*/  ISETP.GE.AND P3, PT, R55, UR5, PT ;  /* 0x0000000537007c0c */ /* 0x000fc6000bf66270 */
[----:B------:R-:W-:-:S04]  /*1aa0*/  @!P0 FADD.FTZ R75, R75, R19 ;  /* 0x000000134b4b8221 */ /* 0x000fc80000010000 */
[----:B------:R-:W-:Y:S01]  /*1ab0*/  @!P1 FADD.FTZ R75, R75, R20 ;  /* 0x000000144b4b9221 */ /* 0x000fe20000010000 */
[----:B------:R-:W-:-:S03]  /*1ac0*/  ISETP.GE.AND P4, PT, R58, UR5, PT ;  /* 0x000000053a007c0c */ /* 0x000fc6000bf86270 */
[----:B------:R-:W-:-:S04]  /*1ad0*/  @!P2 FADD.FTZ R75, R75, R21 ;  /* 0x000000154b4ba221 */ /* 0x000fc80000010000 */
[----:B------:R-:W-:Y:S01]  /*1ae0*/  @!P3 FADD.FTZ R75, R75, R22 ;  /* 0x000000164b4bb221 */ /* 0x000fe20000010000 */
[----:B------:R-:W-:Y:S02]  /*1af0*/  ISETP.GE.AND P3, PT, R61, UR5, PT ;  /* 0x000000053d007c0c */ /* 0x000fe4000bf66270 */
[----:B------:R-:W-:-:S03]  /*1b00*/  ISETP.GE.AND P6, PT, R62, UR5, PT ;  /* 0x000000053e007c0c */ /* 0x000fc6000bfc6270 */
[----:B------:R-:W-:-:S08]  /*1b10*/  @!P4 FADD.FTZ R75, R75, R23 ;  /* 0x000000174b4bc221 */ /* 0x000fd00000010000 */
[----:B------:R-:W-:-:S04]  /*1b20*/  @!P3 FADD.FTZ R75, R75, R24 ;  /* 0x000000184b4bb221 */ /* 0x000fc80000010000 */
[----:B------:R-:W-:Y:S01]  /*1b30*/  @!P6 FADD.FTZ R75, R75, R25 ;  /* 0x000000194b4be221 */ /* 0x000fe20000010000 */
[----:B------:R-:W-:-:S13]  /*1b40*/  ISETP.GE.AND P6, PT, R70, UR5, PT ;  /* 0x0000000546007c0c */ /* 0x000fda000bfc6270 */
[----:B------:R-:W0:Y:S01]  /*1b50*/  @!P6 LDC.64 R40, c[0x0][0x220] ;  /* 0x00008800ff28eb82 */ /* 0x000e220000000a00 */
[----:B------:R-:W3:Y:S01]  /*1b60*/  @!P6 LDG.E R67, desc[UR6][R66.64] ;  /* 0x000000064243e981 */ /* 0x000ee2000c1e1900 */
[----:B0-----:R-:W-:-:S06]  /*1b70*/  @!P6 IMAD.WIDE R40, R70, 0x4, R40 ;  /* 0x000000044628e825 */ /* 0x001fcc00078e0228 */
[----:B------:R-:W3:Y:S01]  /*1b80*/  @!P6 LDG.E R40, desc[UR6][R40.64] ;  /* 0x000000062828e981 */ /* 0x000ee2000c1e1900 */
[----:B------:R-:W-:Y:S02]  /*1b90*/  ISETP.NE.AND P3, PT, R72, RZ, PT ;  /* 0x000000ff4800720c */ /* 0x000fe40003f65270 */
[----:B------:R-:W-:Y:S02]  /*1ba0*/  ISETP.NE.AND P4, PT, R73, RZ, PT ;  /* 0x000000ff4900720c */ /* 0x000fe40003f85270 */
[----:B------:R-:W-:Y:S02]  /*1bb0*/  P2R R42, PR, RZ, 0x1 ;  /* 0x00000001ff2a7803 */ /* 0x000fe40000000000 */
[----:B------:R-:W-:-:S07]  /*1bc0*/  ISETP.GE.AND P0, PT, R71, UR5, PT ;  /* 0x0000000547007c0c */ /* 0x000fce000bf06270 */
[----:B------:R-:W-:-:S04]  /*1bd0*/  @!P3 FADD.FTZ R75, R75, R26 ;  /* 0x0000001a4b4bb221 */ /* 0x000fc80000010000 */
[----:B------:R-:W-:-:S04]  /*1be0*/  @!P4 FADD.FTZ R75, R75, R27 ;  /* 0x0000001b4b4bc221 */ /* 0x000fc80000010000 */
[----:B------:R-:W-:Y:S01]  /*1bf0*/  @!P5 FADD.FTZ R75, R75, R28 ;  /* 0x0000001c4b4bd221 */ /* 0x000fe20000010000 */
[----:B--2---:R-:W-:-:S04]  /*1c00*/  @!P0 FADD.FTZ R29, R56, R69 ;  /* 0x00000045381d8221 */ /* 0x004fc80000010000 */
[----:B------:R-:W-:Y:S01]  /*1c10*/  @!P0 FADD.FTZ R75, R75, R29 ;  /* 0x0000001d4b4b8221 */ /* 0x000fe20000010000 */
[----:B------:R-:W-:-:S13]  /*1c20*/  ISETP.GE.AND P0, PT, R63, UR5, PT ;  /* 0x000000053f007c0c */ /* 0x000fda000bf06270 */
[----:B------:R-:W2:Y:S01]  /*1c30*/  @!P0 LDG.E R64, desc[UR6][R64.64] ;  /* 0x0000000640408981 */ /* 0x000ea2000c1e1900 */
[----:B---3--:R-:W-:Y:S02]  /*1c40*/  @!P6 FADD.FTZ R30, R40, R67 ;  /* 0x00000043281ee221 */ /* 0x008fe40000010000 */
[----:B------:R-:W0:Y:S02]  /*1c50*/  @!P0 LDC.64 R40, c[0x0][0x220] ;  /* 0x00008800ff288b82 */ /* 0x000e240000000a00 */
[----:B0-----:R-:W-:-:S05]  /*1c60*/  @!P0 IMAD.WIDE R40, R63, 0x4, R40 ;  /* 0x000000043f288825 */ /* 0x001fca00078e0228 */
[----:B------:R0:W2:Y:S01]  /*1c70*/  @!P0 LDG.E R35, desc[UR6][R40.64] ;  /* 0x0000000628238981 */ /* 0x0000a2000c1e1900 */
[----:B------:R-:W-:Y:S01]  /*1c80*/  @!P6 FADD.FTZ R75, R75, R30 ;  /* 0x0000001e4b4be221 */ /* 0x000fe20000010000 */
[----:B------:R-:W-:-:S13]  /*1c90*/  ISETP.NE.AND P6, PT, R74, RZ, PT ;  /* 0x000000ff4a00720c */ /* 0x000fda0003fc5270 */
[----:B0-----:R-:W0:Y:S01]  /*1ca0*/  @!P6 LDC.64 R40, c[0x0][0x220] ;  /* 0x00008800ff28eb82 */ /* 0x001e220000000a00 */
[----:B------:R1:W3:Y:S01]  /*1cb0*/  @!P6 LDG.E R36, desc[UR6][R36.64] ;  /* 0x000000062424e981 */ /* 0x0002e2000c1e1900 */
[----:B0-----:R-:W-:-:S04]  /*1cc0*/  @!P6 IMAD.WIDE R40, R68, 0x4, R40 ;  /* 0x000000044428e825 */ /* 0x001fc800078e0228 */
[----:B--2---:R-:W-:Y:S02]  /*1cd0*/  @!P0 FADD.FTZ R31, R35, R64 ;  /* 0x00000040231f8221 */ /* 0x004fe40000010000 */
[----:B------:R-:W3:Y:S02]  /*1ce0*/  @!P6 LDG.E R35, desc[UR6][R40.64] ;  /* 0x000000062823e981 */ /* 0x000ee4000c1e1900 */
[----:B------:R-:W-:Y:S01]  /*1cf0*/  @!P0 FADD.FTZ R75, R75, R31 ;  /* 0x0000001f4b4b8221 */ /* 0x000fe20000010000 */
[----:B------:R-:W0:Y:S01]  /*1d00*/  S2R R43, SR_TID.X ;  /* 0x00000000002b7919 */ /* 0x000e220000002100 */
[----:B------:R-:W2:Y:S01]  /*1d10*/  S2R R49, SR_TID.X ;  /* 0x0000000000317919 */ /* 0x000ea20000002100 */
[----:B-1----:R-:W-:Y:S02]  /*1d20*/  MOV R37, 0x400 ;  /* 0x0000040000257802 */ /* 0x002fe40000000f00 */
[----:B0-----:R-:W-:-:S13]  /*1d30*/  LOP3.LUT P0, RZ, R43, 0x1f, RZ, 0xc0, !PT ;  /* 0x0000001f2bff7812 */ /* 0x001fda000780c0ff */
[----:B------:R-:W-:-:S04]  /*1d40*/  @!P0 SHF.R.U32.HI R45, RZ, 0x3, R43 ;  /* 0x00000003ff2d8819 */ /* 0x000fc8000001162b */
[----:B------:R-:W-:Y:S01]  /*1d50*/  @!P0 LOP3.LUT R45, R45, 0x1ffffffc, RZ, 0xc0, !PT ;  /* 0x1ffffffc2d2d8812 */ /* 0x000fe200078ec0ff */
[----:B---3--:R-:W-:-:S04]  /*1d60*/  @!P6 FADD.FTZ R32, R35, R36 ;  /* 0x000000242320e221 */ /* 0x008fc80000010000 */
[----:B------:R-:W-:-:S05]  /*1d70*/  @!P6 FADD.FTZ R75, R75, R32 ;  /* 0x000000204b4be221 */ /* 0x000fca0000010000 */
[----:B------:R-:W0:Y:S02]  /*1d80*/  SHFL.BFLY PT, R54, R75, 0x10, 0x1f ;  /* 0x0e001f004b367f89 */ /* 0x000e2400000e0000 */
[----:B0-----:R-:W-:-:S05]  /*1d90*/  FADD.FTZ R54, R54, R75 ;  /* 0x0000004b36367221 */ /* 0x001fca0000010000 */
[----:B------:R-:W0:Y:S02]  /*1da0*/  SHFL.BFLY PT, R35, R54, 0x8, 0x1f ;  /* 0x0d001f0036237f89 */ /* 0x000e2400000e0000 */
[----:B0-----:R-:W-:-:S05]  /*1db0*/  FADD.FTZ R35, R54, R35 ;  /* 0x0000002336237221 */ /* 0x001fca0000010000 */
[----:B------:R-:W0:Y:S01]  /*1dc0*/  SHFL.BFLY PT, R56, R35, 0x4, 0x1f ;  /* 0x0c801f0023387f89 */ /* 0x000e2200000e0000 */
[----:B------:R-:W1:Y:S01]  /*1dd0*/  S2R R36, SR_CgaCtaId ;  /* 0x0000000000247919 */ /* 0x000e620000008800 */
[----:B0-----:R-:W-:-:S05]  /*1de0*/  FADD.FTZ R56, R35, R56 ;  /* 0x0000003823387221 */ /* 0x001fca0000010000 */
[----:B------:R-:W0:Y:S01]  /*1df0*/  SHFL.BFLY PT, R41, R56, 0x2, 0x1f ;  /* 0x0c401f0038297f89 */ /* 0x000e2200000e0000 */
[----:B------:R-:W-:Y:S02]  /*1e00*/  @!P0 VIADD R35, R37, 0x8 ;  /* 0x0000000825238836 */ /* 0x000fe40000000000 */
[----:B0-----:R-:W-:-:S05]  /*1e10*/  FADD.FTZ R41, R56, R41 ;  /* 0x0000002938297221 */ /* 0x001fca0000010000 */
[----:B------:R-:W0:Y:S01]  /*1e20*/  SHFL.BFLY PT, R40, R41, 0x1, 0x1f ;  /* 0x0c201f0029287f89 */ /* 0x000e2200000e0000 */
[----:B-1----:R-:W-:Y:S02]  /*1e30*/  @!P0 LEA R54, R36, R35, 0x18 ;  /* 0x0000002324368211 */ /* 0x002fe400078ec0ff */
[----:B------:R-:W-:-:S03]  /*1e40*/  I2FP.F32.U32 R35, UR9 ;  /* 0x0000000900237c45 */ /* 0x000fc60008201000 */
[----:B------:R-:W-:Y:S02]  /*1e50*/  @!P0 IMAD.IADD R45, R45, 0x1, R54 ;  /* 0x000000012d2d8824 */ /* 0x000fe400078e0236 */
[----:B------:R-:W-:Y:S01]  /*1e60*/  FMUL.FTZ R35, R35, 0.03125 ;  /* 0x3d00000023237820 */ /* 0x000fe20000410000 */
[----:B0-----:R-:W-:Y:S01]  /*1e70*/  FADD.FTZ R54, R41, R40 ;  /* 0x0000002829367221 */ /* 0x001fe20000010000 */
[----:B--2---:R-:W-:-:S04]  /*1e80*/  I2FP.F32.U32 R40, R49 ;  /* 0x0000003100287245 */ /* 0x004fc80000201000 */
[----:B------:R-:W-:Y:S01]  /*1e90*/  FSETP.GT.FTZ.AND P6, PT, R35, R40, PT ;  /* 0x000000282300720b */ /* 0x000fe20003fd4000 */
[----:B------:R-:W-:-:S12]  /*1ea0*/  @!P0 STS [R45], R54 ;  /* 0x000000362d008388 */ /* 0x000fd80000000800 */
[----:B------:R-:W-:Y:S01]  /*1eb0*/  @P6 IMAD.SHL.U32 R35, R43, 0x4, RZ ;  /* 0x000000042b236824 */ /* 0x000fe200078e00ff */
[----:B------:R-:W-:-:S04]  /*1ec0*/  @P6 IADD3 R41, R37, 0x8, RZ ;  /* 0x0000000825296810 */ /* 0x000fc80007ffe0ff */
[----:B------:R-:W-:Y:S02]  /*1ed0*/  @P6 LOP3.LUT R35, R35, 0x7c, RZ, 0xc0, !PT ;  /* 0x0000007c23236812 */ /* 0x000fe400078ec0ff */
[----:B------:R-:W-:-:S05]  /*1ee0*/  @P6 LEA R40, R36, R41, 0x18 ;  /* 0x0000002924286211 */ /* 0x000fca00078ec0ff */
[----:B------:R-:W-:Y:S02]  /*1ef0*/  @P6 IMAD.IADD R40, R40, 0x1, R35 ;  /* 0x0000000128286824 */ /* 0x000fe400078e0223 */
[----:B------:R-:W-:Y:S01]  /*1f00*/  IMAD.MOV.U32 R35, RZ, RZ, RZ ;  /* 0x000000ffff237224 */ /* 0x000fe200078e00ff */
[----:B------:R-:W-:Y:S06]  /*1f10*/  BAR.SYNC.DEFER_BLOCKING 0x0 ;  /* 0x0000000000007b1d */ /* 0x000fec0000010000 */
[----:B------:R-:W0:Y:S04]  /*1f20*/  @P6 LDS R35, [R40] ;  /* 0x0000000028236984 */ /* 0x000e280000000800 */
[----:B0-----:R-:W0:Y:S02]  /*1f30*/  SHFL.BFLY PT, R54, R35, 0x10, 0x1f ;  /* 0x0e001f0023367f89 */ /* 0x001e2400000e0000 */
[----:B0-----:R-:W-:-:S05]  /*1f40*/  FADD.FTZ R54, R54, R35 ;  /* 0x0000002336367221 */ /* 0x001fca0000010000 */
[----:B------:R-:W0:Y:S02]  /*1f50*/  SHFL.BFLY PT, R41, R54, 0x8, 0x1f ;  /* 0x0d001f0036297f89 */ /* 0x000e2400000e0000 */
[----:B0-----:R-:W-:-:S05]  /*1f60*/  FADD.FTZ R41, R54, R41 ;  /* 0x0000002936297221 */ /* 0x001fca0000010000 */
[----:B------:R-:W0:Y:S02]  /*1f70*/  SHFL.BFLY PT, R56, R41, 0x4, 0x1f ;  /* 0x0c801f0029387f89 */ /* 0x000e2400000e0000 */
[----:B0-----:R-:W-:-:S05]  /*1f80*/  FADD.FTZ R56, R41, R56 ;  /* 0x0000003829387221 */ /* 0x001fca0000010000 */
[----:B------:R-:W0:Y:S01]  /*1f90*/  SHFL.BFLY PT, R45, R56, 0x2, 0x1f ;  /* 0x0c401f00382d7f89 */ /* 0x000e2200000e0000 */
[----:B------:R-:W-:-:S13]  /*1fa0*/  ISETP.NE.AND P0, PT, R43, RZ, PT ;  /* 0x000000ff2b00720c */ /* 0x000fda0003f05270 */
[----:B------:R-:W-:Y:S01]  /*1fb0*/  @!P0 I2FP.F32.S32 R40, UR5 ;  /* 0x0000000500288c45 */ /* 0x000fe20008201400 */
[----:B0-----:R-:W-:-:S05]  /*1fc0*/  FADD.FTZ R49, R56, R45 ;  /* 0x0000002d38317221 */ /* 0x001fca0000010000 */
[----:B------:R-:W0:Y:S01]  /*1fd0*/  SHFL.BFLY PT, R58, R49, 0x1, 0x1f ;  /* 0x0c201f00313a7f89 */ /* 0x000e2200000e0000 */
[----:B------:R-:W1:Y:S01]  /*1fe0*/  @!P0 MUFU.RCP R40, R40 ;  /* 0x0000002800288308 */ /* 0x000e620000001000 */
[----:B------:R-:W-:Y:S01]  /*1ff0*/  LEA R45, R36, R37, 0x18 ;  /* 0x00000025242d7211 */ /* 0x000fe200078ec0ff */
[----:B0-----:R-:W-:-:S04]  /*2000*/  FADD.FTZ R35, R49, R58 ;  /* 0x0000003a31237221 */ /* 0x001fc80000010000 */
[----:B-1----:R-:W-:-:S05]  /*2010*/  @!P0 FMUL.FTZ R54, R35, R40 ;  /* 0x0000002823368220 */ /* 0x002fca0000410000 */
[----:B------:R-:W-:Y:S01]  /*2020*/  @!P0 STS [R45], R54 ;  /* 0x000000362d008388 */ /* 0x000fe20000000800 */
[----:B------:R-:W-:Y:S06]  /*2030*/  BAR.SYNC.DEFER_BLOCKING 0x0 ;  /* 0x0000000000007b1d */ /* 0x000fec0000010000 */
[----:B------:R-:W0:Y:S01]  /*2040*/  S2R R40, SR_TID.X ;  /* 0x0000000000287919 */ /* 0x000e220000002100 */
[----:B------:R-:W1:Y:S01]  /*2050*/  LDS R41, [R45] ;  /* 0x000000002d297984 */ /* 0x000e620000000800 */
[----:B------:R-:W-:Y:S01]  /*2060*/  ISETP.GE.AND P6, PT, R43, UR5, PT ;  /* 0x000000052b007c0c */ /* 0x000fe2000bfc6270 */
[----:B0-----:R-:W-:-:S02]  /*2070*/  VIADD R49, R40, UR9 ;  /* 0x0000000928317c36 */ /* 0x001fc40008000000 */
[----:B-1----:R-:W-:-:S04]  /*2080*/  FADD.FTZ R35, R0, -R41 ;  /* 0x8000002900237221 */ /* 0x002fc80000010000 */
[----:B------:R-:W-:-:S05]  /*2090*/  FFMA.FTZ R35, R35, R35, RZ ;  /* 0x0000002323237223 */ /* 0x000fca00000100ff */
[----:B------:R-:W-:Y:S02]  /*20a0*/  FSEL R35, R35, RZ, !P6 ;  /* 0x000000ff23237208 */ /* 0x000fe40007000000 */
[C---:B------:R-:W-:Y:S01]  /*20b0*/  ISETP.GE.AND P6, PT, R49.reuse, UR5, PT ;  /* 0x0000000531007c0c */ /* 0x040fe2000bfc6270 */
[----:B------:R-:W-:Y:S01]  /*20c0*/  FADD.FTZ R40, R2, -R41 ;  /* 0x8000002902287221 */ /* 0x000fe20000010000 */
[----:B------:R-:W-:-:S11]  /*20d0*/  VIADD R49, R49, UR9 ;  /* 0x0000000931317c36 */ /* 0x000fd60008000000 */
[----:B------:R-:W-:Y:S01]  /*20e0*/  @!P6 FFMA.FTZ R35, R40, R40, R35 ;  /* 0x000000282823e223 */ /* 0x000fe20000010023 */
[----:B------:R-:W-:Y:S01]  /*20f0*/  ISETP.GE.AND P6, PT, R49, UR5, PT ;  /* 0x0000000531007c0c */ /* 0x000fe2000bfc6270 */
[----:B------:R-:W-:Y:S01]  /*2100*/  FADD.FTZ R40, R3, -R41 ;  /* 0x8000002903287221 */ /* 0x000fe20000010000 */
[----:B------:R-:W-:-:S11]  /*2110*/  VIADD R51, R49, UR9 ;  /* 0x0000000931337c36 */ /* 0x000fd60008000000 */
[----:B------:R-:W-:Y:S01]  /*2120*/  @!P6 FFMA.FTZ R35, R40, R40, R35 ;  /* 0x000000282823e223 */ /* 0x000fe20000010023 */
[----:B------:R-:W-:Y:S01]  /*2130*/  ISETP.GE.AND P6, PT, R51, UR5, PT ;  /* 0x0000000533007c0c */ /* 0x000fe2000bfc6270 */
[----:B------:R-:W-:-:S12]  /*2140*/  FADD.FTZ R40, R4, -R41 ;  /* 0x8000002904287221 */ /* 0x000fd80000010000 */
[----:B------:R-:W-:Y:S01]  /*2150*/  @!P6 FFMA.FTZ R35, R40, R40, R35 ;  /* 0x000000282823e223 */ /* 0x000fe20000010023 */
[----:B------:R-:W-:-:S04]  /*2160*/  VIADD R40, R43, UR9 ;  /* 0x000000092b287c36 */ /* 0x000fc80008000000 */
[----:B------:R-:W-:-:S05]  /*2170*/  VIADD R40, R40, UR9 ;  /* 0x0000000928287c36 */ /* 0x000fca0008000000 */
[----:B------:R-:W-:-:S05]  /*2180*/  IADD3 R40, R40, UR9, RZ ;  /* 0x0000000928287c10 */ /* 0x000fca000fffe0ff */
[----:B------:R-:W-:-:S05]  /*2190*/  VIADD R49, R40, UR9 ;  /* 0x0000000928317c36 */ /* 0x000fca0008000000 */
[----:B------:R-:W-:Y:S01]  /*21a0*/  ISETP.GE.AND P6, PT, R49, UR5, PT ;  /* 0x0000000531007c0c */ /* 0x000fe2000bfc6270 */
[----:B------:R-:W-:Y:S01]  /*21b0*/  FADD.FTZ R40, R5, -R41 ;  /* 0x8000002905287221 */ /* 0x000fe20000010000 */
[----:B------:R-:W-:-:S11]  /*21c0*/  VIADD R49, R49, UR9 ;  /* 0x0000000931317c36 */ /* 0x000fd60008000000 */
[----:B------:R-:W-:Y:S01]  /*21d0*/  @!P6 FFMA.FTZ R35, R40, R40, R35 ;  /* 0x000000282823e223 */ /* 0x000fe20000010023 */
[C---:B------:R-:W-:Y:S01]  /*21e0*/  ISETP.GE.AND P6, PT, R49.reuse, UR5, PT ;  /* 0x0000000531007c0c */ /* 0x040fe2000bfc6270 */
[----:B------:R-:W-:Y:S01]  /*21f0*/  FADD.FTZ R40, R6, -R41 ;  /* 0x8000002906287221 */ /* 0x000fe20000010000 */
[----:B------:R-:W-:Y:S02]  /*2200*/  VIADD R49, R49, UR9 ;  /* 0x0000000931317c36 */ /* 0x000fe40008000000 */
[----:B------:R-:W-:-:S04]  /*2210*/  VIADD R51, R51, UR9 ;  /* 0x0000000933337c36 */ /* 0x000fc80008000000 */
[----:B------:R-:W-:-:S05]  /*2220*/  VIADD R51, R51, UR9 ;  /* 0x0000000933337c36 */ /* 0x000fca0008000000 */
[----:B------:R-:W-:Y:S01]  /*2230*/  @!P6 FFMA.FTZ R35, R40, R40, R35 ;  /* 0x000000282823e223 */ /* 0x000fe20000010023 */
[----:B------:R-:W-:Y:S01]  /*2240*/  ISETP.GE.AND P6, PT, R49, UR5, PT ;  /* 0x0000000531007c0c */ /* 0x000fe2000bfc6270 */
[----:B------:R-:W-:Y:S02]  /*2250*/  VIADD R51, R51, UR9 ;  /* 0x0000000933337c36 */ /* 0x000fe40008000000 */
[----:B------:R-:W-:Y:S02]  /*2260*/  FADD.FTZ R40, R7, -R41 ;  /* 0x8000002907287221 */ /* 0x000fe40000010000 */
[----:B------:R-:W-:-:S08]  /*2270*/  VIADD R51, R51, UR9 ;  /* 0x0000000933337c36 */ /* 0x000fd00008000000 */
[----:B------:R-:W-:Y:S01]  /*2280*/  @!P6 FFMA.FTZ R35, R40, R40, R35 ;  /* 0x000000282823e223 */ /* 0x000fe20000010023 */
[C---:B------:R-:W-:Y:S01]  /*2290*/  ISETP.GE.AND P6, PT, R51.reuse, UR5, PT ;  /* 0x0000000533007c0c */ /* 0x040fe2000bfc6270 */
[----:B------:R-:W-:Y:S01]  /*22a0*/  FADD.FTZ R40, R8, -R41 ;  /* 0x8000002908287221 */ /* 0x000fe20000010000 */
[----:B------:R-:W-:-:S11]  /*22b0*/  IADD3 R51, R51, UR9, RZ ;  /* 0x0000000933337c10 */ /* 0x000fd6000fffe0ff */
[----:B------:R-:W-:Y:S01]  /*22c0*/  @!P6 FFMA.FTZ R35, R40, R40, R35 ;  /* 0x000000282823e223 */ /* 0x000fe20000010023 */
[----:B------:R-:W-:Y:S01]  /*22d0*/  ISETP.GE.AND P6, PT, R51, UR5, PT ;  /* 0x0000000533007c0c */ /* 0x000fe2000bfc6270 */
[----:B------:R-:W-:Y:S01]  /*22e0*/  FADD.FTZ R40, R9, -R41 ;  /* 0x8000002909287221 */ /* 0x000fe20000010000 */
[----:B------:R-:W-:Y:S02]  /*22f0*/  VIADD R51, R51, UR9 ;  /* 0x0000000933337c36 */ /* 0x000fe40008000000 */
[----:B------:R-:W-:-:S09]  /*2300*/  VIADD R49, R49, UR9 ;  /* 0x0000000931317c36 */ /* 0x000fd20008000000 */
        /* <DEDUP_REMOVED lines=23> */
[----:B------:R-:W-:Y:S01]  /*2480*/  ISETP.GE.AND P6, PT, R51, UR5, PT ;  /* 0x0000000533007c0c */ /* 0x000fe2000bfc6270 */
[----:B------:R-:W-:Y:S01]  /*2490*/  FADD.FTZ R40, R15, -R41 ;  /* 0x800000290f287221 */ /* 0x000fe20000010000 */
[----:B------:R-:W-:-:S11]  /*24a0*/  VIADD R51, R51, UR9 ;  /* 0x0000000933337c36 */ /* 0x000fd60008000000 */
[----:B------:R-:W-:Y:S01]  /*24b0*/  @!P6 FFMA.FTZ R35, R40, R40, R35 ;  /* 0x000000282823e223 */ /* 0x000fe20000010023 */
[C---:B------:R-:W-:Y:S01]  /*24c0*/  ISETP.GE.AND P6, PT, R51.reuse, UR5, PT ;  /* 0x0000000533007c0c */ /* 0x040fe2000bfc6270 */
[----:B------:R-:W-:Y:S01]  /*24d0*/  FADD.FTZ R40, R16, -R41 ;  /* 0x8000002910287221 */ /* 0x000fe20000010000 */
[----:B------:R-:W-:-:S11]  /*24e0*/  VIADD R51, R51, UR9 ;  /* 0x0000000933337c36 */ /* 0x000fd60008000000 */
[----:B------:R-:W-:Y:S01]  /*24f0*/  @!P6 FFMA.FTZ R35, R40, R40, R35 ;  /* 0x000000282823e223 */ /* 0x000fe20000010023 */
[----:B------:R-:W-:Y:S01]  /*2500*/  ISETP.GE.AND P6, PT, R51, UR5, PT ;  /* 0x0000000533007c0c */ /* 0x000fe2000bfc6270 */
[----:B------:R-:W-:Y:S01]  /*2510*/  FADD.FTZ R40, R17, -R41 ;  /* 0x8000002911287221 */ /* 0x000fe20000010000 */
[----:B------:R-:W-:Y:S02]  /*2520*/  VIADD R51, R51, UR9 ;  /* 0x0000000933337c36 */ /* 0x000fe40008000000 */
[----:B------:R-:W-:-:S04]  /*2530*/  VIADD R49, R49, UR9 ;  /* 0x0000000931317c36 */ /* 0x000fc80008000000 */
[----:B------:R-:W-:-:S05]  /*2540*/  VIADD R49, R49, UR9 ;  /* 0x0000000931317c36 */ /* 0x000fca0008000000 */
[----:B------:R-:W-:Y:S01]  /*2550*/  @!P6 FFMA.FTZ R35, R40, R40, R35 ;  /* 0x000000282823e223 */ /* 0x000fe20000010023 */
[----:B------:R-:W-:Y:S01]  /*2560*/  ISETP.GE.AND P6, PT, R51, UR5, PT ;  /* 0x0000000533007c0c */ /* 0x000fe2000bfc6270 */
[----:B------:R-:W-:Y:S02]  /*2570*/  VIADD R49, R49, UR9 ;  /* 0x0000000931317c36 */ /* 0x000fe40008000000 */
[----:B------:R-:W-:-:S03]  /*2580*/  FADD.FTZ R40, R18, -R41 ;  /* 0x8000002912287221 */ /* 0x000fc60000010000 */
[----:B------:R-:W-:-:S05]  /*2590*/  IADD3 R49, R49, UR9, RZ ;  /* 0x0000000931317c10 */ /* 0x000fca000fffe0ff */
[----:B------:R-:W-:Y:S02]  /*25a0*/  VIADD R49, R49, UR9 ;  /* 0x0000000931317c36 */ /* 0x000fe40008000000 */
[----:B------:R-:W-:Y:S01]  /*25b0*/  @!P6 FFMA.FTZ R35, R40, R40, R35 ;  /* 0x000000282823e223 */ /* 0x000fe20000010023 */
[----:B------:R-:W-:Y:S01]  /*25c0*/  ISETP.GE.AND P6, PT, R50, UR5, PT ;  /* 0x0000000532007c0c */ /* 0x000fe2000bfc6270 */
[----:B------:R-:W-:Y:S02]  /*25d0*/  VIADD R49, R49, UR9 ;  /* 0x0000000931317c36 */ /* 0x000fe40008000000 */
[----:B------:R-:W-:Y:S02]  /*25e0*/  FADD.FTZ R40, R19, -R41 ;  /* 0x8000002913287221 */ /* 0x000fe40000010000 */
[----:B------:R-:W-:-:S08]  /*25f0*/  VIADD R49, R49, UR9 ;  /* 0x0000000931317c36 */ /* 0x000fd00008000000 */
        /* <DEDUP_REMOVED lines=8> */
[C---:B------:R-:W-:Y:S01]  /*2680*/  ISETP.GE.AND P6, PT, R51.reuse, UR5, PT ;  /* 0x0000000533007c0c */ /* 0x040fe2000bfc6270 */
[----:B------:R-:W-:Y:S01]  /*2690*/  FADD.FTZ R40, R22, -R41 ;  /* 0x8000002916287221 */ /* 0x000fe20000010000 */
[----:B------:R-:W-:-:S11]  /*26a0*/  VIADD R51, R51, UR9 ;  /* 0x0000000933337c36 */ /* 0x000fd60008000000 */
[----:B------:R-:W-:Y:S01]  /*26b0*/  @!P6 FFMA.FTZ R35, R40, R40, R35 ;  /* 0x000000282823e223 */ /* 0x000fe20000010023 */
[----:B------:R-:W-:Y:S01]  /*26c0*/  ISETP.GE.AND P6, PT, R51, UR5, PT ;  /* 0x0000000533007c0c */ /* 0x000fe2000bfc6270 */
[----:B------:R-:W-:Y:S01]  /*26d0*/  FADD.FTZ R40, R23, -R41 ;  /* 0x8000002917287221 */ /* 0x000fe20000010000 */
[----:B------:R-:W-:Y:S01]  /*26e0*/  VIADD R51, R51, UR9 ;  /* 0x0000000933337c36 */ /* 0x000fe20008000000 */
[----:B------:R-:W-:-:S10]  /*26f0*/  IADD3 R49, R49, UR9, RZ ;  /* 0x0000000931317c10 */ /* 0x000fd4000fffe0ff */
[----:B------:R-:W-:Y:S01]  /*2700*/  @!P6 FFMA.FTZ R35, R40, R40, R35 ;  /* 0x000000282823e223 */ /* 0x000fe20000010023 */
[----:B------:R-:W-:Y:S01]  /*2710*/  ISETP.GE.AND P6, PT, R51, UR5, PT ;  /* 0x0000000533007c0c */ /* 0x000fe2000bfc6270 */
[----:B------:R-:W-:Y:S02]  /*2720*/  VIADD R49, R49, UR9 ;  /* 0x0000000931317c36 */ /* 0x000fe40008000000 */
[----:B------:R-:W-:Y:S01]  /*2730*/  FADD.FTZ R40, R24, -R41 ;  /* 0x8000002918287221 */ /* 0x000fe20000010000 */
[----:B------:R-:W-:Y:S02]  /*2740*/  VIADD R51, R51, UR9 ;  /* 0x0000000933337c36 */ /* 0x000fe40008000000 */
[----:B------:R-:W-:-:S04]  /*2750*/  VIADD R49, R49, UR9 ;  /* 0x0000000931317c36 */ /* 0x000fc80008000000 */
[----:B------:R-:W-:-:S03]  /*2760*/  VIADD R49, R49, UR9 ;  /* 0x0000000931317c36 */ /* 0x000fc60008000000 */
        /* <DEDUP_REMOVED lines=28> */
[----:B------:R-:W-:-:S05]  /*2930*/  @!P6 FFMA.FTZ R35, R40, R40, R35 ;  /* 0x000000282823e223 */ /* 0x000fca0000010023 */
[----:B------:R-:W0:Y:S02]  /*2940*/  SHFL.BFLY PT, R40, R35, 0x10, 0x1f ;  /* 0x0e001f0023287f89 */ /* 0x000e2400000e0000 */
[----:B0-----:R-:W-:-:S05]  /*2950*/  FADD.FTZ R40, R35, R40 ;  /* 0x0000002823287221 */ /* 0x001fca0000010000 */
[----:B------:R-:W0:Y:S02]  /*2960*/  SHFL.BFLY PT, R41, R40, 0x8, 0x1f ;  /* 0x0d001f0028297f89 */ /* 0x000e2400000e0000 */
[----:B0-----:R-:W-:-:S05]  /*2970*/  FADD.FTZ R41, R40, R41 ;  /* 0x0000002928297221 */ /* 0x001fca0000010000 */
[----:B------:R-:W0:Y:S01]  /*2980*/  SHFL.BFLY PT, R54, R41, 0x4, 0x1f ;  /* 0x0c801f0029367f89 */ /* 0x000e2200000e0000 */
[----:B------:R-:W1:Y:S01]  /*2990*/  S2R R49, SR_TID.X ;  /* 0x0000000000317919 */ /* 0x000e620000002100 */
[----:B0-----:R-:W-:-:S05]  /*29a0*/  FADD.FTZ R54, R41, R54 ;  /* 0x0000003629367221 */ /* 0x001fca0000010000 */
[----:B------:R-:W0:Y:S01]  /*29b0*/  SHFL.BFLY PT, R51, R54, 0x2, 0x1f ;  /* 0x0c401f0036337f89 */ /* 0x000e2200000e0000 */
[----:B------:R-:W-:Y:S01]  /*29c0*/  LOP3.LUT P6, RZ, R43, 0x1f, RZ, 0xc0, !PT ;  /* 0x0000001f2bff7812 */ /* 0x000fe200078cc0ff */
[----:B0-----:R-:W-:-:S05]  /*29d0*/  FADD.FTZ R51, R54, R51 ;  /* 0x0000003336337221 */ /* 0x001fca0000010000 */
[----:B------:R-:W0:Y:S07]  /*29e0*/  SHFL.BFLY PT, R56, R51, 0x1, 0x1f ;  /* 0x0c201f0033387f89 */ /* 0x000e2e00000e0000 */
[----:B-1----:R-:W-:Y:S02]  /*29f0*/  @!P6 SHF.R.U32.HI R43, RZ, 0x3, R49 ;  /* 0x00000003ff2be819 */ /* 0x002fe40000011631 */
[----:B------:R-:W-:Y:S01]  /*2a00*/  @!P6 IADD3 R35, R37, 0x8, RZ ;  /* 0x000000082523e810 */ /* 0x000fe20007ffe0ff */
[----:B------:R-:W-:Y:S01]  /*2a10*/  ULDC UR10, c[0x0][0x0] ;  /* 0x00000000000a7ab9 */ /* 0x000fe20000000800 */
[----:B------:R-:W-:-:S02]  /*2a20*/  @!P6 LOP3.LUT R43, R43, 0x1ffffffc, RZ, 0xc0, !PT ;  /* 0x1ffffffc2b2be812 */ /* 0x000fc400078ec0ff */
[----:B------:R-:W-:Y:S02]  /*2a30*/  @!P6 LEA R40, R36, R35, 0x18 ;  /* 0x000000232428e211 */ /* 0x000fe400078ec0ff */
[----:B------:R-:W-:-:S03]  /*2a40*/  I2FP.F32.U32 R35, UR10 ;  /* 0x0000000a00237c45 */ /* 0x000fc60008201000 */
[----:B------:R-:W-:Y:S01]  /*2a50*/  @!P6 IMAD.IADD R43, R43, 0x1, R40 ;  /* 0x000000012b2be824 */ /* 0x000fe200078e0228 */
[----:B------:R-:W-:Y:S01]  /*2a60*/  I2FP.F32.U32 R40, R49 ;  /* 0x0000003100287245 */ /* 0x000fe20000201000 */
[----:B------:R-:W-:Y:S01]  /*2a70*/  FMUL.FTZ R35, R35, 0.03125 ;  /* 0x3d00000023237820 */ /* 0x000fe20000410000 */
[----:B0-----:R-:W-:-:S05]  /*2a80*/  FADD.FTZ R56, R51, R56 ;  /* 0x0000003833387221 */ /* 0x001fca0000010000 */
[----:B------:R0:W-:Y:S01]  /*2a90*/  @!P6 STS [R43], R56 ;  /* 0x000000382b00e388 */ /* 0x0001e20000000800 */
[----:B------:R-:W-:Y:S01]  /*2aa0*/  BAR.SYNC.DEFER_BLOCKING 0x0 ;  /* 0x0000000000007b1d */ /* 0x000fe20000010000 */
[----:B------:R-:W-:-:S07]  /*2ab0*/  FSETP.GT.FTZ.AND P6, PT, R35, R40, PT ;  /* 0x000000282300720b */ /* 0x000fce0003fd4000 */
[----:B0-----:R-:W0:Y:S06]  /*2ac0*/  @!P0 LDC R43, c[0x0][0x238] ;  /* 0x00008e00ff2b8b82 */ /* 0x001e2c0000000800 */
[----:B------:R-:W-:Y:S02]  /*2ad0*/  @P6 VIADD R37, R37, 0x8 ;  /* 0x0000000825256836 */ /* 0x000fe40000000000 */
[----:B------:R-:W-:-:S03]  /*2ae0*/  @P6 IMAD.SHL.U32 R35, R49, 0x4, RZ ;  /* 0x0000000431236824 */ /* 0x000fc600078e00ff */
[----:B------:R-:W-:Y:S02]  /*2af0*/  @P6 LEA R37, R36, R37, 0x18 ;  /* 0x0000002524256211 */ /* 0x000fe400078ec0ff */
[----:B------:R-:W-:Y:S01]  /*2b00*/  @P6 LOP3.LUT R36, R35, 0x7c, RZ, 0xc0, !PT ;  /* 0x0000007c23246812 */ /* 0x000fe200078ec0ff */
[----:B------:R-:W-:-:S04]  /*2b10*/  IMAD.MOV.U32 R35, RZ, RZ, RZ ;  /* 0x000000ffff237224 */ /* 0x000fc800078e00ff */
[----:B------:R-:W-:-:S05]  /*2b20*/  @P6 IMAD.IADD R51, R37, 0x1, R36 ;  /* 0x0000000125336824 */ /* 0x000fca00078e0224 */
[----:B------:R-:W1:Y:S04]  /*2b30*/  @P6 LDS R35, [R51] ;  /* 0x0000000033236984 */ /* 0x000e680000000800 */
[----:B-1----:R-:W1:Y:S02]  /*2b40*/  SHFL.BFLY PT, R36, R35, 0x10, 0x1f ;  /* 0x0e001f0023247f89 */ /* 0x002e6400000e0000 */
[----:B-1----:R-:W-:-:S05]  /*2b50*/  FADD.FTZ R36, R36, R35 ;  /* 0x0000002324247221 */ /* 0x002fca0000010000 */
[----:B------:R-:W1:Y:S02]  /*2b60*/  SHFL.BFLY PT, R37, R36, 0x8, 0x1f ;  /* 0x0d001f0024257f89 */ /* 0x000e6400000e0000 */
[----:B-1----:R-:W-:-:S05]  /*2b70*/  FADD.FTZ R37, R36, R37 ;  /* 0x0000002524257221 */ /* 0x002fca0000010000 */
[----:B------:R-:W1:Y:S02]  /*2b80*/  SHFL.BFLY PT, R40, R37, 0x4, 0x1f ;  /* 0x0c801f0025287f89 */ /* 0x000e6400000e0000 */
[----:B-1----:R-:W-:-:S05]  /*2b90*/  FADD.FTZ R40, R37, R40 ;  /* 0x0000002825287221 */ /* 0x002fca0000010000 */
[----:B------:R-:W1:Y:S01]  /*2ba0*/  SHFL.BFLY PT, R41, R40, 0x2, 0x1f ;  /* 0x0c401f0028297f89 */ /* 0x000e6200000e0000 */
[----:B------:R-:W-:-:S04]  /*2bb0*/  @!P0 I2FP.F32.S32 R51, UR5 ;  /* 0x0000000500338c45 */ /* 0x000fc80008201400 */
[----:B------:R-:W0:Y:S01]  /*2bc0*/  @!P0 MUFU.RCP R35, R51 ;  /* 0x0000003300238308 */ /* 0x000e220000001000 */
[----:B-1----:R-:W-:-:S05]  /*2bd0*/  FADD.FTZ R41, R40, R41 ;  /* 0x0000002928297221 */ /* 0x002fca0000010000 */
[----:B------:R-:W1:Y:S01]  /*2be0*/  SHFL.BFLY PT, R54, R41, 0x1, 0x1f ;  /* 0x0c201f0029367f89 */ /* 0x000e6200000e0000 */
[----:B------:R-:W-:Y:S01]  /*2bf0*/  ISETP.GE.AND P6, PT, R34, UR5, PT ;  /* 0x0000000522007c0c */ /* 0x000fe2000bfc6270 */
[----:B-1----:R-:W-:-:S04]  /*2c00*/  FADD.FTZ R54, R41, R54 ;  /* 0x0000003629367221 */ /* 0x002fc80000010000 */
[----:B0-----:R-:W-:-:S04]  /*2c10*/  @!P0 FFMA.FTZ R35, R54, R35, R43 ;  /* 0x0000002336238223 */ /* 0x001fc8000001002b */
[----:B------:R-:W0:Y:S01]  /*2c20*/  @!P0 MUFU.RSQ R36, R35 ;  /* 0x0000002300248308 */ /* 0x000e220000001400 */
[----:B------:R-:W-:Y:S01]  /*2c30*/  BSSY B0, `(.L_x_0) ;  /* 0x000001c000007945 */ /* 0x000fe20003800000 */
[----:B0-----:R0:W-:Y:S01]  /*2c40*/  @!P0 STS [R45+0x4], R36 ;  /* 0x000004242d008388 */ /* 0x0011e20000000800 */
[----:B------:R-:W-:Y:S01]  /*2c50*/  BAR.SYNC.DEFER_BLOCKING 0x0 ;  /* 0x0000000000007b1d */ /* 0x000fe20000010000 */
[----:B------:R-:W-:-:S05]  /*2c60*/  ISETP.NE.AND P0, PT, R42, RZ, PT ;  /* 0x000000ff2a00720c */ /* 0x000fca0003f05270 */
[----:B------:R-:W-:Y:S08]  /*2c70*/  @P6 BRA `(.L_x_1) ;  /* 0x00000000005c6947 */ /* 0x000ff00003800000 */
[C---:B------:R-:W-:Y:S01]  /*2c80*/  IADD3 R34, P6, R49.reuse, UR4, RZ ;  /* 0x0000000431227c10 */ /* 0x040fe2000ffde0ff */
[----:B------:R-:W-:Y:S01]  /*2c90*/  ULDC.64 UR10, c[0x0][0x218] ;  /* 0x00008600000a7ab9 */ /* 0x000fe20000000a00 */
[----:B------:R-:W1:Y:S02]  /*2ca0*/  LDC.64 R40, c[0x0][0x228] ;  /* 0x00008a00ff287b82 */ /* 0x000e640000000a00 */
[----:B------:R-:W-:Y:S01]  /*2cb0*/  LEA.HI.X.SX32 R35, R49, UR8, 0x1, P6 ;  /* 0x0000000831237c11 */ /* 0x000fe2000b0f0eff */
[----:B0-----:R-:W-:-:S03]  /*2cc0*/  IMAD.SHL.U32 R36, R34, 0x4, RZ ;  /* 0x0000000422247824 */ /* 0x001fc600078e00ff */
[----:B------:R-:W-:Y:S02]  /*2cd0*/  SHF.L.U64.HI R34, R34, 0x2, R35 ;  /* 0x0000000222227819 */ /* 0x000fe40000010223 */
[----:B------:R-:W-:-:S04]  /*2ce0*/  IADD3 R42, P6, R36, UR10, RZ ;  /* 0x0000000a242a7c10 */ /* 0x000fc8000ffde0ff */
[----:B------:R-:W-:Y:S01]  /*2cf0*/  IADD3.X R43, R34, UR11, RZ, P6, !PT ;  /* 0x0000000b222b7c10 */ /* 0x000fe2000b7fe4ff */
[----:B------:R-:W-:Y:S02]  /*2d00*/  ULDC.64 UR10, c[0x0][0x210] ;  /* 0x00008400000a7ab9 */ /* 0x000fe40000000a00 */
[----:B------:R-:W-:-:S03]  /*2d10*/  IADD3 R36, P6, R36, UR10, RZ ;  /* 0x0000000a24247c10 */ /* 0x000fc6000ffde0ff */
[----:B------:R-:W2:Y:S01]  /*2d20*/  LDG.E R43, desc[UR6][R42.64] ;  /* 0x000000062a2b7981 */ /* 0x000ea2000c1e1900 */
[----:B------:R-:W-:Y:S02]  /*2d30*/  IADD3.X R37, R34, UR11, RZ, P6, !PT ;  /* 0x0000000b22257c10 */ /* 0x000fe4000b7fe4ff */
[----:B------:R-:W0:Y:S01]  /*2d40*/  LDC.64 R34, c[0x0][0x230] ;  /* 0x00008c00ff227b82 */ /* 0x000e220000000a00 */
[----:B-1----:R-:W-:-:S06]  /*2d50*/  IMAD.WIDE R40, R49, 0x4, R40 ;  /* 0x0000000431287825 */ /* 0x002fcc00078e0228 */
[----:B------:R-:W3:Y:S01]  /*2d60*/  LDG.E R41, desc[UR6][R40.64] ;  /* 0x0000000628297981 */ /* 0x000ee2000c1e1900 */
[----:B0-----:R-:W-:-:S05]  /*2d70*/  IMAD.WIDE R34, R49, 0x4, R34 ;  /* 0x0000000431227825 */ /* 0x001fca00078e0222 */
[----:B------:R0:W3:Y:S04]  /*2d80*/  LDG.E R51, desc[UR6][R34.64] ;  /* 0x0000000622337981 */ /* 0x0000e8000c1e1900 */
[----:B0-----:R-:W0:Y:S02]  /*2d90*/  LDS.64 R34, [R45] ;  /* 0x000000002d227984 */ /* 0x001e240000000a00 */
[----:B0-----:R-:W-:-:S04]  /*2da0*/  FADD.FTZ R0, R0, -R34 ;  /* 0x8000002200007221 */ /* 0x001fc80000010000 */
[----:B------:R-:W-:-:S04]  /*2db0*/  FMUL.FTZ R0, R0, R35 ;  /* 0x0000002300007220 */ /* 0x000fc80000410000 */
[----:B---3--:R-:W-:-:S04]  /*2dc0*/  FFMA.FTZ R0, R0, R41, R51 ;  /* 0x0000002900007223 */ /* 0x008fc80000010033 */
[----:B--2---:R-:W-:-:S05]  /*2dd0*/  FADD.FTZ R51, R0, R43 ;  /* 0x0000002b00337221 */ /* 0x004fca0000010000 */
[----:B------:R1:W-:Y:S02]  /*2de0*/  STG.E desc[UR6][R36.64], R51 ;  /* 0x0000003324007986 */ /* 0x0003e4000c101906 */
.L_x_1:
[----:B------:R-:W-:Y:S05]  /*2df0*/  BSYNC B0 ;  /* 0x0000000000007941 */ /* 0x000fea0003800000 */
.L_x_0:
[----:B------:R-:W-:Y:S01]  /*2e00*/  ULDC UR10, c[0x0][0x0] ;  /* 0x00000000000a7ab9 */ /* 0x000fe20000000800 */
[----:B------:R-:W-:Y:S01]  /*2e10*/  BSSY B0, `(.L_x_2) ;  /* 0x000001d000007945 */ /* 0x000fe20003800000 */
[----:B------:R-:W-:-:S05]  /*2e20*/  VIADD R0, R49, UR10 ;  /* 0x0000000a31007c36 */ /* 0x000fca0008000000 */
[----:B------:R-:W-:-:S13]  /*2e30*/  ISETP.GE.AND P6, PT, R0, UR5, PT ;  /* 0x0000000500007c0c */ /* 0x000fda000bfc6270 */
[----:B------:R-:W-:Y:S05]  /*2e40*/  @P6 BRA `(.L_x_3) ;  /* 0x0000000000646947 */ /* 0x000fea0003800000 */
[----:B------:R-:W-:Y:S01]  /*2e50*/  ULDC UR10, c[0x0][0x0] ;  /* 0x00000000000a7ab9 */ /* 0x000fe20000000800 */
[----:B------:R-:W2:Y:S01]  /*2e60*/  LDC.64 R40, c[0x0][0x228] ;  /* 0x00008a00ff287b82 */ /* 0x000ea20000000a00 */
[----:B-1----:R-:W-:Y:S01]  /*2e70*/  IADD3 R51, R49, UR10, RZ ;  /* 0x0000000a31337c10 */ /* 0x002fe2000fffe0ff */
[----:B------:R-:W-:-:S03]  /*2e80*/  ULDC.64 UR10, c[0x0][0x218] ;  /* 0x00008600000a7ab9 */ /* 0x000fc60000000a00 */
[----:B------:R-:W-:-:S04]  /*2e90*/  IADD3 R0, P6, R51, UR4, RZ ;  /* 0x0000000433007c10 */ /* 0x000fc8000ffde0ff */
[----:B------:R-:W-:Y:S01]  /*2ea0*/  LEA.HI.X.SX32 R35, R51, UR8, 0x1, P6 ;  /* 0x0000000833237c11 */ /* 0x000fe2000b0f0eff */
[----:B0-----:R-:W-:-:S03]  /*2eb0*/  IMAD.SHL.U32 R36, R0, 0x4, RZ ;  /* 0x0000000400247824 */ /* 0x001fc600078e00ff */
[----:B------:R-:W-:Y:S02]  /*2ec0*/  SHF.L.U64.HI R0, R0, 0x2, R35 ;  /* 0x0000000200007819 */ /* 0x000fe40000010223 */
[----:B------:R-:W0:Y:S01]  /*2ed0*/  LDC.64 R34, c[0x0][0x230] ;  /* 0x00008c00ff227b82 */ /* 0x000e220000000a00 */
[----:B------:R-:W-:-:S04]  /*2ee0*/  IADD3 R42, P6, R36, UR10, RZ ;  /* 0x0000000a242a7c10 */ /* 0x000fc8000ffde0ff */
[----:B------:R-:W-:Y:S01]  /*2ef0*/  IADD3.X R43, R0, UR11, RZ, P6, !PT ;  /* 0x0000000b002b7c10 */ /* 0x000fe2000b7fe4ff */
[----:B------:R-:W-:Y:S02]  /*2f00*/  ULDC.64 UR10, c[0x0][0x210] ;  /* 0x00008400000a7ab9 */ /* 0x000fe40000000a00 */
[----:B------:R-:W-:Y:S01]  /*2f10*/  IADD3 R36, P6, R36, UR10, RZ ;  /* 0x0000000a24247c10 */ /* 0x000fe2000ffde0ff */
[----:B--2---:R-:W-:Y:S02]  /*2f20*/  IMAD.WIDE R40, R51, 0x4, R40 ;  /* 0x0000000433287825 */ /* 0x004fe400078e0228 */
[----:B------:R-:W2:Y:S01]  /*2f30*/  LDG.E R43, desc[UR6][R42.64] ;  /* 0x000000062a2b7981 */ /* 0x000ea2000c1e1900 */
[----:B------:R-:W-:-:S03]  /*2f40*/  IADD3.X R37, R0, UR11, RZ, P6, !PT ;  /* 0x0000000b00257c10 */ /* 0x000fc6000b7fe4ff */
        /* <DEDUP_REMOVED lines=9> */
.L_x_3:
[----:B------:R-:W-:Y:S05]  /*2fe0*/  BSYNC B0 ;  /* 0x0000000000007941 */ /* 0x000fea0003800000 */
.L_x_2:
[----:B------:R-:W3:Y:S01]  /*2ff0*/  LDC R0, c[0x0][RZ] ;  /* 0x00000000ff007b82 */ /* 0x000ee20000000800 */
[----:B------:R-:W-:Y:S01]  /*3000*/  BSSY B0, `(.L_x_4) ;  /* 0x000001d000007945 */ /* 0x000fe20003800000 */
[----:B---3--:R-:W-:-:S04]  /*3010*/  IADD3 R0, R0, R0, R49 ;  /* 0x0000000000007210 */ /* 0x008fc80007ffe031 */
[----:B------:R-:W-:-:S13]  /*3020*/  ISETP.GE.AND P6, PT, R0, UR5, PT ;  /* 0x0000000500007c0c */ /* 0x000fda000bfc6270 */
[----:B------:R-:W-:Y:S05]  /*3030*/  @P6 BRA `(.L_x_5) ;  /* 0x0000000000646947 */ /* 0x000fea0003800000 */
[----:B------:R-:W1:Y:S01]  /*3040*/  LDC R0, c[0x0][RZ] ;  /* 0x00000000ff007b82 */ /* 0x000e620000000800 */
[----:B------:R-:W-:-:S07]  /*3050*/  ULDC.64 UR10, c[0x0][0x218] ;  /* 0x00008600000a7ab9 */ /* 0x000fce0000000a00 */
[----:B------:R-:W3:Y:S01]  /*3060*/  LDC.64 R40, c[0x0][0x228] ;  /* 0x00008a00ff287b82 */ /* 0x000ee20000000a00 */
[----:B-12---:R-:W-:-:S04]  /*3070*/  IADD3 R51, R0, R0, R49 ;  /* 0x0000000000337210 */ /* 0x006fc80007ffe031 */
[----:B------:R-:W-:-:S04]  /*3080*/  IADD3 R0, P6, R51, UR4, RZ ;  /* 0x0000000433007c10 */ /* 0x000fc8000ffde0ff */
[C---:B------:R-:W-:Y:S01]  /*3090*/  LEA.HI.X.SX32 R35, R51.reuse, UR8, 0x1, P6 ;  /* 0x0000000833237c11 */ /* 0x040fe2000b0f0eff */
[C---:B0-----:R-:W-:Y:S02]  /*30a0*/  IMAD.SHL.U32 R36, R0.reuse, 0x4, RZ ;  /* 0x0000000400247824 */ /* 0x041fe400078e00ff */
[----:B---3--:R-:W-:Y:S01]  /*30b0*/  IMAD.WIDE R40, R51, 0x4, R40 ;  /* 0x0000000433287825 */ /* 0x008fe200078e0228 */
[----:B------:R-:W-:Y:S02]  /*30c0*/  SHF.L.U64.HI R0, R0, 0x2, R35 ;  /* 0x0000000200007819 */ /* 0x000fe40000010223 */
[----:B------:R-:W0:Y:S01]  /*30d0*/  LDC.64 R34, c[0x0][0x230] ;  /* 0x00008c00ff227b82 */ /* 0x000e220000000a00 */
[----:B------:R-:W-:Y:S02]  /*30e0*/  IADD3 R42, P6, R36, UR10, RZ ;  /* 0x0000000a242a7c10 */ /* 0x000fe4000ffde0ff */
[----:B------:R-:W2:Y:S02]  /*30f0*/  LDG.E R41, desc[UR6][R40.64] ;  /* 0x0000000628297981 */ /* 0x000ea4000c1e1900 */
[----:B------:R-:W-:Y:S01]  /*3100*/  IADD3.X R43, R0, UR11, RZ, P6, !PT ;  /* 0x0000000b002b7c10 */ /* 0x000fe2000b7fe4ff */
[----:B------:R-:W-:-:S02]  /*3110*/  ULDC.64 UR10, c[0x0][0x210] ;  /* 0x00008400000a7ab9 */ /* 0x000fc40000000a00 */
[----:B------:R-:W-:-:S03]  /*3120*/  IADD3 R36, P6, R36, UR10, RZ ;  /* 0x0000000a24247c10 */ /* 0x000fc6000ffde0ff */
[----:B------:R-:W3:Y:S01]  /*3130*/  LDG.E R43, desc[UR6][R42.64] ;  /* 0x000000062a2b7981 */ /* 0x000ee2000c1e1900 */
[----:B------:R-:W-:Y:S01]  /*3140*/  IADD3.X R37, R0, UR11, RZ, P6, !PT ;  /* 0x0000000b00257c10 */ /* 0x000fe2000b7fe4ff */
[----:B0-----:R-:W-:-:S05]  /*3150*/  IMAD.WIDE R34, R51, 0x4, R34 ;  /* 0x0000000433227825 */ /* 0x001fca00078e0222 */
[----:B------:R0:W2:Y:S04]  /*3160*/  LDG.E R51, desc[UR6][R34.64] ;  /* 0x0000000622337981 */ /* 0x0000a8000c1e1900 */
[----:B0-----:R-:W0:Y:S02]  /*3170*/  LDS.64 R34, [R45] ;  /* 0x000000002d227984 */ /* 0x001e240000000a00 */
[----:B0-----:R-:W-:-:S04]  /*3180*/  FADD.FTZ R0, R3, -R34 ;  /* 0x8000002203007221 */ /* 0x001fc80000010000 */
[----:B------:R-:W-:-:S04]  /*3190*/  FMUL.FTZ R0, R0, R35 ;  /* 0x0000002300007220 */ /* 0x000fc80000410000 */
[----:B--2---:R-:W-:-:S04]  /*31a0*/  FFMA.FTZ R0, R0, R41, R51 ;  /* 0x0000002900007223 */ /* 0x004fc80000010033 */
[----:B---3--:R-:W-:-:S05]  /*31b0*/  FADD.FTZ R3, R0, R43 ;  /* 0x0000002b00037221 */ /* 0x008fca0000010000 */
[----:B------:R3:W-:Y:S02]  /*31c0*/  STG.E desc[UR6][R36.64], R3 ;  /* 0x0000000324007986 */ /* 0x0007e4000c101906 */
.L_x_5:
[----:B------:R-:W-:Y:S05]  /*31d0*/  BSYNC B0 ;  /* 0x0000000000007941 */ /* 0x000fea0003800000 */
.L_x_4:
[----:B------:R-:W4:Y:S01]  /*31e0*/  LDC R2, c[0x0][RZ] ;  /* 0x00000000ff027b82 */ /* 0x000f220000000800 */
[----:B------:R-:W-:Y:S01]  /*31f0*/  VIADD R0, R49, UR9 ;  /* 0x0000000931007c36 */ /* 0x000fe20008000000 */
[----:B------:R-:W-:Y:S03]  /*3200*/  BSSY B0, `(.L_x_6) ;  /* 0x0000024000007945 */ /* 0x000fe60003800000 */
[----:B------:R-:W-:-:S04]  /*3210*/  VIADD R0, R0, UR9 ;  /* 0x0000000900007c36 */ /* 0x000fc80008000000 */
[----:B------:R-:W-:-:S04]  /*3220*/  VIADD R0, R0, UR9 ;  /* 0x0000000900007c36 */ /* 0x000fc80008000000 */
[----:B---3--:R-:W-:-:S04]  /*3230*/  VIADD R3, R0, UR9 ;  /* 0x0000000900037c36 */ /* 0x008fc80008000000 */
[----:B------:R-:W-:Y:S01]  /*3240*/  VIADD R3, R3, UR9 ;  /* 0x0000000903037c36 */ /* 0x000fe20008000000 */
[----:B----4-:R-:W-:-:S04]  /*3250*/  IADD3 R0, R2, R2, R49 ;  /* 0x0000000202007210 */ /* 0x010fc80007ffe031 */
[----:B------:R-:W-:Y:S01]  /*3260*/  IADD3 R2, R0, R2, RZ ;  /* 0x0000000200027210 */ /* 0x000fe20007ffe0ff */
[----:B------:R-:W-:-:S03]  /*3270*/  VIADD R0, R3, UR9 ;  /* 0x0000000903007c36 */ /* 0x000fc60008000000 */
[----:B------:R-:W-:-:S13]  /*3280*/  ISETP.GE.AND P6, PT, R2, UR5, PT ;  /* 0x0000000502007c0c */ /* 0x000fda000bfc6270 */
[----:B------:R-:W-:Y:S05]  /*3290*/  @P6 BRA `(.L_x_7) ;  /* 0x0000000000686947 */ /* 0x000fea0003800000 */
[----:B------:R-:W3:Y:S01]  /*32a0*/  LDC R43, c[0x0][RZ] ;  /* 0x00000000ff2b7b82 */ /* 0x000ee20000000800 */
[----:B------:R-:W-:-:S07]  /*32b0*/  ULDC.64 UR10, c[0x0][0x218] ;  /* 0x00008600000a7ab9 */ /* 0x000fce0000000a00 */
[----:B012---:R-:W0:Y:S01]  /*32c0*/  LDC.64 R36, c[0x0][0x228] ;  /* 0x00008a00ff247b82 */ /* 0x007e220000000a00 */
[----:B---3--:R-:W-:-:S05]  /*32d0*/  IADD3 R2, R43, R43, R49 ;  /* 0x0000002b2b027210 */ /* 0x008fca0007ffe031 */
[----:B------:R-:W-:-:S04]  /*32e0*/  IMAD.IADD R43, R2, 0x1, R43 ;  /* 0x00000001022b7824 */ /* 0x000fc800078e022b */
[C---:B0-----:R-:W-:Y:S01]  /*32f0*/  IMAD.WIDE R36, R43.reuse, 0x4, R36 ;  /* 0x000000042b247825 */ /* 0x041fe200078e0224 */
[----:B------:R-:W-:-:S04]  /*3300*/  IADD3 R2, P6, R43, UR4, RZ ;  /* 0x000000042b027c10 */ /* 0x000fc8000ffde0ff */
[----:B------:R-:W-:Y:S01]  /*3310*/  LEA.HI.X.SX32 R3, R43, UR8, 0x1, P6 ;  /* 0x000000082b037c11 */ /* 0x000fe2000b0f0eff */
[C---:B------:R-:W-:Y:S01]  /*3320*/  IMAD.SHL.U32 R34, R2.reuse, 0x4, RZ ;  /* 0x0000000402227824 */ /* 0x040fe200078e00ff */
[----:B------:R-:W2:Y:S02]  /*3330*/  LDG.E R37, desc[UR6][R36.64] ;  /* 0x0000000624257981 */ /* 0x000ea4000c1e1900 */
[----:B------:R-:W-:Y:S02]  /*3340*/  SHF.L.U64.HI R2, R2, 0x2, R3 ;  /* 0x0000000202027819 */ /* 0x000fe40000010203 */
[----:B------:R-:W-:-:S04]  /*3350*/  IADD3 R40, P6, R34, UR10, RZ ;  /* 0x0000000a22287c10 */ /* 0x000fc8000ffde0ff */
[----:B------:R-:W-:Y:S01]  /*3360*/  IADD3.X R41, R2, UR11, RZ, P6, !PT ;  /* 0x0000000b02297c10 */ /* 0x000fe2000b7fe4ff */
[----:B------:R-:W-:Y:S02]  /*3370*/  ULDC.64 UR10, c[0x0][0x210] ;  /* 0x00008400000a7ab9 */ /* 0x000fe40000000a00 */
[----:B------:R-:W-:-:S03]  /*3380*/  IADD3 R34, P6, R34, UR10, RZ ;  /* 0x0000000a22227c10 */ /* 0x000fc6000ffde0ff */
[----:B------:R-:W3:Y:S01]  /*3390*/  LDG.E R41, desc[UR6][R40.64] ;  /* 0x0000000628297981 */ /* 0x000ee2000c1e1900 */
[----:B------:R-:W-:Y:S02]  /*33a0*/  IADD3.X R35, R2, UR11, RZ, P6, !PT ;  /* 0x0000000b02237c10 */ /* 0x000fe4000b7fe4ff */
[----:B------:R-:W0:Y:S02]  /*33b0*/  LDC.64 R2, c[0x0][0x230] ;  /* 0x00008c00ff027b82 */ /* 0x000e240000000a00 */
        /* <DEDUP_REMOVED lines=8> */
.L_x_7:
[----:B------:R-:W-:Y:S05]  /*3440*/  BSYNC B0 ;  /* 0x0000000000007941 */ /* 0x000fea0003800000 */
.L_x_6:
[----:B------:R-:W-:Y:S01]  /*3450*/  ISETP.GE.AND P6, PT, R33, UR5, PT ;  /* 0x0000000521007c0c */ /* 0x000fe2000bfc6270 */
[----:B------:R-:W-:-:S12]  /*3460*/  BSSY B0, `(.L_x_8) ;  /* 0x000001d000007945 */ /* 0x000fd80003800000 */
[----:B------:R-:W-:Y:S05]  /*3470*/  @P6 BRA `(.L_x_9) ;  /* 0x00000000006c6947 */ /* 0x000fea0003800000 */
[----:B------:R-:W-:Y:S01]  /*3480*/  VIADD R2, R49, UR9 ;  /* 0x0000000931027c36 */ /* 0x000fe20008000000 */
[----:B------:R-:W-:Y:S01]  /*3490*/  ULDC.64 UR10, c[0x0][0x218] ;  /* 0x00008600000a7ab9 */ /* 0x000fe20000000a00 */
[----:B012---:R-:W0:Y:S02]  /*34a0*/  LDC.64 R36, c[0x0][0x228] ;  /* 0x00008a00ff247b82 */ /* 0x007e240000000a00 */
[----:B------:R-:W-:-:S04]  /*34b0*/  VIADD R2, R2, UR9 ;  /* 0x0000000902027c36 */ /* 0x000fc80008000000 */
[----:B------:R-:W-:-:S04]  /*34c0*/  VIADD R2, R2, UR9 ;  /* 0x0000000902027c36 */ /* 0x000fc80008000000 */
[----:B------:R-:W-:-:S05]  /*34d0*/  VIADD R33, R2, UR9 ;  /* 0x0000000902217c36 */ /* 0x000fca0008000000 */
[----:B------:R-:W-:-:S04]  /*34e0*/  IADD3 R2, P6, R33, UR4, RZ ;  /* 0x0000000421027c10 */ /* 0x000fc8000ffde0ff */
[C---:B------:R-:W-:Y:S02]  /*34f0*/  LEA.HI.X.SX32 R3, R33.reuse, UR8, 0x1, P6 ;  /* 0x0000000821037c11 */ /* 0x040fe4000b0f0eff */
[C---:B---3--:R-:W-:Y:S02]  /*3500*/  SHF.L.U32 R34, R2.reuse, 0x2, RZ ;  /* 0x0000000202227819 */ /* 0x048fe400000006ff */
[----:B------:R-:W-:Y:S01]  /*3510*/  SHF.L.U64.HI R2, R2, 0x2, R3 ;  /* 0x0000000202027819 */ /* 0x000fe20000010203 */
[----:B0-----:R-:W-:Y:S01]  /*3520*/  IMAD.WIDE R36, R33, 0x4, R36 ;  /* 0x0000000421247825 */ /* 0x001fe200078e0224 */
[----:B------:R-:W-:-:S04]  /*3530*/  IADD3 R40, P6, R34, UR10, RZ ;  /* 0x0000000a22287c10 */ /* 0x000fc8000ffde0ff */
[----:B------:R-:W-:Y:S01]  /*3540*/  IADD3.X R41, R2, UR11, RZ, P6, !PT ;  /* 0x0000000b02297c10 */ /* 0x000fe2000b7fe4ff */
[----:B------:R-:W-:Y:S01]  /*3550*/  ULDC.64 UR10, c[0x0][0x210] ;  /* 0x00008400000a7ab9 */ /* 0x000fe20000000a00 */
[----:B------:R-:W2:Y:S01]  /*3560*/  LDG.E R37, desc[UR6][R36.64] ;  /* 0x0000000624257981 */ /* 0x000ea2000c1e1900 */
        /* <DEDUP_REMOVED lines=12> */
.L_x_9:
[----:B------:R-:W-:Y:S05]  /*3630*/  BSYNC B0 ;  /* 0x0000000000007941 */ /* 0x000fea0003800000 */
.L_x_8:
[----:B------:R-:W-:Y:S01]  /*3640*/  ISETP.GE.AND P6, PT, R44, UR5, PT ;  /* 0x000000052c007c0c */ /* 0x000fe2000bfc6270 */
[----:B------:R-:W-:-:S12]  /*3650*/  BSSY B0, `(.L_x_10) ;  /* 0x000001e000007945 */ /* 0x000fd80003800000 */
[----:B------:R-:W-:Y:S05]  /*3660*/  @P6 BRA `(.L_x_11) ;  /* 0x0000000000706947 */ /* 0x000fea0003800000 */
[----:B------:R-:W-:Y:S01]  /*3670*/  VIADD R49, R49, UR9 ;  /* 0x0000000931317c36 */ /* 0x000fe20008000000 */
[----:B---34-:R-:W3:Y:S01]  /*3680*/  LDC.64 R34, c[0x0][0x228] ;  /* 0x00008a00ff227b82 */ /* 0x018ee20000000a00 */
[----:B------:R-:W-:Y:S02]  /*3690*/  ULDC.64 UR10, c[0x0][0x218] ;  /* 0x00008600000a7ab9 */ /* 0x000fe40000000a00 */
[----:B------:R-:W-:-:S04]  /*36a0*/  VIADD R49, R49, UR9 ;  /* 0x0000000931317c36 */ /* 0x000fc80008000000 */
[----:B------:R-:W-:-:S04]  /*36b0*/  VIADD R49, R49, UR9 ;  /* 0x0000000931317c36 */ /* 0x000fc80008000000 */
[----:B------:R-:W-:-:S04]  /*36c0*/  VIADD R49, R49, UR9 ;  /* 0x0000000931317c36 */ /* 0x000fc80008000000 */
[----:B------:R-:W-:-:S05]  /*36d0*/  VIADD R49, R49, UR9 ;  /* 0x0000000931317c36 */ /* 0x000fca0008000000 */
[----:B------:R-:W-:-:S04]  /*36e0*/  IADD3 R3, P6, R49, UR4, RZ ;  /* 0x0000000431037c10 */ /* 0x000fc8000ffde0ff */
[----:B------:R-:W-:Y:S01]  /*36f0*/  LEA.HI.X.SX32 R4, R49, UR8, 0x1, P6 ;  /* 0x0000000831047c11 */ /* 0x000fe2000b0f0eff */
[----:B------:R-:W-:Y:S02]  /*3700*/  IMAD.SHL.U32 R2, R3, 0x4, RZ ;  /* 0x0000000403027824 */ /* 0x000fe400078e00ff */
[----:B---3--:R-:W-:Y:S01]  /*3710*/  IMAD.WIDE R34, R49, 0x4, R34 ;  /* 0x0000000431227825 */ /* 0x008fe200078e0222 */
[----:B------:R-:W-:Y:S02]  /*3720*/  SHF.L.U64.HI R3, R3, 0x2, R4 ;  /* 0x0000000203037819 */ /* 0x000fe40000010204 */
[----:B------:R-:W3:Y:S01]  /*3730*/  LDC.64 R4, c[0x0][0x230] ;  /* 0x00008c00ff047b82 */ /* 0x000ee20000000a00 */
[----:B012---:R-:W-:Y:S02]  /*3740*/  IADD3 R36, P6, R2, UR10, RZ ;  /* 0x0000000a02247c10 */ /* 0x007fe4000ffde0ff */
[----:B------:R-:W2:Y:S02]  /*3750*/  LDG.E R35, desc[UR6][R34.64] ;  /* 0x0000000622237981 */ /* 0x000ea4000c1e1900 */
[----:B------:R-:W-:Y:S01]  /*3760*/  IADD3.X R37, R3, UR11, RZ, P6, !PT ;  /* 0x0000000b03257c10 */ /* 0x000fe2000b7fe4ff */
[----:B------:R-:W-:-:S02]  /*3770*/  ULDC.64 UR10, c[0x0][0x210] ;  /* 0x00008400000a7ab9 */ /* 0x000fc40000000a00 */
[----:B------:R-:W-:-:S03]  /*3780*/  IADD3 R2, P6, R2, UR10, RZ ;  /* 0x0000000a02027c10 */ /* 0x000fc6000ffde0ff */
[----:B------:R-:W4:Y:S01]  /*3790*/  LDG.E R37, desc[UR6][R36.64] ;  /* 0x0000000624257981 */ /* 0x000f22000c1e1900 */
[----:B------:R-:W-:Y:S01]  /*37a0*/  IADD3.X R3, R3, UR11, RZ, P6, !PT ;  /* 0x0000000b03037c10 */ /* 0x000fe2000b7fe4ff */
[----:B---3--:R-:W-:-:S05]  /*37b0*/  IMAD.WIDE R4, R49, 0x4, R4 ;  /* 0x0000000431047825 */ /* 0x008fca00078e0204 */
[----:B------:R0:W2:Y:S04]  /*37c0*/  LDG.E R33, desc[UR6][R4.64] ;  /* 0x0000000604217981 */ /* 0x0000a8000c1e1900 */
[----:B0-----:R-:W0:Y:S02]  /*37d0*/  LDS.64 R4, [R45] ;  /* 0x000000002d047984 */ /* 0x001e240000000a00 */
[----:B0-----:R-:W-:-:S04]  /*37e0*/  FADD.FTZ R6, R6, -R4 ;  /* 0x8000000406067221 */ /* 0x001fc80000010000 */
[----:B------:R-:W-:-:S04]  /*37f0*/  FMUL.FTZ R6, R6, R5 ;  /* 0x0000000506067220 */ /* 0x000fc80000410000 */
[----:B--2---:R-:W-:-:S04]  /*3800*/  FFMA.FTZ R6, R6, R35, R33 ;  /* 0x0000002306067223 */ /* 0x004fc80000010021 */
[----:B----4-:R-:W-:-:S05]  /*3810*/  FADD.FTZ R33, R6, R37 ;  /* 0x0000002506217221 */ /* 0x010fca0000010000 */
[----:B------:R0:W-:Y:S02]  /*3820*/  STG.E desc[UR6][R2.64], R33 ;  /* 0x0000002102007986 */ /* 0x0001e4000c101906 */
.L_x_11:
[----:B------:R-:W-:Y:S05]  /*3830*/  BSYNC B0 ;  /* 0x0000000000007941 */ /* 0x000fea0003800000 */
.L_x_10:
[----:B------:R-:W-:Y:S01]  /*3840*/  ISETP.GE.AND P6, PT, R38, UR5, PT ;  /* 0x0000000526007c0c */ /* 0x000fe2000bfc6270 */
[----:B------:R-:W-:-:S12]  /*3850*/  BSSY B0, `(.L_x_12) ;  /* 0x0000019000007945 */ /* 0x000fd80003800000 */
[----:B------:R-:W-:Y:S05]  /*3860*/  @P6 BRA `(.L_x_13) ;  /* 0x00000000005c6947 */ /* 0x000fea0003800000 */
[C---:B0-----:R-:W-:Y:S01]  /*3870*/  IADD3 R2, P6, R0.reuse, UR4, RZ ;  /* 0x0000000400027c10 */ /* 0x041fe2000ffde0ff */
[----:B------:R-:W-:Y:S01]  /*3880*/  ULDC.64 UR10, c[0x0][0x218] ;  /* 0x00008600000a7ab9 */ /* 0x000fe20000000a00 */
[----:B----4-:R-:W0:Y:S01]  /*3890*/  LDC.64 R4, c[0x0][0x230] ;  /* 0x00008c00ff047b82 */ /* 0x010e220000000a00 */
[----:B------:R-:W4:Y:S01]  /*38a0*/  LDS.64 R40, [R45] ;  /* 0x000000002d287984 */ /* 0x000f220000000a00 */
[----:B------:R-:W-:Y:S01]  /*38b0*/  LEA.HI.X.SX32 R3, R0, UR8, 0x1, P6 ;  /* 0x0000000800037c11 */ /* 0x000fe2000b0f0eff */
[----:B---3--:R-:W-:-:S03]  /*38c0*/  IMAD.SHL.U32 R34, R2, 0x4, RZ ;  /* 0x0000000402227824 */ /* 0x008fc600078e00ff */
[----:B------:R-:W-:Y:S02]  /*38d0*/  SHF.L.U64.HI R2, R2, 0x2, R3 ;  /* 0x0000000202027819 */ /* 0x000fe40000010203 */
[----:B-12---:R-:W-:-:S04]  /*38e0*/  IADD3 R36, P6, R34, UR10, RZ ;  /* 0x0000000a22247c10 */ /* 0x006fc8000ffde0ff */
[----:B------:R-:W-:Y:S01]  /*38f0*/  IADD3.X R37, R2, UR11, RZ, P6, !PT ;  /* 0x0000000b02257c10 */ /* 0x000fe2000b7fe4ff */
[----:B------:R-:W-:Y:S02]  /*3900*/  ULDC.64 UR10, c[0x0][0x210] ;  /* 0x00008400000a7ab9 */ /* 0x000fe40000000a00 */
[----:B------:R-:W-:-:S03]  /*3910*/  IADD3 R34, P6, R34, UR10, RZ ;  /* 0x0000000a22227c10 */ /* 0x000fc6000ffde0ff */
[----:B------:R-:W2:Y:S01]  /*3920*/  LDG.E R37, desc[UR6][R36.64] ;  /* 0x0000000624257981 */ /* 0x000ea2000c1e1900 */
[----:B------:R-:W-:Y:S02]  /*3930*/  IADD3.X R35, R2, UR11, RZ, P6, !PT ;  /* 0x0000000b02237c10 */ /* 0x000fe4000b7fe4ff */
[----:B------:R-:W1:Y:S01]  /*3940*/  LDC.64 R2, c[0x0][0x228] ;  /* 0x00008a00ff027b82 */ /* 0x000e620000000a00 */
[----:B0-----:R-:W-:-:S06]  /*3950*/  IMAD.WIDE R4, R0, 0x4, R4 ;  /* 0x0000000400047825 */ /* 0x001fcc00078e0204 */
[----:B------:R-:W3:Y:S01]  /*3960*/  LDG.E R5, desc[UR6][R4.64] ;  /* 0x0000000604057981 */ /* 0x000ee2000c1e1900 */
[----:B-1----:R-:W-:-:S06]  /*3970*/  IMAD.WIDE R2, R0, 0x4, R2 ;  /* 0x0000000400027825 */ /* 0x002fcc00078e0202 */
[----:B------:R-:W3:Y:S01]  /*3980*/  LDG.E R3, desc[UR6][R2.64] ;  /* 0x0000000602037981 */ /* 0x000ee2000c1e1900 */
[----:B----4-:R-:W-:-:S04]  /*3990*/  FADD.FTZ R40, R7, -R40 ;  /* 0x8000002807287221 */ /* 0x010fc80000010000 */
[----:B------:R-:W-:-:S04]  /*39a0*/  FMUL.FTZ R40, R40, R41 ;  /* 0x0000002928287220 */ /* 0x000fc80000410000 */
[----:B---3--:R-:W-:-:S04]  /*39b0*/  FFMA.FTZ R40, R40, R3, R5 ;  /* 0x0000000328287223 */ /* 0x008fc80000010005 */
[----:B--2---:R-:W-:-:S05]  /*39c0*/  FADD.FTZ R7, R40, R37 ;  /* 0x0000002528077221 */ /* 0x004fca0000010000 */
[----:B------:R0:W-:Y:S02]  /*39d0*/  STG.E desc[UR6][R34.64], R7 ;  /* 0x0000000722007986 */ /* 0x0001e4000c101906 */
.L_x_13:
[----:B------:R-:W-:Y:S05]  /*39e0*/  BSYNC B0 ;  /* 0x0000000000007941 */ /* 0x000fea0003800000 */
.L_x_12:
[----:B------:R-:W-:Y:S01]  /*39f0*/  ULDC UR10, c[0x0][0x0] ;  /* 0x00000000000a7ab9 */ /* 0x000fe20000000800 */
[----:B------:R-:W-:Y:S01]  /*3a00*/  BSSY B0, `(.L_x_14) ;  /* 0x000001d000007945 */ /* 0x000fe20003800000 */
[----:B0-----:R-:W-:-:S04]  /*3a10*/  IADD3 R2, R0, UR10, RZ ;  /* 0x0000000a00027c10 */ /* 0x001fc8000fffe0ff */
[----:B------:R-:W-:-:S13]  /*3a20*/  ISETP.GE.AND P6, PT, R2, UR5, PT ;  /* 0x0000000502007c0c */ /* 0x000fda000bfc6270 */
[----:B------:R-:W-:Y:S05]  /*3a30*/  @P6 BRA `(.L_x_15) ;  /* 0x0000000000646947 */ /* 0x000fea0003800000 */
[----:B------:R-:W-:Y:S01]  /*3a40*/  ULDC UR10, c[0x0][0x0] ;  /* 0x00000000000a7ab9 */ /* 0x000fe20000000800 */
[----:B------:R-:W0:Y:S01]  /*3a50*/  LDC.64 R6, c[0x0][0x230] ;  /* 0x00008c00ff067b82 */ /* 0x000e220000000a00 */
[----:B------:R-:W-:Y:S01]  /*3a60*/  VIADD R33, R0, UR10 ;  /* 0x0000000a00217c36 */ /* 0x000fe20008000000 */
[----:B------:R-:W-:Y:S01]  /*3a70*/  ULDC.64 UR10, c[0x0][0x218] ;  /* 0x00008600000a7ab9 */ /* 0x000fe20000000a00 */
[----:B-12---:R-:W1:Y:S03]  /*3a80*/  LDS.64 R36, [R45] ;  /* 0x000000002d247984 */ /* 0x006e660000000a00 */
[----:B------:R-:W-:-:S04]  /*3a90*/  IADD3 R3, P6, R33, UR4, RZ ;  /* 0x0000000421037c10 */ /* 0x000fc8000ffde0ff */
[----:B------:R-:W-:Y:S01]  /*3aa0*/  LEA.HI.X.SX32 R4, R33, UR8, 0x1, P6 ;  /* 0x0000000821047c11 */ /* 0x000fe2000b0f0eff */
[----:B------:R-:W-:-:S03]  /*3ab0*/  IMAD.SHL.U32 R2, R3, 0x4, RZ ;  /* 0x0000000403027824 */ /* 0x000fc600078e00ff */
[----:B------:R-:W-:Y:S02]  /*3ac0*/  SHF.L.U64.HI R3, R3, 0x2, R4 ;  /* 0x0000000203037819 */ /* 0x000fe40000010204 */
[----:B----4-:R-:W2:Y:S01]  /*3ad0*/  LDC.64 R4, c[0x0][0x228] ;  /* 0x00008a00ff047b82 */ /* 0x010ea20000000a00 */
[----:B---3--:R-:W-:-:S04]  /*3ae0*/  IADD3 R34, P6, R2, UR10, RZ ;  /* 0x0000000a02227c10 */ /* 0x008fc8000ffde0ff */
[----:B------:R-:W-:Y:S01]  /*3af0*/  IADD3.X R35, R3, UR11, RZ, P6, !PT ;  /* 0x0000000b03237c10 */ /* 0x000fe2000b7fe4ff */
[----:B------:R-:W-:Y:S01]  /*3b00*/  ULDC.64 UR10, c[0x0][0x210] ;  /* 0x00008400000a7ab9 */ /* 0x000fe20000000a00 */
[----:B0-----:R-:W-:Y:S01]  /*3b10*/  IMAD.WIDE R6, R33, 0x4, R6 ;  /* 0x0000000421067825 */ /* 0x001fe200078e0206 */
[----:B------:R-:W-:-:S03]  /*3b20*/  IADD3 R2, P6, R2, UR10, RZ ;  /* 0x0000000a02027c10 */ /* 0x000fc6000ffde0ff */
[----:B------:R-:W3:Y:S01]  /*3b30*/  LDG.E R35, desc[UR6][R34.64] ;  /* 0x0000000622237981 */ /* 0x000ee2000c1e1900 */
[----:B------:R-:W-:-:S03]  /*3b40*/  IADD3.X R3, R3, UR11, RZ, P6, !PT ;  /* 0x0000000b03037c10 */ /* 0x000fc6000b7fe4ff */
[----:B------:R-:W4:Y:S01]  /*3b50*/  LDG.E R7, desc[UR6][R6.64] ;  /* 0x0000000606077981 */ /* 0x000f22000c1e1900 */
[----:B--2---:R-:W-:-:S06]  /*3b60*/  IMAD.WIDE R4, R33, 0x4, R4 ;  /* 0x0000000421047825 */ /* 0x004fcc00078e0204 */
[----:B------:R-:W4:Y:S01]  /*3b70*/  LDG.E R5, desc[UR6][R4.64] ;  /* 0x0000000604057981 */ /* 0x000f22000c1e1900 */
[----:B-1----:R-:W-:-:S04]  /*3b80*/  FADD.FTZ R36, R8, -R36 ;  /* 0x8000002408247221 */ /* 0x002fc80000010000 */
[----:B------:R-:W-:-:S04]  /*3b90*/  FMUL.FTZ R36, R36, R37 ;  /* 0x0000002524247220 */ /* 0x000fc80000410000 */
[----:B----4-:R-:W-:-:S04]  /*3ba0*/  FFMA.FTZ R36, R36, R5, R7 ;  /* 0x0000000524247223 */ /* 0x010fc80000010007 */
[----:B---3--:R-:W-:-:S05]  /*3bb0*/  FADD.FTZ R33, R36, R35 ;  /* 0x0000002324217221 */ /* 0x008fca0000010000 */
[----:B------:R0:W-:Y:S02]  /*3bc0*/  STG.E desc[UR6][R2.64], R33 ;  /* 0x0000002102007986 */ /* 0x0001e4000c101906 */
.L_x_15:
[----:B------:R-:W-:Y:S05]  /*3bd0*/  BSYNC B0 ;  /* 0x0000000000007941 */ /* 0x000fea0003800000 */
.L_x_14:
[----:B0-----:R-:W0:Y:S01]  /*3be0*/  LDC R3, c[0x0][RZ] ;  /* 0x00000000ff037b82 */ /* 0x001e220000000800 */
[----:B------:R-:W-:Y:S01]  /*3bf0*/  BSSY B0, `(.L_x_16) ;  /* 0x000001d000007945 */ /* 0x000fe20003800000 */
[----:B0-----:R-:W-:-:S04]  /*3c00*/  IADD3 R2, R3, R0, R3 ;  /* 0x0000000003027210 */ /* 0x001fc80007ffe003 */
[----:B------:R-:W-:-:S13]  /*3c10*/  ISETP.GE.AND P6, PT, R2, UR5, PT ;  /* 0x0000000502007c0c */ /* 0x000fda000bfc6270 */
[----:B------:R-:W-:Y:S05]  /*3c20*/  @P6 BRA `(.L_x_17) ;  /* 0x0000000000646947 */ /* 0x000fea0003800000 */
[----:B------:R-:W0:Y:S01]  /*3c30*/  LDC R33, c[0x0][RZ] ;  /* 0x00000000ff217b82 */ /* 0x000e220000000800 */
[----:B------:R-:W-:Y:S01]  /*3c40*/  ULDC.64 UR10, c[0x0][0x218] ;  /* 0x00008600000a7ab9 */ /* 0x000fe20000000a00 */
[----:B-12---:R-:W1:Y:S06]  /*3c50*/  LDS.64 R36, [R45] ;  /* 0x000000002d247984 */ /* 0x006e6c0000000a00 */
[----:B---34-:R-:W2:Y:S08]  /*3c60*/  LDC.64 R34, c[0x0][0x228] ;  /* 0x00008a00ff227b82 */ /* 0x018eb00000000a00 */
[----:B------:R-:W3:Y:S01]  /*3c70*/  LDC.64 R6, c[0x0][0x230] ;  /* 0x00008c00ff067b82 */ /* 0x000ee20000000a00 */
[----:B0-----:R-:W-:-:S04]  /*3c80*/  IADD3 R33, R33, R0, R33 ;  /* 0x0000000021217210 */ /* 0x001fc80007ffe021 */
[----:B------:R-:W-:-:S04]  /*3c90*/  IADD3 R3, P6, R33, UR4, RZ ;  /* 0x0000000421037c10 */ /* 0x000fc8000ffde0ff */
[----:B------:R-:W-:Y:S01]  /*3ca0*/  LEA.HI.X.SX32 R4, R33, UR8, 0x1, P6 ;  /* 0x0000000821047c11 */ /* 0x000fe2000b0f0eff */
[----:B------:R-:W-:Y:S02]  /*3cb0*/  IMAD.SHL.U32 R2, R3, 0x4, RZ ;  /* 0x0000000403027824 */ /* 0x000fe400078e00ff */
[----:B--2---:R-:W-:Y:S01]  /*3cc0*/  IMAD.WIDE R34, R33, 0x4, R34 ;  /* 0x0000000421227825 */ /* 0x004fe200078e0222 */
[----:B------:R-:W-:Y:S02]  /*3cd0*/  SHF.L.U64.HI R3, R3, 0x2, R4 ;  /* 0x0000000203037819 */ /* 0x000fe40000010204 */
[----:B------:R-:W-:Y:S01]  /*3ce0*/  IADD3 R4, P6, R2, UR10, RZ ;  /* 0x0000000a02047c10 */ /* 0x000fe2000ffde0ff */
[----:B---3--:R-:W-:Y:S02]  /*3cf0*/  IMAD.WIDE R6, R33, 0x4, R6 ;  /* 0x0000000421067825 */ /* 0x008fe400078e0206 */
[----:B------:R-:W2:Y:S01]  /*3d00*/  LDG.E R35, desc[UR6][R34.64] ;  /* 0x0000000622237981 */ /* 0x000ea2000c1e1900 */
[----:B------:R-:W-:Y:S01]  /*3d10*/  IADD3.X R5, R3, UR11, RZ, P6, !PT ;  /* 0x0000000b03057c10 */ /* 0x000fe2000b7fe4ff */
[----:B-1----:R-:W-:Y:S01]  /*3d20*/  FADD.FTZ R36, R9, -R36 ;  /* 0x8000002409247221 */ /* 0x002fe20000010000 */
[----:B------:R-:W-:Y:S01]  /*3d30*/  ULDC.64 UR10, c[0x0][0x210] ;  /* 0x00008400000a7ab9 */ /* 0x000fe20000000a00 */
[----:B------:R-:W2:Y:S04]  /*3d40*/  LDG.E R7, desc[UR6][R6.64] ;  /* 0x0000000606077981 */ /* 0x000ea8000c1e1900 */
[----:B------:R-:W3:Y:S01]  /*3d50*/  LDG.E R5, desc[UR6][R4.64] ;  /* 0x0000000604057981 */ /* 0x000ee2000c1e1900 */
[----:B------:R-:W-:Y:S01]  /*3d60*/  FMUL.FTZ R36, R36, R37 ;  /* 0x0000002524247220 */ /* 0x000fe20000410000 */
[----:B------:R-:W-:-:S04]  /*3d70*/  IADD3 R2, P6, R2, UR10, RZ ;  /* 0x0000000a02027c10 */ /* 0x000fc8000ffde0ff */
[----:B------:R-:W-:Y:S01]  /*3d80*/  IADD3.X R3, R3, UR11, RZ, P6, !PT ;  /* 0x0000000b03037c10 */ /* 0x000fe2000b7fe4ff */
[----:B--2---:R-:W-:-:S04]  /*3d90*/  FFMA.FTZ R36, R36, R35, R7 ;  /* 0x0000002324247223 */ /* 0x004fc80000010007 */
[----:B---3--:R-:W-:-:S05]  /*3da0*/  FADD.FTZ R9, R36, R5 ;  /* 0x0000000524097221 */ /* 0x008fca0000010000 */
[----:B------:R0:W-:Y:S02]  /*3db0*/  STG.E desc[UR6][R2.64], R9 ;  /* 0x0000000902007986 */ /* 0x0001e4000c101906 */
.L_x_17:
[----:B------:R-:W-:Y:S05]  /*3dc0*/  BSYNC B0 ;  /* 0x0000000000007941 */ /* 0x000fea0003800000 */
.L_x_16:
[----:B0-----:R-:W0:Y:S01]  /*3dd0*/  LDC R3, c[0x0][RZ] ;  /* 0x00000000ff037b82 */ /* 0x001e220000000800 */
[----:B------:R-:W-:Y:S01]  /*3de0*/  BSSY B0, `(.L_x_18) ;  /* 0x000001f000007945 */ /* 0x000fe20003800000 */
[----:B0-----:R-:W-:-:S05]  /*3df0*/  IADD3 R2, R3, R0, R3 ;  /* 0x0000000003027210 */ /* 0x001fca0007ffe003 */
[----:B------:R-:W-:-:S05]  /*3e00*/  IMAD.IADD R2, R2, 0x1, R3 ;  /* 0x0000000102027824 */ /* 0x000fca00078e0203 */
[----:B------:R-:W-:-:S13]  /*3e10*/  ISETP.GE.AND P6, PT, R2, UR5, PT ;  /* 0x0000000502007c0c */ /* 0x000fda000bfc6270 */
[----:B------:R-:W-:Y:S05]  /*3e20*/  @P6 BRA `(.L_x_19) ;  /* 0x0000000000686947 */ /* 0x000fea0003800000 */
[----:B---34-:R-:W0:Y:S01]  /*3e30*/  LDC R35, c[0x0][RZ] ;  /* 0x00000000ff237b82 */ /* 0x018e220000000800 */
[----:B------:R-:W-:-:S07]  /*3e40*/  ULDC.64 UR10, c[0x0][0x218] ;  /* 0x00008600000a7ab9 */ /* 0x000fce0000000a00 */
[----:B------:R-:W3:Y:S08]  /*3e50*/  LDC.64 R8, c[0x0][0x228] ;  /* 0x00008a00ff087b82 */ /* 0x000ef00000000a00 */
[----:B------:R-:W4:Y:S01]  /*3e60*/  LDC.64 R6, c[0x0][0x230] ;  /* 0x00008c00ff067b82 */ /* 0x000f220000000a00 */
[----:B0-----:R-:W-:-:S05]  /*3e70*/  IADD3 R2, R35, R0, R35 ;  /* 0x0000000023027210 */ /* 0x001fca0007ffe023 */
[----:B------:R-:W-:-:S04]  /*3e80*/  IMAD.IADD R35, R2, 0x1, R35 ;  /* 0x0000000102237824 */ /* 0x000fc800078e0223 */
[C---:B---3--:R-:W-:Y:S01]  /*3e90*/  IMAD.WIDE R8, R35.reuse, 0x4, R8 ;  /* 0x0000000423087825 */ /* 0x048fe200078e0208 */
[----:B------:R-:W-:-:S04]  /*3ea0*/  IADD3 R3, P6, R35, UR4, RZ ;  /* 0x0000000423037c10 */ /* 0x000fc8000ffde0ff */
[----:B------:R-:W-:Y:S01]  /*3eb0*/  LEA.HI.X.SX32 R4, R35, UR8, 0x1, P6 ;  /* 0x0000000823047c11 */ /* 0x000fe2000b0f0eff */
[----:B------:R-:W-:Y:S01]  /*3ec0*/  IMAD.SHL.U32 R2, R3, 0x4, RZ ;  /* 0x0000000403027824 */ /* 0x000fe200078e00ff */
[----:B------:R-:W3:Y:S01]  /*3ed0*/  LDG.E R9, desc[UR6][R8.64] ;  /* 0x0000000608097981 */ /* 0x000ee2000c1e1900 */
[----:B----4-:R-:W-:Y:S01]  /*3ee0*/  IMAD.WIDE R34, R35, 0x4, R6 ;  /* 0x0000000423227825 */ /* 0x010fe200078e0206 */
[----:B------:R-:W-:Y:S02]  /*3ef0*/  SHF.L.U64.HI R3, R3, 0x2, R4 ;  /* 0x0000000203037819 */ /* 0x000fe40000010204 */
[----:B------:R-:W-:Y:S01]  /*3f00*/  IADD3 R4, P6, R2, UR10, RZ ;  /* 0x0000000a02047c10 */ /* 0x000fe2000ffde0ff */
[----:B------:R-:W0:Y:S03]  /*3f10*/  LDS.64 R6, [R45] ;  /* 0x000000002d067984 */ /* 0x000e260000000a00 */
[----:B------:R-:W-:Y:S01]  /*3f20*/  IADD3.X R5, R3, UR11, RZ, P6, !PT ;  /* 0x0000000b03057c10 */ /* 0x000fe2000b7fe4ff */
[----:B------:R-:W3:Y:S01]  /*3f30*/  LDG.E R35, desc[UR6][R34.64] ;  /* 0x0000000622237981 */ /* 0x000ee2000c1e1900 */
[----:B------:R-:W-:-:S02]  /*3f40*/  ULDC.64 UR10, c[0x0][0x210] ;  /* 0x00008400000a7ab9 */ /* 0x000fc40000000a00 */
[----:B------:R-:W-:Y:S02]  /*3f50*/  IADD3 R2, P6, R2, UR10, RZ ;  /* 0x0000000a02027c10 */ /* 0x000fe4000ffde0ff */
[----:B------:R-:W4:Y:S02]  /*3f60*/  LDG.E R5, desc[UR6][R4.64] ;  /* 0x0000000604057981 */ /* 0x000f24000c1e1900 */
[----:B------:R-:W-:Y:S01]  /*3f70*/  IADD3.X R3, R3, UR11, RZ, P6, !PT ;  /* 0x0000000b03037c10 */ /* 0x000fe2000b7fe4ff */
[----:B0-----:R-:W-:-:S04]  /*3f80*/  FADD.FTZ R6, R10, -R6 ;  /* 0x800000060a067221 */ /* 0x001fc80000010000 */
[----:B------:R-:W-:-:S04]  /*3f90*/  FMUL.FTZ R6, R6, R7 ;  /* 0x0000000706067220 */ /* 0x000fc80000410000 */
[----:B---3--:R-:W-:-:S04]  /*3fa0*/  FFMA.FTZ R6, R6, R9, R35 ;  /* 0x0000000906067223 */ /* 0x008fc80000010023 */
[----:B----4-:R-:W-:-:S05]  /*3fb0*/  FADD.FTZ R7, R6, R5 ;  /* 0x0000000506077221 */ /* 0x010fca0000010000 */
[----:B------:R0:W-:Y:S02]  /*3fc0*/  STG.E desc[UR6][R2.64], R7 ;  /* 0x0000000702007986 */ /* 0x0001e4000c101906 */
.L_x_19:
[----:B------:R-:W-:Y:S05]  /*3fd0*/  BSYNC B0 ;  /* 0x0000000000007941 */ /* 0x000fea0003800000 */
.L_x_18:
[----:B0-----:R-:W0:Y:S01]  /*3fe0*/  LDC R3, c[0x0][RZ] ;  /* 0x00000000ff037b82 */ /* 0x001e220000000800 */
[----:B------:R-:W-:Y:S01]  /*3ff0*/  BSSY B0, `(.L_x_20) ;  /* 0x000001f000007945 */ /* 0x000fe20003800000 */
[----:B0-----:R-:W-:-:S04]  /*4000*/  IADD3 R2, R3, R0, R3 ;  /* 0x0000000003027210 */ /* 0x001fc80007ffe003 */
[----:B------:R-:W-:-:S04]  /*4010*/  IADD3 R2, R3, R2, R3 ;  /* 0x0000000203027210 */ /* 0x000fc80007ffe003 */
[----:B------:R-:W-:-:S13]  /*4020*/  ISETP.GE.AND P6, PT, R2, UR5, PT ;  /* 0x0000000502007c0c */ /* 0x000fda000bfc6270 */
[----:B------:R-:W-:Y:S05]  /*4030*/  @P6 BRA `(.L_x_21) ;  /* 0x0000000000686947 */ /* 0x000fea0003800000 */
[----:B------:R-:W0:Y:S01]  /*4040*/  LDC R33, c[0x0][RZ] ;  /* 0x00000000ff217b82 */ /* 0x000e220000000800 */
[----:B------:R-:W-:Y:S01]  /*4050*/  ULDC.64 UR10, c[0x0][0x218] ;  /* 0x00008600000a7ab9 */ /* 0x000fe20000000a00 */
[----:B---34-:R-:W3:Y:S06]  /*4060*/  LDS.64 R34, [R45] ;  /* 0x000000002d227984 */ /* 0x018eec0000000a00 */
[----:B------:R-:W4:Y:S08]  /*4070*/  LDC.64 R6, c[0x0][0x228] ;  /* 0x00008a00ff067b82 */ /* 0x000f300000000a00 */
[----:B------:R-:W5:Y:S01]  /*4080*/  LDC.64 R8, c[0x0][0x230] ;  /* 0x00008c00ff087b82 */ /* 0x000f620000000a00 */
[----:B0-----:R-:W-:-:S04]  /*4090*/  IADD3 R2, R33, R0, R33 ;  /* 0x0000000021027210 */ /* 0x001fc80007ffe021 */
[----:B------:R-:W-:-:S04]  /*40a0*/  IADD3 R33, R33, R2, R33 ;  /* 0x0000000221217210 */ /* 0x000fc80007ffe021 */
[C---:B------:R-:W-:Y:S01]  /*40b0*/  IADD3 R5, P6, R33.reuse, UR4, RZ ;  /* 0x0000000421057c10 */ /* 0x040fe2000ffde0ff */
[----:B----4-:R-:W-:-:S03]  /*40c0*/  IMAD.WIDE R6, R33, 0x4, R6 ;  /* 0x0000000421067825 */ /* 0x010fc600078e0206 */
[----:B------:R-:W-:Y:S01]  /*40d0*/  LEA.HI.X.SX32 R2, R33, UR8, 0x1, P6 ;  /* 0x0000000821027c11 */ /* 0x000fe2000b0f0eff */
[C---:B------:R-:W-:Y:S02]  /*40e0*/  IMAD.SHL.U32 R4, R5.reuse, 0x4, RZ ;  /* 0x0000000405047824 */ /* 0x040fe400078e00ff */
[----:B------:R-:W4:Y:S01]  /*40f0*/  LDG.E R7, desc[UR6][R6.64] ;  /* 0x0000000606077981 */ /* 0x000f22000c1e1900 */
[----:B------:R-:W-:Y:S01]  /*4100*/  SHF.L.U64.HI R5, R5, 0x2, R2 ;  /* 0x0000000205057819 */ /* 0x000fe20000010202 */
[----:B-----5:R-:W-:Y:S01]  /*4110*/  IMAD.WIDE R8, R33, 0x4, R8 ;  /* 0x0000000421087825 */ /* 0x020fe200078e0208 */
[----:B------:R-:W-:-:S04]  /*4120*/  IADD3 R2, P6, R4, UR10, RZ ;  /* 0x0000000a04027c10 */ /* 0x000fc8000ffde0ff */
[----:B------:R-:W-:Y:S01]  /*4130*/  IADD3.X R3, R5, UR11, RZ, P6, !PT ;  /* 0x0000000b05037c10 */ /* 0x000fe2000b7fe4ff */
[----:B------:R-:W4:Y:S01]  /*4140*/  LDG.E R9, desc[UR6][R8.64] ;  /* 0x0000000608097981 */ /* 0x000f22000c1e1900 */
[----:B---3--:R-:W-:Y:S01]  /*4150*/  FADD.FTZ R10, R11, -R34 ;  /* 0x800000220b0a7221 */ /* 0x008fe20000010000 */
[----:B------:R-:W-:Y:S02]  /*4160*/  ULDC.64 UR10, c[0x0][0x210] ;  /* 0x00008400000a7ab9 */ /* 0x000fe40000000a00 */
[----:B------:R-:W-:Y:S01]  /*4170*/  IADD3 R4, P6, R4, UR10, RZ ;  /* 0x0000000a04047c10 */ /* 0x000fe2000ffde0ff */
[----:B------:R-:W3:Y:S01]  /*4180*/  LDG.E R3, desc[UR6][R2.64] ;  /* 0x0000000602037981 */ /* 0x000ee2000c1e1900 */
[----:B------:R-:W-:Y:S02]  /*4190*/  FMUL.FTZ R10, R10, R35 ;  /* 0x000000230a0a7220 */ /* 0x000fe40000410000 */
[----:B------:R-:W-:Y:S02]  /*41a0*/  IADD3.X R5, R5, UR11, RZ, P6, !PT ;  /* 0x0000000b05057c10 */ /* 0x000fe4000b7fe4ff */
[----:B----4-:R-:W-:-:S04]  /*41b0*/  FFMA.FTZ R10, R10, R7, R9 ;  /* 0x000000070a0a7223 */ /* 0x010fc80000010009 */
[----:B---3--:R-:W-:-:S05]  /*41c0*/  FADD.FTZ R11, R10, R3 ;  /* 0x000000030a0b7221 */ /* 0x008fca0000010000 */
[----:B------:R0:W-:Y:S02]  /*41d0*/  STG.E desc[UR6][R4.64], R11 ;  /* 0x0000000b04007986 */ /* 0x0001e4000c101906 */
.L_x_21:
[----:B------:R-:W-:Y:S05]  /*41e0*/  BSYNC B0 ;  /* 0x0000000000007941 */ /* 0x000fea0003800000 */
.L_x_20:
[----:B------:R-:W-:Y:S01]  /*41f0*/  ISETP.GE.AND P6, PT, R46, UR5, PT ;  /* 0x000000052e007c0c */ /* 0x000fe2000bfc6270 */
[----:B------:R-:W-:-:S12]  /*4200*/  BSSY B0, `(.L_x_22) ;  /* 0x000001e000007945 */ /* 0x000fd80003800000 */
[----:B------:R-:W-:Y:S05]  /*4210*/  @P6 BRA `(.L_x_23) ;  /* 0x0000000000706947 */ /* 0x000fea0003800000 */
[----:B------:R-:W-:Y:S01]  /*4220*/  IADD3 R2, R0, UR9, RZ ;  /* 0x0000000900027c10 */ /* 0x000fe2000fffe0ff */
[----:B------:R-:W5:Y:S01]  /*4230*/  LDC.64 R6, c[0x0][0x228] ;  /* 0x00008a00ff067b82 */ /* 0x000f620000000a00 */
[----:B------:R-:W-:-:S03]  /*4240*/  ULDC.64 UR10, c[0x0][0x218] ;  /* 0x00008600000a7ab9 */ /* 0x000fc60000000a00 */
[----:B------:R-:W-:-:S04]  /*4250*/  VIADD R2, R2, UR9 ;  /* 0x0000000902027c36 */ /* 0x000fc80008000000 */
[----:B------:R-:W1:Y:S01]  /*4260*/  LDC.64 R8, c[0x0][0x230] ;  /* 0x00008c00ff087b82 */ /* 0x000e620000000a00 */
[----:B------:R-:W-:-:S04]  /*4270*/  VIADD R2, R2, UR9 ;  /* 0x0000000902027c36 */ /* 0x000fc80008000000 */
[----:B------:R-:W-:-:S04]  /*4280*/  VIADD R2, R2, UR9 ;  /* 0x0000000902027c36 */ /* 0x000fc80008000000 */
[----:B0-----:R-:W-:-:S05]  /*4290*/  VIADD R11, R2, UR9 ;  /* 0x00000009020b7c36 */ /* 0x001fca0008000000 */
[C---:B------:R-:W-:Y:S01]  /*42a0*/  IADD3 R3, P6, R11.reuse, UR4, RZ ;  /* 0x000000040b037c10 */ /* 0x040fe2000ffde0ff */
[----:B-----5:R-:W-:-:S03]  /*42b0*/  IMAD.WIDE R6, R11, 0x4, R6 ;  /* 0x000000040b067825 */ /* 0x020fc600078e0206 */
[----:B------:R-:W-:Y:S01]  /*42c0*/  LEA.HI.X.SX32 R4, R11, UR8, 0x1, P6 ;  /* 0x000000080b047c11 */ /* 0x000fe2000b0f0eff */
[----:B------:R-:W-:-:S03]  /*42d0*/  IMAD.SHL.U32 R2, R3, 0x4, RZ ;  /* 0x0000000403027824 */ /* 0x000fc600078e00ff */
[----:B------:R-:W-:Y:S01]  /*42e0*/  SHF.L.U64.HI R3, R3, 0x2, R4 ;  /* 0x0000000203037819 */ /* 0x000fe20000010204 */
[----:B------:R-:W5:Y:S01]  /*42f0*/  LDG.E R7, desc[UR6][R6.64] ;  /* 0x0000000606077981 */ /* 0x000f62000c1e1900 */
[----:B-1----:R-:W-:Y:S01]  /*4300*/  IMAD.WIDE R8, R11, 0x4, R8 ;  /* 0x000000040b087825 */ /* 0x002fe200078e0208 */
[C---:B------:R-:W-:Y:S02]  /*4310*/  IADD3 R4, P6, R2.reuse, UR10, RZ ;  /* 0x0000000a02047c10 */ /* 0x040fe4000ffde0ff */
[----:B------:R-:W0:Y:S02]  /*4320*/  LDS.64 R10, [R45] ;  /* 0x000000002d0a7984 */ /* 0x000e240000000a00 */
[----:B----4-:R-:W-:Y:S01]  /*4330*/  IADD3.X R5, R3, UR11, RZ, P6, !PT ;  /* 0x0000000b03057c10 */ /* 0x010fe2000b7fe4ff */
[----:B------:R-:W-:Y:S01]  /*4340*/  ULDC.64 UR10, c[0x0][0x210] ;  /* 0x00008400000a7ab9 */ /* 0x000fe20000000a00 */
[----:B------:R-:W5:Y:S01]  /*4350*/  LDG.E R9, desc[UR6][R8.64] ;  /* 0x0000000608097981 */ /* 0x000f62000c1e1900 */
[----:B------:R-:W-:-:S03]  /*4360*/  IADD3 R2, P6, R2, UR10, RZ ;  /* 0x0000000a02027c10 */ /* 0x000fc6000ffde0ff */
[----:B------:R-:W4:Y:S01]  /*4370*/  LDG.E R5, desc[UR6][R4.64] ;  /* 0x0000000604057981 */ /* 0x000f22000c1e1900 */
[----:B------:R-:W-:Y:S01]  /*4380*/  IADD3.X R3, R3, UR11, RZ, P6, !PT ;  /* 0x0000000b03037c10 */ /* 0x000fe2000b7fe4ff */
[----:B0-----:R-:W-:-:S04]  /*4390*/  FADD.FTZ R12, R12, -R10 ;  /* 0x8000000a0c0c7221 */ /* 0x001fc80000010000 */
[----:B------:R-:W-:-:S04]  /*43a0*/  FMUL.FTZ R12, R12, R11 ;  /* 0x0000000b0c0c7220 */ /* 0x000fc80000410000 */
[----:B-----5:R-:W-:-:S04]  /*43b0*/  FFMA.FTZ R12, R12, R7, R9 ;  /* 0x000000070c0c7223 */ /* 0x020fc80000010009 */
[----:B----4-:R-:W-:-:S05]  /*43c0*/  FADD.FTZ R11, R12, R5 ;  /* 0x000000050c0b7221 */ /* 0x010fca0000010000 */
[----:B------:R0:W-:Y:S02]  /*43d0*/  STG.E desc[UR6][R2.64], R11 ;  /* 0x0000000b02007986 */ /* 0x0001e4000c101906 */
.L_x_23:
[----:B------:R-:W-:Y:S05]  /*43e0*/  BSYNC B0 ;  /* 0x0000000000007941 */ /* 0x000fea0003800000 */
.L_x_22:
[----:B------:R-:W-:Y:S01]  /*43f0*/  ISETP.GE.AND P6, PT, R47, UR5, PT ;  /* 0x000000052f007c0c */ /* 0x000fe2000bfc6270 */
[----:B------:R-:W-:-:S12]  /*4400*/  BSSY B0, `(.L_x_24) ;  /* 0x000001f000007945 */ /* 0x000fd80003800000 */
[----:B------:R-:W-:Y:S05]  /*4410*/  @P6 BRA `(.L_x_25) ;  /* 0x0000000000746947 */ /* 0x000fea0003800000 */
[----:B0-----:R-:W-:Y:S01]  /*4420*/  VIADD R2, R0, UR9 ;  /* 0x0000000900027c36 */ /* 0x001fe20008000000 */
[----:B------:R-:W0:Y:S01]  /*4430*/  LDC.64 R6, c[0x0][0x228] ;  /* 0x00008a00ff067b82 */ /* 0x000e220000000a00 */
[----:B------:R-:W-:Y:S02]  /*4440*/  ULDC.64 UR10, c[0x0][0x218] ;  /* 0x00008600000a7ab9 */ /* 0x000fe40000000a00 */
[----:B------:R-:W-:-:S05]  /*4450*/  VIADD R2, R2, UR9 ;  /* 0x0000000902027c36 */ /* 0x000fca0008000000 */
[----:B------:R-:W-:Y:S01]  /*4460*/  IADD3 R2, R2, UR9, RZ ;  /* 0x0000000902027c10 */ /* 0x000fe2000fffe0ff */
[----:B------:R-:W5:Y:S04]  /*4470*/  LDC.64 R8, c[0x0][0x230] ;  /* 0x00008c00ff087b82 */ /* 0x000f680000000a00 */
[----:B------:R-:W-:-:S04]  /*4480*/  VIADD R2, R2, UR9 ;  /* 0x0000000902027c36 */ /* 0x000fc80008000000 */
[----:B------:R-:W-:-:S04]  /*4490*/  VIADD R2, R2, UR9 ;  /* 0x0000000902027c36 */ /* 0x000fc80008000000 */
[----:B------:R-:W-:-:S04]  /*44a0*/  VIADD R11, R2, UR9 ;  /* 0x00000009020b7c36 */ /* 0x000fc80008000000 */
[C---:B0-----:R-:W-:Y:S01]  /*44b0*/  IMAD.WIDE R6, R11.reuse, 0x4, R6 ;  /* 0x000000040b067825 */ /* 0x041fe200078e0206 */
[----:B------:R-:W-:-:S04]  /*44c0*/  IADD3 R3, P6, R11, UR4, RZ ;  /* 0x000000040b037c10 */ /* 0x000fc8000ffde0ff */
[----:B------:R-:W-:Y:S01]  /*44d0*/  LEA.HI.X.SX32 R4, R11, UR8, 0x1, P6 ;  /* 0x000000080b047c11 */ /* 0x000fe2000b0f0eff */
[----:B------:R-:W-:Y:S01]  /*44e0*/  IMAD.SHL.U32 R2, R3, 0x4, RZ ;  /* 0x0000000403027824 */ /* 0x000fe200078e00ff */
[----:B------:R-:W2:Y:S01]  /*44f0*/  LDG.E R7, desc[UR6][R6.64] ;  /* 0x0000000606077981 */ /* 0x000ea2000c1e1900 */
[----:B-----5:R-:W-:Y:S01]  /*4500*/  IMAD.WIDE R8, R11, 0x4, R8 ;  /* 0x000000040b087825 */ /* 0x020fe200078e0208 */
[----:B------:R-:W-:Y:S02]  /*4510*/  SHF.L.U64.HI R3, R3, 0x2, R4 ;  /* 0x0000000203037819 */ /* 0x000fe40000010204 */
[----:B------:R-:W-:Y:S01]  /*4520*/  IADD3 R4, P6, R2, UR10, RZ ;  /* 0x0000000a02047c10 */ /* 0x000fe2000ffde0ff */
[----:B------:R-:W0:Y:S03]  /*4530*/  LDS.64 R10, [R45] ;  /* 0x000000002d0a7984 */ /* 0x000e260000000a00 */
[----:B----4-:R-:W-:Y:S01]  /*4540*/  IADD3.X R5, R3, UR11, RZ, P6, !PT ;  /* 0x0000000b03057c10 */ /* 0x010fe2000b7fe4ff */
[----:B------:R-:W2:Y:S01]  /*4550*/  LDG.E R9, desc[UR6][R8.64] ;  /* 0x0000000608097981 */ /* 0x000ea2000c1e1900 */
[----:B------:R-:W-:-:S02]  /*4560*/  ULDC.64 UR10, c[0x0][0x210] ;  /* 0x00008400000a7ab9 */ /* 0x000fc40000000a00 */
[----:B------:R-:W-:Y:S02]  /*4570*/  IADD3 R2, P6, R2, UR10, RZ ;  /* 0x0000000a02027c10 */ /* 0x000fe4000ffde0ff */
[----:B------:R-:W4:Y:S02]  /*4580*/  LDG.E R5, desc[UR6][R4.64] ;  /* 0x0000000604057981 */ /* 0x000f24000c1e1900 */
[----:B------:R-:W-:Y:S01]  /*4590*/  IADD3.X R3, R3, UR11, RZ, P6, !PT ;  /* 0x0000000b03037c10 */ /* 0x000fe2000b7fe4ff */
[----:B0-----:R-:W-:-:S04]  /*45a0*/  FADD.FTZ R10, R13, -R10 ;  /* 0x8000000a0d0a7221 */ /* 0x001fc80000010000 */
[----:B------:R-:W-:-:S04]  /*45b0*/  FMUL.FTZ R10, R10, R11 ;  /* 0x0000000b0a0a7220 */ /* 0x000fc80000410000 */
[----:B--2---:R-:W-:-:S04]  /*45c0*/  FFMA.FTZ R10, R10, R7, R9 ;  /* 0x000000070a0a7223 */ /* 0x004fc80000010009 */
[----:B----4-:R-:W-:-:S05]  /*45d0*/  FADD.FTZ R11, R10, R5 ;  /* 0x000000050a0b7221 */ /* 0x010fca0000010000 */
[----:B------:R0:W-:Y:S02]  /*45e0*/  STG.E desc[UR6][R2.64], R11 ;  /* 0x0000000b02007986 */ /* 0x0001e4000c101906 */
.L_x_25:
[----:B------:R-:W-:Y:S05]  /*45f0*/  BSYNC B0 ;  /* 0x0000000000007941 */ /* 0x000fea0003800000 */
.L_x_24:
[----:B------:R-:W-:Y:S01]  /*4600*/  ISETP.GE.AND P6, PT, R48, UR5, PT ;  /* 0x0000000530007c0c */ /* 0x000fe2000bfc6270 */
[----:B------:R-:W-:-:S12]  /*4610*/  BSSY B0, `(.L_x_26) ;  /* 0x0000019000007945 */ /* 0x000fd80003800000 */
[----:B------:R-:W-:Y:S05]  /*4620*/  @P6 BRA `(.L_x_27) ;  /* 0x00000000005c6947 */ /* 0x000fea0003800000 */
[----:B0-----:R-:W0:Y:S01]  /*4630*/  LDC.64 R2, c[0x0][0x228] ;  /* 0x00008a00ff027b82 */ /* 0x001e220000000a00 */
[C---:B------:R-:W-:Y:S01]  /*4640*/  IADD3 R9, P6, R48.reuse, UR4, RZ ;  /* 0x0000000430097c10 */ /* 0x040fe2000ffde0ff */
[----:B------:R-:W-:Y:S01]  /*4650*/  ULDC.64 UR10, c[0x0][0x218] ;  /* 0x00008600000a7ab9 */ /* 0x000fe20000000a00 */
[----:B------:R-:W5:Y:S02]  /*4660*/  LDS.64 R10, [R45] ;  /* 0x000000002d0a7984 */ /* 0x000f640000000a00 */
[----:B------:R-:W-:Y:S01]  /*4670*/  LEA.HI.X.SX32 R6, R48, UR8, 0x1, P6 ;  /* 0x0000000830067c11 */ /* 0x000fe2000b0f0eff */
[C---:B------:R-:W-:Y:S02]  /*4680*/  IMAD.SHL.U32 R8, R9.reuse, 0x4, RZ ;  /* 0x0000000409087824 */ /* 0x040fe400078e00ff */
[----:B----4-:R-:W4:Y:S01]  /*4690*/  LDC.64 R4, c[0x0][0x230] ;  /* 0x00008c00ff047b82 */ /* 0x010f220000000a00 */
[----:B------:R-:W-:Y:S02]  /*46a0*/  SHF.L.U64.HI R9, R9, 0x2, R6 ;  /* 0x0000000209097819 */ /* 0x000fe40000010206 */
[----:B------:R-:W-:-:S04]  /*46b0*/  IADD3 R6, P6, R8, UR10, RZ ;  /* 0x0000000a08067c10 */ /* 0x000fc8000ffde0ff */
[----:B------:R-:W-:Y:S01]  /*46c0*/  IADD3.X R7, R9, UR11, RZ, P6, !PT ;  /* 0x0000000b09077c10 */ /* 0x000fe2000b7fe4ff */
[----:B------:R-:W-:-:S05]  /*46d0*/  ULDC.64 UR10, c[0x0][0x210] ;  /* 0x00008400000a7ab9 */ /* 0x000fca0000000a00 */
[----:B------:R-:W2:Y:S01]  /*46e0*/  LDG.E R7, desc[UR6][R6.64] ;  /* 0x0000000606077981 */ /* 0x000ea2000c1e1900 */
[----:B0-----:R-:W-:-:S06]  /*46f0*/  IMAD.WIDE R2, R48, 0x4, R2 ;  /* 0x0000000430027825 */ /* 0x001fcc00078e0202 */
[----:B------:R-:W3:Y:S01]  /*4700*/  LDG.E R3, desc[UR6][R2.64] ;  /* 0x0000000602037981 */ /* 0x000ee2000c1e1900 */
[----:B----4-:R-:W-:-:S06]  /*4710*/  IMAD.WIDE R4, R48, 0x4, R4 ;  /* 0x0000000430047825 */ /* 0x010fcc00078e0204 */
[----:B------:R-:W3:Y:S01]  /*4720*/  LDG.E R5, desc[UR6][R4.64] ;  /* 0x0000000604057981 */ /* 0x000ee2000c1e1900 */
[----:B-----5:R-:W-:-:S04]  /*4730*/  FADD.FTZ R14, R14, -R10 ;  /* 0x8000000a0e0e7221 */ /* 0x020fc80000010000 */
[----:B------:R-:W-:Y:S01]  /*4740*/  FMUL.FTZ R14, R14, R11 ;  /* 0x0000000b0e0e7220 */ /* 0x000fe20000410000 */
[----:B------:R-:W-:-:S04]  /*4750*/  IADD3 R8, P6, R8, UR10, RZ ;  /* 0x0000000a08087c10 */ /* 0x000fc8000ffde0ff */
[----:B------:R-:W-:Y:S01]  /*4760*/  IADD3.X R9, R9, UR11, RZ, P6, !PT ;  /* 0x0000000b09097c10 */ /* 0x000fe2000b7fe4ff */
[----:B---3--:R-:W-:-:S04]  /*4770*/  FFMA.FTZ R14, R14, R3, R5 ;  /* 0x000000030e0e7223 */ /* 0x008fc80000010005 */
[----:B--2---:R-:W-:-:S05]  /*4780*/  FADD.FTZ R11, R14, R7 ;  /* 0x000000070e0b7221 */ /* 0x004fca0000010000 */
[----:B------:R0:W-:Y:S02]  /*4790*/  STG.E desc[UR6][R8.64], R11 ;  /* 0x0000000b08007986 */ /* 0x0001e4000c101906 */
.L_x_27:
[----:B------:R-:W-:Y:S05]  /*47a0*/  BSYNC B0 ;  /* 0x0000000000007941 */ /* 0x000fea0003800000 */
.L_x_26:
[----:B------:R-:W-:Y:S01]  /*47b0*/  ULDC UR10, c[0x0][0x0] ;  /* 0x00000000000a7ab9 */ /* 0x000fe20000000800 */
[----:B------:R-:W-:Y:S01]  /*47c0*/  BSSY B0, `(.L_x_28) ;  /* 0x000001d000007945 */ /* 0x000fe20003800000 */
[----:B0-----:R-:W-:-:S05]  /*47d0*/  VIADD R2, R48, UR10 ;  /* 0x0000000a30027c36 */ /* 0x001fca0008000000 */
[----:B------:R-:W-:-:S13]  /*47e0*/  ISETP.GE.AND P6, PT, R2, UR5, PT ;  /* 0x0000000502007c0c */ /* 0x000fda000bfc6270 */
[----:B------:R-:W-:Y:S05]  /*47f0*/  @P6 BRA `(.L_x_29) ;  /* 0x0000000000646947 */ /* 0x000fea0003800000 */
[----:B------:R-:W0:Y:S01]  /*4800*/  LDC.64 R2, c[0x0][0x228] ;  /* 0x00008a00ff027b82 */ /* 0x000e220000000a00 */
[----:B------:R-:W-:Y:S01]  /*4810*/  ULDC UR10, c[0x0][0x0] ;  /* 0x00000000000a7ab9 */ /* 0x000fe20000000800 */
[----:B------:R-:W5:Y:S01]  /*4820*/  LDS.64 R8, [R45] ;  /* 0x000000002d087984 */ /* 0x000f620000000a00 */
[----:B------:R-:W-:Y:S01]  /*4830*/  VIADD R7, R48, UR10 ;  /* 0x0000000a30077c36 */ /* 0x000fe20008000000 */
[----:B------:R-:W-:-:S04]  /*4840*/  ULDC.64 UR10, c[0x0][0x218] ;  /* 0x00008600000a7ab9 */ /* 0x000fc80000000a00 */
[----:B----4-:R-:W4:Y:S01]  /*4850*/  LDC.64 R4, c[0x0][0x230] ;  /* 0x00008c00ff047b82 */ /* 0x010f220000000a00 */
[----:B------:R-:W-:-:S04]  /*4860*/  IADD3 R11, P6, R7, UR4, RZ ;  /* 0x00000004070b7c10 */ /* 0x000fc8000ffde0ff */
[----:B------:R-:W-:Y:S02]  /*4870*/  LEA.HI.X.SX32 R6, R7, UR8, 0x1, P6 ;  /* 0x0000000807067c11 */ /* 0x000fe4000b0f0eff */
[C---:B------:R-:W-:Y:S02]  /*4880*/  SHF.L.U32 R10, R11.reuse, 0x2, RZ ;  /* 0x000000020b0a7819 */ /* 0x040fe400000006ff */
[----:B------:R-:W-:Y:S02]  /*4890*/  SHF.L.U64.HI R11, R11, 0x2, R6 ;  /* 0x000000020b0b7819 */ /* 0x000fe40000010206 */
[----:B------:R-:W-:Y:S01]  /*48a0*/  IADD3 R6, P6, R10, UR10, RZ ;  /* 0x0000000a0a067c10 */ /* 0x000fe2000ffde0ff */
[----:B0-----:R-:W-:-:S06]  /*48b0*/  IMAD.WIDE R2, R7, 0x4, R2 ;  /* 0x0000000407027825 */ /* 0x001fcc00078e0202 */
[----:B------:R-:W2:Y:S01]  /*48c0*/  LDG.E R2, desc[UR6][R2.64] ;  /* 0x0000000602027981 */ /* 0x000ea2000c1e1900 */
[----:B----4-:R-:W-:Y:S01]  /*48d0*/  IMAD.WIDE R4, R7, 0x4, R4 ;  /* 0x0000000407047825 */ /* 0x010fe200078e0204 */
[----:B------:R-:W-:Y:S01]  /*48e0*/  IADD3.X R7, R11, UR11, RZ, P6, !PT ;  /* 0x0000000b0b077c10 */ /* 0x000fe2000b7fe4ff */
[----:B------:R-:W-:-:S04]  /*48f0*/  ULDC.64 UR10, c[0x0][0x210] ;  /* 0x00008400000a7ab9 */ /* 0x000fc80000000a00 */
[----:B------:R-:W2:Y:S04]  /*4900*/  LDG.E R4, desc[UR6][R4.64] ;  /* 0x0000000604047981 */ /* 0x000ea8000c1e1900 */
[----:B------:R-:W4:Y:S01]  /*4910*/  LDG.E R7, desc[UR6][R6.64] ;  /* 0x0000000606077981 */ /* 0x000f22000c1e1900 */
[----:B-----5:R-:W-:-:S04]  /*4920*/  FADD.FTZ R8, R15, -R8 ;  /* 0x800000080f087221 */ /* 0x020fc80000010000 */
[----:B------:R-:W-:Y:S01]  /*4930*/  FMUL.FTZ R9, R8, R9 ;  /* 0x0000000908097220 */ /* 0x000fe20000410000 */
[----:B------:R-:W-:-:S03]  /*4940*/  IADD3 R8, P6, R10, UR10, RZ ;  /* 0x0000000a0a087c10 */ /* 0x000fc6000ffde0ff */
[----:B--2---:R-:W-:Y:S01]  /*4950*/  FFMA.FTZ R10, R9, R2, R4 ;  /* 0x00000002090a7223 */ /* 0x004fe20000010004 */
[----:B------:R-:W-:-:S03]  /*4960*/  IADD3.X R9, R11, UR11, RZ, P6, !PT ;  /* 0x0000000b0b097c10 */ /* 0x000fc6000b7fe4ff */
[----:B----4-:R-:W-:-:S05]  /*4970*/  FADD.FTZ R11, R10, R7 ;  /* 0x000000070a0b7221 */ /* 0x010fca0000010000 */
[----:B------:R0:W-:Y:S02]  /*4980*/  STG.E desc[UR6][R8.64], R11 ;  /* 0x0000000b08007986 */ /* 0x0001e4000c101906 */
.L_x_29:
[----:B------:R-:W-:Y:S05]  /*4990*/  BSYNC B0 ;  /* 0x0000000000007941 */ /* 0x000fea0003800000 */
.L_x_28:
[----:B------:R-:W5:Y:S01]  /*49a0*/  LDC R3, c[0x0][RZ] ;  /* 0x00000000ff037b82 */ /* 0x000f620000000800 */
[----:B------:R-:W-:Y:S01]  /*49b0*/  BSSY B0, `(.L_x_30) ;  /* 0x000001d000007945 */ /* 0x000fe20003800000 */
[----:B-----5:R-:W-:-:S04]  /*49c0*/  IADD3 R2, R3, R48, R3 ;  /* 0x0000003003027210 */ /* 0x020fc80007ffe003 */
[----:B------:R-:W-:-:S13]  /*49d0*/  ISETP.GE.AND P6, PT, R2, UR5, PT ;  /* 0x0000000502007c0c */ /* 0x000fda000bfc6270 */
[----:B------:R-:W-:Y:S05]  /*49e0*/  @P6 BRA `(.L_x_31) ;  /* 0x0000000000646947 */ /* 0x000fea0003800000 */
[----:B------:R-:W5:Y:S01]  /*49f0*/  LDC R7, c[0x0][RZ] ;  /* 0x00000000ff077b82 */ /* 0x000f620000000800 */
[----:B------:R-:W-:Y:S01]  /*4a00*/  ULDC.64 UR10, c[0x0][0x218] ;  /* 0x00008600000a7ab9 */ /* 0x000fe20000000a00 */
[----:B0-----:R-:W0:Y:S06]  /*4a10*/  LDS.64 R10, [R45] ;  /* 0x000000002d0a7984 */ /* 0x001e2c0000000a00 */
[----:B------:R-:W1:Y:S08]  /*4a20*/  LDC.64 R2, c[0x0][0x228] ;  /* 0x00008a00ff027b82 */ /* 0x000e700000000a00 */
[----:B----4-:R-:W4:Y:S01]  /*4a30*/  LDC.64 R4, c[0x0][0x230] ;  /* 0x00008c00ff047b82 */ /* 0x010f220000000a00 */
[----:B-----5:R-:W-:-:S04]  /*4a40*/  IADD3 R7, R7, R48, R7 ;  /* 0x0000003007077210 */ /* 0x020fc80007ffe007 */
[----:B------:R-:W-:-:S04]  /*4a50*/  IADD3 R9, P6, R7, UR4, RZ ;  /* 0x0000000407097c10 */ /* 0x000fc8000ffde0ff */
[----:B------:R-:W-:Y:S01]  /*4a60*/  LEA.HI.X.SX32 R6, R7, UR8, 0x1, P6 ;  /* 0x0000000807067c11 */ /* 0x000fe2000b0f0eff */
[----:B------:R-:W-:Y:S02]  /*4a70*/  IMAD.SHL.U32 R8, R9, 0x4, RZ ;  /* 0x0000000409087824 */ /* 0x000fe400078e00ff */
[----:B-1----:R-:W-:Y:S01]  /*4a80*/  IMAD.WIDE R2, R7, 0x4, R2 ;  /* 0x0000000407027825 */ /* 0x002fe200078e0202 */
[----:B------:R-:W-:Y:S02]  /*4a90*/  SHF.L.U64.HI R9, R9, 0x2, R6 ;  /* 0x0000000209097819 */ /* 0x000fe40000010206 */
[----:B------:R-:W-:Y:S01]  /*4aa0*/  IADD3 R6, P6, R8, UR10, RZ ;  /* 0x0000000a08067c10 */ /* 0x000fe2000ffde0ff */
[----:B----4-:R-:W-:Y:S02]  /*4ab0*/  IMAD.WIDE R4, R7, 0x4, R4 ;  /* 0x0000000407047825 */ /* 0x010fe400078e0204 */
[----:B------:R-:W4:Y:S01]  /*4ac0*/  LDG.E R3, desc[UR6][R2.64] ;  /* 0x0000000602037981 */ /* 0x000f22000c1e1900 */
[----:B------:R-:W-:Y:S01]  /*4ad0*/  IADD3.X R7, R9, UR11, RZ, P6, !PT ;  /* 0x0000000b09077c10 */ /* 0x000fe2000b7fe4ff */
[----:B0-----:R-:W-:Y:S01]  /*4ae0*/  FADD.FTZ R16, R16, -R10 ;  /* 0x8000000a10107221 */ /* 0x001fe20000010000 */
[----:B------:R-:W-:Y:S01]  /*4af0*/  ULDC.64 UR10, c[0x0][0x210] ;  /* 0x00008400000a7ab9 */ /* 0x000fe20000000a00 */
[----:B------:R-:W4:Y:S04]  /*4b00*/  LDG.E R5, desc[UR6][R4.64] ;  /* 0x0000000604057981 */ /* 0x000f28000c1e1900 */
[----:B------:R-:W5:Y:S01]  /*4b10*/  LDG.E R7, desc[UR6][R6.64] ;  /* 0x0000000606077981 */ /* 0x000f62000c1e1900 */
[----:B------:R-:W-:Y:S01]  /*4b20*/  FMUL.FTZ R16, R16, R11 ;  /* 0x0000000b10107220 */ /* 0x000fe20000410000 */
[----:B------:R-:W-:-:S04]  /*4b30*/  IADD3 R8, P6, R8, UR10, RZ ;  /* 0x0000000a08087c10 */ /* 0x000fc8000ffde0ff */
[----:B------:R-:W-:Y:S01]  /*4b40*/  IADD3.X R9, R9, UR11, RZ, P6, !PT ;  /* 0x0000000b09097c10 */ /* 0x000fe2000b7fe4ff */
[----:B----4-:R-:W-:-:S04]  /*4b50*/  FFMA.FTZ R16, R16, R3, R5 ;  /* 0x0000000310107223 */ /* 0x010fc80000010005 */
[----:B-----5:R-:W-:-:S05]  /*4b60*/  FADD.FTZ R11, R16, R7 ;  /* 0x00000007100b7221 */ /* 0x020fca0000010000 */
[----:B------:R0:W-:Y:S02]  /*4b70*/  STG.E desc[UR6][R8.64], R11 ;  /* 0x0000000b08007986 */ /* 0x0001e4000c101906 */
.L_x_31:
[----:B------:R-:W-:Y:S05]  /*4b80*/  BSYNC B0 ;  /* 0x0000000000007941 */ /* 0x000fea0003800000 */
.L_x_30:
[----:B------:R-:W5:Y:S01]  /*4b90*/  LDC R3, c[0x0][RZ] ;  /* 0x00000000ff037b82 */ /* 0x000f620000000800 */
[----:B------:R-:W-:Y:S01]  /*4ba0*/  BSSY B0, `(.L_x_32) ;  /* 0x000001f000007945 */ /* 0x000fe20003800000 */
[----:B-----5:R-:W-:-:S05]  /*4bb0*/  IADD3 R2, R3, R48, R3 ;  /* 0x0000003003027210 */ /* 0x020fca0007ffe003 */
[----:B------:R-:W-:-:S05]  /*4bc0*/  IMAD.IADD R2, R2, 0x1, R3 ;  /* 0x0000000102027824 */ /* 0x000fca00078e0203 */
[----:B------:R-:W-:-:S13]  /*4bd0*/  ISETP.GE.AND P6, PT, R2, UR5, PT ;  /* 0x0000000502007c0c */ /* 0x000fda000bfc6270 */
[----:B------:R-:W-:Y:S05]  /*4be0*/  @P6 BRA `(.L_x_33) ;  /* 0x0000000000686947 */ /* 0x000fea0003800000 */
[----:B------:R-:W5:Y:S01]  /*4bf0*/  LDC R7, c[0x0][RZ] ;  /* 0x00000000ff077b82 */ /* 0x000f620000000800 */
[----:B------:R-:W-:Y:S01]  /*4c00*/  ULDC.64 UR10, c[0x0][0x218] ;  /* 0x00008600000a7ab9 */ /* 0x000fe20000000a00 */
[----:B0-----:R-:W0:Y:S06]  /*4c10*/  LDS.64 R8, [R45] ;  /* 0x000000002d087984 */ /* 0x001e2c0000000a00 */
[----:B------:R-:W1:Y:S08]  /*4c20*/  LDC.64 R2, c[0x0][0x228] ;  /* 0x00008a00ff027b82 */ /* 0x000e700000000a00 */
[----:B----4-:R-:W4:Y:S01]  /*4c30*/  LDC.64 R4, c[0x0][0x230] ;  /* 0x00008c00ff047b82 */ /* 0x010f220000000a00 */
[----:B-----5:R-:W-:-:S05]  /*4c40*/  IADD3 R6, R7, R48, R7 ;  /* 0x0000003007067210 */ /* 0x020fca0007ffe007 */
[----:B------:R-:W-:-:S04]  /*4c50*/  IMAD.IADD R7, R6, 0x1, R7 ;  /* 0x0000000106077824 */ /* 0x000fc800078e0207 */
[C---:B-1----:R-:W-:Y:S01]  /*4c60*/  IMAD.WIDE R2, R7.reuse, 0x4, R2 ;  /* 0x0000000407027825 */ /* 0x042fe200078e0202 */
[----:B------:R-:W-:-:S04]  /*4c70*/  IADD3 R11, P6, R7, UR4, RZ ;  /* 0x00000004070b7c10 */ /* 0x000fc8000ffde0ff */
[----:B------:R-:W-:Y:S01]  /*4c80*/  LEA.HI.X.SX32 R6, R7, UR8, 0x1, P6 ;  /* 0x0000000807067c11 */ /* 0x000fe2000b0f0eff */
[----:B------:R-:W-:Y:S01]  /*4c90*/  IMAD.SHL.U32 R10, R11, 0x4, RZ ;  /* 0x000000040b0a7824 */ /* 0x000fe200078e00ff */
[----:B------:R-:W5:Y:S01]  /*4ca0*/  LDG.E R2, desc[UR6][R2.64] ;  /* 0x0000000602027981 */ /* 0x000f62000c1e1900 */
[----:B----4-:R-:W-:Y:S01]  /*4cb0*/  IMAD.WIDE R4, R7, 0x4, R4 ;  /* 0x0000000407047825 */ /* 0x010fe200078e0204 */
[----:B------:R-:W-:Y:S02]  /*4cc0*/  SHF.L.U64.HI R11, R11, 0x2, R6 ;  /* 0x000000020b0b7819 */ /* 0x000fe40000010206 */
[----:B------:R-:W-:-:S03]  /*4cd0*/  IADD3 R6, P6, R10, UR10, RZ ;  /* 0x0000000a0a067c10 */ /* 0x000fc6000ffde0ff */
[----:B------:R-:W5:Y:S01]  /*4ce0*/  LDG.E R4, desc[UR6][R4.64] ;  /* 0x0000000604047981 */ /* 0x000f62000c1e1900 */
[----:B------:R-:W-:Y:S01]  /*4cf0*/  IADD3.X R7, R11, UR11, RZ, P6, !PT ;  /* 0x0000000b0b077c10 */ /* 0x000fe2000b7fe4ff */
[----:B0-----:R-:W-:Y:S01]  /*4d00*/  FADD.FTZ R8, R17, -R8 ;  /* 0x8000000811087221 */ /* 0x001fe20000010000 */
[----:B------:R-:W-:-:S04]  /*4d10*/  ULDC.64 UR10, c[0x0][0x210] ;  /* 0x00008400000a7ab9 */ /* 0x000fc80000000a00 */
[----:B------:R-:W4:Y:S01]  /*4d20*/  LDG.E R7, desc[UR6][R6.64] ;  /* 0x0000000606077981 */ /* 0x000f22000c1e1900 */
[----:B------:R-:W-:Y:S01]  /*4d30*/  FMUL.FTZ R9, R8, R9 ;  /* 0x0000000908097220 */ /* 0x000fe20000410000 */
[----:B------:R-:W-:-:S03]  /*4d40*/  IADD3 R8, P6, R10, UR10, RZ ;  /* 0x0000000a0a087c10 */ /* 0x000fc6000ffde0ff */
[----:B-----5:R-:W-:Y:S01]  /*4d50*/  FFMA.FTZ R10, R9, R2, R4 ;  /* 0x00000002090a7223 */ /* 0x020fe20000010004 */
[----:B------:R-:W-:-:S03]  /*4d60*/  IADD3.X R9, R11, UR11, RZ, P6, !PT ;  /* 0x0000000b0b097c10 */ /* 0x000fc6000b7fe4ff */
[----:B----4-:R-:W-:-:S05]  /*4d70*/  FADD.FTZ R11, R10, R7 ;  /* 0x000000070a0b7221 */ /* 0x010fca0000010000 */
[----:B------:R0:W-:Y:S02]  /*4d80*/  STG.E desc[UR6][R8.64], R11 ;  /* 0x0000000b08007986 */ /* 0x0001e4000c101906 */
.L_x_33:
[----:B------:R-:W-:Y:S05]  /*4d90*/  BSYNC B0 ;  /* 0x0000000000007941 */ /* 0x000fea0003800000 */
.L_x_32:
[----:B------:R-:W5:Y:S01]  /*4da0*/  LDC R3, c[0x0][RZ] ;  /* 0x00000000ff037b82 */ /* 0x000f620000000800 */
[----:B------:R-:W-:Y:S01]  /*4db0*/  BSSY B0, `(.L_x_34) ;  /* 0x000001f000007945 */ /* 0x000fe20003800000 */
[----:B-----5:R-:W-:-:S04]  /*4dc0*/  IADD3 R2, R3, R48, R3 ;  /* 0x0000003003027210 */ /* 0x020fc80007ffe003 */
[----:B------:R-:W-:-:S04]  /*4dd0*/  IADD3 R2, R3, R2, R3 ;  /* 0x0000000203027210 */ /* 0x000fc80007ffe003 */
        /* <DEDUP_REMOVED lines=8> */
[----:B------:R-:W-:-:S04]  /*4e60*/  IADD3 R7, R7, R48, R7 ;  /* 0x0000003007077210 */ /* 0x000fc80007ffe007 */
[C---:B------:R-:W-:Y:S01]  /*4e70*/  IADD3 R9, P6, R7.reuse, UR4, RZ ;  /* 0x0000000407097c10 */ /* 0x040fe2000ffde0ff */
[----:B-1----:R-:W-:-:S03]  /*4e80*/  IMAD.WIDE R2, R7, 0x4, R2 ;  /* 0x0000000407027825 */ /* 0x002fc600078e0202 */
[----:B------:R-:W-:Y:S01]  /*4e90*/  LEA.HI.X.SX32 R6, R7, UR8, 0x1, P6 ;  /* 0x0000000807067c11 */ /* 0x000fe2000b0f0eff */
[C---:B------:R-:W-:Y:S02]  /*4ea0*/  IMAD.SHL.U32 R8, R9.reuse, 0x4, RZ ;  /* 0x0000000409087824 */ /* 0x040fe400078e00ff */
[----:B------:R-:W5:Y:S01]  /*4eb0*/  LDG.E R3, desc[UR6][R2.64] ;  /* 0x0000000602037981 */ /* 0x000f62000c1e1900 */
[----:B------:R-:W-:Y:S01]  /*4ec0*/  SHF.L.U64.HI R9, R9, 0x2, R6 ;  /* 0x0000000209097819 */ /* 0x000fe20000010206 */
[----:B----4-:R-:W-:Y:S01]  /*4ed0*/  IMAD.WIDE R4, R7, 0x4, R4 ;  /* 0x0000000407047825 */ /* 0x010fe200078e0204 */
[----:B------:R-:W-:-:S04]  /*4ee0*/  IADD3 R6, P6, R8, UR10, RZ ;  /* 0x0000000a08067c10 */ /* 0x000fc8000ffde0ff */
[----:B------:R-:W-:Y:S01]  /*4ef0*/  IADD3.X R7, R9, UR11, RZ, P6, !PT ;  /* 0x0000000b09077c10 */ /* 0x000fe2000b7fe4ff */
[----:B------:R-:W5:Y:S01]  /*4f00*/  LDG.E R5, desc[UR6][R4.64] ;  /* 0x0000000604057981 */ /* 0x000f62000c1e1900 */
[----:B0-----:R-:W-:Y:S01]  /*4f10*/  FADD.FTZ R18, R18, -R10 ;  /* 0x8000000a12127221 */ /* 0x001fe20000010000 */
[----:B------:R-:W-:-:S03]  /*4f20*/  ULDC.64 UR10, c[0x0][0x210] ;  /* 0x00008400000a7ab9 */ /* 0x000fc60000000a00 */
[----:B------:R-:W4:Y:S01]  /*4f30*/  LDG.E R7, desc[UR6][R6.64] ;  /* 0x0000000606077981 */ /* 0x000f22000c1e1900 */
[----:B------:R-:W-:Y:S01]  /*4f40*/  FMUL.FTZ R18, R18, R11 ;  /* 0x0000000b12127220 */ /* 0x000fe20000410000 */
[----:B------:R-:W-:-:S04]  /*4f50*/  IADD3 R8, P6, R8, UR10, RZ ;  /* 0x0000000a08087c10 */ /* 0x000fc8000ffde0ff */
[----:B------:R-:W-:Y:S01]  /*4f60*/  IADD3.X R9, R9, UR11, RZ, P6, !PT ;  /* 0x0000000b09097c10 */ /* 0x000fe2000b7fe4ff */
[----:B-----5:R-:W-:-:S04]  /*4f70*/  FFMA.FTZ R18, R18, R3, R5 ;  /* 0x0000000312127223 */ /* 0x020fc80000010005 */
[----:B----4-:R-:W-:-:S05]  /*4f80*/  FADD.FTZ R11, R18, R7 ;  /* 0x00000007120b7221 */ /* 0x010fca0000010000 */
[----:B------:R0:W-:Y:S02]  /*4f90*/  STG.E desc[UR6][R8.64], R11 ;  /* 0x0000000b08007986 */ /* 0x0001e4000c101906 */
.L_x_35:
[----:B------:R-:W-:Y:S05]  /*4fa0*/  BSYNC B0 ;  /* 0x0000000000007941 */ /* 0x000fea0003800000 */
.L_x_34:
[----:B------:R-:W-:Y:S04]  /*4fb0*/  BSSY B0, `(.L_x_36) ;  /* 0x0000019000007945 */ /* 0x000fe80003800000 */
[----:B------:R-:W-:Y:S05]  /*4fc0*/  @P0 BRA `(.L_x_37) ;  /* 0x00000000005c0947 */ /* 0x000fea0003800000 */
[----:B------:R-:W5:Y:S01]  /*4fd0*/  LDC.64 R2, c[0x0][0x228] ;  /* 0x00008a00ff027b82 */ /* 0x000f620000000a00 */
[----:B0-----:R-:W-:Y:S01]  /*4fe0*/  IADD3 R9, P0, R50, UR4, RZ ;  /* 0x0000000432097c10 */ /* 0x001fe2000ff1e0ff */
[----:B------:R-:W-:-:S03]  /*4ff0*/  ULDC.64 UR10, c[0x0][0x218] ;  /* 0x00008600000a7ab9 */ /* 0x000fc60000000a00 */
[----:B------:R-:W-:Y:S01]  /*5000*/  LEA.HI.X.SX32 R4, R50, UR8, 0x1, P0 ;  /* 0x0000000832047c11 */ /* 0x000fe200080f0eff */
[C---:B------:R-:W-:Y:S02]  /*5010*/  IMAD.SHL.U32 R8, R9.reuse, 0x4, RZ ;  /* 0x0000000409087824 */ /* 0x040fe400078e00ff */
[----:B------:R-:W1:Y:S01]  /*5020*/  LDC.64 R6, c[0x0][0x230] ;  /* 0x00008c00ff067b82 */ /* 0x000e620000000a00 */
[----:B------:R-:W-:Y:S02]  /*5030*/  SHF.L.U64.HI R9, R9, 0x2, R4 ;  /* 0x0000000209097819 */ /* 0x000fe40000010204 */
[----:B------:R-:W-:-:S04]  /*5040*/  IADD3 R4, P0, R8, UR10, RZ ;  /* 0x0000000a08047c10 */ /* 0x000fc8000ff1e0ff */
[----:B----4-:R-:W-:Y:S01]  /*5050*/  IADD3.X R5, R9, UR11, RZ, P0, !PT ;  /* 0x0000000b09057c10 */ /* 0x010fe200087fe4ff */
[----:B------:R-:W-:-:S05]  /*5060*/  ULDC.64 UR10, c[0x0][0x210] ;  /* 0x00008400000a7ab9 */ /* 0x000fca0000000a00 */
[----:B------:R-:W4:Y:S01]  /*5070*/  LDG.E R5, desc[UR6][R4.64] ;  /* 0x0000000604057981 */ /* 0x000f22000c1e1900 */
[----:B-----5:R-:W-:-:S06]  /*5080*/  IMAD.WIDE R2, R50, 0x4, R2 ;  /* 0x0000000432027825 */ /* 0x020fcc00078e0202 */
[----:B------:R-:W5:Y:S01]  /*5090*/  LDG.E R2, desc[UR6][R2.64] ;  /* 0x0000000602027981 */ /* 0x000f62000c1e1900 */
[----:B-12---:R-:W-:-:S03]  /*50a0*/  IMAD.WIDE R50, R50, 0x4, R6 ;  /* 0x0000000432327825 */ /* 0x006fc600078e0206 */
[----:B------:R-:W0:Y:S04]  /*50b0*/  LDS.64 R6, [R45] ;  /* 0x000000002d067984 */ /* 0x000e280000000a00 */
[----:B------:R-:W5:Y:S01]  /*50c0*/  LDG.E R50, desc[UR6][R50.64] ;  /* 0x0000000632327981 */ /* 0x000f62000c1e1900 */
[----:B0-----:R-:W-:-:S04]  /*50d0*/  FADD.FTZ R6, R19, -R6 ;  /* 0x8000000613067221 */ /* 0x001fc80000010000 */
[----:B------:R-:W-:Y:S01]  /*50e0*/  FMUL.FTZ R7, R6, R7 ;  /* 0x0000000706077220 */ /* 0x000fe20000410000 */
[----:B------:R-:W-:-:S03]  /*50f0*/  IADD3 R6, P0, R8, UR10, RZ ;  /* 0x0000000a08067c10 */ /* 0x000fc6000ff1e0ff */
[----:B-----5:R-:W-:Y:S01]  /*5100*/  FFMA.FTZ R8, R7, R2, R50 ;  /* 0x0000000207087223 */ /* 0x020fe20000010032 */
[----:B------:R-:W-:-:S03]  /*5110*/  IADD3.X R7, R9, UR11, RZ, P0, !PT ;  /* 0x0000000b09077c10 */ /* 0x000fc600087fe4ff */
[----:B----4-:R-:W-:-:S05]  /*5120*/  FADD.FTZ R9, R8, R5 ;  /* 0x0000000508097221 */ /* 0x010fca0000010000 */
[----:B------:R0:W-:Y:S02]  /*5130*/  STG.E desc[UR6][R6.64], R9 ;  /* 0x0000000906007986 */ /* 0x0001e4000c101906 */
.L_x_37:
[----:B------:R-:W-:Y:S05]  /*5140*/  BSYNC B0 ;  /* 0x0000000000007941 */ /* 0x000fea0003800000 */
.L_x_36:
[----:B------:R-:W-:Y:S04]  /*5150*/  BSSY B0, `(.L_x_38) ;  /* 0x0000026000007945 */ /* 0x000fe80003800000 */
[----:B------:R-:W-:Y:S05]  /*5160*/  @P1 BRA `(.L_x_39) ;  /* 0x0000000000901947 */ /* 0x000fea0003800000 */
[----:B------:R-:W-:Y:S01]  /*5170*/  VIADD R0, R0, UR9 ;  /* 0x0000000900007c36 */ /* 0x000fe20008000000 */
[----:B------:R-:W5:Y:S01]  /*5180*/  LDC.64 R2, c[0x0][0x228] ;  /* 0x00008a00ff027b82 */ /* 0x000f620000000a00 */
[----:B------:R-:W-:Y:S01]  /*5190*/  ULDC.64 UR10, c[0x0][0x218] ;  /* 0x00008600000a7ab9 */ /* 0x000fe20000000a00 */
[----:B0-----:R-:W0:Y:S02]  /*51a0*/  LDS.64 R10, [R45] ;  /* 0x000000002d0a7984 */ /* 0x001e240000000a00 */
[----:B------:R-:W-:-:S04]  /*51b0*/  IADD3 R0, R0, UR9, RZ ;  /* 0x0000000900007c10 */ /* 0x000fc8000fffe0ff */
[----:B----4-:R-:W4:Y:S01]  /*51c0*/  LDC.64 R4, c[0x0][0x230] ;  /* 0x00008c00ff047b82 */ /* 0x010f220000000a00 */
[----:B------:R-:W-:-:S04]  /*51d0*/  VIADD R0, R0, UR9 ;  /* 0x0000000900007c36 */ /* 0x000fc80008000000 */
[----:B------:R-:W-:-:S04]  /*51e0*/  VIADD R0, R0, UR9 ;  /* 0x0000000900007c36 */ /* 0x000fc80008000000 */
[----:B------:R-:W-:-:S04]  /*51f0*/  VIADD R0, R0, UR9 ;  /* 0x0000000900007c36 */ /* 0x000fc80008000000 */
[----:B------:R-:W-:-:S04]  /*5200*/  VIADD R0, R0, UR9 ;  /* 0x0000000900007c36 */ /* 0x000fc80008000000 */
[----:B------:R-:W-:-:S04]  /*5210*/  VIADD R0, R0, UR9 ;  /* 0x0000000900007c36 */ /* 0x000fc80008000000 */
[----:B------:R-:W-:-:S04]  /*5220*/  VIADD R0, R0, UR9 ;  /* 0x0000000900007c36 */ /* 0x000fc80008000000 */
[----:B------:R-:W-:-:S05]  /*5230*/  VIADD R0, R0, UR9 ;  /* 0x0000000900007c36 */ /* 0x000fca0008000000 */
[----:B------:R-:W-:-:S05]  /*5240*/  IADD3 R0, R0, UR9, RZ ;  /* 0x0000000900007c10 */ /* 0x000fca000fffe0ff */
[----:B------:R-:W-:-:S04]  /*5250*/  VIADD R0, R0, UR9 ;  /* 0x0000000900007c36 */ /* 0x000fc80008000000 */
[----:B------:R-:W-:-:S04]  /*5260*/  VIADD R0, R0, UR9 ;  /* 0x0000000900007c36 */ /* 0x000fc80008000000 */
[----:B------:R-:W-:-:S04]  /*5270*/  VIADD R9, R0, UR9 ;  /* 0x0000000900097c36 */ /* 0x000fc80008000000 */
[C---:B-----5:R-:W-:Y:S01]  /*5280*/  IMAD.WIDE R2, R9.reuse, 0x4, R2 ;  /* 0x0000000409027825 */ /* 0x060fe200078e0202 */
[----:B------:R-:W-:-:S03]  /*5290*/  IADD3 R0, P0, R9, UR4, RZ ;  /* 0x0000000409007c10 */ /* 0x000fc6000ff1e0ff */
[C---:B----4-:R-:W-:Y:S01]  /*52a0*/  IMAD.WIDE R4, R9.reuse, 0x4, R4 ;  /* 0x0000000409047825 */ /* 0x050fe200078e0204 */
[----:B------:R-:W-:Y:S01]  /*52b0*/  LEA.HI.X.SX32 R7, R9, UR8, 0x1, P0 ;  /* 0x0000000809077c11 */ /* 0x000fe200080f0eff */
[----:B------:R-:W4:Y:S02]  /*52c0*/  LDG.E R3, desc[UR6][R2.64] ;  /* 0x0000000602037981 */ /* 0x000f24000c1e1900 */
[C---:B------:R-:W-:Y:S01]  /*52d0*/  IMAD.SHL.U32 R8, R0.reuse, 0x4, RZ ;  /* 0x0000000400087824 */ /* 0x040fe200078e00ff */
[----:B------:R-:W-:Y:S01]  /*52e0*/  SHF.L.U64.HI R0, R0, 0x2, R7 ;  /* 0x0000000200007819 */ /* 0x000fe20000010207 */
[----:B------:R-:W4:Y:S03]  /*52f0*/  LDG.E R5, desc[UR6][R4.64] ;  /* 0x0000000604057981 */ /* 0x000f26000c1e1900 */
[----:B------:R-:W-:-:S04]  /*5300*/  IADD3 R6, P0, R8, UR10, RZ ;  /* 0x0000000a08067c10 */ /* 0x000fc8000ff1e0ff */
[----:B------:R-:W-:Y:S01]  /*5310*/  IADD3.X R7, R0, UR11, RZ, P0, !PT ;  /* 0x0000000b00077c10 */ /* 0x000fe200087fe4ff */
[----:B0-----:R-:W-:Y:S01]  /*5320*/  FADD.FTZ R20, R20, -R10 ;  /* 0x8000000a14147221 */ /* 0x001fe20000010000 */
[----:B------:R-:W-:-:S04]  /*5330*/  ULDC.64 UR10, c[0x0][0x210] ;  /* 0x00008400000a7ab9 */ /* 0x000fc80000000a00 */
[----:B------:R-:W5:Y:S01]  /*5340*/  LDG.E R7, desc[UR6][R6.64] ;  /* 0x0000000606077981 */ /* 0x000f62000c1e1900 */
[----:B------:R-:W-:Y:S01]  /*5350*/  FMUL.FTZ R20, R20, R11 ;  /* 0x0000000b14147220 */ /* 0x000fe20000410000 */
[----:B------:R-:W-:-:S04]  /*5360*/  IADD3 R8, P0, R8, UR10, RZ ;  /* 0x0000000a08087c10 */ /* 0x000fc8000ff1e0ff */
[----:B------:R-:W-:Y:S01]  /*5370*/  IADD3.X R9, R0, UR11, RZ, P0, !PT ;  /* 0x0000000b00097c10 */ /* 0x000fe200087fe4ff */
[----:B----4-:R-:W-:-:S04]  /*5380*/  FFMA.FTZ R20, R20, R3, R5 ;  /* 0x0000000314147223 */ /* 0x010fc80000010005 */
[----:B-----5:R-:W-:-:S05]  /*5390*/  FADD.FTZ R11, R20, R7 ;  /* 0x00000007140b7221 */ /* 0x020fca0000010000 */
[----:B------:R0:W-:Y:S02]  /*53a0*/  STG.E desc[UR6][R8.64], R11 ;  /* 0x0000000b08007986 */ /* 0x0001e4000c101906 */
.L_x_39:
[----:B------:R-:W-:Y:S05]  /*53b0*/  BSYNC B0 ;  /* 0x0000000000007941 */ /* 0x000fea0003800000 */
.L_x_38:
[----:B------:R-:W-:Y:S04]  /*53c0*/  BSSY B0, `(.L_x_40) ;  /* 0x0000019000007945 */ /* 0x000fe80003800000 */
[----:B------:R-:W-:Y:S05]  /*53d0*/  @P2 BRA `(.L_x_41) ;  /* 0x00000000005c2947 */ /* 0x000fea0003800000 */
[----:B------:R-:W5:Y:S01]  /*53e0*/  LDC.64 R2, c[0x0][0x228] ;  /* 0x00008a00ff027b82 */ /* 0x000f620000000a00 */
[C---:B0-----:R-:W-:Y:S01]  /*53f0*/  IADD3 R9, P0, R52.reuse, UR4, RZ ;  /* 0x0000000434097c10 */ /* 0x041fe2000ff1e0ff */
[----:B------:R-:W-:Y:S01]  /*5400*/  ULDC.64 UR10, c[0x0][0x218] ;  /* 0x00008600000a7ab9 */ /* 0x000fe20000000a00 */
[----:B------:R-:W0:Y:S02]  /*5410*/  LDS.64 R10, [R45] ;  /* 0x000000002d0a7984 */ /* 0x000e240000000a00 */
        /* <DEDUP_REMOVED lines=8> */
[----:B-----5:R-:W-:-:S06]  /*54a0*/  IMAD.WIDE R2, R52, 0x4, R2 ;  /* 0x0000000434027825 */ /* 0x020fcc00078e0202 */
[----:B------:R-:W5:Y:S01]  /*54b0*/  LDG.E R3, desc[UR6][R2.64] ;  /* 0x0000000602037981 */ /* 0x000f62000c1e1900 */
[----:B----4-:R-:W-:-:S06]  /*54c0*/  IMAD.WIDE R4, R52, 0x4, R4 ;  /* 0x0000000434047825 */ /* 0x010fcc00078e0204 */
[----:B------:R-:W5:Y:S01]  /*54d0*/  LDG.E R5, desc[UR6][R4.64] ;  /* 0x0000000604057981 */ /* 0x000f62000c1e1900 */
[----:B0-----:R-:W-:-:S04]  /*54e0*/  FADD.FTZ R0, R21, -R10 ;  /* 0x8000000a15007221 */ /* 0x001fc80000010000 */
[----:B------:R-:W-:Y:S01]  /*54f0*/  FMUL.FTZ R0, R0, R11 ;  /* 0x0000000b00007220 */ /* 0x000fe20000410000 */
[----:B------:R-:W-:-:S04]  /*5500*/  IADD3 R8, P0, R8, UR10, RZ ;  /* 0x0000000a08087c10 */ /* 0x000fc8000ff1e0ff */
[----:B------:R-:W-:Y:S01]  /*5510*/  IADD3.X R9, R9, UR11, RZ, P0, !PT ;  /* 0x0000000b09097c10 */ /* 0x000fe200087fe4ff */
[----:B-----5:R-:W-:-:S04]  /*5520*/  FFMA.FTZ R0, R0, R3, R5 ;  /* 0x0000000300007223 */ /* 0x020fc80000010005 */
[----:B--2---:R-:W-:-:S05]  /*5530*/  FADD.FTZ R11, R0, R7 ;  /* 0x00000007000b7221 */ /* 0x004fca0000010000 */
[----:B------:R0:W-:Y:S02]  /*5540*/  STG.E desc[UR6][R8.64], R11 ;  /* 0x0000000b08007986 */ /* 0x0001e4000c101906 */
.L_x_41:
[----:B------:R-:W-:Y:S05]  /*5550*/  BSYNC B0 ;  /* 0x0000000000007941 */ /* 0x000fea0003800000 */
.L_x_40:
[----:B------:R-:W-:Y:S01]  /*5560*/  ULDC UR10, c[0x0][0x0] ;  /* 0x00000000000a7ab9 */ /* 0x000fe20000000800 */
[----:B------:R-:W-:Y:S01]  /*5570*/  BSSY B0, `(.L_x_42) ;  /* 0x000001d000007945 */ /* 0x000fe20003800000 */
[----:B------:R-:W-:-:S05]  /*5580*/  VIADD R0, R52, UR10 ;  /* 0x0000000a34007c36 */ /* 0x000fca0008000000 */
[----:B------:R-:W-:-:S13]  /*5590*/  ISETP.GE.AND P0, PT, R0, UR5, PT ;  /* 0x0000000500007c0c */ /* 0x000fda000bf06270 */
[----:B------:R-:W-:Y:S05]  /*55a0*/  @P0 BRA `(.L_x_43) ;  /* 0x0000000000640947 */ /* 0x000fea0003800000 */
[----:B------:R-:W5:Y:S01]  /*55b0*/  LDC.64 R2, c[0x0][0x228] ;  /* 0x00008a00ff027b82 */ /* 0x000f620000000a00 */
[----:B------:R-:W-:Y:S01]  /*55c0*/  ULDC UR10, c[0x0][0x0] ;  /* 0x00000000000a7ab9 */ /* 0x000fe20000000800 */
[----:B0-----:R-:W0:Y:S01]  /*55d0*/  LDS.64 R10, [R45] ;  /* 0x000000002d0a7984 */ /* 0x001e220000000a00 */
[----:B------:R-:W-:Y:S01]  /*55e0*/  VIADD R7, R52, UR10 ;  /* 0x0000000a34077c36 */ /* 0x000fe20008000000 */
[----:B------:R-:W-:-:S04]  /*55f0*/  ULDC.64 UR10, c[0x0][0x218] ;  /* 0x00008600000a7ab9 */ /* 0x000fc80000000a00 */
[----:B----4-:R-:W4:Y:S01]  /*5600*/  LDC.64 R4, c[0x0][0x230] ;  /* 0x00008c00ff047b82 */ /* 0x010f220000000a00 */
[----:B------:R-:W-:-:S04]  /*5610*/  IADD3 R0, P0, R7, UR4, RZ ;  /* 0x0000000407007c10 */ /* 0x000fc8000ff1e0ff */
[C---:B------:R-:W-:Y:S02]  /*5620*/  LEA.HI.X.SX32 R9, R7.reuse, UR8, 0x1, P0 ;  /* 0x0000000807097c11 */ /* 0x040fe400080f0eff */
[C---:B------:R-:W-:Y:S02]  /*5630*/  SHF.L.U32 R8, R0.reuse, 0x2, RZ ;  /* 0x0000000200087819 */ /* 0x040fe400000006ff */
[----:B------:R-:W-:Y:S02]  /*5640*/  SHF.L.U64.HI R0, R0, 0x2, R9 ;  /* 0x0000000200007819 */ /* 0x000fe40000010209 */
[----:B------:R-:W-:Y:S01]  /*5650*/  IADD3 R6, P0, R8, UR10, RZ ;  /* 0x0000000a08067c10 */ /* 0x000fe2000ff1e0ff */
[----:B-----5:R-:W-:-:S06]  /*5660*/  IMAD.WIDE R2, R7, 0x4, R2 ;  /* 0x0000000407027825 */ /* 0x020fcc00078e0202 */
[----:B------:R-:W5:Y:S01]  /*5670*/  LDG.E R3, desc[UR6][R2.64] ;  /* 0x0000000602037981 */ /* 0x000f62000c1e1900 */
[----:B----4-:R-:W-:Y:S01]  /*5680*/  IMAD.WIDE R4, R7, 0x4, R4 ;  /* 0x0000000407047825 */ /* 0x010fe200078e0204 */
[----:B------:R-:W-:Y:S01]  /*5690*/  IADD3.X R7, R0, UR11, RZ, P0, !PT ;  /* 0x0000000b00077c10 */ /* 0x000fe200087fe4ff */
[----:B------:R-:W-:-:S04]  /*56a0*/  ULDC.64 UR10, c[0x0][0x210] ;  /* 0x00008400000a7ab9 */ /* 0x000fc80000000a00 */
[----:B------:R-:W5:Y:S04]  /*56b0*/  LDG.E R5, desc[UR6][R4.64] ;  /* 0x0000000604057981 */ /* 0x000f68000c1e1900 */
[----:B------:R-:W4:Y:S01]  /*56c0*/  LDG.E R7, desc[UR6][R6.64] ;  /* 0x0000000606077981 */ /* 0x000f22000c1e1900 */
[----:B0-----:R-:W-:-:S04]  /*56d0*/  FADD.FTZ R22, R22, -R10 ;  /* 0x8000000a16167221 */ /* 0x001fc80000010000 */
[----:B------:R-:W-:Y:S01]  /*56e0*/  FMUL.FTZ R22, R22, R11 ;  /* 0x0000000b16167220 */ /* 0x000fe20000410000 */
[----:B------:R-:W-:-:S04]  /*56f0*/  IADD3 R8, P0, R8, UR10, RZ ;  /* 0x0000000a08087c10 */ /* 0x000fc8000ff1e0ff */
[----:B------:R-:W-:Y:S01]  /*5700*/  IADD3.X R9, R0, UR11, RZ, P0, !PT ;  /* 0x0000000b00097c10 */ /* 0x000fe200087fe4ff */
[----:B-----5:R-:W-:-:S04]  /*5710*/  FFMA.FTZ R22, R22, R3, R5 ;  /* 0x0000000316167223 */ /* 0x020fc80000010005 */
[----:B----4-:R-:W-:-:S05]  /*5720*/  FADD.FTZ R11, R22, R7 ;  /* 0x00000007160b7221 */ /* 0x010fca0000010000 */
[----:B------:R0:W-:Y:S02]  /*5730*/  STG.E desc[UR6][R8.64], R11 ;  /* 0x0000000b08007986 */ /* 0x0001e4000c101906 */
.L_x_43:
[----:B------:R-:W-:Y:S05]  /*5740*/  BSYNC B0 ;  /* 0x0000000000007941 */ /* 0x000fea0003800000 */
.L_x_42:
[----:B------:R-:W5:Y:S01]  /*5750*/  LDC R3, c[0x0][RZ] ;  /* 0x00000000ff037b82 */ /* 0x000f620000000800 */
[----:B------:R-:W-:Y:S01]  /*5760*/  BSSY B0, `(.L_x_44) ;  /* 0x000001d000007945 */ /* 0x000fe20003800000 */
[----:B-----5:R-:W-:-:S04]  /*5770*/  IADD3 R0, R3, R52, R3 ;  /* 0x0000003403007210 */ /* 0x020fc80007ffe003 */
[----:B------:R-:W-:-:S13]  /*5780*/  ISETP.GE.AND P0, PT, R0, UR5, PT ;  /* 0x0000000500007c0c */ /* 0x000fda000bf06270 */
[----:B------:R-:W-:Y:S05]  /*5790*/  @P0 BRA `(.L_x_45) ;  /* 0x0000000000640947 */ /* 0x000fea0003800000 */
[----:B0-----:R-:W0:Y:S01]  /*57a0*/  LDC R7, c[0x0][RZ] ;  /* 0x00000000ff077b82 */ /* 0x001e220000000800 */
[----:B------:R-:W-:Y:S01]  /*57b0*/  ULDC.64 UR10, c[0x0][0x218] ;  /* 0x00008600000a7ab9 */ /* 0x000fe20000000a00 */
[----:B------:R-:W5:Y:S06]  /*57c0*/  LDS.64 R10, [R45] ;  /* 0x000000002d0a7984 */ /* 0x000f6c0000000a00 */
[----:B------:R-:W1:Y:S08]  /*57d0*/  LDC.64 R2, c[0x0][0x228] ;  /* 0x00008a00ff027b82 */ /* 0x000e700000000a00 */
[----:B----4-:R-:W4:Y:S01]  /*57e0*/  LDC.64 R4, c[0x0][0x230] ;  /* 0x00008c00ff047b82 */ /* 0x010f220000000a00 */
[----:B0-----:R-:W-:-:S04]  /*57f0*/  IADD3 R7, R7, R52, R7 ;  /* 0x0000003407077210 */ /* 0x001fc80007ffe007 */
        /* <DEDUP_REMOVED lines=9> */
[----:B-----5:R-:W-:Y:S01]  /*5890*/  FADD.FTZ R0, R23, -R10 ;  /* 0x8000000a17007221 */ /* 0x020fe20000010000 */
        /* <DEDUP_REMOVED lines=9> */
.L_x_45:
[----:B------:R-:W-:Y:S05]  /*5930*/  BSYNC B0 ;  /* 0x0000000000007941 */ /* 0x000fea0003800000 */
.L_x_44:
[----:B------:R-:W5:Y:S01]  /*5940*/  LDC R3, c[0x0][RZ] ;  /* 0x00000000ff037b82 */ /* 0x000f620000000800 */
[----:B------:R-:W-:Y:S01]  /*5950*/  BSSY B0, `(.L_x_46) ;  /* 0x000001f000007945 */ /* 0x000fe20003800000 */
[----:B-----5:R-:W-:-:S05]  /*5960*/  IADD3 R0, R3, R52, R3 ;  /* 0x0000003403007210 */ /* 0x020fca0007ffe003 */
[----:B------:R-:W-:-:S05]  /*5970*/  IMAD.IADD R0, R0, 0x1, R3 ;  /* 0x0000000100007824 */ /* 0x000fca00078e0203 */
[----:B------:R-:W-:-:S13]  /*5980*/  ISETP.GE.AND P0, PT, R0, UR5, PT ;  /* 0x0000000500007c0c */ /* 0x000fda000bf06270 */
[----:B------:R-:W-:Y:S05]  /*5990*/  @P0 BRA `(.L_x_47) ;  /* 0x0000000000680947 */ /* 0x000fea0003800000 */
[----:B0-----:R-:W0:Y:S01]  /*59a0*/  LDC R7, c[0x0][RZ] ;  /* 0x00000000ff077b82 */ /* 0x001e220000000800 */
[----:B------:R-:W-:Y:S01]  /*59b0*/  ULDC.64 UR10, c[0x0][0x218] ;  /* 0x00008600000a7ab9 */ /* 0x000fe20000000a00 */
[----:B------:R-:W5:Y:S06]  /*59c0*/  LDS.64 R10, [R45] ;  /* 0x000000002d0a7984 */ /* 0x000f6c0000000a00 */
[----:B------:R-:W1:Y:S08]  /*59d0*/  LDC.64 R2, c[0x0][0x228] ;  /* 0x00008a00ff027b82 */ /* 0x000e700000000a00 */
[----:B----4-:R-:W4:Y:S01]  /*59e0*/  LDC.64 R4, c[0x0][0x230] ;  /* 0x00008c00ff047b82 */ /* 0x010f220000000a00 */
[----:B0-----:R-:W-:-:S05]  /*59f0*/  IADD3 R0, R7, R52, R7 ;  /* 0x0000003407007210 */ /* 0x001fca0007ffe007 */
[----:B------:R-:W-:-:S04]  /*5a00*/  IMAD.IADD R7, R0, 0x1, R7 ;  /* 0x0000000100077824 */ /* 0x000fc800078e0207 */
[C---:B-1----:R-:W-:Y:S01]  /*5a10*/  IMAD.WIDE R2, R7.reuse, 0x4, R2 ;  /* 0x0000000407027825 */ /* 0x042fe200078e0202 */
[----:B------:R-:W-:-:S04]  /*5a20*/  IADD3 R0, P0, R7, UR4, RZ ;  /* 0x0000000407007c10 */ /* 0x000fc8000ff1e0ff */
[C---:B------:R-:W-:Y:S01]  /*5a30*/  LEA.HI.X.SX32 R9, R7.reuse, UR8, 0x1, P0 ;  /* 0x0000000807097c11 */ /* 0x040fe200080f0eff */
[C---:B------:R-:W-:Y:S01]  /*5a40*/  IMAD.SHL.U32 R8, R0.reuse, 0x4, RZ ;  /* 0x0000000400087824 */ /* 0x040fe200078e00ff */
[----:B------:R-:W2:Y:S01]  /*5a50*/  LDG.E R3, desc[UR6][R2.64] ;  /* 0x0000000602037981 */ /* 0x000ea2000c1e1900 */
[----:B----4-:R-:W-:Y:S01]  /*5a60*/  IMAD.WIDE R4, R7, 0x4, R4 ;  /* 0x0000000407047825 */ /* 0x010fe200078e0204 */
[----:B------:R-:W-:Y:S02]  /*5a70*/  SHF.L.U64.HI R0, R0, 0x2, R9 ;  /* 0x0000000200007819 */ /* 0x000fe40000010209 */
[----:B------:R-:W-:-:S03]  /*5a80*/  IADD3 R6, P0, R8, UR10, RZ ;  /* 0x0000000a08067c10 */ /* 0x000fc6000ff1e0ff */
[----:B------:R-:W2:Y:S01]  /*5a90*/  LDG.E R5, desc[UR6][R4.64] ;  /* 0x0000000604057981 */ /* 0x000ea2000c1e1900 */
[----:B------:R-:W-:Y:S01]  /*5aa0*/  IADD3.X R7, R0, UR11, RZ, P0, !PT ;  /* 0x0000000b00077c10 */ /* 0x000fe200087fe4ff */
[----:B-----5:R-:W-:Y:S01]  /*5ab0*/  FADD.FTZ R24, R24, -R10 ;  /* 0x8000000a18187221 */ /* 0x020fe20000010000 */
[----:B------:R-:W-:-:S04]  /*5ac0*/  ULDC.64 UR10, c[0x0][0x210] ;  /* 0x00008400000a7ab9 */ /* 0x000fc80000000a00 */
[----:B------:R-:W4:Y:S01]  /*5ad0*/  LDG.E R7, desc[UR6][R6.64] ;  /* 0x0000000606077981 */ /* 0x000f22000c1e1900 */
[----:B------:R-:W-:Y:S01]  /*5ae0*/  FMUL.FTZ R24, R24, R11 ;  /* 0x0000000b18187220 */ /* 0x000fe20000410000 */
[----:B------:R-:W-:-:S04]  /*5af0*/  IADD3 R8, P0, R8, UR10, RZ ;  /* 0x0000000a08087c10 */ /* 0x000fc8000ff1e0ff */
[----:B------:R-:W-:Y:S01]  /*5b00*/  IADD3.X R9, R0, UR11, RZ, P0, !PT ;  /* 0x0000000b00097c10 */ /* 0x000fe200087fe4ff */
[----:B--2---:R-:W-:-:S04]  /*5b10*/  FFMA.FTZ R24, R24, R3, R5 ;  /* 0x0000000318187223 */ /* 0x004fc80000010005 */
[----:B----4-:R-:W-:-:S05]  /*5b20*/  FADD.FTZ R11, R24, R7 ;  /* 0x00000007180b7221 */ /* 0x010fca0000010000 */
[----:B------:R0:W-:Y:S02]  /*5b30*/  STG.E desc[UR6][R8.64], R11 ;  /* 0x0000000b08007986 */ /* 0x0001e4000c101906 */
.L_x_47:
[----:B------:R-:W-:Y:S05]  /*5b40*/  BSYNC B0 ;  /* 0x0000000000007941 */ /* 0x000fea0003800000 */
.L_x_46:
[----:B------:R-:W5:Y:S01]  /*5b50*/  LDC R3, c[0x0][RZ] ;  /* 0x00000000ff037b82 */ /* 0x000f620000000800 */
[----:B------:R-:W-:Y:S01]  /*5b60*/  BSSY B0, `(.L_x_48) ;  /* 0x000001f000007945 */ /* 0x000fe20003800000 */
[----:B-----5:R-:W-:-:S04]  /*5b70*/  IADD3 R0, R3, R52, R3 ;  /* 0x0000003403007210 */ /* 0x020fc80007ffe003 */
[----:B------:R-:W-:-:S04]  /*5b80*/  IADD3 R0, R3, R0, R3 ;  /* 0x0000000003007210 */ /* 0x000fc80007ffe003 */
        /* <DEDUP_REMOVED lines=8> */
[----:B------:R-:W-:-:S04]  /*5c10*/  IADD3 R7, R7, R52, R7 ;  /* 0x0000003407077210 */ /* 0x000fc80007ffe007 */
[C---:B------:R-:W-:Y:S01]  /*5c20*/  IADD3 R9, P0, R7.reuse, UR4, RZ ;  /* 0x0000000407097c10 */ /* 0x040fe2000ff1e0ff */
[----:B-1----:R-:W-:-:S03]  /*5c30*/  IMAD.WIDE R2, R7, 0x4, R2 ;  /* 0x0000000407027825 */ /* 0x002fc600078e0202 */
[----:B------:R-:W-:Y:S01]  /*5c40*/  LEA.HI.X.SX32 R0, R7, UR8, 0x1, P0 ;  /* 0x0000000807007c11 */ /* 0x000fe200080f0eff */
[C---:B------:R-:W-:Y:S02]  /*5c50*/  IMAD.SHL.U32 R8, R9.reuse, 0x4, RZ ;  /* 0x0000000409087824 */ /* 0x040fe400078e00ff */
[----:B------:R-:W2:Y:S01]  /*5c60*/  LDG.E R3, desc[UR6][R2.64] ;  /* 0x0000000602037981 */ /* 0x000ea2000c1e1900 */
[----:B------:R-:W-:Y:S01]  /*5c70*/  SHF.L.U64.HI R9, R9, 0x2, R0 ;  /* 0x0000000209097819 */ /* 0x000fe20000010200 */
[----:B----4-:R-:W-:Y:S01]  /*5c80*/  IMAD.WIDE R4, R7, 0x4, R4 ;  /* 0x0000000407047825 */ /* 0x010fe200078e0204 */
[----:B------:R-:W-:-:S04]  /*5c90*/  IADD3 R6, P0, R8, UR10, RZ ;  /* 0x0000000a08067c10 */ /* 0x000fc8000ff1e0ff */
[----:B------:R-:W-:Y:S01]  /*5ca0*/  IADD3.X R7, R9, UR11, RZ, P0, !PT ;  /* 0x0000000b09077c10 */ /* 0x000fe200087fe4ff */
[----:B------:R-:W2:Y:S01]  /*5cb0*/  LDG.E R5, desc[UR6][R4.64] ;  /* 0x0000000604057981 */ /* 0x000ea2000c1e1900 */
[----:B-----5:R-:W-:Y:S01]  /*5cc0*/  FADD.FTZ R0, R25, -R10 ;  /* 0x8000000a19007221 */ /* 0x020fe20000010000 */
[----:B------:R-:W-:-:S03]  /*5cd0*/  ULDC.64 UR10, c[0x0][0x210] ;  /* 0x00008400000a7ab9 */ /* 0x000fc60000000a00 */
[----:B------:R-:W4:Y:S01]  /*5ce0*/  LDG.E R7, desc[UR6][R6.64] ;  /* 0x0000000606077981 */ /* 0x000f22000c1e1900 */
[----:B------:R-:W-:Y:S01]  /*5cf0*/  FMUL.FTZ R0, R0, R11 ;  /* 0x0000000b00007220 */ /* 0x000fe20000410000 */
[----:B------:R-:W-:-:S04]  /*5d00*/  IADD3 R8, P0, R8, UR10, RZ ;  /* 0x0000000a08087c10 */ /* 0x000fc8000ff1e0ff */
[----:B------:R-:W-:Y:S01]  /*5d10*/  IADD3.X R9, R9, UR11, RZ, P0, !PT ;  /* 0x0000000b09097c10 */ /* 0x000fe200087fe4ff */
[----:B--2---:R-:W-:-:S04]  /*5d20*/  FFMA.FTZ R0, R0, R3, R5 ;  /* 0x0000000300007223 */ /* 0x004fc80000010005 */
[----:B----4-:R-:W-:-:S05]  /*5d30*/  FADD.FTZ R11, R0, R7 ;  /* 0x00000007000b7221 */ /* 0x010fca0000010000 */
[----:B------:R0:W-:Y:S02]  /*5d40*/  STG.E desc[UR6][R8.64], R11 ;  /* 0x0000000b08007986 */ /* 0x0001e4000c101906 */
.L_x_49:
[----:B------:R-:W-:Y:S05]  /*5d50*/  BSYNC B0 ;  /* 0x0000000000007941 */ /* 0x000fea0003800000 */
.L_x_48:
[----:B------:R-:W-:Y:S04]  /*5d60*/  BSSY B0, `(.L_x_50) ;  /* 0x000002c000007945 */ /* 0x000fe80003800000 */
[----:B------:R-:W-:Y:S05]  /*5d70*/  @P3 BRA `(.L_x_51) ;  /* 0x0000000000a83947 */ /* 0x000fea0003800000 */
[----:B------:R-:W-:Y:S01]  /*5d80*/  VIADD R38, R38, UR9 ;  /* 0x0000000926267c36 */ /* 0x000fe20008000000 */
[----:B------:R-:W5:Y:S01]  /*5d90*/  LDC.64 R2, c[0x0][0x228] ;  /* 0x00008a00ff027b82 */ /* 0x000f620000000a00 */
[----:B------:R-:W-:Y:S01]  /*5da0*/  ULDC.64 UR10, c[0x0][0x218] ;  /* 0x00008600000a7ab9 */ /* 0x000fe20000000a00 */
[----:B0-----:R-:W0:Y:S01]  /*5db0*/  LDS.64 R10, [R45] ;  /* 0x000000002d0a7984 */ /* 0x001e220000000a00 */
[----:B------:R-:W-:-:S05]  /*5dc0*/  VIADD R38, R38, UR9 ;  /* 0x0000000926267c36 */ /* 0x000fca0008000000 */
[----:B------:R-:W-:Y:S01]  /*5dd0*/  IADD3 R38, R38, UR9, RZ ;  /* 0x0000000926267c10 */ /* 0x000fe2000fffe0ff */
[----:B----4-:R-:W4:Y:S04]  /*5de0*/  LDC.64 R4, c[0x0][0x230] ;  /* 0x00008c00ff047b82 */ /* 0x010f280000000a00 */
        /* <DEDUP_REMOVED lines=11> */
[----:B------:R-:W-:-:S04]  /*5ea0*/  VIADD R38, R38, UR9 ;  /* 0x0000000926267c36 */ /* 0x000fc80008000000 */
[----:B------:R-:W-:-:S04]  /*5eb0*/  VIADD R38, R38, UR9 ;  /* 0x0000000926267c36 */ /* 0x000fc80008000000 */
[----:B------:R-:W-:-:S04]  /*5ec0*/  VIADD R38, R38, UR9 ;  /* 0x0000000926267c36 */ /* 0x000fc80008000000 */
[----:B------:R-:W-:-:S05]  /*5ed0*/  VIADD R38, R38, UR9 ;  /* 0x0000000926267c36 */ /* 0x000fca0008000000 */
[----:B------:R-:W-:-:S04]  /*5ee0*/  IADD3 R9, R38, UR9, RZ ;  /* 0x0000000926097c10 */ /* 0x000fc8000fffe0ff */
[C---:B------:R-:W-:Y:S01]  /*5ef0*/  IADD3 R0, P0, R9.reuse, UR4, RZ ;  /* 0x0000000409007c10 */ /* 0x040fe2000ff1e0ff */
[----:B-----5:R-:W-:-:S03]  /*5f00*/  IMAD.WIDE R2, R9, 0x4, R2 ;  /* 0x0000000409027825 */ /* 0x020fc600078e0202 */
[C---:B------:R-:W-:Y:S01]  /*5f10*/  LEA.HI.X.SX32 R7, R9.reuse, UR8, 0x1, P0 ;  /* 0x0000000809077c11 */ /* 0x040fe200080f0eff */
[C---:B------:R-:W-:Y:S02]  /*5f20*/  IMAD.SHL.U32 R8, R0.reuse, 0x4, RZ ;  /* 0x0000000400087824 */ /* 0x040fe400078e00ff */
[----:B----4-:R-:W-:Y:S01]  /*5f30*/  IMAD.WIDE R4, R9, 0x4, R4 ;  /* 0x0000000409047825 */ /* 0x010fe200078e0204 */
[----:B------:R-:W-:Y:S01]  /*5f40*/  SHF.L.U64.HI R0, R0, 0x2, R7 ;  /* 0x0000000200007819 */ /* 0x000fe20000010207 */
[----:B------:R-:W4:Y:S01]  /*5f50*/  LDG.E R3, desc[UR6][R2.64] ;  /* 0x0000000602037981 */ /* 0x000f22000c1e1900 */
[----:B------:R-:W-:-:S03]  /*5f60*/  IADD3 R6, P0, R8, UR10, RZ ;  /* 0x0000000a08067c10 */ /* 0x000fc6000ff1e0ff */
[----:B------:R-:W4:Y:S01]  /*5f70*/  LDG.E R5, desc[UR6][R4.64] ;  /* 0x0000000604057981 */ /* 0x000f22000c1e1900 */
        /* <DEDUP_REMOVED lines=10> */
.L_x_51:
[----:B------:R-:W-:Y:S05]  /*6020*/  BSYNC B0 ;  /* 0x0000000000007941 */ /* 0x000fea0003800000 */
.L_x_50:
[----:B------:R-:W-:Y:S04]  /*6030*/  BSSY B0, `(.L_x_52) ;  /* 0x000002c000007945 */ /* 0x000fe80003800000 */
[----:B------:R-:W-:Y:S05]  /*6040*/  @P4 BRA `(.L_x_53) ;  /* 0x0000000000a84947 */ /* 0x000fea0003800000 */
[----:B------:R-:W-:Y:S01]  /*6050*/  VIADD R39, R39, UR9 ;  /* 0x0000000927277c36 */ /* 0x000fe20008000000 */
[----:B------:R-:W5:Y:S01]  /*6060*/  LDC.64 R2, c[0x0][0x228] ;  /* 0x00008a00ff027b82 */ /* 0x000f620000000a00 */
[----:B------:R-:W-:Y:S01]  /*6070*/  ULDC.64 UR10, c[0x0][0x218] ;  /* 0x00008600000a7ab9 */ /* 0x000fe20000000a00 */
[----:B0-----:R-:W0:Y:S01]  /*6080*/  LDS.64 R10, [R45] ;  /* 0x000000002d0a7984 */ /* 0x001e220000000a00 */
[----:B------:R-:W-:-:S04]  /*6090*/  VIADD R39, R39, UR9 ;  /* 0x0000000927277c36 */ /* 0x000fc80008000000 */
[----:B------:R-:W-:Y:S01]  /*60a0*/  VIADD R39, R39, UR9 ;  /* 0x0000000927277c36 */ /* 0x000fe20008000000 */
[----:B----4-:R-:W4:Y:S03]  /*60b0*/  LDC.64 R4, c[0x0][0x230] ;  /* 0x00008c00ff047b82 */ /* 0x010f260000000a00 */
        /* <DEDUP_REMOVED lines=35> */
.L_x_53:
[----:B------:R-:W-:Y:S05]  /*62f0*/  BSYNC B0 ;  /* 0x0000000000007941 */ /* 0x000fea0003800000 */
.L_x_52:
[----:B------:R-:W-:Y:S04]  /*6300*/  BSSY B0, `(.L_x_54) ;  /* 0x0000019000007945 */ /* 0x000fe80003800000 */
[----:B------:R-:W-:Y:S05]  /*6310*/  @P5 BRA `(.L_x_55) ;  /* 0x00000000005c5947 */ /* 0x000fea0003800000 */
[----:B------:R-:W5:Y:S01]  /*6320*/  LDC.64 R2, c[0x0][0x228] ;  /* 0x00008a00ff027b82 */ /* 0x000f620000000a00 */
[C---:B------:R-:W-:Y:S01]  /*6330*/  IADD3 R0, P0, R59.reuse, UR4, RZ ;  /* 0x000000043b007c10 */ /* 0x040fe2000ff1e0ff */
[----:B------:R-:W-:Y:S01]  /*6340*/  ULDC.64 UR10, c[0x0][0x218] ;  /* 0x00008600000a7ab9 */ /* 0x000fe20000000a00 */
[----:B0-----:R-:W0:Y:S02]  /*6350*/  LDS.64 R10, [R45] ;  /* 0x000000002d0a7984 */ /* 0x001e240000000a00 */
        /* <DEDUP_REMOVED lines=19> */
.L_x_55:
[----:B------:R-:W-:Y:S05]  /*6490*/  BSYNC B0 ;  /* 0x0000000000007941 */ /* 0x000fea0003800000 */
.L_x_54:
[----:B------:R-:W-:Y:S01]  /*64a0*/  ULDC UR9, c[0x0][0x0] ;  /* 0x0000000000097ab9 */ /* 0x000fe20000000800 */
[----:B------:R-:W-:Y:S01]  /*64b0*/  BSSY B0, `(.L_x_56) ;  /* 0x000001d000007945 */ /* 0x000fe20003800000 */
[----:B------:R-:W-:-:S05]  /*64c0*/  VIADD R0, R59, UR9 ;  /* 0x000000093b007c36 */ /* 0x000fca0008000000 */
[----:B------:R-:W-:-:S13]  /*64d0*/  ISETP.GE.AND P0, PT, R0, UR5, PT ;  /* 0x0000000500007c0c */ /* 0x000fda000bf06270 */
[----:B------:R-:W-:Y:S05]  /*64e0*/  @P0 BRA `(.L_x_57) ;  /* 0x0000000000640947 */ /* 0x000fea0003800000 */
[----:B------:R-:W5:Y:S01]  /*64f0*/  LDC.64 R2, c[0x0][0x228] ;  /* 0x00008a00ff027b82 */ /* 0x000f620000000a00 */
[----:B------:R-:W-:Y:S01]  /*6500*/  ULDC UR9, c[0x0][0x0] ;  /* 0x0000000000097ab9 */ /* 0x000fe20000000800 */
[----:B------:R-:W-:Y:S01]  /*6510*/  ULDC.64 UR10, c[0x0][0x218] ;  /* 0x00008600000a7ab9 */ /* 0x000fe20000000a00 */
[----:B0-----:R-:W-:Y:S01]  /*6520*/  IADD3 R7, R59, UR9, RZ ;  /* 0x000000093b077c10 */ /* 0x001fe2000fffe0ff */
[----:B------:R-:W0:Y:S03]  /*6530*/  LDS.64 R10, [R45] ;  /* 0x000000002d0a7984 */ /* 0x000e260000000a00 */
[C---:B------:R-:W-:Y:S01]  /*6540*/  IADD3 R9, P0, R7.reuse, UR4, RZ ;  /* 0x0000000407097c10 */ /* 0x040fe2000ff1e0ff */
[----:B----4-:R-:W4:Y:S03]  /*6550*/  LDC.64 R4, c[0x0][0x230] ;  /* 0x00008c00ff047b82 */ /* 0x010f260000000a00 */
[----:B------:R-:W-:Y:S01]  /*6560*/  LEA.HI.X.SX32 R0, R7, UR8, 0x1, P0 ;  /* 0x0000000807007c11 */ /* 0x000fe200080f0eff */
[----:B------:R-:W-:-:S03]  /*6570*/  IMAD.SHL.U32 R8, R9, 0x4, RZ ;  /* 0x0000000409087824 */ /* 0x000fc600078e00ff */
        /* <DEDUP_REMOVED lines=16> */
.L_x_57:
[----:B------:R-:W-:Y:S05]  /*6680*/  BSYNC B0 ;  /* 0x0000000000007941 */ /* 0x000fea0003800000 */
.L_x_56:
        /* <DEDUP_REMOVED lines=12> */
[C---:B------:R-:W-:Y:S01]  /*6750*/  LEA.HI.X.SX32 R9, R7.reuse, UR8, 0x1, P0 ;  /* 0x0000000807097c11 */ /* 0x040fe200080f0eff */
[C---:B------:R-:W-:Y:S02]  /*6760*/  IMAD.SHL.U32 R8, R0.reuse, 0x4, RZ ;  /* 0x0000000400087824 */ /* 0x040fe400078e00ff */
[C---:B-1----:R-:W-:Y:S01]  /*6770*/  IMAD.WIDE R2, R7.reuse, 0x4, R2 ;  /* 0x0000000407027825 */ /* 0x042fe200078e0202 */
        /* <DEDUP_REMOVED lines=15> */
.L_x_59:
[----:B------:R-:W-:Y:S05]  /*6870*/  BSYNC B0 ;  /* 0x0000000000007941 */ /* 0x000fea0003800000 */
.L_x_58:
        /* <DEDUP_REMOVED lines=15> */
[----:B------:R-:W-:Y:S01]  /*6970*/  LEA.HI.X.SX32 R0, R7, UR8, 0x1, P0 ;  /* 0x0000000807007c11 */ /* 0x000fe200080f0eff */
[----:B------:R-:W-:Y:S01]  /*6980*/  IMAD.SHL.U32 R8, R9, 0x4, RZ ;  /* 0x0000000409087824 */ /* 0x000fe200078e00ff */
        /* <DEDUP_REMOVED lines=15> */
.L_x_61:
[----:B------:R-:W-:Y:S05]  /*6a80*/  BSYNC B0 ;  /* 0x0000000000007941 */ /* 0x000fea0003800000 */
.L_x_60:
[----:B------:R-:W5:Y:S02]  /*6a90*/  LDC R2, c[0x0][RZ] ;  /* 0x00000000ff027b82 */ /* 0x000f640000000800 */
[----:B-----5:R-:W-:-:S04]  /*6aa0*/  IADD3 R0, R2, R59, R2 ;  /* 0x0000003b02007210 */ /* 0x020fc80007ffe002 */
[----:B------:R-:W-:-:S04]  /*6ab0*/  IADD3 R0, R2, R0, R2 ;  /* 0x0000000002007210 */ /* 0x000fc80007ffe002 */
[----:B------:R-:W-:-:S13]  /*6ac0*/  ISETP.GE.AND P0, PT, R0, UR5, PT ;  /* 0x0000000500007c0c */ /* 0x000fda000bf06270 */
[----:B------:R-:W-:Y:S05]  /*6ad0*/  @P0 EXIT ;  /* 0x000000000000094d */ /* 0x000fea0003800000 */
[----:B------:R-:W5:Y:S01]  /*6ae0*/  LDC R0, c[0x0][RZ] ;  /* 0x00000000ff007b82 */ /* 0x000f620000000800 */
[----:B------:R-:W-:Y:S01]  /*6af0*/  ULDC.64 UR10, c[0x0][0x218] ;  /* 0x00008600000a7ab9 */ /* 0x000fe20000000a00 */
[----:B------:R-:W1:Y:S06]  /*6b00*/  LDS.64 R44, [R45] ;  /* 0x000000002d2c7984 */ /* 0x000e6c0000000a00 */
[----:B------:R-:W0:Y:S08]  /*6b10*/  LDC.64 R2, c[0x0][0x228] ;  /* 0x00008a00ff027b82 */ /* 0x000e300000000a00 */
[----:B----4-:R-:W4:Y:S01]  /*6b20*/  LDC.64 R4, c[0x0][0x230] ;  /* 0x00008c00ff047b82 */ /* 0x010f220000000a00 */
[----:B-----5:R-:W-:-:S04]  /*6b30*/  IADD3 R59, R0, R59, R0 ;  /* 0x0000003b003b7210 */ /* 0x020fc80007ffe000 */
[----:B------:R-:W-:-:S04]  /*6b40*/  IADD3 R59, R0, R59, R0 ;  /* 0x0000003b003b7210 */ /* 0x000fc80007ffe000 */
[C---:B------:R-:W-:Y:S01]  /*6b50*/  IADD3 R0, P0, R59.reuse, UR4, RZ ;  /* 0x000000043b007c10 */ /* 0x040fe2000ff1e0ff */
[----:B0-----:R-:W-:-:S03]  /*6b60*/  IMAD.WIDE R2, R59, 0x4, R2 ;  /* 0x000000043b027825 */ /* 0x001fc600078e0202 */
[C---:B------:R-:W-:Y:S01]  /*6b70*/  LEA.HI.X.SX32 R7, R59.reuse, UR8, 0x1, P0 ;  /* 0x000000083b077c11 */ /* 0x040fe200080f0eff */
[C---:B------:R-:W-:Y:S02]  /*6b80*/  IMAD.SHL.U32 R8, R0.reuse, 0x4, RZ ;  /* 0x0000000400087824 */ /* 0x040fe400078e00ff */
[----:B------:R-:W5:Y:S01]  /*6b90*/  LDG.E R3, desc[UR6][R2.64] ;  /* 0x0000000602037981 */ /* 0x000f62000c1e1900 */
[----:B------:R-:W-:Y:S01]  /*6ba0*/  SHF.L.U64.HI R0, R0, 0x2, R7 ;  /* 0x0000000200007819 */ /* 0x000fe20000010207 */
[----:B----4-:R-:W-:Y:S01]  /*6bb0*/  IMAD.WIDE R4, R59, 0x4, R4 ;  /* 0x000000043b047825 */ /* 0x010fe200078e0204 */
[----:B------:R-:W-:-:S04]  /*6bc0*/  IADD3 R6, P0, R8, UR10, RZ ;  /* 0x0000000a08067c10 */ /* 0x000fc8000ff1e0ff */
[----:B------:R-:W-:Y:S01]  /*6bd0*/  IADD3.X R7, R0, UR11, RZ, P0, !PT ;  /* 0x0000000b00077c10 */ /* 0x000fe200087fe4ff */
[----:B------:R-:W5:Y:S01]  /*6be0*/  LDG.E R5, desc[UR6][R4.64] ;  /* 0x0000000604057981 */ /* 0x000f62000c1e1900 */
[----:B-1----:R-:W-:Y:S01]  /*6bf0*/  FADD.FTZ R32, R32, -R44 ;  /* 0x8000002c20207221 */ /* 0x002fe20000010000 */
[----:B------:R-:W-:-:S03]  /*6c00*/  ULDC.64 UR10, c[0x0][0x210] ;  /* 0x00008400000a7ab9 */ /* 0x000fc60000000a00 */
[----:B------:R-:W4:Y:S01]  /*6c10*/  LDG.E R7, desc[UR6][R6.64] ;  /* 0x0000000606077981 */ /* 0x000f22000c1e1900 */
[----:B------:R-:W-:Y:S01]  /*6c20*/  FMUL.FTZ R32, R32, R45 ;  /* 0x0000002d20207220 */ /* 0x000fe20000410000 */
[----:B------:R-:W-:-:S04]  /*6c30*/  IADD3 R8, P0, R8, UR10, RZ ;  /* 0x0000000a08087c10 */ /* 0x000fc8000ff1e0ff */
[----:B------:R-:W-:Y:S01]  /*6c40*/  IADD3.X R9, R0, UR11, RZ, P0, !PT ;  /* 0x0000000b00097c10 */ /* 0x000fe200087fe4ff */
[----:B-----5:R-:W-:-:S04]  /*6c50*/  FFMA.FTZ R32, R32, R3, R5 ;  /* 0x0000000320207223 */ /* 0x020fc80000010005 */
[----:B----4-:R-:W-:-:S05]  /*6c60*/  FADD.FTZ R11, R32, R7 ;  /* 0x00000007200b7221 */ /* 0x010fca0000010000 */
[----:B------:R-:W-:Y:S01]  /*6c70*/  STG.E desc[UR6][R8.64], R11 ;  /* 0x0000000b08007986 */ /* 0x000fe2000c101906 */
[----:B------:R-:W-:Y:S05]  /*6c80*/  EXIT ;  /* 0x000000000000794d */ /* 0x000fea0003800000 */
.L_x_62:
[----:B------:R-:W-:-:S00]  /*6c90*/  BRA `(.L_x_62) ;  /* 0xfffffffc00fc7947 */ /* 0x000fc0000383ffff */
[----:B------:R-:W-:-:S00]  /*6ca0*/  NOP ;  /* 0x0000000000007918 */ /* 0x000fc00000000000 */
        /* <DEDUP_REMOVED lines=13> */
.L_x_2729:


//--------------------- .text._ZN17fastertransformer26add_bias_layernorm_add_resI6__halfLi32EEEvPT_PKS2_S5_S5_S5_fi --------------------------
	.section	.text._ZN17fastertransformer26add_bias_layernorm_add_resI6__halfLi32EEEvPT_PKS2_S5_S5_S5_fi,"ax",@progbits
	.align	128
        .global         _ZN17fastertransformer26add_bias_layernorm_add_resI6__halfLi32EEEvPT_PKS2_S5_S5_S5_fi
        .type           _ZN17fastertransformer26add_bias_layernorm_add_resI6__halfLi32EEEvPT_PKS2_S5_S5_S5_fi,@function
        .size           _ZN17fastertransformer26add_bias_layernorm_add_resI6__halfLi32EEEvPT_PKS2_S5_S5_S5_fi,(.L_x_2730 - _ZN17fastertransformer26add_bias_layernorm_add_resI6__halfLi32EEEvPT_PKS2_S5_S5_S5_fi)
        .other          _ZN17fastertransformer26add_bias_layernorm_add_resI6__halfLi32EEEvPT_PKS2_S5_S5_S5_fi,@"STO_CUDA_ENTRY STV_DEFAULT"
_ZN17fastertransformer26add_bias_layernorm_add_resI6__halfLi32EEEvPT_PKS2_S5_S5_S5_fi:
.text._ZN17fastertransformer26add_bias_layernorm_add_resI6__halfLi32EEEvPT_PKS2_S5_S5_S5_fi:
[----:B------:R-:W-:Y:S01]  /*0000*/  LDC R1, c[0x0][0x28] ;  /* 0x00000a00ff017b82 */ /* 0x000fe20000000800 */
[----:B------:R-:W0:Y:S01]  /*0010*/  S2R R43, SR_TID.X ;  /* 0x00000000002b7919 */ /* 0x000e220000002100 */
[----:B------:R-:W-:Y:S01]  /*0020*/  ULDC UR11, c[0x0][0x23c] ;  /* 0x00008f00000b7ab9 */ /* 0x000fe20000000800 */
[----:B------:R-:W-:Y:S01]  /*0030*/  ULDC UR4, c[0x0][0x0] ;  /* 0x0000000000047ab9 */ /* 0x000fe20000000800 */
[----:B------:R-:W-:Y:S01]  /*0040*/  ULDC.64 UR8, c[0x0][0x208] ;  /* 0x0000820000087ab9 */ /* 0x000fe20000000a00 */
[C---:B0-----:R-:W-:Y:S01]  /*0050*/  ISETP.GE.AND P6, PT, R43.reuse, UR11, PT ;  /* 0x0000000b2b007c0c */ /* 0x041fe2000bfc6270 */
[----:B------:R-:W-:Y:S02]  /*0060*/  VIADD R33, R43, UR4 ;  /* 0x000000042b217c36 */ /* 0x000fe40008000000 */
[----:B------:R-:W0:Y:S03]  /*0070*/  S2UR UR4, SR_CTAID.X ;  /* 0x00000000000479c3 */ /* 0x000e260000002500 */
[----:B------:R-:W-:-:S07]  /*0080*/  ISETP.GE.AND P0, PT, R33, UR11, PT ;  /* 0x0000000b21007c0c */ /* 0x000fce000bf06270 */
[----:B------:R-:W1:Y:S08]  /*0090*/  @!P6 LDC.64 R34, c[0x0][0x210] ;  /* 0x00008400ff22eb82 */ /* 0x000e700000000a00 */
[----:B------:R-:W2:Y:S01]  /*00a0*/  @!P0 LDC.64 R38, c[0x0][0x210] ;  /* 0x00008400ff268b82 */ /* 0x000ea20000000a00 */
[----:B0-----:R-:W-:-:S04]  /*00b0*/  UIMAD UR4, UR4, UR11, URZ ;  /* 0x0000000b040472a4 */ /* 0x001fc8000f8e023f */
[----:B------:R-:W-:Y:S02]  /*00c0*/  USHF.R.S32.HI UR7, URZ, 0x1f, UR4 ;  /* 0x0000001f3f077899 */ /* 0x000fe40008011404 */
[----:B------:R-:W-:Y:S02]  /*00d0*/  @!P6 IADD3 R37, P1, R43, UR4, RZ ;  /* 0x000000042b25ec10 */ /* 0x000fe4000ff3e0ff */
[----:B------:R-:W-:Y:S02]  /*00e0*/  @!P0 IADD3 R36, P2, R33, UR4, RZ ;  /* 0x0000000421248c10 */ /* 0x000fe4000ff5e0ff */
[----:B------:R-:W-:Y:S02]  /*00f0*/  @!P6 LEA.HI.X.SX32 R40, R43, UR7, 0x1, P1 ;  /* 0x000000072b28ec11 */ /* 0x000fe400088f0eff */
[----:B-1----:R-:W-:-:S04]  /*0100*/  @!P6 LEA R34, P1, R37, R34, 0x1 ;  /* 0x000000222522e211 */ /* 0x002fc800078208ff */
[----:B------:R-:W-:Y:S02]  /*0110*/  @!P6 LEA.HI.X R35, R37, R35, R40, 0x1, P1 ;  /* 0x000000232523e211 */ /* 0x000fe400008f0c28 */
[----:B------:R-:W-:Y:S01]  /*0120*/  @!P0 LEA.HI.X.SX32 R37, R33, UR7, 0x1, P2 ;  /* 0x0000000721258c11 */ /* 0x000fe200090f0eff */
[----:B------:R-:W0:Y:S01]  /*0130*/  @!P6 LDC.64 R40, c[0x0][0x220] ;  /* 0x00008800ff28eb82 */ /* 0x000e220000000a00 */
[C---:B--2---:R-:W-:Y:S02]  /*0140*/  @!P0 LEA R38, P1, R36.reuse, R38, 0x1 ;  /* 0x0000002624268211 */ /* 0x044fe400078208ff */
[----:B------:R-:W2:Y:S02]  /*0150*/  @!P6 LDG.E.U16 R35, desc[UR8][R34.64] ;  /* 0x000000082223e981 */ /* 0x000ea4000c1e1500 */
[----:B------:R-:W-:-:S03]  /*0160*/  @!P0 LEA.HI.X R39, R36, R39, R37, 0x1, P1 ;  /* 0x0000002724278211 */ /* 0x000fc600008f0c25 */
[----:B------:R-:W1:Y:S02]  /*0170*/  @!P0 LDC.64 R36, c[0x0][0x220] ;  /* 0x00008800ff248b82 */ /* 0x000e640000000a00 */
[----:B------:R-:W3:Y:S01]  /*0180*/  @!P0 LDG.E.U16 R38, desc[UR8][R38.64] ;  /* 0x0000000826268981 */ /* 0x000ee2000c1e1500 */
[----:B0-----:R-:W-:-:S05]  /*0190*/  @!P6 IMAD.WIDE R40, R43, 0x2, R40 ;  /* 0x000000022b28e825 */ /* 0x001fca00078e0228 */
[----:B------:R-:W2:Y:S01]  /*01a0*/  @!P6 LDG.E.U16 R48, desc[UR8][R40.64] ;  /* 0x000000082830e981 */ /* 0x000ea2000c1e1500 */
[----:B-1----:R-:W-:-:S06]  /*01b0*/  @!P0 IMAD.WIDE R42, R33, 0x2, R36 ;  /* 0x00000002212a8825 */ /* 0x002fcc00078e0224 */
[----:B------:R-:W3:Y:S01]  /*01c0*/  @!P0 LDG.E.U16 R43, desc[UR8][R42.64] ;  /* 0x000000082a2b8981 */ /* 0x000ee2000c1e1500 */
[----:B------:R-:W-:Y:S02]  /*01d0*/  ULDC UR5, c[0x0][0x0] ;  /* 0x0000000000057ab9 */ /* 0x000fe40000000800 */
[----:B------:R-:W-:-:S05]  /*01e0*/  VIADD R33, R33, UR5 ;  /* 0x0000000521217c36 */ /* 0x000fca0008000000 */
[----:B------:R-:W-:Y:S01]  /*01f0*/  ISETP.GE.AND P4, PT, R33, UR11, PT ;  /* 0x0000000b21007c0c */ /* 0x000fe2000bf86270 */
[----:B------:R-:W-:-:S12]  /*0200*/  ULDC UR5, c[0x0][0x0] ;  /* 0x0000000000057ab9 */ /* 0x000fd80000000800 */
[----:B------:R-:W0:Y:S01]  /*0210*/  @!P4 LDC.64 R46, c[0x0][0x210] ;  /* 0x00008400ff2ecb82 */ /* 0x000e220000000a00 */
[C---:B------:R-:W-:Y:S01]  /*0220*/  VIADD R36, R33.reuse, UR5 ;  /* 0x0000000521247c36 */ /* 0x040fe20008000000 */
[----:B------:R-:W-:-:S04]  /*0230*/  @!P4 IADD3 R37, P1, R33, UR4, RZ ;  /* 0x000000042125cc10 */ /* 0x000fc8000ff3e0ff */
[----:B------:R-:W-:Y:S02]  /*0240*/  ISETP.GE.AND P3, PT, R36, UR11, PT ;  /* 0x0000000b24007c0c */ /* 0x000fe4000bf66270 */
[----:B------:R-:W-:Y:S01]  /*0250*/  @!P4 LEA.HI.X.SX32 R44, R33, UR7, 0x1, P1 ;  /* 0x00000007212ccc11 */ /* 0x000fe200088f0eff */
[----:B------:R-:W-:Y:S01]  /*0260*/  ULDC UR5, c[0x0][0x0] ;  /* 0x0000000000057ab9 */ /* 0x000fe20000000800 */
[----:B0-----:R-:W-:-:S04]  /*0270*/  @!P4 LEA R46, P2, R37, R46, 0x1 ;  /* 0x0000002e252ec211 */ /* 0x001fc800078408ff */
[----:B------:R-:W-:-:S05]  /*0280*/  @!P4 LEA.HI.X R47, R37, R47, R44, 0x1, P2 ;  /* 0x0000002f252fc211 */ /* 0x000fca00010f0c2c */
[----:B------:R-:W0:Y:S01]  /*0290*/  @!P3 LDC.64 R44, c[0x0][0x210] ;  /* 0x00008400ff2cbb82 */ /* 0x000e220000000a00 */
[C---:B------:R-:W-:Y:S01]  /*02a0*/  VIADD R37, R36.reuse, UR5 ;  /* 0x0000000524257c36 */ /* 0x040fe20008000000 */
[----:B------:R1:W4:Y:S04]  /*02b0*/  @!P4 LDG.E.U16 R41, desc[UR8][R46.64] ;  /* 0x000000082e29c981 */ /* 0x000328000c1e1500 */
[----:B------:R-:W-:Y:S01]  /*02c0*/  ISETP.GE.AND P5, PT, R37, UR11, PT ;  /* 0x0000000b25007c0c */ /* 0x000fe2000bfa6270 */
[----:B--2---:R-:W-:Y:S01]  /*02d0*/  @!P6 HADD2 R0, R35.H0_H0, R48.H0_H0 ;  /* 0x200000302300e230 */ /* 0x004fe20000000800 */
[----:B------:R-:W-:Y:S01]  /*02e0*/  @!P3 IADD3 R35, P1, R36, UR4, RZ ;  /* 0x000000042423bc10 */ /* 0x000fe2000ff3e0ff */
[----:B------:R-:W2:Y:S01]  /*02f0*/  @!P4 LDC.64 R48, c[0x0][0x220] ;  /* 0x00008800ff30cb82 */ /* 0x000ea20000000a00 */
[----:B---3--:R-:W-:-:S07]  /*0300*/  @!P0 HADD2 R2, R38.H0_H0, R43.H0_H0 ;  /* 0x2000002b26028230 */ /* 0x008fce0000000800 */
[----:B------:R-:W3:Y:S01]  /*0310*/  @!P3 LDC.64 R42, c[0x0][0x220] ;  /* 0x00008800ff2abb82 */ /* 0x000ee20000000a00 */
[----:B------:R-:W-:Y:S02]  /*0320*/  @!P3 LEA.HI.X.SX32 R38, R36, UR7, 0x1, P1 ;  /* 0x000000072426bc11 */ /* 0x000fe400088f0eff */
[----:B0-----:R-:W-:-:S04]  /*0330*/  @!P3 LEA R44, P2, R35, R44, 0x1 ;  /* 0x0000002c232cb211 */ /* 0x001fc800078408ff */
[----:B------:R-:W-:Y:S02]  /*0340*/  @!P3 LEA.HI.X R45, R35, R45, R38, 0x1, P2 ;  /* 0x0000002d232db211 */ /* 0x000fe400010f0c26 */
[----:B------:R-:W0:Y:S01]  /*0350*/  @!P5 LDC.64 R38, c[0x0][0x210] ;  /* 0x00008400ff26db82 */ /* 0x000e220000000a00 */
[----:B--2---:R-:W-:-:S03]  /*0360*/  @!P4 IMAD.WIDE R48, R33, 0x2, R48 ;  /* 0x000000022130c825 */ /* 0x004fc600078e0230 */
[----:B------:R2:W5:Y:S01]  /*0370*/  @!P3 LDG.E.U16 R45, desc[UR8][R44.64] ;  /* 0x000000082c2db981 */ /* 0x000562000c1e1500 */
[----:B---3--:R-:W-:-:S03]  /*0380*/  @!P3 IMAD.WIDE R42, R36, 0x2, R42 ;  /* 0x00000002242ab825 */ /* 0x008fc600078e022a */
[----:B------:R-:W4:Y:S01]  /*0390*/  @!P4 LDG.E.U16 R48, desc[UR8][R48.64] ;  /* 0x000000083030c981 */ /* 0x000f22000c1e1500 */
[----:B------:R-:W-:-:S03]  /*03a0*/  @!P5 IADD3 R51, P1, R37, UR4, RZ ;  /* 0x000000042533dc10 */ /* 0x000fc6000ff3e0ff */
[----:B------:R-:W5:Y:S01]  /*03b0*/  @!P3 LDG.E.U16 R42, desc[UR8][R42.64] ;  /* 0x000000082a2ab981 */ /* 0x000f62000c1e1500 */
[----:B0-----:R-:W-:Y:S02]  /*03c0*/  @!P5 LEA R50, P2, R51, R38, 0x1 ;  /* 0x000000263332d211 */ /* 0x001fe400078408ff */
[----:B------:R-:W-:-:S04]  /*03d0*/  @!P5 LEA.HI.X.SX32 R38, R37, UR7, 0x1, P1 ;  /* 0x000000072526dc11 */ /* 0x000fc800088f0eff */
[----:B------:R-:W-:Y:S02]  /*03e0*/  @!P5 LEA.HI.X R51, R51, R39, R38, 0x1, P2 ;  /* 0x000000273333d211 */ /* 0x000fe400010f0c26 */
[----:B------:R-:W1:Y:S03]  /*03f0*/  @!P5 LDC.64 R38, c[0x0][0x220] ;  /* 0x00008800ff26db82 */ /* 0x000e660000000a00 */
[----:B------:R-:W3:Y:S01]  /*0400*/  @!P5 LDG.E.U16 R50, desc[UR8][R50.64] ;  /* 0x000000083232d981 */ /* 0x000ee2000c1e1500 */
[----:B-1----:R-:W-:-:S05]  /*0410*/  @!P5 IMAD.WIDE R46, R37, 0x2, R38 ;  /* 0x00000002252ed825 */ /* 0x002fca00078e0226 */
[----:B------:R0:W3:Y:S01]  /*0420*/  @!P5 LDG.E.U16 R49, desc[UR8][R46.64] ;  /* 0x000000082e31d981 */ /* 0x0000e2000c1e1500 */
[----:B------:R-:W-:Y:S02]  /*0430*/  ULDC UR5, c[0x0][0x0] ;  /* 0x0000000000057ab9 */ /* 0x000fe40000000800 */
[----:B--2---:R-:W-:Y:S01]  /*0440*/  VIADD R44, R37, UR5 ;  /* 0x00000005252c7c36 */ /* 0x004fe20008000000 */
[----:B------:R-:W-:Y:S01]  /*0450*/  P2R R40, PR, RZ, 0x10 ;  /* 0x00000010ff287803 */ /* 0x000fe20000000000 */
[----:B------:R-:W-:Y:S01]  /*0460*/  ULDC UR5, c[0x0][0x0] ;  /* 0x0000000000057ab9 */ /* 0x000fe20000000800 */
[----:B------:R-:W1:Y:S02]  /*0470*/  LDC R52, c[0x0][RZ] ;  /* 0x00000000ff347b82 */ /* 0x000e640000000800 */
[----:B------:R-:W-:Y:S02]  /*0480*/  ISETP.GE.AND P4, PT, R44, UR11, PT ;  /* 0x0000000b2c007c0c */ /* 0x000fe4000bf86270 */
[----:B------:R-:W-:-:S11]  /*0490*/  ISETP.GE.AND P1, PT, R33, UR11, PT ;  /* 0x0000000b21007c0c */ /* 0x000fd6000bf26270 */
[----:B------:R-:W2:Y:S01]  /*04a0*/  @!P4 LDC.64 R38, c[0x0][0x210] ;  /* 0x00008400ff26cb82 */ /* 0x000ea20000000a00 */
[----:B0-----:R-:W-:Y:S01]  /*04b0*/  @!P0 HADD2.F32 R46, -RZ, R2.H0_H0 ;  /* 0x20000002ff2e8230 */ /* 0x001fe20000004100 */
[----:B------:R-:W-:-:S06]  /*04c0*/  P2R R34, PR, RZ, 0x8 ;  /* 0x00000008ff227803 */ /* 0x000fcc0000000000 */
[----:B------:R-:W0:Y:S01]  /*04d0*/  @!P4 LDC.64 R58, c[0x0][0x220] ;  /* 0x00008800ff3acb82 */ /* 0x000e220000000a00 */
[----:B----4-:R-:W-:Y:S01]  /*04e0*/  @!P1 HADD2 R3, R41.H0_H0, R48.H0_H0 ;  /* 0x2000003029039230 */ /* 0x010fe20000000800 */
[----:B-1----:R-:W-:Y:S01]  /*04f0*/  IADD3 R41, R52, UR5, R37 ;  /* 0x0000000534297c10 */ /* 0x002fe2000fffe025 */
[----:B-----5:R-:W-:Y:S02]  /*0500*/  @!P3 HADD2 R4, R45.H0_H0, R42.H0_H0 ;  /* 0x2000002a2d04b230 */ /* 0x020fe40000000800 */
[----:B------:R-:W-:Y:S02]  /*0510*/  @!P6 HADD2.F32 R42, -RZ, R0.H0_H0 ;  /* 0x20000000ff2ae230 */ /* 0x000fe40000004100 */
[----:B------:R-:W-:Y:S01]  /*0520*/  IMAD.MOV.U32 R45, RZ, RZ, RZ ;  /* 0x000000ffff2d7224 */ /* 0x000fe200078e00ff */
[----:B------:R-:W-:Y:S02]  /*0530*/  ISETP.GE.AND P3, PT, R41, UR11, PT ;  /* 0x0000000b29007c0c */ /* 0x000fe4000bf66270 */
[----:B------:R-:W-:-:S04]  /*0540*/  @!P6 FADD.FTZ R45, RZ, R42 ;  /* 0x0000002aff2de221 */ /* 0x000fc80000010000 */
[----:B------:R-:W-:Y:S01]  /*0550*/  @!P0 FADD.FTZ R45, R45, R46 ;  /* 0x0000002e2d2d8221 */ /* 0x000fe20000010000 */
[----:B------:R-:W-:-:S04]  /*0560*/  @!P4 IADD3 R47, P0, R44, UR4, RZ ;  /* 0x000000042c2fcc10 */ /* 0x000fc8000ff1e0ff */
[----:B------:R-:W-:Y:S02]  /*0570*/  @!P4 LEA.HI.X.SX32 R48, R44, UR7, 0x1, P0 ;  /* 0x000000072c30cc11 */ /* 0x000fe400080f0eff */
[----:B--2---:R-:W-:-:S04]  /*0580*/  @!P4 LEA R46, P0, R47, R38, 0x1 ;  /* 0x000000262f2ec211 */ /* 0x004fc800078008ff */
[----:B------:R-:W-:Y:S02]  /*0590*/  @!P4 LEA.HI.X R47, R47, R39, R48, 0x1, P0 ;  /* 0x000000272f2fc211 */ /* 0x000fe400000f0c30 */
[----:B------:R-:W1:Y:S01]  /*05a0*/  @!P3 LDC.64 R38, c[0x0][0x210] ;  /* 0x00008400ff26bb82 */ /* 0x000e620000000a00 */
[C---:B------:R-:W-:Y:S01]  /*05b0*/  @!P3 IADD3 R48, P0, R41.reuse, UR4, RZ ;  /* 0x000000042930bc10 */ /* 0x040fe2000ff1e0ff */
[----:B------:R-:W-:Y:S01]  /*05c0*/  ULDC UR5, c[0x0][0x0] ;  /* 0x0000000000057ab9 */ /* 0x000fe20000000800 */
[----:B---3--:R-:W-:Y:S02]  /*05d0*/  @!P5 HADD2 R5, R50.H0_H0, R49.H0_H0 ;  /* 0x200000313205d230 */ /* 0x008fe40000000800 */
[----:B------:R-:W-:Y:S01]  /*05e0*/  @!P3 LEA.HI.X.SX32 R49, R41, UR7, 0x1, P0 ;  /* 0x000000072931bc11 */ /* 0x000fe200080f0eff */
[----:B0-----:R-:W-:Y:S01]  /*05f0*/  @!P4 IMAD.WIDE R58, R44, 0x2, R58 ;  /* 0x000000022c3ac825 */ /* 0x001fe200078e023a */
[----:B------:R-:W2:Y:S01]  /*0600*/  @!P4 LDG.E.U16 R47, desc[UR8][R46.64] ;  /* 0x000000082e2fc981 */ /* 0x000ea2000c1e1500 */
[----:B-1----:R-:W-:-:S04]  /*0610*/  @!P3 LEA R50, P0, R48, R38, 0x1 ;  /* 0x000000263032b211 */ /* 0x002fc800078008ff */
[----:B------:R-:W2:Y:S01]  /*0620*/  @!P4 LDG.E.U16 R58, desc[UR8][R58.64] ;  /* 0x000000083a3ac981 */ /* 0x000ea2000c1e1500 */
[----:B------:R-:W-:Y:S01]  /*0630*/  @!P3 LEA.HI.X R51, R48, R39, R49, 0x1, P0 ;  /* 0x000000273033b211 */ /* 0x000fe200000f0c31 */
[----:B------:R-:W-:-:S05]  /*0640*/  VIADD R49, R41, UR5 ;  /* 0x0000000529317c36 */ /* 0x000fca0008000000 */
[----:B------:R-:W-:-:S13]  /*0650*/  ISETP.GE.AND P2, PT, R49, UR11, PT ;  /* 0x0000000b31007c0c */ /* 0x000fda000bf46270 */
[----:B------:R-:W0:Y:S01]  /*0660*/  @!P2 LDC.64 R38, c[0x0][0x210] ;  /* 0x00008400ff26ab82 */ /* 0x000e220000000a00 */
[----:B------:R-:W-:-:S04]  /*0670*/  @!P2 IADD3 R48, P0, R49, UR4, RZ ;  /* 0x000000043130ac10 */ /* 0x000fc8000ff1e0ff */
[----:B------:R-:W-:Y:S02]  /*0680*/  @!P2 LEA.HI.X.SX32 R53, R49, UR7, 0x1, P0 ;  /* 0x000000073135ac11 */ /* 0x000fe400080f0eff */
[----:B0-----:R-:W-:-:S04]  /*0690*/  @!P2 LEA R56, P0, R48, R38, 0x1 ;  /* 0x000000263038a211 */ /* 0x001fc800078008ff */
[----:B------:R-:W-:Y:S02]  /*06a0*/  @!P2 LEA.HI.X R57, R48, R39, R53, 0x1, P0 ;  /* 0x000000273039a211 */ /* 0x000fe400000f0c35 */
[----:B------:R-:W0:Y:S01]  /*06b0*/  @!P3 LDC.64 R38, c[0x0][0x220] ;  /* 0x00008800ff26bb82 */ /* 0x000e220000000a00 */
[----:B------:R1:W3:Y:S01]  /*06c0*/  @!P3 LDG.E.U16 R48, desc[UR8][R50.64] ;  /* 0x000000083230b981 */ /* 0x0002e2000c1e1500 */
[----:B------:R-:W-:-:S03]  /*06d0*/  ULDC UR5, c[0x0][0x0] ;  /* 0x0000000000057ab9 */ /* 0x000fc60000000800 */
[----:B------:R-:W4:Y:S01]  /*06e0*/  @!P2 LDG.E.U16 R56, desc[UR8][R56.64] ;  /* 0x000000083838a981 */ /* 0x000f22000c1e1500 */
[----:B0-----:R-:W-:-:S06]  /*06f0*/  @!P3 IMAD.WIDE R60, R41, 0x2, R38 ;  /* 0x00000002293cb825 */ /* 0x001fcc00078e0226 */
[----:B------:R-:W3:Y:S01]  /*0700*/  @!P3 LDG.E.U16 R61, desc[UR8][R60.64] ;  /* 0x000000083c3db981 */ /* 0x000ee2000c1e1500 */
        /* <DEDUP_REMOVED lines=8> */
[----:B------:R-:W-:Y:S01]  /*0790*/  ULDC UR5, c[0x0][0x0] ;  /* 0x0000000000057ab9 */ /* 0x000fe20000000800 */
[----:B------:R-:W-:Y:S02]  /*07a0*/  P2R R42, PR, RZ, 0x8 ;  /* 0x00000008ff2a7803 */ /* 0x000fe40000000000 */
[----:B------:R-:W-:Y:S01]  /*07b0*/  P2R R46, PR, RZ, 0x4 ;  /* 0x00000004ff2e7803 */ /* 0x000fe20000000000 */
[----:B------:R-:W5:Y:S01]  /*07c0*/  @!P1 LDG.E.U16 R51, desc[UR8][R50.64] ;  /* 0x0000000832339981 */ /* 0x000f62000c1e1500 */
[----:B---3--:R-:W-:Y:S02]  /*07d0*/  @!P3 HADD2 R7, R48.H0_H0, R61.H0_H0 ;  /* 0x2000003d3007b230 */ /* 0x008fe40000000800 */
[----:B0-----:R-:W-:-:S06]  /*07e0*/  @!P2 IMAD.WIDE R60, R49, 0x2, R38 ;  /* 0x00000002313ca825 */ /* 0x001fcc00078e0226 */
[----:B------:R0:W4:Y:S01]  /*07f0*/  @!P2 LDG.E.U16 R61, desc[UR8][R60.64] ;  /* 0x000000083c3da981 */ /* 0x000122000c1e1500 */
[----:B--2---:R-:W-:Y:S02]  /*0800*/  @!P4 HADD2 R6, R47.H0_H0, R58.H0_H0 ;  /* 0x2000003a2f06c230 */ /* 0x004fe40000000800 */
[----:B------:R-:W-:-:S05]  /*0810*/  VIADD R58, R55, UR5 ;  /* 0x00000005373a7c36 */ /* 0x000fca0008000000 */
[----:B------:R-:W-:-:S13]  /*0820*/  ISETP.GE.AND P3, PT, R58, UR11, PT ;  /* 0x0000000b3a007c0c */ /* 0x000fda000bf66270 */
[----:B------:R-:W1:Y:S01]  /*0830*/  @!P3 LDC.64 R38, c[0x0][0x210] ;  /* 0x00008400ff26bb82 */ /* 0x000e620000000a00 */
[----:B------:R-:W-:-:S04]  /*0840*/  @!P3 IADD3 R53, P0, R58, UR4, RZ ;  /* 0x000000043a35bc10 */ /* 0x000fc8000ff1e0ff */
[----:B------:R-:W-:Y:S02]  /*0850*/  @!P3 LEA.HI.X.SX32 R54, R58, UR7, 0x1, P0 ;  /* 0x000000073a36bc11 */ /* 0x000fe400080f0eff */
[----:B-1----:R-:W-:-:S04]  /*0860*/  @!P3 LEA R66, P0, R53, R38, 0x1 ;  /* 0x000000263542b211 */ /* 0x002fc800078008ff */
[----:B------:R-:W-:Y:S02]  /*0870*/  @!P3 LEA.HI.X R67, R53, R39, R54, 0x1, P0 ;  /* 0x000000273543b211 */ /* 0x000fe400000f0c36 */
[----:B------:R-:W1:Y:S01]  /*0880*/  @!P1 LDC.64 R38, c[0x0][0x220] ;  /* 0x00008800ff269b82 */ /* 0x000e620000000a00 */
[----:B------:R-:W-:Y:S02]  /*0890*/  ULDC UR5, c[0x0][0x0] ;  /* 0x0000000000057ab9 */ /* 0x000fe40000000800 */
[----:B0-----:R-:W-:Y:S01]  /*08a0*/  VIADD R60, R58, UR5 ;  /* 0x000000053a3c7c36 */ /* 0x001fe20008000000 */
[----:B------:R-:W2:Y:S01]  /*08b0*/  @!P3 LDG.E.U16 R66, desc[UR8][R66.64] ;  /* 0x000000084242b981 */ /* 0x000ea2000c1e1500 */
[----:B----4-:R-:W-:Y:S02]  /*08c0*/  @!P2 HADD2 R8, R56.H0_H0, R61.H0_H0 ;  /* 0x2000003d3808a230 */ /* 0x010fe40000000800 */
[----:B-1----:R-:W-:Y:S01]  /*08d0*/  @!P1 IMAD.WIDE R56, R55, 0x2, R38 ;  /* 0x0000000237389825 */ /* 0x002fe200078e0226 */
[----:B------:R-:W-:-:S05]  /*08e0*/  ISETP.GE.AND P2, PT, R60, UR11, PT ;  /* 0x0000000b3c007c0c */ /* 0x000fca000bf46270 */
[----:B------:R-:W5:Y:S08]  /*08f0*/  @!P1 LDG.E.U16 R56, desc[UR8][R56.64] ;  /* 0x0000000838389981 */ /* 0x000f70000c1e1500 */
[----:B------:R-:W0:Y:S01]  /*0900*/  @!P2 LDC.64 R38, c[0x0][0x210] ;  /* 0x00008400ff26ab82 */ /* 0x000e220000000a00 */
[----:B------:R-:W-:-:S04]  /*0910*/  @!P2 IADD3 R53, P0, R60, UR4, RZ ;  /* 0x000000043c35ac10 */ /* 0x000fc8000ff1e0ff */
[----:B------:R-:W-:Y:S02]  /*0920*/  @!P2 LEA.HI.X.SX32 R54, R60, UR7, 0x1, P0 ;  /* 0x000000073c36ac11 */ /* 0x000fe400080f0eff */
[----:B0-----:R-:W-:-:S04]  /*0930*/  @!P2 LEA R64, P0, R53, R38, 0x1 ;  /* 0x000000263540a211 */ /* 0x001fc800078008ff */
[----:B------:R-:W-:Y:S02]  /*0940*/  @!P2 LEA.HI.X R65, R53, R39, R54, 0x1, P0 ;  /* 0x000000273541a211 */ /* 0x000fe400000f0c36 */
[----:B------:R-:W0:Y:S01]  /*0950*/  @!P3 LDC.64 R38, c[0x0][0x220] ;  /* 0x00008800ff26bb82 */ /* 0x000e220000000a00 */
[----:B------:R-:W-:Y:S01]  /*0960*/  ULDC UR5, c[0x0][0x0] ;  /* 0x0000000000057ab9 */ /* 0x000fe20000000800 */
[----:B------:R-:W-:Y:S01]  /*0970*/  P2R R47, PR, RZ, 0x2 ;  /* 0x00000002ff2f7803 */ /* 0x000fe20000000000 */
[----:B------:R-:W3:Y:S01]  /*0980*/  @!P2 LDG.E.U16 R64, desc[UR8][R64.64] ;  /* 0x000000084040a981 */ /* 0x000ee2000c1e1500 */
[----:B0-----:R-:W-:-:S06]  /*0990*/  @!P3 IMAD.WIDE R68, R58, 0x2, R38 ;  /* 0x000000023a44b825 */ /* 0x001fcc00078e0226 */
[----:B------:R-:W2:Y:S01]  /*09a0*/  @!P3 LDG.E.U16 R69, desc[UR8][R68.64] ;  /* 0x000000084445b981 */ /* 0x000ea2000c1e1500 */
[----:B------:R-:W-:Y:S02]  /*09b0*/  VIADD R62, R60, UR5 ;  /* 0x000000053c3e7c36 */ /* 0x000fe40008000000 */
[----:B-----5:R-:W-:-:S03]  /*09c0*/  @!P1 HADD2 R9, R51.H0_H0, R56.H0_H0 ;  /* 0x2000003833099230 */ /* 0x020fc60000000800 */
[----:B------:R-:W-:-:S13]  /*09d0*/  ISETP.GE.AND P1, PT, R62, UR11, PT ;  /* 0x0000000b3e007c0c */ /* 0x000fda000bf26270 */
[----:B------:R-:W0:Y:S01]  /*09e0*/  @!P1 LDC.64 R38, c[0x0][0x210] ;  /* 0x00008400ff269b82 */ /* 0x000e220000000a00 */
[----:B------:R-:W-:-:S04]  /*09f0*/  @!P1 IADD3 R53, P0, R62, UR4, RZ ;  /* 0x000000043e359c10 */ /* 0x000fc8000ff1e0ff */
[----:B------:R-:W-:Y:S02]  /*0a00*/  @!P1 LEA.HI.X.SX32 R54, R62, UR7, 0x1, P0 ;  /* 0x000000073e369c11 */ /* 0x000fe400080f0eff */
[----:B0-----:R-:W-:-:S04]  /*0a10*/  @!P1 LEA R56, P0, R53, R38, 0x1 ;  /* 0x0000002635389211 */ /* 0x001fc800078008ff */
[----:B------:R-:W-:Y:S02]  /*0a20*/  @!P1 LEA.HI.X R57, R53, R39, R54, 0x1, P0 ;  /* 0x0000002735399211 */ /* 0x000fe400000f0c36 */
[----:B------:R-:W0:Y:S01]  /*0a30*/  @!P2 LDC.64 R38, c[0x0][0x220] ;  /* 0x00008800ff26ab82 */ /* 0x000e220000000a00 */
[----:B--2---:R-:W-:Y:S02]  /*0a40*/  @!P3 HADD2 R10, R66.H0_H0, R69.H0_H0 ;  /* 0x20000045420ab230 */ /* 0x004fe40000000800 */
[----:B0-----:R-:W-:Y:S01]  /*0a50*/  @!P2 IMAD.WIDE R68, R60, 0x2, R38 ;  /* 0x000000023c44a825 */ /* 0x001fe200078e0226 */
[----:B------:R-:W-:Y:S01]  /*0a60*/  ULDC UR5, c[0x0][0x0] ;  /* 0x0000000000057ab9 */ /* 0x000fe20000000800 */
[----:B------:R-:W-:Y:S01]  /*0a70*/  P2R R48, PR, RZ, 0x8 ;  /* 0x00000008ff307803 */ /* 0x000fe20000000000 */
[----:B------:R-:W2:Y:S04]  /*0a80*/  @!P1 LDG.E.U16 R57, desc[UR8][R56.64] ;  /* 0x0000000838399981 */ /* 0x000ea8000c1e1500 */
[----:B------:R-:W3:Y:S01]  /*0a90*/  @!P2 LDG.E.U16 R69, desc[UR8][R68.64] ;  /* 0x000000084445a981 */ /* 0x000ee2000c1e1500 */
[----:B------:R-:W0:Y:S02]  /*0aa0*/  LDC R67, c[0x0][RZ] ;  /* 0x00000000ff437b82 */ /* 0x000e240000000800 */
[----:B0-----:R-:W-:-:S04]  /*0ab0*/  IADD3 R67, R67, UR5, R60 ;  /* 0x0000000543437c10 */ /* 0x001fc8000fffe03c */
[----:B------:R-:W-:-:S13]  /*0ac0*/  ISETP.GE.AND P3, PT, R67, UR11, PT ;  /* 0x0000000b43007c0c */ /* 0x000fda000bf66270 */
        /* <DEDUP_REMOVED lines=8> */
[----:B------:R-:W4:Y:S01]  /*0b50*/  @!P3 LDG.E.U16 R70, desc[UR8][R70.64] ;  /* 0x000000084646b981 */ /* 0x000f22000c1e1500 */
[----:B---3--:R-:W-:Y:S02]  /*0b60*/  @!P2 HADD2 R11, R64.H0_H0, R69.H0_H0 ;  /* 0x20000045400ba230 */ /* 0x008fe40000000800 */
[----:B0-----:R-:W-:Y:S02]  /*0b70*/  @!P1 IMAD.WIDE R68, R62, 0x2, R38 ;  /* 0x000000023e449825 */ /* 0x001fe400078e0226 */
[----:B------:R-:W0:Y:S04]  /*0b80*/  LDC R39, c[0x0][RZ] ;  /* 0x00000000ff277b82 */ /* 0x000e280000000800 */
[----:B------:R-:W2:Y:S01]  /*0b90*/  @!P1 LDG.E.U16 R68, desc[UR8][R68.64] ;  /* 0x0000000844449981 */ /* 0x000ea2000c1e1500 */
[----:B0-----:R-:W-:Y:S01]  /*0ba0*/  IADD3 R54, R39, UR5, R60 ;  /* 0x0000000527367c10 */ /* 0x001fe2000fffe03c */
[----:B------:R-:W-:-:S04]  /*0bb0*/  ULDC UR5, c[0x0][0x0] ;  /* 0x0000000000057ab9 */ /* 0x000fc80000000800 */
        /* <DEDUP_REMOVED lines=12> */
[----:B------:R-:W4:Y:S01]  /*0c80*/  @!P3 LDG.E.U16 R75, desc[UR8][R74.64] ;  /* 0x000000084a4bb981 */ /* 0x000f22000c1e1500 */
[----:B------:R-:W-:Y:S02]  /*0c90*/  VIADD R72, R54, UR5 ;  /* 0x0000000536487c36 */ /* 0x000fe40008000000 */
[----:B--2---:R-:W-:-:S03]  /*0ca0*/  @!P1 HADD2 R12, R57.H0_H0, R68.H0_H0 ;  /* 0x20000044390c9230 */ /* 0x004fc60000000800 */
[----:B------:R-:W-:-:S13]  /*0cb0*/  ISETP.GE.AND P1, PT, R72, UR11, PT ;  /* 0x0000000b48007c0c */ /* 0x000fda000bf26270 */
[----:B------:R-:W0:Y:S01]  /*0cc0*/  @!P1 LDC.64 R38, c[0x0][0x210] ;  /* 0x00008400ff269b82 */ /* 0x000e220000000a00 */
[----:B------:R-:W-:-:S04]  /*0cd0*/  @!P1 IADD3 R59, P0, R72, UR4, RZ ;  /* 0x00000004483b9c10 */ /* 0x000fc8000ff1e0ff */
[----:B------:R-:W-:Y:S02]  /*0ce0*/  @!P1 LEA.HI.X.SX32 R66, R72, UR7, 0x1, P0 ;  /* 0x0000000748429c11 */ /* 0x000fe400080f0eff */
[----:B0-----:R-:W-:-:S04]  /*0cf0*/  @!P1 LEA R68, P0, R59, R38, 0x1 ;  /* 0x000000263b449211 */ /* 0x001fc800078008ff */
[----:B------:R-:W-:Y:S02]  /*0d00*/  @!P1 LEA.HI.X R69, R59, R39, R66, 0x1, P0 ;  /* 0x000000273b459211 */ /* 0x000fe400000f0c42 */
[----:B------:R-:W0:Y:S01]  /*0d10*/  @!P2 LDC.64 R38, c[0x0][0x220] ;  /* 0x00008800ff26ab82 */ /* 0x000e220000000a00 */
[----:B----4-:R-:W-:Y:S02]  /*0d20*/  @!P3 HADD2 R13, R70.H0_H0, R75.H0_H0 ;  /* 0x2000004b460db230 */ /* 0x010fe40000000800 */
[----:B0-----:R-:W-:Y:S01]  /*0d30*/  @!P2 IMAD.WIDE R70, R54, 0x2, R38 ;  /* 0x000000023646a825 */ /* 0x001fe200078e0226 */
[----:B------:R-:W-:Y:S01]  /*0d40*/  ULDC UR5, c[0x0][0x0] ;  /* 0x0000000000057ab9 */ /* 0x000fe20000000800 */
[----:B------:R-:W-:Y:S01]  /*0d50*/  P2R R56, PR, RZ, 0x4 ;  /* 0x00000004ff387803 */ /* 0x000fe20000000000 */
[----:B------:R-:W2:Y:S04]  /*0d60*/  @!P1 LDG.E.U16 R68, desc[UR8][R68.64] ;  /* 0x0000000844449981 */ /* 0x000ea8000c1e1500 */
[----:B------:R-:W3:Y:S01]  /*0d70*/  @!P2 LDG.E.U16 R71, desc[UR8][R70.64] ;  /* 0x000000084647a981 */ /* 0x000ee2000c1e1500 */
[----:B------:R-:W-:-:S02]  /*0d80*/  VIADD R73, R72, UR5 ;  /* 0x0000000548497c36 */ /* 0x000fc40008000000 */
[----:B---3--:R-:W-:-:S03]  /*0d90*/  @!P2 HADD2 R14, R64.H0_H0, R71.H0_H0 ;  /* 0x20000047400ea230 */ /* 0x008fc60000000800 */
        /* <DEDUP_REMOVED lines=12> */
[----:B------:R-:W-:-:S05]  /*0e60*/  VIADD R38, R73, UR5 ;  /* 0x0000000549267c36 */ /* 0x000fca0008000000 */
[----:B------:R-:W-:-:S13]  /*0e70*/  ISETP.GE.AND P0, PT, R38, UR11, PT ;  /* 0x0000000b26007c0c */ /* 0x000fda000bf06270 */
[----:B------:R-:W0:Y:S02]  /*0e80*/  @!P0 LDC R38, c[0x0][RZ] ;  /* 0x00000000ff268b82 */ /* 0x000e240000000800 */
[----:B0-----:R-:W-:-:S06]  /*0e90*/  @!P0 IMAD.IADD R75, R73, 0x1, R38 ;  /* 0x00000001494b8824 */ /* 0x001fcc00078e0226 */
[----:B------:R-:W0:Y:S01]  /*0ea0*/  @!P0 LDC.64 R38, c[0x0][0x210] ;  /* 0x00008400ff268b82 */ /* 0x000e220000000a00 */
[----:B--2---:R-:W-:Y:S01]  /*0eb0*/  @!P1 HADD2 R15, R68.H0_H0, R71.H0_H0 ;  /* 0x20000047440f9230 */ /* 0x004fe20000000800 */
[----:B------:R-:W-:-:S04]  /*0ec0*/  @!P0 IADD3 R61, P1, R75, UR4, RZ ;  /* 0x000000044b3d8c10 */ /* 0x000fc8000ff3e0ff */
[----:B------:R-:W-:Y:S02]  /*0ed0*/  @!P0 LEA.HI.X.SX32 R66, R75, UR7, 0x1, P1 ;  /* 0x000000074b428c11 */ /* 0x000fe400088f0eff */
[----:B0-----:R-:W-:-:S04]  /*0ee0*/  @!P0 LEA R68, P1, R61, R38, 0x1 ;  /* 0x000000263d448211 */ /* 0x001fc800078208ff */
[----:B------:R-:W-:Y:S02]  /*0ef0*/  @!P0 LEA.HI.X R69, R61, R39, R66, 0x1, P1 ;  /* 0x000000273d458211 */ /* 0x000fe400008f0c42 */
[----:B------:R-:W0:Y:S01]  /*0f00*/  @!P2 LDC.64 R38, c[0x0][0x220] ;  /* 0x00008800ff26ab82 */ /* 0x000e220000000a00 */
[----:B------:R-:W-:Y:S01]  /*0f10*/  ULDC UR5, c[0x0][0x0] ;  /* 0x0000000000057ab9 */ /* 0x000fe20000000800 */
[----:B------:R-:W-:Y:S01]  /*0f20*/  P2R R53, PR, RZ, 0x8 ;  /* 0x00000008ff357803 */ /* 0x000fe20000000000 */
[----:B------:R-:W2:Y:S01]  /*0f30*/  @!P0 LDG.E.U16 R68, desc[UR8][R68.64] ;  /* 0x0000000844448981 */ /* 0x000ea2000c1e1500 */
[----:B0-----:R-:W-:-:S06]  /*0f40*/  @!P2 IMAD.WIDE R70, R73, 0x2, R38 ;  /* 0x000000024946a825 */ /* 0x001fcc00078e0226 */
[----:B------:R-:W3:Y:S01]  /*0f50*/  @!P2 LDG.E.U16 R71, desc[UR8][R70.64] ;  /* 0x000000084647a981 */ /* 0x000ee2000c1e1500 */
[----:B------:R-:W0:Y:S02]  /*0f60*/  LDC R76, c[0x0][RZ] ;  /* 0x00000000ff4c7b82 */ /* 0x000e240000000800 */
[----:B0-----:R-:W-:-:S04]  /*0f70*/  IADD3 R76, R76, UR5, R73 ;  /* 0x000000054c4c7c10 */ /* 0x001fc8000fffe049 */
[----:B------:R-:W-:-:S13]  /*0f80*/  ISETP.GE.AND P3, PT, R76, UR11, PT ;  /* 0x0000000b4c007c0c */ /* 0x000fda000bf66270 */
[----:B------:R-:W0:Y:S01]  /*0f90*/  @!P3 LDC.64 R38, c[0x0][0x210] ;  /* 0x00008400ff26bb82 */ /* 0x000e220000000a00 */
[----:B------:R-:W-:-:S04]  /*0fa0*/  @!P3 IADD3 R63, P1, R76, UR4, RZ ;  /* 0x000000044c3fbc10 */ /* 0x000fc8000ff3e0ff */
[----:B------:R-:W-:Y:S01]  /*0fb0*/  @!P3 LEA.HI.X.SX32 R66, R76, UR7, 0x1, P1 ;  /* 0x000000074c42bc11 */ /* 0x000fe200088f0eff */
[----:B---3--:R-:W-:Y:S01]  /*0fc0*/  @!P2 HADD2 R16, R64.H0_H0, R71.H0_H0 ;  /* 0x200000474010a230 */ /* 0x008fe20000000800 */
        /* <DEDUP_REMOVED lines=36> */
[----:B------:R-:W0:Y:S02]  /*1210*/  LDC R65, c[0x0][RZ] ;  /* 0x00000000ff417b82 */ /* 0x000e240000000800 */
[----:B0-----:R-:W-:Y:S01]  /*1220*/  IADD3 R65, R65, UR5, R78 ;  /* 0x0000000541417c10 */ /* 0x001fe2000fffe04e */
        /* <DEDUP_REMOVED lines=13> */
[----:B------:R-:W-:Y:S02]  /*1300*/  VIADD R80, R65, UR5 ;  /* 0x0000000541507c36 */ /* 0x000fe40008000000 */
[----:B---3--:R-:W-:-:S03]  /*1310*/  @!P3 HADD2 R20, R74.H0_H0, R85.H0_H0 ;  /* 0x200000554a14b230 */ /* 0x008fc60000000800 */
[----:B------:R-:W-:-:S13]  /*1320*/  ISETP.GE.AND P3, PT, R80, UR11, PT ;  /* 0x0000000b50007c0c */ /* 0x000fda000bf66270 */
[----:B------:R-:W0:Y:S01]  /*1330*/  @!P3 LDC.64 R38, c[0x0][0x210] ;  /* 0x00008400ff26bb82 */ /* 0x000e220000000a00 */
[----:B------:R-:W-:-:S04]  /*1340*/  @!P3 IADD3 R69, P1, R80, UR4, RZ ;  /* 0x000000045045bc10 */ /* 0x000fc8000ff3e0ff */
[----:B------:R-:W-:-:S03]  /*1350*/  @!P3 LEA.HI.X.SX32 R70, R80, UR7, 0x1, P1 ;  /* 0x000000075046bc11 */ /* 0x000fc600088f0eff */
[----:B------:R-:W1:Y:S01]  /*1360*/  @!P3 LDC.64 R84, c[0x0][0x220] ;  /* 0x00008800ff54bb82 */ /* 0x000e620000000a00 */
[----:B0-----:R-:W-:-:S04]  /*1370*/  @!P3 LEA R74, P1, R69, R38, 0x1 ;  /* 0x00000026454ab211 */ /* 0x001fc800078208ff */
[----:B------:R-:W-:-:S03]  /*1380*/  @!P3 LEA.HI.X R75, R69, R39, R70, 0x1, P1 ;  /* 0x00000027454bb211 */ /* 0x000fc600008f0c46 */
[----:B------:R-:W0:Y:S01]  /*1390*/  @!P2 LDC.64 R38, c[0x0][0x220] ;  /* 0x00008800ff26ab82 */ /* 0x000e220000000a00 */
[----:B-1----:R-:W-:Y:S01]  /*13a0*/  @!P3 IMAD.WIDE R84, R80, 0x2, R84 ;  /* 0x000000025054b825 */ /* 0x002fe200078e0254 */
[----:B------:R-:W3:Y:S05]  /*13b0*/  @!P3 LDG.E.U16 R74, desc[UR8][R74.64] ;  /* 0x000000084a4ab981 */ /* 0x000eea000c1e1500 */
[----:B------:R-:W3:Y:S01]  /*13c0*/  @!P3 LDG.E.U16 R85, desc[UR8][R84.64] ;  /* 0x000000085455b981 */ /* 0x000ee2000c1e1500 */
[----:B0-----:R-:W-:-:S06]  /*13d0*/  @!P2 IMAD.WIDE R86, R65, 0x2, R38 ;  /* 0x000000024156a825 */ /* 0x001fcc00078e0226 */
[----:B------:R-:W2:Y:S01]  /*13e0*/  @!P2 LDG.E.U16 R87, desc[UR8][R86.64] ;  /* 0x000000085657a981 */ /* 0x000ea2000c1e1500 */
[----:B------:R-:W-:Y:S02]  /*13f0*/  ULDC UR5, c[0x0][0x0] ;  /* 0x0000000000057ab9 */ /* 0x000fe40000000800 */
[----:B------:R-:W-:Y:S01]  /*1400*/  VIADD R81, R80, UR5 ;  /* 0x0000000550517c36 */ /* 0x000fe20008000000 */
[----:B------:R-:W-:Y:S01]  /*1410*/  P2R R66, PR, RZ, 0x4 ;  /* 0x00000004ff427803 */ /* 0x000fe20000000000 */
[----:B------:R-:W-:Y:S01]  /*1420*/  ULDC UR5, c[0x0][0x0] ;  /* 0x0000000000057ab9 */ /* 0x000fe20000000800 */
[----:B------:R-:W-:Y:S01]  /*1430*/  P2R R68, PR, RZ, 0x8 ;  /* 0x00000008ff447803 */ /* 0x000fe20000000000 */
[----:B--2---:R-:W-:Y:S01]  /*1440*/  @!P2 HADD2 R21, R82.H0_H0, R87.H0_H0 ;  /* 0x200000575215a230 */ /* 0x004fe20000000800 */
[----:B------:R-:W-:-:S13]  /*1450*/  ISETP.GE.AND P2, PT, R81, UR11, PT ;  /* 0x0000000b51007c0c */ /* 0x000fda000bf46270 */
[----:B------:R-:W0:Y:S08]  /*1460*/  @!P2 LDC.64 R38, c[0x0][0x210] ;  /* 0x00008400ff26ab82 */ /* 0x000e300000000a00 */
[----:B------:R-:W1:Y:S01]  /*1470*/  @!P2 LDC.64 R86, c[0x0][0x220] ;  /* 0x00008800ff56ab82 */ /* 0x000e620000000a00 */
[----:B------:R-:W-:-:S04]  /*1480*/  @!P2 IADD3 R71, P1, R81, UR4, RZ ;  /* 0x000000045147ac10 */ /* 0x000fc8000ff3e0ff */
[----:B------:R-:W-:Y:S02]  /*1490*/  @!P2 LEA.HI.X.SX32 R70, R81, UR7, 0x1, P1 ;  /* 0x000000075146ac11 */ /* 0x000fe400088f0eff */
[----:B0-----:R-:W-:-:S04]  /*14a0*/  @!P2 LEA R88, P1, R71, R38, 0x1 ;  /* 0x000000264758a211 */ /* 0x001fc800078208ff */
[----:B------:R-:W-:Y:S01]  /*14b0*/  @!P2 LEA.HI.X R89, R71, R39, R70, 0x1, P1 ;  /* 0x000000274759a211 */ /* 0x000fe200008f0c46 */
[----:B-1----:R-:W-:-:S04]  /*14c0*/  @!P2 IMAD.WIDE R86, R81, 0x2, R86 ;  /* 0x000000025156a825 */ /* 0x002fc800078e0256 */
[----:B------:R0:W2:Y:S04]  /*14d0*/  @!P2 LDG.E.U16 R75, desc[UR8][R88.64] ;  /* 0x00000008584ba981 */ /* 0x0000a8000c1e1500 */
[----:B------:R-:W2:Y:S01]  /*14e0*/  @!P2 LDG.E.U16 R86, desc[UR8][R86.64] ;  /* 0x000000085656a981 */ /* 0x000ea2000c1e1500 */
[----:B------:R-:W-:Y:S02]  /*14f0*/  VIADD R82, R81, UR5 ;  /* 0x0000000551527c36 */ /* 0x000fe40008000000 */
[----:B---3--:R-:W-:-:S03]  /*1500*/  @!P3 HADD2 R22, R74.H0_H0, R85.H0_H0 ;  /* 0x200000554a16b230 */ /* 0x008fc60000000800 */
[----:B------:R-:W-:-:S13]  /*1510*/  ISETP.GE.AND P3, PT, R82, UR11, PT ;  /* 0x0000000b52007c0c */ /* 0x000fda000bf66270 */
[----:B------:R-:W1:Y:S01]  /*1520*/  @!P3 LDC.64 R38, c[0x0][0x210] ;  /* 0x00008400ff26bb82 */ /* 0x000e620000000a00 */
[----:B------:R-:W-:Y:S01]  /*1530*/  @!P3 IADD3 R71, P1, R82, UR4, RZ ;  /* 0x000000045247bc10 */ /* 0x000fe2000ff3e0ff */
[----:B------:R-:W-:-:S03]  /*1540*/  ULDC UR5, c[0x0][0x0] ;  /* 0x0000000000057ab9 */ /* 0x000fc60000000800 */
[C---:B------:R-:W-:Y:S02]  /*1550*/  @!P3 LEA.HI.X.SX32 R74, R82.reuse, UR7, 0x1, P1 ;  /* 0x00000007524abc11 */ /* 0x040fe400088f0eff */
[----:B-1----:R-:W-:Y:S01]  /*1560*/  @!P3 LEA R84, P1, R71, R38, 0x1 ;  /* 0x000000264754b211 */ /* 0x002fe200078208ff */
[----:B------:R-:W-:-:S03]  /*1570*/  VIADD R38, R82, UR5 ;  /* 0x0000000552267c36 */ /* 0x000fc60008000000 */
[----:B------:R-:W-:Y:S02]  /*1580*/  @!P3 LEA.HI.X R85, R71, R39, R74, 0x1, P1 ;  /* 0x000000274755b211 */ /* 0x000fe400008f0c4a */
[----:B------:R-:W-:Y:S02]  /*1590*/  ISETP.GE.AND P1, PT, R38, UR11, PT ;  /* 0x0000000b26007c0c */ /* 0x000fe4000bf26270 */
[----:B------:R-:W1:Y:S01]  /*15a0*/  @!P3 LDC.64 R38, c[0x0][0x220] ;  /* 0x00008800ff26bb82 */ /* 0x000e620000000a00 */
[----:B------:R-:W3:Y:S10]  /*15b0*/  @!P3 LDG.E.U16 R84, desc[UR8][R84.64] ;  /* 0x000000085454b981 */ /* 0x000ef4000c1e1500 */
[----:B0-----:R-:W0:Y:S01]  /*15c0*/  @!P1 LDC.64 R88, c[0x0][0x220] ;  /* 0x00008800ff589b82 */ /* 0x001e220000000a00 */
[----:B------:R-:W-:Y:S01]  /*15d0*/  P2R R69, PR, RZ, 0x4 ;  /* 0x00000004ff457803 */ /* 0x000fe20000000000 */
[----:B--2---:R-:W-:-:S02]  /*15e0*/  @!P2 HADD2 R23, R75.H0_H0, R86.H0_H0 ;  /* 0x200000564b17a230 */ /* 0x004fc40000000800 */
[----:B-1----:R-:W-:-:S04]  /*15f0*/  @!P3 IMAD.WIDE R86, R82, 0x2, R38 ;  /* 0x000000025256b825 */ /* 0x002fc800078e0226 */
[----:B------:R-:W1:Y:S01]  /*1600*/  @!P1 LDC R75, c[0x0][RZ] ;  /* 0x00000000ff4b9b82 */ /* 0x000e620000000800 */
[----:B------:R-:W3:Y:S07]  /*1610*/  @!P3 LDG.E.U16 R77, desc[UR8][R86.64] ;  /* 0x00000008564db981 */ /* 0x000eee000c1e1500 */
[----:B------:R-:W2:Y:S01]  /*1620*/  @!P1 LDC.64 R38, c[0x0][0x210] ;  /* 0x00008400ff269b82 */ /* 0x000ea20000000a00 */
[----:B-1----:R-:W-:-:S05]  /*1630*/  @!P1 IMAD.IADD R75, R82, 0x1, R75 ;  /* 0x00000001524b9824 */ /* 0x002fca00078e024b */
[----:B------:R-:W-:-:S04]  /*1640*/  @!P1 IADD3 R71, P2, R75, UR4, RZ ;  /* 0x000000044b479c10 */ /* 0x000fc8000ff5e0ff */
[----:B------:R-:W-:Y:S02]  /*1650*/  @!P1 LEA.HI.X.SX32 R74, R75, UR7, 0x1, P2 ;  /* 0x000000074b4a9c11 */ /* 0x000fe400090f0eff */
[----:B--2---:R-:W-:-:S04]  /*1660*/  @!P1 LEA R38, P2, R71, R38, 0x1 ;  /* 0x0000002647269211 */ /* 0x004fc800078408ff */
[----:B------:R-:W-:Y:S01]  /*1670*/  @!P1 LEA.HI.X R39, R71, R39, R74, 0x1, P2 ;  /* 0x0000002747279211 */ /* 0x000fe200010f0c4a */
[----:B0-----:R-:W-:-:S05]  /*1680*/  @!P1 IMAD.WIDE R74, R75, 0x2, R88 ;  /* 0x000000024b4a9825 */ /* 0x001fca00078e0258 */
[----:B------:R-:W2:Y:S04]  /*1690*/  @!P1 LDG.E.U16 R39, desc[UR8][R38.64] ;  /* 0x0000000826279981 */ /* 0x000ea8000c1e1500 */
[----:B------:R-:W2:Y:S01]  /*16a0*/  @!P1 LDG.E.U16 R74, desc[UR8][R74.64] ;  /* 0x000000084a4a9981 */ /* 0x000ea2000c1e1500 */
[----:B------:R-:W-:Y:S01]  /*16b0*/  ULDC UR5, c[0x0][0x0] ;  /* 0x0000000000057ab9 */ /* 0x000fe20000000800 */
[----:B------:R-:W0:Y:S01]  /*16c0*/  LDC R83, c[0x0][RZ] ;  /* 0x00000000ff537b82 */ /* 0x000e220000000800 */
[----:B------:R-:W-:Y:S01]  /*16d0*/  ULDC UR6, c[0x0][0x0] ;  /* 0x0000000000067ab9 */ /* 0x000fe20000000800 */
[----:B------:R-:W-:Y:S01]  /*16e0*/  ULDC UR10, c[0x0][0x0] ;  /* 0x00000000000a7ab9 */ /* 0x000fe20000000800 */
[----:B0-----:R-:W-:Y:S02]  /*16f0*/  IADD3 R83, R83, UR5, R82 ;  /* 0x0000000553537c10 */ /* 0x001fe4000fffe052 */
[----:B------:R-:W-:Y:S01]  /*1700*/  P2R R70, PR, RZ, 0x8 ;  /* 0x00000008ff467803 */ /* 0x000fe20000000000 */
[----:B---3--:R-:W-:-:S02]  /*1710*/  @!P3 HADD2 R24, R84.H0_H0, R77.H0_H0 ;  /* 0x2000004d5418b230 */ /* 0x008fc40000000800 */
[----:B------:R-:W0:Y:S01]  /*1720*/  LDC R84, c[0x0][RZ] ;  /* 0x00000000ff547b82 */ /* 0x000e220000000800 */
[----:B------:R-:W-:Y:S01]  /*1730*/  ULDC UR5, c[0x0][0x0] ;  /* 0x0000000000057ab9 */ /* 0x000fe20000000800 */
[----:B0-----:R-:W-:-:S05]  /*1740*/  IADD3 R71, R84, UR10, R83 ;  /* 0x0000000a54477c10 */ /* 0x001fca000fffe053 */
[----:B------:R-:W-:-:S05]  /*1750*/  VIADD R85, R71, UR5 ;  /* 0x0000000547557c36 */ /* 0x000fca0008000000 */
[----:B------:R-:W-:Y:S01]  /*1760*/  ISETP.GE.AND P2, PT, R85, UR11, PT ;  /* 0x0000000b55007c0c */ /* 0x000fe2000bf46270 */
[----:B--2---:R-:W-:-:S12]  /*1770*/  @!P1 HADD2 R25, R39.H0_H0, R74.H0_H0 ;  /* 0x2000004a27199230 */ /* 0x004fd80000000800 */
[----:B------:R-:W0:Y:S08]  /*1780*/  @!P2 LDC R39, c[0x0][RZ] ;  /* 0x00000000ff27ab82 */ /* 0x000e300000000800 */
[----:B------:R-:W0:Y:S08]  /*1790*/  @!P2 LDC R38, c[0x0][RZ] ;  /* 0x00000000ff26ab82 */ /* 0x000e300000000800 */
[----:B------:R-:W1:Y:S01]  /*17a0*/  @!P2 LDC R84, c[0x0][RZ] ;  /* 0x00000000ff54ab82 */ /* 0x000e620000000800 */
[----:B0-----:R-:W-:-:S05]  /*17b0*/  @!P2 IADD3 R39, R38, R83, R39 ;  /* 0x000000532627a210 */ /* 0x001fca0007ffe027 */
[----:B-1----:R-:W-:Y:S02]  /*17c0*/  @!P2 IMAD.IADD R84, R39, 0x1, R84 ;  /* 0x000000012754a824 */ /* 0x002fe400078e0254 */
[----:B------:R-:W0:Y:S03]  /*17d0*/  @!P2 LDC.64 R38, c[0x0][0x210] ;  /* 0x00008400ff26ab82 */ /* 0x000e260000000a00 */
[----:B------:R-:W-:-:S04]  /*17e0*/  @!P2 IADD3 R75, P3, R84, UR4, RZ ;  /* 0x00000004544bac10 */ /* 0x000fc8000ff7e0ff */
[----:B------:R-:W-:Y:S02]  /*17f0*/  @!P2 LEA.HI.X.SX32 R74, R84, UR7, 0x1, P3 ;  /* 0x00000007544aac11 */ /* 0x000fe400098f0eff */
[----:B0-----:R-:W-:-:S04]  /*1800*/  @!P2 LEA R86, P3, R75, R38, 0x1 ;  /* 0x000000264b56a211 */ /* 0x001fc800078608ff */
[----:B------:R-:W-:Y:S02]  /*1810*/  @!P2 LEA.HI.X R87, R75, R39, R74, 0x1, P3 ;  /* 0x000000274b57a211 */ /* 0x000fe400018f0c4a */
[----:B------:R-:W0:Y:S03]  /*1820*/  @!P2 LDC.64 R38, c[0x0][0x220] ;  /* 0x00008800ff26ab82 */ /* 0x000e260000000a00 */
[----:B------:R-:W2:Y:S01]  /*1830*/  @!P2 LDG.E.U16 R86, desc[UR8][R86.64] ;  /* 0x000000085656a981 */ /* 0x000ea2000c1e1500 */
[----:B0-----:R-:W-:-:S05]  /*1840*/  @!P2 IMAD.WIDE R90, R84, 0x2, R38 ;  /* 0x00000002545aa825 */ /* 0x001fca00078e0226 */
[----:B------:R-:W2:Y:S01]  /*1850*/  @!P2 LDG.E.U16 R39, desc[UR8][R90.64] ;  /* 0x000000085a27a981 */ /* 0x000ea2000c1e1500 */
[----:B------:R-:W-:Y:S02]  /*1860*/  P2R R52, PR, RZ, 0x40 ;  /* 0x00000040ff347803 */ /* 0x000fe40000000000 */
[----:B------:R-:W-:-:S13]  /*1870*/  ISETP.GE.AND P6, PT, R83, UR11, PT ;  /* 0x0000000b53007c0c */ /* 0x000fda000bfc6270 */
[----:B------:R-:W0:Y:S01]  /*1880*/  @!P6 LDC.64 R88, c[0x0][0x220] ;  /* 0x00008800ff58eb82 */ /* 0x000e220000000a00 */
[----:B------:R-:W-:-:S04]  /*1890*/  @!P6 IADD3 R75, P3, R83, UR4, RZ ;  /* 0x00000004534bec10 */ /* 0x000fc8000ff7e0ff */
[C---:B------:R-:W-:Y:S01]  /*18a0*/  @!P6 LEA.HI.X.SX32 R84, R83.reuse, UR7, 0x1, P3 ;  /* 0x000000075354ec11 */ /* 0x040fe200098f0eff */
[----:B0-----:R-:W-:-:S04]  /*18b0*/  @!P6 IMAD.WIDE R88, R83, 0x2, R88 ;  /* 0x000000025358e825 */ /* 0x001fc800078e0258 */
[----:B--2---:R-:W-:Y:S02]  /*18c0*/  @!P2 HADD2 R26, R86.H0_H0, R39.H0_H0 ;  /* 0x20000027561aa230 */ /* 0x004fe40000000800 */
[----:B------:R-:W0:Y:S02]  /*18d0*/  @!P6 LDC.64 R38, c[0x0][0x210] ;  /* 0x00008400ff26eb82 */ /* 0x000e240000000a00 */
[----:B0-----:R-:W-:-:S04]  /*18e0*/  @!P6 LEA R38, P3, R75, R38, 0x1 ;  /* 0x000000264b26e211 */ /* 0x001fc800078608ff */
[----:B------:R-:W-:Y:S02]  /*18f0*/  @!P6 LEA.HI.X R39, R75, R39, R84, 0x1, P3 ;  /* 0x000000274b27e211 */ /* 0x000fe400018f0c54 */
[----:B------:R0:W2:Y:S04]  /*1900*/  @!P6 LDG.E.U16 R75, desc[UR8][R88.64] ;  /* 0x00000008584be981 */ /* 0x0000a8000c1e1500 */
[----:B------:R-:W2:Y:S01]  /*1910*/  @!P6 LDG.E.U16 R38, desc[UR8][R38.64] ;  /* 0x000000082626e981 */ /* 0x000ea2000c1e1500 */
[----:B------:R-:W-:Y:S02]  /*1920*/  ULDC UR5, c[0x0][0x0] ;  /* 0x0000000000057ab9 */ /* 0x000fe40000000800 */
[----:B------:R-:W-:-:S05]  /*1930*/  VIADD R85, R85, UR5 ;  /* 0x0000000555557c36 */ /* 0x000fca0008000000 */
[----:B------:R-:W-:-:S13]  /*1940*/  ISETP.GE.AND P3, PT, R85, UR11, PT ;  /* 0x0000000b55007c0c */ /* 0x000fda000bf66270 */
[----:B0-----:R-:W0:Y:S01]  /*1950*/  @!P3 LDC.64 R88, c[0x0][0x220] ;  /* 0x00008800ff58bb82 */ /* 0x001e220000000a00 */
[----:B------:R-:W-:Y:S01]  /*1960*/  P2R R43, PR, RZ, 0x10 ;  /* 0x00000010ff2b7803 */ /* 0x000fe20000000000 */
[----:B--2---:R-:W-:-:S06]  /*1970*/  @!P6 HADD2 R27, R38.H0_H0, R75.H0_H0 ;  /* 0x2000004b261be230 */ /* 0x004fcc0000000800 */
[----:B------:R-:W1:Y:S08]  /*1980*/  @!P3 LDC R75, c[0x0][RZ] ;  /* 0x00000000ff4bbb82 */ /* 0x000e700000000800 */
[----:B------:R-:W1:Y:S08]  /*1990*/  @!P3 LDC R84, c[0x0][RZ] ;  /* 0x00000000ff54bb82 */ /* 0x000e700000000800 */
[----:B------:R-:W2:Y:S01]  /*19a0*/  @!P3 LDC R38, c[0x0][RZ] ;  /* 0x00000000ff26bb82 */ /* 0x000ea20000000800 */
[----:B-1----:R-:W-:-:S07]  /*19b0*/  @!P3 IADD3 R84, R84, R83, R75 ;  /* 0x000000535454b210 */ /* 0x002fce0007ffe04b */
[----:B------:R-:W2:Y:S02]  /*19c0*/  @!P3 LDC R75, c[0x0][RZ] ;  /* 0x00000000ff4bbb82 */ /* 0x000ea40000000800 */
[----:B--2---:R-:W-:-:S06]  /*19d0*/  @!P3 IADD3 R75, R75, R84, R38 ;  /* 0x000000544b4bb210 */ /* 0x004fcc0007ffe026 */
[----:B------:R-:W1:Y:S01]  /*19e0*/  @!P3 LDC.64 R38, c[0x0][0x210] ;  /* 0x00008400ff26bb82 */ /* 0x000e620000000a00 */
[----:B------:R-:W-:-:S04]  /*19f0*/  @!P3 IADD3 R87, P4, R75, UR4, RZ ;  /* 0x000000044b57bc10 */ /* 0x000fc8000ff9e0ff */
[C---:B------:R-:W-:Y:S01]  /*1a00*/  @!P3 LEA.HI.X.SX32 R84, R75.reuse, UR7, 0x1, P4 ;  /* 0x000000074b54bc11 */ /* 0x040fe2000a0f0eff */
[----:B0-----:R-:W-:Y:S01]  /*1a10*/  @!P3 IMAD.WIDE R88, R75, 0x2, R88 ;  /* 0x000000024b58b825 */ /* 0x001fe200078e0258 */
[----:B-1----:R-:W-:-:S04]  /*1a20*/  @!P3 LEA R90, P4, R87, R38, 0x1 ;  /* 0x00000026575ab211 */ /* 0x002fc800078808ff */
[----:B------:R0:W2:Y:S01]  /*1a30*/  @!P3 LDG.E.U16 R38, desc[UR8][R88.64] ;  /* 0x000000085826b981 */ /* 0x0000a2000c1e1500 */
[----:B------:R-:W-:-:S05]  /*1a40*/  @!P3 LEA.HI.X R91, R87, R39, R84, 0x1, P4 ;  /* 0x00000027575bb211 */ /* 0x000fca00020f0c54 */
[----:B------:R-:W2:Y:S01]  /*1a50*/  @!P3 LDG.E.U16 R39, desc[UR8][R90.64] ;  /* 0x000000085a27b981 */ /* 0x000ea2000c1e1500 */
[----:B------:R-:W-:Y:S01]  /*1a60*/  VIADD R84, R83, UR6 ;  /* 0x0000000653547c36 */ /* 0x000fe20008000000 */
[----:B------:R-:W-:-:S04]  /*1a70*/  P2R R35, PR, RZ, 0x20 ;  /* 0x00000020ff237803 */ /* 0x000fc80000000000 */
[----:B------:R-:W-:Y:S02]  /*1a80*/  ISETP.GE.AND P5, PT, R84, UR11, PT ;  /* 0x0000000b54007c0c */ /* 0x000fe4000bfa6270 */
[----:B------:R-:W-:Y:S02]  /*1a90*/  P2R R77, PR, RZ, 0x2 ;  /* 0x00000002ff4d7803 */ /* 0x000fe40000000000 */
[----:B------:R-:W-:Y:S02]  /*1aa0*/  ISETP.GE.AND P1, PT, R33, UR11, PT ;  /* 0x0000000b21007c0c */ /* 0x000fe4000bf26270 */
[----:B------:R-:W-:-:S07]  /*1ab0*/  P2R R86, PR, RZ, 0x4 ;  /* 0x00000004ff567803 */ /* 0x000fce0000000000 */
[----:B------:R-:W-:Y:S02]  /*1ac0*/  @!P5 IADD3 R87, P4, R84, UR4, RZ ;  /* 0x000000045457dc10 */ /* 0x000fe4000ff9e0ff */
[----:B------:R-:W-:Y:S02]  /*1ad0*/  ISETP.GE.AND P2, PT, R36, UR11, PT ;  /* 0x0000000b24007c0c */ /* 0x000fe4000bf46270 */
[----:B0-----:R-:W-:Y:S01]  /*1ae0*/  @!P5 LEA.HI.X.SX32 R88, R84, UR7, 0x1, P4 ;  /* 0x000000075458dc11 */ /* 0x001fe2000a0f0eff */
[----:B--2---:R-:W-:Y:S02]  /*1af0*/  @!P3 HADD2 R28, R39.H0_H0, R38.H0_H0 ;  /* 0x20000026271cb230 */ /* 0x004fe40000000800 */
[----:B------:R-:W0:Y:S02]  /*1b00*/  @!P5 LDC.64 R38, c[0x0][0x210] ;  /* 0x00008400ff26db82 */ /* 0x000e240000000a00 */
[----:B0-----:R-:W-:Y:S01]  /*1b10*/  @!P5 LEA R92, P4, R87, R38, 0x1 ;  /* 0x00000026575cd211 */ /* 0x001fe200078808ff */
[----:B------:R-:W-:-:S05]  /*1b20*/  @!P1 HADD2.F32 R38, -RZ, R3.H0_H0 ;  /* 0x20000003ff269230 */ /* 0x000fca0000004100 */
[----:B------:R-:W-:Y:S01]  /*1b30*/  @!P1 FADD.FTZ R45, R45, R38 ;  /* 0x000000262d2d9221 */ /* 0x000fe20000010000 */
[----:B------:R-:W-:Y:S01]  /*1b40*/  ISETP.GE.AND P1, PT, R37, UR11, PT ;  /* 0x0000000b25007c0c */ /* 0x000fe2000bf26270 */
[----:B------:R-:W-:-:S05]  /*1b50*/  @!P2 HADD2.F32 R38, -RZ, R4.H0_H0 ;  /* 0x20000004ff26a230 */ /* 0x000fca0000004100 */
[----:B------:R-:W-:Y:S01]  /*1b60*/  @!P2 FADD.FTZ R45, R45, R38 ;  /* 0x000000262d2da221 */ /* 0x000fe20000010000 */
[----:B------:R-:W-:-:S06]  /*1b70*/  ISETP.GE.AND P2, PT, R44, UR11, PT ;  /* 0x0000000b2c007c0c */ /* 0x000fcc000bf46270 */
        /* <DEDUP_REMOVED lines=21> */
[----:B------:R-:W-:Y:S01]  /*1cd0*/  @!P2 HADD2.F32 R38, -RZ, R12.H0_H0 ;  /* 0x2000000cff26a230 */ /* 0x000fe20000004100 */
[----:B------:R-:W-:Y:S02]  /*1ce0*/  @!P5 LEA.HI.X R93, R87, R39, R88, 0x1, P4 ;  /* 0x00000027575dd211 */ /* 0x000fe400020f0c58 */
[----:B------:R-:W-:Y:S02]  /*1cf0*/  ISETP.GE.AND P4, PT, R54, UR11, PT ;  /* 0x0000000b36007c0c */ /* 0x000fe4000bf86270 */
[----:B------:R-:W-:Y:S01]  /*1d00*/  @!P2 FADD.FTZ R45, R45, R38 ;  /* 0x000000262d2da221 */ /* 0x000fe20000010000 */
[----:B------:R-:W-:Y:S01]  /*1d10*/  ISETP.GE.AND P2, PT, R72, UR11, PT ;  /* 0x0000000b48007c0c */ /* 0x000fe2000bf46270 */
[----:B------:R0:W2:Y:S05]  /*1d20*/  @!P5 LDG.E.U16 R89, desc[UR8][R92.64] ;  /* 0x000000085c59d981 */ /* 0x0000aa000c1e1500 */
[----:B------:R-:W-:-:S05]  /*1d30*/  @!P1 HADD2.F32 R38, -RZ, R13.H0_H0 ;  /* 0x2000000dff269230 */ /* 0x000fca0000004100 */
[----:B------:R-:W-:Y:S01]  /*1d40*/  @!P1 FADD.FTZ R45, R45, R38 ;  /* 0x000000262d2d9221 */ /* 0x000fe20000010000 */
[----:B------:R-:W-:Y:S01]  /*1d50*/  ISETP.GE.AND P1, PT, R73, UR11, PT ;  /* 0x0000000b49007c0c */ /* 0x000fe2000bf26270 */
[----:B------:R-:W-:-:S05]  /*1d60*/  @!P4 HADD2.F32 R38, -RZ, R14.H0_H0 ;  /* 0x2000000eff26c230 */ /* 0x000fca0000004100 */
[----:B------:R-:W-:Y:S01]  /*1d70*/  @!P4 FADD.FTZ R45, R45, R38 ;  /* 0x000000262d2dc221 */ /* 0x000fe20000010000 */
[----:B------:R-:W-:-:S05]  /*1d80*/  @!P2 HADD2.F32 R38, -RZ, R15.H0_H0 ;  /* 0x2000000fff26a230 */ /* 0x000fca0000004100 */
[----:B------:R-:W-:Y:S01]  /*1d90*/  @!P2 FADD.FTZ R45, R45, R38 ;  /* 0x000000262d2da221 */ /* 0x000fe20000010000 */
[----:B------:R-:W-:Y:S01]  /*1da0*/  @!P1 HADD2.F32 R38, -RZ, R16.H0_H0 ;  /* 0x20000010ff269230 */ /* 0x000fe20000004100 */
[----:B------:R-:W-:-:S04]  /*1db0*/  ISETP.GE.AND P2, PT, R76, UR11, PT ;  /* 0x0000000b4c007c0c */ /* 0x000fc8000bf46270 */
[----:B------:R-:W-:Y:S01]  /*1dc0*/  @!P1 FADD.FTZ R45, R45, R38 ;  /* 0x000000262d2d9221 */ /* 0x000fe20000010000 */
[----:B------:R-:W-:Y:S01]  /*1dd0*/  ISETP.GE.AND P1, PT, R78, UR11, PT ;  /* 0x0000000b4e007c0c */ /* 0x000fe2000bf26270 */
[----:B------:R-:W-:-:S05]  /*1de0*/  @!P0 HADD2.F32 R38, -RZ, R17.H0_H0 ;  /* 0x20000011ff268230 */ /* 0x000fca0000004100 */
[----:B------:R-:W-:Y:S02]  /*1df0*/  @!P0 FADD.FTZ R45, R45, R38 ;  /* 0x000000262d2d8221 */ /* 0x000fe40000010000 */
        /* <DEDUP_REMOVED lines=12> */
[----:B------:R-:W-:Y:S01]  /*1ec0*/  @!P2 HADD2.F32 R38, -RZ, R22.H0_H0 ;  /* 0x20000016ff26a230 */ /* 0x000fe20000004100 */
[----:B------:R-:W-:-:S04]  /*1ed0*/  ISETP.GE.AND P4, PT, R82, UR11, PT ;  /* 0x0000000b52007c0c */ /* 0x000fc8000bf86270 */
[----:B------:R-:W-:Y:S02]  /*1ee0*/  @!P2 FADD.FTZ R45, R45, R38 ;  /* 0x000000262d2da221 */ /* 0x000fe40000010000 */
[----:B------:R-:W-:-:S05]  /*1ef0*/  @!P1 HADD2.F32 R38, -RZ, R23.H0_H0 ;  /* 0x20000017ff269230 */ /* 0x000fca0000004100 */
[----:B------:R-:W-:Y:S01]  /*1f00*/  @!P1 FADD.FTZ R45, R45, R38 ;  /* 0x000000262d2d9221 */ /* 0x000fe20000010000 */
[----:B------:R-:W-:Y:S01]  /*1f10*/  ISETP.NE.AND P1, PT, R77, RZ, PT ;  /* 0x000000ff4d00720c */ /* 0x000fe20003f25270 */
[----:B------:R-:W-:-:S05]  /*1f20*/  @!P4 HADD2.F32 R38, -RZ, R24.H0_H0 ;  /* 0x20000018ff26c230 */ /* 0x000fca0000004100 */
[----:B------:R-:W-:-:S07]  /*1f30*/  @!P4 FADD.FTZ R45, R45, R38 ;  /* 0x000000262d2dc221 */ /* 0x000fce0000010000 */
[----:B------:R-:W-:-:S05]  /*1f40*/  @!P1 HADD2.F32 R38, -RZ, R25.H0_H0 ;  /* 0x20000019ff269230 */ /* 0x000fca0000004100 */
[----:B------:R-:W-:Y:S01]  /*1f50*/  @!P1 FADD.FTZ R45, R45, R38 ;  /* 0x000000262d2d9221 */ /* 0x000fe20000010000 */
[----:B------:R-:W-:-:S05]  /*1f60*/  @!P6 HADD2.F32 R38, -RZ, R27.H0_H0 ;  /* 0x2000001bff26e230 */ /* 0x000fca0000004100 */
[----:B------:R-:W-:Y:S02]  /*1f70*/  @!P6 FADD.FTZ R45, R45, R38 ;  /* 0x000000262d2de221 */ /* 0x000fe40000010000 */
[----:B------:R-:W0:Y:S02]  /*1f80*/  @!P5 LDC.64 R38, c[0x0][0x220] ;  /* 0x00008800ff26db82 */ /* 0x000e240000000a00 */
[----:B0-----:R-:W-:-:S05]  /*1f90*/  @!P5 IMAD.WIDE R92, R84, 0x2, R38 ;  /* 0x00000002545cd825 */ /* 0x001fca00078e0226 */
[----:B------:R-:W2:Y:S01]  /*1fa0*/  @!P5 LDG.E.U16 R88, desc[UR8][R92.64] ;  /* 0x000000085c58d981 */ /* 0x000ea2000c1e1500 */
[----:B------:R-:W-:Y:S02]  /*1fb0*/  P2R R74, PR, RZ, 0x40 ;  /* 0x00000040ff4a7803 */ /* 0x000fe40000000000 */
[----:B------:R-:W-:-:S13]  /*1fc0*/  ISETP.GE.AND P6, PT, R71, UR11, PT ;  /* 0x0000000b47007c0c */ /* 0x000fda000bfc6270 */
[----:B------:R-:W0:Y:S01]  /*1fd0*/  @!P6 LDC.64 R38, c[0x0][0x210] ;  /* 0x00008400ff26eb82 */ /* 0x000e220000000a00 */
[----:B------:R-:W-:Y:S01]  /*1fe0*/  @!P6 IADD3 R87, P4, R71, UR4, RZ ;  /* 0x000000044757ec10 */ /* 0x000fe2000ff9e0ff */
[----:B------:R-:W-:Y:S01]  /*1ff0*/  ULDC UR5, c[0x0][0x0] ;  /* 0x0000000000057ab9 */ /* 0x000fe20000000800 */
[----:B------:R-:W-:Y:S01]  /*2000*/  ISETP.NE.AND P2, PT, R86, RZ, PT ;  /* 0x000000ff5600720c */ /* 0x000fe20003f45270 */
[----:B------:R-:W-:Y:S01]  /*2010*/  VIADD R85, R85, UR5 ;  /* 0x0000000555557c36 */ /* 0x000fe20008000000 */
[----:B------:R-:W-:Y:S02]  /*2020*/  @!P6 LEA.HI.X.SX32 R86, R71, UR7, 0x1, P4 ;  /* 0x000000074756ec11 */ /* 0x000fe4000a0f0eff */
[----:B------:R-:W-:Y:S02]  /*2030*/  P2R R75, PR, RZ, 0x20 ;  /* 0x00000020ff4b7803 */ /* 0x000fe40000000000 */
[----:B0-----:R-:W-:-:S04]  /*2040*/  @!P6 LEA R90, P4, R87, R38, 0x1 ;  /* 0x00000026575ae211 */ /* 0x001fc800078808ff */
[----:B------:R-:W-:Y:S02]  /*2050*/  @!P6 LEA.HI.X R91, R87, R39, R86, 0x1, P4 ;  /* 0x00000027575be211 */ /* 0x000fe400020f0c56 */
[----:B------:R-:W-:Y:S02]  /*2060*/  ISETP.GE.AND P4, PT, R85, UR11, PT ;  /* 0x0000000b55007c0c */ /* 0x000fe4000bf86270 */
[----:B------:R-:W-:Y:S02]  /*2070*/  P2R R77, PR, RZ, 0x40 ;  /* 0x00000040ff4d7803 */ /* 0x000fe40000000000 */
[----:B------:R-:W-:Y:S01]  /*2080*/  ISETP.NE.AND P6, PT, R52, RZ, PT ;  /* 0x000000ff3400720c */ /* 0x000fe20003fc5270 */
[----:B--2---:R-:W-:-:S05]  /*2090*/  @!P5 HADD2 R29, R89.H0_H0, R88.H0_H0 ;  /* 0x20000058591dd230 */ /* 0x004fca0000000800 */
[----:B------:R-:W-:-:S05]  /*20a0*/  @!P5 HADD2.F32 R38, -RZ, R29.H0_H0 ;  /* 0x2000001dff26d230 */ /* 0x000fca0000004100 */
[----:B------:R-:W-:Y:S01]  /*20b0*/  @!P5 FADD.FTZ R45, R45, R38 ;  /* 0x000000262d2dd221 */ /* 0x000fe20000010000 */
[----:B------:R-:W-:-:S04]  /*20c0*/  @!P4 IADD3 R87, P5, R85, UR4, RZ ;  /* 0x000000045557cc10 */ /* 0x000fc8000ffbe0ff */
[----:B------:R-:W-:Y:S02]  /*20d0*/  @!P4 LEA.HI.X.SX32 R52, R85, UR7, 0x1, P5 ;  /* 0x000000075534cc11 */ /* 0x000fe4000a8f0eff */
[----:B------:R-:W-:-:S13]  /*20e0*/  ISETP.GE.AND P5, PT, R71, UR11, PT ;  /* 0x0000000b47007c0c */ /* 0x000fda000bfa6270 */
[----:B------:R-:W0:Y:S01]  /*20f0*/  @!P5 LDC.64 R38, c[0x0][0x220] ;  /* 0x00008800ff26db82 */ /* 0x000e220000000a00 */
[----:B------:R-:W2:Y:S01]  /*2100*/  @!P5 LDG.E.U16 R91, desc[UR8][R90.64] ;  /* 0x000000085a5bd981 */ /* 0x000ea2000c1e1500 */
[----:B0-----:R-:W-:-:S06]  /*2110*/  @!P5 IMAD.WIDE R88, R71, 0x2, R38 ;  /* 0x000000024758d825 */ /* 0x001fcc00078e0226 */
[----:B------:R-:W0:Y:S01]  /*2120*/  @!P4 LDC.64 R38, c[0x0][0x210] ;  /* 0x00008400ff26cb82 */ /* 0x000e220000000a00 */
[----:B------:R-:W2:Y:S01]  /*2130*/  @!P5 LDG.E.U16 R86, desc[UR8][R88.64] ;  /* 0x000000085856d981 */ /* 0x000ea2000c1e1500 */
[----:B0-----:R-:W-:-:S04]  /*2140*/  @!P4 LEA R92, P5, R87, R38, 0x1 ;  /* 0x00000026575cc211 */ /* 0x001fc800078a08ff */
[----:B------:R-:W-:Y:S02]  /*2150*/  @!P4 LEA.HI.X R93, R87, R39, R52, 0x1, P5 ;  /* 0x00000027575dc211 */ /* 0x000fe400028f0c34 */
[----:B------:R-:W-:-:S03]  /*2160*/  ISETP.GE.AND P5, PT, R71, UR11, PT ;  /* 0x0000000b47007c0c */ /* 0x000fc6000bfa6270 */
[----:B------:R0:W3:Y:S10]  /*2170*/  @!P4 LDG.E.U16 R88, desc[UR8][R92.64] ;  /* 0x000000085c58c981 */ /* 0x0000f4000c1e1500 */
[----:B--2---:R-:W-:-:S05]  /*2180*/  @!P5 HADD2 R30, R91.H0_H0, R86.H0_H0 ;  /* 0x200000565b1ed230 */ /* 0x004fca0000000800 */
[----:B------:R-:W-:-:S05]  /*2190*/  @!P5 HADD2.F32 R38, -RZ, R30.H0_H0 ;  /* 0x2000001eff26d230 */ /* 0x000fca0000004100 */
[----:B------:R-:W-:Y:S01]  /*21a0*/  @!P5 FADD.FTZ R45, R45, R38 ;  /* 0x000000262d2dd221 */ /* 0x000fe20000010000 */
[----:B------:R-:W-:-:S05]  /*21b0*/  @!P2 HADD2.F32 R38, -RZ, R26.H0_H0 ;  /* 0x2000001aff26a230 */ /* 0x000fca0000004100 */
[----:B------:R-:W-:Y:S01]  /*21c0*/  @!P2 FADD.FTZ R45, R45, R38 ;  /* 0x000000262d2da221 */ /* 0x000fe20000010000 */
[----:B------:R-:W-:-:S05]  /*21d0*/  @!P3 HADD2.F32 R38, -RZ, R28.H0_H0 ;  /* 0x2000001cff26b230 */ /* 0x000fca0000004100 */
[----:B------:R-:W-:Y:S02]  /*21e0*/  @!P3 FADD.FTZ R45, R45, R38 ;  /* 0x000000262d2db221 */ /* 0x000fe40000010000 */
[----:B------:R-:W1:Y:S02]  /*21f0*/  @!P4 LDC.64 R38, c[0x0][0x220] ;  /* 0x00008800ff26cb82 */ /* 0x000e640000000a00 */
[----:B-1----:R-:W-:-:S05]  /*2200*/  @!P4 IMAD.WIDE R90, R85, 0x2, R38 ;  /* 0x00000002555ac825 */ /* 0x002fca00078e0226 */
[----:B------:R-:W3:Y:S01]  /*2210*/  @!P4 LDG.E.U16 R87, desc[UR8][R90.64] ;  /* 0x000000085a57c981 */ /* 0x000ee2000c1e1500 */
[----:B------:R-:W-:Y:S02]  /*2220*/  ULDC UR5, c[0x0][0x0] ;  /* 0x0000000000057ab9 */ /* 0x000fe40000000800 */
[----:B------:R-:W-:-:S05]  /*2230*/  VIADD R86, R85, UR5 ;  /* 0x0000000555567c36 */ /* 0x000fca0008000000 */
[----:B------:R-:W-:-:S13]  /*2240*/  ISETP.GE.AND P5, PT, R86, UR11, PT ;  /* 0x0000000b56007c0c */ /* 0x000fda000bfa6270 */
[----:B------:R-:W1:Y:S08]  /*2250*/  @!P5 LDC.64 R38, c[0x0][0x210] ;  /* 0x00008400ff26db82 */ /* 0x000e700000000a00 */
[----:B0-----:R-:W0:Y:S01]  /*2260*/  @!P5 LDC.64 R92, c[0x0][0x220] ;  /* 0x00008800ff5cdb82 */ /* 0x001e220000000a00 */
[----:B------:R-:W-:Y:S02]  /*2270*/  P2R R89, PR, RZ, 0x4 ;  /* 0x00000004ff597803 */ /* 0x000fe40000000000 */
[----:B------:R-:W-:-:S04]  /*2280*/  @!P5 IADD3 R85, P2, R86, UR4, RZ ;  /* 0x000000045655dc10 */ /* 0x000fc8000ff5e0ff */
[----:B------:R-:W-:Y:S02]  /*2290*/  @!P5 LEA.HI.X.SX32 R52, R86, UR7, 0x1, P2 ;  /* 0x000000075634dc11 */ /* 0x000fe400090f0eff */
[----:B-1----:R-:W-:-:S04]  /*22a0*/  @!P5 LEA R38, P2, R85, R38, 0x1 ;  /* 0x000000265526d211 */ /* 0x002fc800078408ff */
[----:B------:R-:W-:Y:S01]  /*22b0*/  @!P5 LEA.HI.X R39, R85, R39, R52, 0x1, P2 ;  /* 0x000000275527d211 */ /* 0x000fe200010f0c34 */
[----:B0-----:R-:W-:-:S05]  /*22c0*/  @!P5 IMAD.WIDE R92, R86, 0x2, R92 ;  /* 0x00000002565cd825 */ /* 0x001fca00078e025c */
[----:B------:R-:W2:Y:S01]  /*22d0*/  @!P5 LDG.E.U16 R39, desc[UR8][R38.64] ;  /* 0x000000082627d981 */ /* 0x000ea2000c1e1500 */
[----:B---3--:R-:W-:-:S05]  /*22e0*/  @!P4 HADD2 R31, R88.H0_H0, R87.H0_H0 ;  /* 0x20000057581fc230 */ /* 0x008fca0000000800 */
[----:B------:R-:W-:-:S05]  /*22f0*/  @!P4 HADD2.F32 R52, -RZ, R31.H0_H0 ;  /* 0x2000001fff34c230 */ /* 0x000fca0000004100 */
[----:B------:R-:W-:Y:S02]  /*2300*/  @!P4 FADD.FTZ R45, R45, R52 ;  /* 0x000000342d2dc221 */ /* 0x000fe40000010000 */
[----:B------:R-:W2:Y:S01]  /*2310*/  @!P5 LDG.E.U16 R52, desc[UR8][R92.64] ;  /* 0x000000085c34d981 */ /* 0x000ea2000c1e1500 */
[----:B------:R-:W0:Y:S01]  /*2320*/  S2UR UR6, SR_CgaCtaId ;  /* 0x00000000000679c3 */ /* 0x000e220000008800 */
[----:B------:R-:W-:Y:S02]  /*2330*/  UMOV UR5, 0x400 ;  /* 0x0000040000057882 */ /* 0x000fe40000000000 */
[----:B------:R-:W-:-:S04]  /*2340*/  UIADD3 UR5, UR5, 0x8, URZ ;  /* 0x0000000805057890 */ /* 0x000fc8000fffe03f */
[----:B0-----:R-:W-:-:S03]  /*2350*/  ULEA UR5, UR6, UR5, 0x18 ;  /* 0x0000000506057291 */ /* 0x001fc6000f8ec03f */
[----:B------:R-:W-:Y:S01]  /*2360*/  ULDC UR6, c[0x0][0x0] ;  /* 0x0000000000067ab9 */ /* 0x000fe20000000800 */
[----:B--2---:R-:W-:-:S05]  /*2370*/  @!P5 HADD2 R32, R39.H0_H0, R52.H0_H0 ;  /* 0x200000342720d230 */ /* 0x004fca0000000800 */
[----:B------:R-:W-:-:S05]  /*2380*/  @!P5 HADD2.F32 R52, -RZ, R32.H0_H0 ;  /* 0x20000020ff34d230 */ /* 0x000fca0000004100 */
[----:B------:R-:W-:-:S05]  /*2390*/  @!P5 FADD.FTZ R45, R45, R52 ;  /* 0x000000342d2dd221 */ /* 0x000fca0000010000 */
        /* <DEDUP_REMOVED lines=8> */
[----:B-1----:R-:W-:Y:S01]  /*2420*/  LOP3.LUT P2, RZ, R52, 0x1f, RZ, 0xc0, !PT ;  /* 0x0000001f34ff7812 */ /* 0x002fe2000784c0ff */
[----:B0-----:R-:W-:-:S05]  /*2430*/  FADD.FTZ R38, R88, R85 ;  /* 0x0000005558267221 */ /* 0x001fca0000010000 */
[----:B------:R-:W0:Y:S07]  /*2440*/  SHFL.BFLY PT, R85, R38, 0x1, 0x1f ;  /* 0x0c201f0026557f89 */ /* 0x000e2e00000e0000 */
[----:B------:R-:W-:-:S04]  /*2450*/  @!P2 SHF.R.U32.HI R86, RZ, 0x3, R52 ;  /* 0x00000003ff56a819 */ /* 0x000fc80000011634 */
[----:B------:R-:W-:Y:S02]  /*2460*/  @!P2 LOP3.LUT R86, R86, 0x1ffffffc, RZ, 0xc0, !PT ;  /* 0x1ffffffc5656a812 */ /* 0x000fe400078ec0ff */
[----:B------:R-:W-:-:S05]  /*2470*/  I2FP.F32.U32 R39, UR6 ;  /* 0x0000000600277c45 */ /* 0x000fca0008201000 */
[----:B------:R-:W-:Y:S01]  /*2480*/  FMUL.FTZ R39, R39, 0.03125 ;  /* 0x3d00000027277820 */ /* 0x000fe20000410000 */
[----:B0-----:R-:W-:-:S05]  /*2490*/  FADD.FTZ R85, R38, R85 ;  /* 0x0000005526557221 */ /* 0x001fca0000010000 */
[----:B------:R-:W-:Y:S01]  /*24a0*/  @!P2 STS [R86+UR5], R85 ;  /* 0x000000555600a988 */ /* 0x000fe20008000805 */
[----:B------:R-:W-:Y:S01]  /*24b0*/  I2FP.F32.U32 R38, R52 ;  /* 0x0000003400267245 */ /* 0x000fe20000201000 */
[----:B------:R-:W-:Y:S01]  /*24c0*/  IMAD.SHL.U32 R87, R52, 0x4, RZ ;  /* 0x0000000434577824 */ /* 0x000fe200078e00ff */
[----:B------:R-:W-:Y:S02]  /*24d0*/  BAR.SYNC.DEFER_BLOCKING 0x0 ;  /* 0x0000000000007b1d */ /* 0x000fe40000010000 */
[----:B------:R-:W-:Y:S01]  /*24e0*/  FSETP.GT.FTZ.AND P2, PT, R39, R38, PT ;  /* 0x000000262700720b */ /* 0x000fe20003f54000 */
[----:B------:R-:W-:Y:S01]  /*24f0*/  IMAD.MOV.U32 R45, RZ, RZ, RZ ;  /* 0x000000ffff2d7224 */ /* 0x000fe200078e00ff */
[----:B------:R-:W-:-:S11]  /*2500*/  LOP3.LUT R87, R87, 0x7c, RZ, 0xc0, !PT ;  /* 0x0000007c57577812 */ /* 0x000fd600078ec0ff */
[----:B------:R-:W0:Y:S04]  /*2510*/  @P2 LDS R45, [R87+UR5] ;  /* 0x00000005572d2984 */ /* 0x000e280008000800 */
[----:B0-----:R-:W0:Y:S02]  /*2520*/  SHFL.BFLY PT, R88, R45, 0x10, 0x1f ;  /* 0x0e001f002d587f89 */ /* 0x001e2400000e0000 */
[----:B0-----:R-:W-:-:S05]  /*2530*/  FADD.FTZ R88, R88, R45 ;  /* 0x0000002d58587221 */ /* 0x001fca0000010000 */
[----:B------:R-:W0:Y:S02]  /*2540*/  SHFL.BFLY PT, R90, R88, 0x8, 0x1f ;  /* 0x0d001f00585a7f89 */ /* 0x000e2400000e0000 */
[----:B0-----:R-:W-:-:S05]  /*2550*/  FADD.FTZ R90, R88, R90 ;  /* 0x0000005a585a7221 */ /* 0x001fca0000010000 */
[----:B------:R-:W0:Y:S02]  /*2560*/  SHFL.BFLY PT, R93, R90, 0x4, 0x1f ;  /* 0x0c801f005a5d7f89 */ /* 0x000e2400000e0000 */
[----:B0-----:R-:W-:-:S05]  /*2570*/  FADD.FTZ R93, R90, R93 ;  /* 0x0000005d5a5d7221 */ /* 0x001fca0000010000 */
[----:B------:R-:W0:Y:S01]  /*2580*/  SHFL.BFLY PT, R86, R93, 0x2, 0x1f ;  /* 0x0c401f005d567f89 */ /* 0x000e2200000e0000 */
[----:B------:R-:W-:Y:S01]  /*2590*/  ISETP.NE.AND P2, PT, R52, RZ, PT ;  /* 0x000000ff3400720c */ /* 0x000fe20003f45270 */
[----:B------:R-:W1:Y:S01]  /*25a0*/  S2R R38, SR_CgaCtaId ;  /* 0x0000000000267919 */ /* 0x000e620000008800 */
[----:B0-----:R-:W-:-:S05]  /*25b0*/  FADD.FTZ R86, R93, R86 ;  /* 0x000000565d567221 */ /* 0x001fca0000010000 */
[----:B------:R-:W0:Y:S06]  /*25c0*/  SHFL.BFLY PT, R39, R86, 0x1, 0x1f ;  /* 0x0c201f0056277f89 */ /* 0x000e2c00000e0000 */
[----:B------:R-:W-:-:S04]  /*25d0*/  @!P2 I2FP.F32.S32 R85, UR11 ;  /* 0x0000000b0055ac45 */ /* 0x000fc80008201400 */
[----:B------:R-:W2:Y:S01]  /*25e0*/  @!P2 MUFU.RCP R91, R85 ;  /* 0x00000055005ba308 */ /* 0x000ea20000001000 */
[----:B------:R-:W-:Y:S01]  /*25f0*/  MOV R45, 0x400 ;  /* 0x00000400002d7802 */ /* 0x000fe20000000f00 */
[----:B0-----:R-:W-:-:S04]  /*2600*/  FADD.FTZ R88, R86, R39 ;  /* 0x0000002756587221 */ /* 0x001fc80000010000 */
[----:B--2---:R-:W-:Y:S01]  /*2610*/  @!P2 FMUL.FTZ R91, R88, R91 ;  /* 0x0000005b585ba220 */ /* 0x004fe20000410000 */
[----:B-1----:R-:W-:-:S05]  /*2620*/  @!P2 LEA R88, R38, R45, 0x18 ;  /* 0x0000002d2658a211 */ /* 0x002fca00078ec0ff */
[----:B------:R0:W-:Y:S01]  /*2630*/  @!P2 STS [R88], R91 ;  /* 0x0000005b5800a388 */ /* 0x0001e20000000800 */
[----:B------:R-:W-:Y:S02]  /*2640*/  ULDC UR6, c[0x0][0x0] ;  /* 0x0000000000067ab9 */ /* 0x000fe40000000800 */
[----:B------:R-:W-:Y:S01]  /*2650*/  VIADD R85, R52, UR6 ;  /* 0x0000000634557c36 */ /* 0x000fe20008000000 */
[----:B------:R-:W-:Y:S01]  /*2660*/  @!P6 LEA R90, R38, R45, 0x18 ;  /* 0x0000002d265ae211 */ /* 0x000fe200078ec0ff */
[----:B------:R-:W-:Y:S03]  /*2670*/  BAR.SYNC.DEFER_BLOCKING 0x0 ;  /* 0x0000000000007b1d */ /* 0x000fe60000010000 */
[----:B------:R-:W-:-:S13]  /*2680*/  ISETP.GE.AND P2, PT, R85, UR11, PT ;  /* 0x0000000b55007c0c */ /* 0x000fda000bf46270 */
[----:B------:R-:W-:Y:S01]  /*2690*/  @!P2 LEA R85, R38, R45, 0x18 ;  /* 0x0000002d2655a211 */ /* 0x000fe200078ec0ff */
[----:B------:R-:W1:Y:S05]  /*26a0*/  @!P6 LDS R86, [R90] ;  /* 0x000000005a56e984 */ /* 0x000e6a0000000800 */
[----:B------:R-:W2:Y:S01]  /*26b0*/  @!P2 LDS R85, [R85] ;  /* 0x000000005555a984 */ /* 0x000ea20000000800 */
[----:B------:R-:W-:Y:S02]  /*26c0*/  @!P6 HADD2.F32 R39, -RZ, R0.H0_H0 ;  /* 0x20000000ff27e230 */ /* 0x000fe40000004100 */
[----:B0-----:R-:W-:-:S03]  /*26d0*/  @!P2 HADD2.F32 R88, -RZ, R2.H0_H0 ;  /* 0x20000002ff58a230 */ /* 0x001fc60000004100 */
[----:B-1----:R-:W-:Y:S01]  /*26e0*/  @!P6 FADD.FTZ R39, R39, -R86 ;  /* 0x800000562727e221 */ /* 0x002fe20000010000 */
[----:B------:R-:W-:-:S03]  /*26f0*/  IMAD.MOV.U32 R86, RZ, RZ, RZ ;  /* 0x000000ffff567224 */ /* 0x000fc600078e00ff */
[----:B------:R-:W-:Y:S01]  /*2700*/  @!P6 FFMA.FTZ R86, R39, R39, RZ ;  /* 0x000000272756e223 */ /* 0x000fe200000100ff */
[----:B------:R-:W-:Y:S02]  /*2710*/  P2R R39, PR, RZ, 0x40 ;  /* 0x00000040ff277803 */ /* 0x000fe40000000000 */
[----:B------:R-:W-:Y:S01]  /*2720*/  ISETP.GE.AND P6, PT, R33, UR11, PT ;  /* 0x0000000b21007c0c */ /* 0x000fe2000bfc6270 */
[----:B--2---:R-:W-:-:S04]  /*2730*/  @!P2 FADD.FTZ R33, R88, -R85 ;  /* 0x800000555821a221 */ /* 0x004fc80000010000 */
[----:B------:R-:W-:-:S08]  /*2740*/  @!P2 FFMA.FTZ R86, R33, R33, R86 ;  /* 0x000000212156a223 */ /* 0x000fd00000010056 */
[----:B------:R-:W-:-:S06]  /*2750*/  @!P6 LEA R33, R38, R45, 0x18 ;  /* 0x0000002d2621e211 */ /* 0x000fcc00078ec0ff */
[----:B------:R-:W0:Y:S01]  /*2760*/  @!P6 LDS R33, [R33] ;  /* 0x000000002121e984 */ /* 0x000e220000000800 */
[----:B------:R-:W-:Y:S01]  /*2770*/  ISETP.GE.AND P2, PT, R36, UR11, PT ;  /* 0x0000000b24007c0c */ /* 0x000fe2000bf46270 */
[----:B------:R-:W-:-:S05]  /*2780*/  @!P6 HADD2.F32 R36, -RZ, R3.H0_H0 ;  /* 0x20000003ff24e230 */ /* 0x000fca0000004100 */
[----:B0-----:R-:W-:-:S07]  /*2790*/  @!P6 FADD.FTZ R91, R36, -R33 ;  /* 0x80000021245be221 */ /* 0x001fce0000010000 */
[----:B------:R-:W-:-:S06]  /*27a0*/  @!P2 LEA R36, R38, R45, 0x18 ;  /* 0x0000002d2624a211 */ /* 0x000fcc00078ec0ff */
[----:B------:R-:W0:Y:S01]  /*27b0*/  @!P2 LDS R36, [R36] ;  /* 0x000000002424a984 */ /* 0x000e220000000800 */
[----:B------:R-:W-:Y:S01]  /*27c0*/  @!P6 FFMA.FTZ R86, R91, R91, R86 ;  /* 0x0000005b5b56e223 */ /* 0x000fe20000010056 */
[----:B------:R-:W-:Y:S01]  /*27d0*/  ISETP.GE.AND P6, PT, R37, UR11, PT ;  /* 0x0000000b25007c0c */ /* 0x000fe2000bfc6270 */
[----:B------:R-:W-:-:S05]  /*27e0*/  @!P2 HADD2.F32 R37, -RZ, R4.H0_H0 ;  /* 0x20000004ff25a230 */ /* 0x000fca0000004100 */
[----:B0-----:R-:W-:-:S04]  /*27f0*/  @!P2 FADD.FTZ R37, R37, -R36 ;  /* 0x800000242525a221 */ /* 0x001fc80000010000 */
[----:B------:R-:W-:-:S03]  /*2800*/  @!P2 FFMA.FTZ R86, R37, R37, R86 ;  /* 0x000000252556a223 */ /* 0x000fc60000010056 */
[----:B------:R-:W-:-:S06]  /*2810*/  @!P6 LEA R37, R38, R45, 0x18 ;  /* 0x0000002d2625e211 */ /* 0x000fcc00078ec0ff */
[----:B------:R-:W0:Y:S01]  /*2820*/  @!P6 LDS R37, [R37] ;  /* 0x000000002525e984 */ /* 0x000e220000000800 */
[----:B------:R-:W-:Y:S01]  /*2830*/  ISETP.GE.AND P2, PT, R44, UR11, PT ;  /* 0x0000000b2c007c0c */ /* 0x000fe2000bf46270 */
[----:B------:R-:W-:-:S05]  /*2840*/  @!P6 HADD2.F32 R44, -RZ, R5.H0_H0 ;  /* 0x20000005ff2ce230 */ /* 0x000fca0000004100 */
[----:B0-----:R-:W-:-:S07]  /*2850*/  @!P6 FADD.FTZ R33, R44, -R37 ;  /* 0x800000252c21e221 */ /* 0x001fce0000010000 */
[----:B------:R-:W-:Y:S01]  /*2860*/  @!P2 LEA R44, R38, R45, 0x18 ;  /* 0x0000002d262ca211 */ /* 0x000fe200078ec0ff */
[----:B------:R-:W-:-:S04]  /*2870*/  @!P6 FFMA.FTZ R86, R33, R33, R86 ;  /* 0x000000212156e223 */ /* 0x000fc80000010056 */
[----:B------:R-:W0:Y:S01]  /*2880*/  @!P2 LDS R33, [R44] ;  /* 0x000000002c21a984 */ /* 0x000e220000000800 */
        /* <DEDUP_REMOVED lines=58> */
[----:B------:R-:W-:-:S05]  /*2c30*/  @!P2 LEA R37, R38, R45, 0x18 ;  /* 0x0000002d2625a211 */ /* 0x000fca00078ec0ff */
[----:B------:R-:W0:Y:S01]  /*2c40*/  @!P2 LDS R44, [R37] ;  /* 0x00000000252ca984 */ /* 0x000e220000000800 */
[----:B------:R-:W-:-:S05]  /*2c50*/  @!P2 HADD2.F32 R33, -RZ, R16.H0_H0 ;  /* 0x20000010ff21a230 */ /* 0x000fca0000004100 */
[----:B0-----:R-:W-:-:S04]  /*2c60*/  @!P2 FADD.FTZ R33, R33, -R44 ;  /* 0x8000002c2121a221 */ /* 0x001fc80000010000 */
[----:B------:R-:W-:Y:S01]  /*2c70*/  @!P2 FFMA.FTZ R86, R33, R33, R86 ;  /* 0x000000212156a223 */ /* 0x000fe20000010056 */
[----:B------:R-:W-:Y:S02]  /*2c80*/  ISETP.GE.AND P2, PT, R76, UR11, PT ;  /* 0x0000000b4c007c0c */ /* 0x000fe4000bf46270 */
[----:B------:R-:W-:-:S06]  /*2c90*/  @!P0 LEA R44, R38, R45, 0x18 ;  /* 0x0000002d262c8211 */ /* 0x000fcc00078ec0ff */
[----:B------:R-:W0:Y:S05]  /*2ca0*/  @!P0 LDS R44, [R44] ;  /* 0x000000002c2c8984 */ /* 0x000e2a0000000800 */
[----:B------:R-:W-:-:S06]  /*2cb0*/  @!P2 LEA R36, R38, R45, 0x18 ;  /* 0x0000002d2624a211 */ /* 0x000fcc00078ec0ff */
[----:B------:R-:W1:Y:S01]  /*2cc0*/  @!P2 LDS R36, [R36] ;  /* 0x000000002424a984 */ /* 0x000e620000000800 */
[----:B------:R-:W-:Y:S01]  /*2cd0*/  @!P0 HADD2.F32 R33, -RZ, R17.H0_H0 ;  /* 0x20000011ff218230 */ /* 0x000fe20000004100 */
[----:B------:R-:W-:-:S04]  /*2ce0*/  ISETP.GE.AND P6, PT, R78, UR11, PT ;  /* 0x0000000b4e007c0c */ /* 0x000fc8000bfc6270 */
[----:B0-----:R-:W-:-:S04]  /*2cf0*/  @!P0 FADD.FTZ R33, R33, -R44 ;  /* 0x8000002c21218221 */ /* 0x001fc80000010000 */
[----:B------:R-:W-:Y:S01]  /*2d00*/  @!P0 FFMA.FTZ R86, R33, R33, R86 ;  /* 0x0000002121568223 */ /* 0x000fe20000010056 */
[----:B------:R-:W-:-:S05]  /*2d10*/  @!P2 HADD2.F32 R33, -RZ, R18.H0_H0 ;  /* 0x20000012ff21a230 */ /* 0x000fca0000004100 */
[----:B-1----:R-:W-:-:S04]  /*2d20*/  @!P2 FADD.FTZ R33, R33, -R36 ;  /* 0x800000242121a221 */ /* 0x002fc80000010000 */
[----:B------:R-:W-:Y:S01]  /*2d30*/  @!P2 FFMA.FTZ R86, R33, R33, R86 ;  /* 0x000000212156a223 */ /* 0x000fe20000010056 */
[----:B------:R-:W-:Y:S02]  /*2d40*/  ISETP.GE.AND P2, PT, R79, UR11, PT ;  /* 0x0000000b4f007c0c */ /* 0x000fe4000bf46270 */
[----:B------:R-:W-:-:S05]  /*2d50*/  @!P6 LEA R37, R38, R45, 0x18 ;  /* 0x0000002d2625e211 */ /* 0x000fca00078ec0ff */
[----:B------:R-:W0:Y:S06]  /*2d60*/  @!P6 LDS R58, [R37] ;  /* 0x00000000253ae984 */ /* 0x000e2c0000000800 */
[----:B------:R-:W-:-:S06]  /*2d70*/  @!P2 LEA R44, R38, R45, 0x18 ;  /* 0x0000002d262ca211 */ /* 0x000fcc00078ec0ff */
[----:B------:R-:W1:Y:S01]  /*2d80*/  @!P2 LDS R44, [R44] ;  /* 0x000000002c2ca984 */ /* 0x000e620000000800 */
[----:B------:R-:W-:-:S05]  /*2d90*/  @!P6 HADD2.F32 R33, -RZ, R19.H0_H0 ;  /* 0x20000013ff21e230 */ /* 0x000fca0000004100 */
[----:B0-----:R-:W-:-:S04]  /*2da0*/  @!P6 FADD.FTZ R33, R33, -R58 ;  /* 0x8000003a2121e221 */ /* 0x001fc80000010000 */
[----:B------:R-:W-:Y:S01]  /*2db0*/  @!P6 FFMA.FTZ R86, R33, R33, R86 ;  /* 0x000000212156e223 */ /* 0x000fe20000010056 */
[----:B------:R-:W-:Y:S01]  /*2dc0*/  ISETP.GE.AND P6, PT, R65, UR11, PT ;  /* 0x0000000b41007c0c */ /* 0x000fe2000bfc6270 */
[----:B------:R-:W-:-:S05]  /*2dd0*/  @!P2 HADD2.F32 R33, -RZ, R20.H0_H0 ;  /* 0x20000014ff21a230 */ /* 0x000fca0000004100 */
[----:B-1----:R-:W-:-:S04]  /*2de0*/  @!P2 FADD.FTZ R33, R33, -R44 ;  /* 0x8000002c2121a221 */ /* 0x002fc80000010000 */
[----:B------:R-:W-:Y:S01]  /*2df0*/  @!P2 FFMA.FTZ R86, R33, R33, R86 ;  /* 0x000000212156a223 */ /* 0x000fe20000010056 */
[----:B------:R-:W-:Y:S02]  /*2e00*/  ISETP.GE.AND P2, PT, R80, UR11, PT ;  /* 0x0000000b50007c0c */ /* 0x000fe4000bf46270 */
[----:B------:R-:W-:-:S06]  /*2e10*/  @!P6 LEA R36, R38, R45, 0x18 ;  /* 0x0000002d2624e211 */ /* 0x000fcc00078ec0ff */
[----:B------:R-:W0:Y:S05]  /*2e20*/  @!P6 LDS R36, [R36] ;  /* 0x000000002424e984 */ /* 0x000e2a0000000800 */
[----:B------:R-:W-:-:S05]  /*2e30*/  @!P2 LEA R37, R38, R45, 0x18 ;  /* 0x0000002d2625a211 */ /* 0x000fca00078ec0ff */
        /* <DEDUP_REMOVED lines=11> */
[----:B------:R-:W-:-:S06]  /*2ef0*/  @!P2 LEA R36, R38, R45, 0x18 ;  /* 0x0000002d2624a211 */ /* 0x000fcc00078ec0ff */
[----:B------:R-:W1:Y:S01]  /*2f00*/  @!P2 LDS R36, [R36] ;  /* 0x000000002424a984 */ /* 0x000e620000000800 */
[----:B------:R-:W-:Y:S01]  /*2f10*/  @!P6 HADD2.F32 R33, -RZ, R23.H0_H0 ;  /* 0x20000017ff21e230 */ /* 0x000fe20000004100 */
[----:B------:R-:W-:-:S05]  /*2f20*/  @!P1 LEA R37, R38, R45, 0x18 ;  /* 0x0000002d26259211 */ /* 0x000fca00078ec0ff */
[----:B------:R-:W2:Y:S01]  /*2f30*/  @!P1 LDS R58, [R37] ;  /* 0x00000000253a9984 */ /* 0x000ea20000000800 */
[----:B0-----:R-:W-:-:S04]  /*2f40*/  @!P6 FADD.FTZ R33, R33, -R44 ;  /* 0x8000002c2121e221 */ /* 0x001fc80000010000 */
[----:B------:R-:W-:Y:S01]  /*2f50*/  @!P6 FFMA.FTZ R86, R33, R33, R86 ;  /* 0x000000212156e223 */ /* 0x000fe20000010056 */
[----:B------:R-:W-:Y:S01]  /*2f60*/  @!P2 HADD2.F32 R33, -RZ, R24.H0_H0 ;  /* 0x20000018ff21a230 */ /* 0x000fe20000004100 */
[----:B------:R-:W-:-:S04]  /*2f70*/  ISETP.GE.AND P6, PT, R83, UR11, PT ;  /* 0x0000000b53007c0c */ /* 0x000fc8000bfc6270 */
[----:B-1----:R-:W-:-:S04]  /*2f80*/  @!P2 FADD.FTZ R33, R33, -R36 ;  /* 0x800000242121a221 */ /* 0x002fc80000010000 */
[----:B------:R-:W-:Y:S01]  /*2f90*/  @!P2 FFMA.FTZ R86, R33, R33, R86 ;  /* 0x000000212156a223 */ /* 0x000fe20000010056 */
[----:B------:R-:W-:-:S04]  /*2fa0*/  ISETP.GE.AND P2, PT, R84, UR11, PT ;  /* 0x0000000b54007c0c */ /* 0x000fc8000bf46270 */
[----:B------:R-:W-:-:S06]  /*2fb0*/  @!P6 LEA R44, R38, R45, 0x18 ;  /* 0x0000002d262ce211 */ /* 0x000fcc00078ec0ff */
[----:B------:R-:W0:Y:S03]  /*2fc0*/  @!P6 LDS R44, [R44] ;  /* 0x000000002c2ce984 */ /* 0x000e260000000800 */
[----:B------:R-:W-:-:S06]  /*2fd0*/  @!P2 LEA R36, R38, R45, 0x18 ;  /* 0x0000002d2624a211 */ /* 0x000fcc00078ec0ff */
[----:B------:R-:W1:Y:S01]  /*2fe0*/  @!P2 LDS R36, [R36] ;  /* 0x000000002424a984 */ /* 0x000e620000000800 */
[----:B------:R-:W-:-:S05]  /*2ff0*/  @!P1 HADD2.F32 R33, -RZ, R25.H0_H0 ;  /* 0x20000019ff219230 */ /* 0x000fca0000004100 */
[----:B--2---:R-:W-:-:S04]  /*3000*/  @!P1 FADD.FTZ R33, R33, -R58 ;  /* 0x8000003a21219221 */ /* 0x004fc80000010000 */
[----:B------:R-:W-:Y:S01]  /*3010*/  @!P1 FFMA.FTZ R86, R33, R33, R86 ;  /* 0x0000002121569223 */ /* 0x000fe20000010056 */
[----:B------:R-:W-:-:S05]  /*3020*/  @!P6 HADD2.F32 R33, -RZ, R27.H0_H0 ;  /* 0x2000001bff21e230 */ /* 0x000fca0000004100 */
[----:B0-----:R-:W-:-:S04]  /*3030*/  @!P6 FADD.FTZ R33, R33, -R44 ;  /* 0x8000002c2121e221 */ /* 0x001fc80000010000 */
[----:B------:R-:W-:Y:S01]  /*3040*/  @!P6 FFMA.FTZ R86, R33, R33, R86 ;  /* 0x000000212156e223 */ /* 0x000fe20000010056 */
[----:B------:R-:W-:Y:S01]  /*3050*/  @!P2 HADD2.F32 R33, -RZ, R29.H0_H0 ;  /* 0x2000001dff21a230 */ /* 0x000fe20000004100 */
[----:B------:R-:W-:-:S04]  /*3060*/  ISETP.GE.AND P6, PT, R71, UR11, PT ;  /* 0x0000000b47007c0c */ /* 0x000fc8000bfc6270 */
[----:B-1----:R-:W-:-:S04]  /*3070*/  @!P2 FADD.FTZ R33, R33, -R36 ;  /* 0x800000242121a221 */ /* 0x002fc80000010000 */
[----:B------:R-:W-:Y:S01]  /*3080*/  @!P2 FFMA.FTZ R86, R33, R33, R86 ;  /* 0x000000212156a223 */ /* 0x000fe20000010056 */
[----:B------:R-:W-:-:S04]  /*3090*/  ISETP.NE.AND P2, PT, R89, RZ, PT ;  /* 0x000000ff5900720c */ /* 0x000fc80003f45270 */
[----:B------:R-:W-:-:S05]  /*30a0*/  @!P6 LEA R37, R38, R45, 0x18 ;  /* 0x0000002d2625e211 */ /* 0x000fca00078ec0ff */
[----:B------:R0:W1:Y:S04]  /*30b0*/  @!P6 LDS R58, [R37] ;  /* 0x00000000253ae984 */ /* 0x0000680000000800 */
[CC--:B------:R-:W-:Y:S02]  /*30c0*/  @!P2 LEA R44, R38.reuse, R45.reuse, 0x18 ;  /* 0x0000002d262ca211 */ /* 0x0c0fe400078ec0ff */
[----:B------:R-:W-:-:S04]  /*30d0*/  @!P3 LEA R36, R38, R45, 0x18 ;  /* 0x0000002d2624b211 */ /* 0x000fc800078ec0ff */
[----:B------:R-:W2:Y:S04]  /*30e0*/  @!P2 LDS R44, [R44] ;  /* 0x000000002c2ca984 */ /* 0x000ea80000000800 */
[----:B------:R-:W3:Y:S01]  /*30f0*/  @!P3 LDS R36, [R36] ;  /* 0x000000002424b984 */ /* 0x000ee20000000800 */
[CC--:B0-----:R-:W-:Y:S02]  /*3100*/  @!P4 LEA R37, R38.reuse, R45.reuse, 0x18 ;  /* 0x0000002d2625c211 */ /* 0x0c1fe400078ec0ff */
[----:B------:R-:W-:-:S03]  /*3110*/  @!P5 LEA R45, R38, R45, 0x18 ;  /* 0x0000002d262dd211 */ /* 0x000fc600078ec0ff */
[----:B------:R-:W0:Y:S01]  /*3120*/  @!P4 LDS R38, [R37] ;  /* 0x000000002526c984 */ /* 0x000e220000000800 */
[----:B------:R-:W-:-:S03]  /*3130*/  @!P6 HADD2.F32 R33, -RZ, R30.H0_H0 ;  /* 0x2000001eff21e230 */ /* 0x000fc60000004100 */
[----:B------:R-:W4:Y:S02]  /*3140*/  @!P5 LDS R45, [R45] ;  /* 0x000000002d2dd984 */ /* 0x000f240000000800 */
[----:B-1----:R-:W-:-:S04]  /*3150*/  @!P6 FADD.FTZ R33, R33, -R58 ;  /* 0x8000003a2121e221 */ /* 0x002fc80000010000 */
[----:B------:R-:W-:Y:S01]  /*3160*/  @!P6 FFMA.FTZ R86, R33, R33, R86 ;  /* 0x000000212156e223 */ /* 0x000fe20000010056 */
[----:B------:R-:W-:-:S05]  /*3170*/  @!P2 HADD2.F32 R33, -RZ, R26.H0_H0 ;  /* 0x2000001aff21a230 */ /* 0x000fca0000004100 */
[----:B--2---:R-:W-:-:S04]  /*3180*/  @!P2 FADD.FTZ R33, R33, -R44 ;  /* 0x8000002c2121a221 */ /* 0x004fc80000010000 */
[----:B------:R-:W-:Y:S01]  /*3190*/  @!P2 FFMA.FTZ R86, R33, R33, R86 ;  /* 0x000000212156a223 */ /* 0x000fe20000010056 */
[----:B------:R-:W-:-:S05]  /*31a0*/  @!P3 HADD2.F32 R33, -RZ, R28.H0_H0 ;  /* 0x2000001cff21b230 */ /* 0x000fca0000004100 */
[----:B---3--:R-:W-:-:S04]  /*31b0*/  @!P3 FADD.FTZ R33, R33, -R36 ;  /* 0x800000242121b221 */ /* 0x008fc80000010000 */
[----:B------:R-:W-:Y:S01]  /*31c0*/  @!P3 FFMA.FTZ R86, R33, R33, R86 ;  /* 0x000000212156b223 */ /* 0x000fe20000010056 */
[----:B------:R-:W-:-:S05]  /*31d0*/  @!P4 HADD2.F32 R33, -RZ, R31.H0_H0 ;  /* 0x2000001fff21c230 */ /* 0x000fca0000004100 */
[----:B0-----:R-:W-:Y:S01]  /*31e0*/  @!P4 FADD.FTZ R33, R33, -R38 ;  /* 0x800000262121c221 */ /* 0x001fe20000010000 */
[----:B------:R-:W-:-:S03]  /*31f0*/  @!P5 HADD2.F32 R38, -RZ, R32.H0_H0 ;  /* 0x20000020ff26d230 */ /* 0x000fc60000004100 */
[----:B------:R-:W-:Y:S02]  /*3200*/  @!P4 FFMA.FTZ R86, R33, R33, R86 ;  /* 0x000000212156c223 */ /* 0x000fe40000010056 */
[----:B----4-:R-:W-:-:S04]  /*3210*/  @!P5 FADD.FTZ R33, R38, -R45 ;  /* 0x8000002d2621d221 */ /* 0x010fc80000010000 */
[----:B------:R-:W-:-:S05]  /*3220*/  @!P5 FFMA.FTZ R86, R33, R33, R86 ;  /* 0x000000212156d223 */ /* 0x000fca0000010056 */
[----:B------:R-:W0:Y:S02]  /*3230*/  SHFL.BFLY PT, R33, R86, 0x10, 0x1f ;  /* 0x0e001f0056217f89 */ /* 0x000e2400000e0000 */
[----:B0-----:R-:W-:-:S05]  /*3240*/  FADD.FTZ R33, R33, R86 ;  /* 0x0000005621217221 */ /* 0x001fca0000010000 */
[----:B------:R-:W0:Y:S02]  /*3250*/  SHFL.BFLY PT, R36, R33, 0x8, 0x1f ;  /* 0x0d001f0021247f89 */ /* 0x000e2400000e0000 */
[----:B0-----:R-:W-:-:S05]  /*3260*/  FADD.FTZ R36, R33, R36 ;  /* 0x0000002421247221 */ /* 0x001fca0000010000 */
[----:B------:R-:W0:Y:S02]  /*3270*/  SHFL.BFLY PT, R37, R36, 0x4, 0x1f ;  /* 0x0c801f0024257f89 */ /* 0x000e2400000e0000 */
[----:B0-----:R-:W-:-:S05]  /*3280*/  FADD.FTZ R37, R36, R37 ;  /* 0x0000002524257221 */ /* 0x001fca0000010000 */
[----:B------:R-:W0:Y:S01]  /*3290*/  SHFL.BFLY PT, R38, R37, 0x2, 0x1f ;  /* 0x0c401f0025267f89 */ /* 0x000e2200000e0000 */
[----:B------:R-:W-:Y:S01]  /*32a0*/  LOP3.LUT P6, RZ, R52, 0x1f, RZ, 0xc0, !PT ;  /* 0x0000001f34ff7812 */ /* 0x000fe200078cc0ff */
[----:B------:R-:W1:Y:S01]  /*32b0*/  S2R R49, SR_TID.X ;  /* 0x0000000000317919 */ /* 0x000e620000002100 */
[----:B0-----:R-:W-:-:S05]  /*32c0*/  FADD.FTZ R38, R37, R38 ;  /* 0x0000002625267221 */ /* 0x001fca0000010000 */
[----:B------:R-:W0:Y:S06]  /*32d0*/  SHFL.BFLY PT, R45, R38, 0x1, 0x1f ;  /* 0x0c201f00262d7f89 */ /* 0x000e2c00000e0000 */
[----:B------:R-:W-:-:S04]  /*32e0*/  @!P6 SHF.R.U32.HI R44, RZ, 0x3, R52 ;  /* 0x00000003ff2ce819 */ /* 0x000fc80000011634 */
[----:B------:R-:W-:Y:S01]  /*32f0*/  @!P6 LOP3.LUT R44, R44, 0x1ffffffc, RZ, 0xc0, !PT ;  /* 0x1ffffffc2c2ce812 */ /* 0x000fe200078ec0ff */
[----:B------:R-:W-:Y:S02]  /*3300*/  ULDC UR6, c[0x0][0x0] ;  /* 0x0000000000067ab9 */ /* 0x000fe40000000800 */
[----:B------:R-:W-:Y:S02]  /*3310*/  I2FP.F32.U32 R33, UR6 ;  /* 0x0000000600217c45 */ /* 0x000fe40008201000 */
[----:B-1----:R-:W-:Y:S01]  /*3320*/  I2FP.F32.U32 R58, R49 ;  /* 0x00000031003a7245 */ /* 0x002fe20000201000 */
[----:B0-----:R-:W-:-:S05]  /*3330*/  FADD.FTZ R45, R38, R45 ;  /* 0x0000002d262d7221 */ /* 0x001fca0000010000 */
[----:B------:R-:W-:Y:S01]  /*3340*/  @!P6 STS [R44+UR5], R45 ;  /* 0x0000002d2c00e988 */ /* 0x000fe20008000805 */
[----:B------:R-:W-:Y:S01]  /*3350*/  FMUL.FTZ R33, R33, 0.03125 ;  /* 0x3d00000021217820 */ /* 0x000fe20000410000 */
[----:B------:R-:W-:Y:S04]  /*3360*/  BAR.SYNC.DEFER_BLOCKING 0x0 ;  /* 0x0000000000007b1d */ /* 0x000fe80000010000 */
[----:B------:R-:W-:Y:S01]  /*3370*/  FSETP.GT.FTZ.AND P6, PT, R33, R58, PT ;  /* 0x0000003a2100720b */ /* 0x000fe20003fd4000 */
[----:B------:R-:W-:-:S12]  /*3380*/  IMAD.MOV.U32 R36, RZ, RZ, RZ ;  /* 0x000000ffff247224 */ /* 0x000fd800078e00ff */
        /* <DEDUP_REMOVED lines=9> */
[----:B------:R-:W1:Y:S01]  /*3420*/  @!P6 LDC R55, c[0x0][0x238] ;  /* 0x00008e00ff37eb82 */ /* 0x000e620000000800 */
[----:B0-----:R-:W-:-:S05]  /*3430*/  FADD.FTZ R45, R44, R33 ;  /* 0x000000212c2d7221 */ /* 0x001fca0000010000 */
[----:B------:R-:W0:Y:S01]  /*3440*/  SHFL.BFLY PT, R52, R45, 0x1, 0x1f ;  /* 0x0c201f002d347f89 */ /* 0x000e2200000e0000 */
[----:B------:R-:W-:Y:S01]  /*3450*/  @!P6 I2FP.F32.S32 R58, UR11 ;  /* 0x0000000b003aec45 */ /* 0x000fe20008201400 */
[----:B------:R-:W2:Y:S05]  /*3460*/  S2R R33, SR_CgaCtaId ;  /* 0x0000000000217919 */ /* 0x000eaa0000008800 */
[----:B------:R-:W1:Y:S01]  /*3470*/  @!P6 MUFU.RCP R58, R58 ;  /* 0x0000003a003ae308 */ /* 0x000e620000001000 */
[----:B0-----:R-:W-:-:S04]  /*3480*/  FADD.FTZ R36, R45, R52 ;  /* 0x000000342d247221 */ /* 0x001fc80000010000 */
[----:B-1----:R-:W-:-:S06]  /*3490*/  @!P6 FFMA.FTZ R36, R36, R58, R55 ;  /* 0x0000003a2424e223 */ /* 0x002fcc0000010037 */
[----:B------:R-:W0:Y:S01]  /*34a0*/  @!P6 MUFU.RSQ R36, R36 ;  /* 0x000000240024e308 */ /* 0x000e220000001400 */
[----:B------:R-:W-:-:S04]  /*34b0*/  MOV R38, 0x400 ;  /* 0x0000040000267802 */ /* 0x000fc80000000f00 */
[----:B--2---:R-:W-:-:S05]  /*34c0*/  @!P6 LEA R37, R33, R38, 0x18 ;  /* 0x000000262125e211 */ /* 0x004fca00078ec0ff */
[----:B0-----:R0:W-:Y:S01]  /*34d0*/  @!P6 STS [R37+0x4], R36 ;  /* 0x000004242500e388 */ /* 0x0011e20000000800 */
[----:B------:R-:W-:Y:S01]  /*34e0*/  BAR.SYNC.DEFER_BLOCKING 0x0 ;  /* 0x0000000000007b1d */ /* 0x000fe20000010000 */
[----:B------:R-:W-:-:S05]  /*34f0*/  ISETP.NE.AND P6, PT, R39, RZ, PT ;  /* 0x000000ff2700720c */ /* 0x000fca0003fc5270 */
[----:B------:R-:W-:Y:S08]  /*3500*/  BSSY B0, `(.L_x_63) ;  /* 0x000001f000007945 */ /* 0x000ff00003800000 */
[----:B0-----:R-:W-:Y:S05]  /*3510*/  @P6 BRA `(.L_x_64) ;  /* 0x0000000000746947 */ /* 0x001fea0003800000 */
[----:B------:R-:W-:Y:S01]  /*3520*/  LEA R52, R33, R38, 0x18 ;  /* 0x0000002621347211 */ /* 0x000fe200078ec0ff */
[----:B------:R-:W-:Y:S01]  /*3530*/  HADD2.F32 R39, -RZ, R0.H0_H0 ;  /* 0x20000000ff277230 */ /* 0x000fe20000004100 */
[----:B------:R-:W-:-:S03]  /*3540*/  ULDC.64 UR12, c[0x0][0x218] ;  /* 0x00008600000c7ab9 */ /* 0x000fc60000000a00 */
[----:B------:R-:W0:Y:S02]  /*3550*/  LDS.64 R36, [R52] ;  /* 0x0000000034247984 */ /* 0x000e240000000a00 */
[----:B0-----:R-:W-:-:S04]  /*3560*/  FADD.FTZ R36, R39, -R36 ;  /* 0x8000002427247221 */ /* 0x001fc80000010000 */
[----:B------:R-:W-:Y:S02]  /*3570*/  FMUL.FTZ R0, R36, R37 ;  /* 0x0000002524007220 */ /* 0x000fe40000410000 */
[----:B------:R-:W0:Y:S02]  /*3580*/  LDC.64 R36, c[0x0][0x228] ;  /* 0x00008a00ff247b82 */ /* 0x000e240000000a00 */
[----:B0-----:R-:W-:-:S06]  /*3590*/  IMAD.WIDE R44, R49, 0x2, R36 ;  /* 0x00000002312c7825 */ /* 0x001fcc00078e0224 */
[----:B------:R-:W0:Y:S01]  /*35a0*/  LDC.64 R36, c[0x0][0x230] ;  /* 0x00008c00ff247b82 */ /* 0x000e220000000a00 */
[----:B------:R-:W2:Y:S01]  /*35b0*/  LDG.E.U16 R44, desc[UR8][R44.64] ;  /* 0x000000082c2c7981 */ /* 0x000ea2000c1e1500 */
[----:B0-----:R-:W-:-:S06]  /*35c0*/  IMAD.WIDE R36, R49, 0x2, R36 ;  /* 0x0000000231247825 */ /* 0x001fcc00078e0224 */
[----:B------:R-:W3:Y:S01]  /*35d0*/  LDG.E.U16 R36, desc[UR8][R36.64] ;  /* 0x0000000824247981 */ /* 0x000ee2000c1e1500 */
[----:B--2---:R-:W-:Y:S02]  /*35e0*/  HADD2.F32 R39, -RZ, R44.H0_H0 ;  /* 0x2000002cff277230 */ /* 0x004fe40000004100 */
[----:B---3--:R-:W-:-:S05]  /*35f0*/  HADD2.F32 R55, -RZ, R36.H0_H0 ;  /* 0x20000024ff377230 */ /* 0x008fca0000004100 */
[----:B------:R-:W-:Y:S01]  /*3600*/  FFMA.FTZ R0, R0, R39, R55 ;  /* 0x0000002700007223 */ /* 0x000fe20000010037 */
[----:B------:R-:W-:-:S04]  /*3610*/  IADD3 R39, P6, R49, UR4, RZ ;  /* 0x0000000431277c10 */ /* 0x000fc8000ffde0ff */
[----:B------:R-:W-:-:S04]  /*3620*/  LEA.HI.X.SX32 R52, R49, UR7, 0x1, P6 ;  /* 0x0000000731347c11 */ /* 0x000fc8000b0f0eff */
[C---:B------:R-:W-:Y:S01]  /*3630*/  SHF.L.U64.HI R49, R39.reuse, 0x1, R52 ;  /* 0x0000000127317819 */ /* 0x040fe20000010234 */
[----:B------:R-:W-:-:S05]  /*3640*/  IMAD.SHL.U32 R39, R39, 0x2, RZ ;  /* 0x0000000227277824 */ /* 0x000fca00078e00ff */
[----:B------:R-:W-:-:S04]  /*3650*/  IADD3 R44, P6, R39, UR12, RZ ;  /* 0x0000000c272c7c10 */ /* 0x000fc8000ffde0ff */
[----:B------:R-:W-:Y:S01]  /*3660*/  IADD3.X R45, R49, UR13, RZ, P6, !PT ;  /* 0x0000000d312d7c10 */ /* 0x000fe2000b7fe4ff */
[----:B------:R-:W-:-:S04]  /*3670*/  ULDC.64 UR12, c[0x0][0x210] ;  /* 0x00008400000c7ab9 */ /* 0x000fc80000000a00 */
[----:B------:R-:W2:Y:S01]  /*3680*/  LDG.E.U16 R44, desc[UR8][R44.64] ;  /* 0x000000082c2c7981 */ /* 0x000ea2000c1e1500 */
[----:B------:R-:W-:-:S04]  /*3690*/  IADD3 R36, P6, R39, UR12, RZ ;  /* 0x0000000c27247c10 */ /* 0x000fc8000ffde0ff */
[----:B------:R-:W-:Y:S01]  /*36a0*/  IADD3.X R37, R49, UR13, RZ, P6, !PT ;  /* 0x0000000d31257c10 */ /* 0x000fe2000b7fe4ff */
[----:B--2---:R-:W-:-:S05]  /*36b0*/  HADD2.F32 R39, -RZ, R44.H0_H0 ;  /* 0x2000002cff277230 */ /* 0x004fca0000004100 */
[----:B------:R-:W-:-:S05]  /*36c0*/  FADD.FTZ R0, R0, R39 ;  /* 0x0000002700007221 */ /* 0x000fca0000010000 */
[----:B------:R-:W-:-:S05]  /*36d0*/  F2FP.F16.F32.PACK_AB R0, RZ, R0 ;  /* 0x00000000ff00723e */ /* 0x000fca00000000ff */
[----:B------:R0:W-:Y:S02]  /*36e0*/  STG.E.U16 desc[UR8][R36.64], R0 ;  /* 0x0000000024007986 */ /* 0x0001e4000c101508 */
.L_x_64:
[----:B------:R-:W-:Y:S05]  /*36f0*/  BSYNC B0 ;  /* 0x0000000000007941 */ /* 0x000fea0003800000 */
.L_x_63:
[----:B0-----:R-:W0:Y:S01]  /*3700*/  S2R R0, SR_TID.X ;  /* 0x0000000000007919 */ /* 0x001e220000002100 */
[----:B------:R-:W-:Y:S01]  /*3710*/  ULDC UR5, c[0x0][0x0] ;  /* 0x0000000000057ab9 */ /* 0x000fe20000000800 */
[----:B------:R-:W-:Y:S01]  /*3720*/  BSSY B0, `(.L_x_65) ;  /* 0x0000023000007945 */ /* 0x000fe20003800000 */
[----:B0-----:R-:W-:-:S05]  /*3730*/  VIADD R36, R0, UR5 ;  /* 0x0000000500247c36 */ /* 0x001fca0008000000 */
[----:B------:R-:W-:-:S13]  /*3740*/  ISETP.GE.AND P6, PT, R36, UR11, PT ;  /* 0x0000000b24007c0c */ /* 0x000fda000bfc6270 */
[----:B------:R-:W-:Y:S05]  /*3750*/  @P6 BRA `(.L_x_66) ;  /* 0x00000000007c6947 */ /* 0x000fea0003800000 */
[----:B------:R-:W-:Y:S01]  /*3760*/  LEA R49, R33, R38, 0x18 ;  /* 0x0000002621317211 */ /* 0x000fe200078ec0ff */
[----:B------:R-:W-:Y:S01]  /*3770*/  HADD2.F32 R39, -RZ, R2.H0_H0 ;  /* 0x20000002ff277230 */ /* 0x000fe20000004100 */
[----:B------:R-:W0:Y:S01]  /*3780*/  LDC.64 R44, c[0x0][0x228] ;  /* 0x00008a00ff2c7b82 */ /* 0x000e220000000a00 */
[----:B------:R-:W-:Y:S01]  /*3790*/  ULDC UR5, c[0x0][0x0] ;  /* 0x0000000000057ab9 */ /* 0x000fe20000000800 */
[----:B------:R-:W-:Y:S01]  /*37a0*/  ULDC.64 UR10, c[0x0][0x218] ;  /* 0x00008600000a7ab9 */ /* 0x000fe20000000a00 */
[----:B------:R-:W1:Y:S02]  /*37b0*/  LDS.64 R36, [R49] ;  /* 0x0000000031247984 */ /* 0x000e640000000a00 */
[----:B-1----:R-:W-:Y:S01]  /*37c0*/  FADD.FTZ R36, R39, -R36 ;  /* 0x8000002427247221 */ /* 0x002fe20000010000 */
[----:B------:R-:W-:-:S03]  /*37d0*/  VIADD R39, R0, UR5 ;  /* 0x0000000500277c36 */ /* 0x000fc60008000000 */
[----:B------:R-:W-:Y:S01]  /*37e0*/  FMUL.FTZ R2, R36, R37 ;  /* 0x0000002524027220 */ /* 0x000fe20000410000 */
[C---:B0-----:R-:W-:Y:S01]  /*37f0*/  IMAD.WIDE R44, R39.reuse, 0x2, R44 ;  /* 0x00000002272c7825 */ /* 0x041fe200078e022c */
[----:B------:R-:W0:Y:S05]  /*3800*/  LDC.64 R36, c[0x0][0x230] ;  /* 0x00008c00ff247b82 */ /* 0x000e2a0000000a00 */
[----:B------:R-:W2:Y:S01]  /*3810*/  LDG.E.U16 R44, desc[UR8][R44.64] ;  /* 0x000000082c2c7981 */ /* 0x000ea2000c1e1500 */
[----:B0-----:R-:W-:-:S06]  /*3820*/  IMAD.WIDE R36, R39, 0x2, R36 ;  /* 0x0000000227247825 */ /* 0x001fcc00078e0224 */
[----:B------:R-:W3:Y:S01]  /*3830*/  LDG.E.U16 R36, desc[UR8][R36.64] ;  /* 0x0000000824247981 */ /* 0x000ee2000c1e1500 */
[----:B------:R-:W-:Y:S01]  /*3840*/  IADD3 R52, P6, R39, UR4, RZ ;  /* 0x0000000427347c10 */ /* 0x000fe2000ffde0ff */
[----:B--2---:R-:W-:Y:S02]  /*3850*/  HADD2.F32 R49, -RZ, R44.H0_H0 ;  /* 0x2000002cff317230 */ /* 0x004fe40000004100 */
[----:B---3--:R-:W-:-:S05]  /*3860*/  HADD2.F32 R55, -RZ, R36.H0_H0 ;  /* 0x20000024ff377230 */ /* 0x008fca0000004100 */
[----:B------:R-:W-:Y:S01]  /*3870*/  FFMA.FTZ R2, R2, R49, R55 ;  /* 0x0000003102027223 */ /* 0x000fe20000010037 */
[----:B------:R-:W-:Y:S01]  /*3880*/  LEA.HI.X.SX32 R49, R39, UR7, 0x1, P6 ;  /* 0x0000000727317c11 */ /* 0x000fe2000b0f0eff */
[----:B------:R-:W-:-:S03]  /*3890*/  IMAD.SHL.U32 R39, R52, 0x2, RZ ;  /* 0x0000000234277824 */ /* 0x000fc600078e00ff */
[----:B------:R-:W-:Y:S02]  /*38a0*/  SHF.L.U64.HI R49, R52, 0x1, R49 ;  /* 0x0000000134317819 */ /* 0x000fe40000010231 */
        /* <DEDUP_REMOVED lines=10> */
.L_x_66:
[----:B------:R-:W-:Y:S05]  /*3950*/  BSYNC B0 ;  /* 0x0000000000007941 */ /* 0x000fea0003800000 */
.L_x_65:
[----:B------:R-:W-:Y:S01]  /*3960*/  ISETP.NE.AND P6, PT, R40, RZ, PT ;  /* 0x000000ff2800720c */ /* 0x000fe20003fc5270 */
[----:B------:R-:W-:-:S12]  /*3970*/  BSSY B0, `(.L_x_67) ;  /* 0x0000021000007945 */ /* 0x000fd80003800000 */
[----:B------:R-:W-:Y:S05]  /*3980*/  @P6 BRA `(.L_x_68) ;  /* 0x00000000007c6947 */ /* 0x000fea0003800000 */
[----:B------:R-:W-:Y:S01]  /*3990*/  LEA R44, R33, R38, 0x18 ;  /* 0x00000026212c7211 */ /* 0x000fe200078ec0ff */
[----:B------:R-:W-:Y:S01]  /*39a0*/  HADD2.F32 R3, -RZ, R3.H0_H0 ;  /* 0x20000003ff037230 */ /* 0x000fe20000004100 */
[----:B------:R-:W1:Y:S01]  /*39b0*/  LDC R39, c[0x0][RZ] ;  /* 0x00000000ff277b82 */ /* 0x000e620000000800 */
[----:B------:R-:W-:Y:S02]  /*39c0*/  ULDC.64 UR10, c[0x0][0x218] ;  /* 0x00008600000a7ab9 */ /* 0x000fe40000000a00 */
[----:B0-----:R-:W0:Y:S01]  /*39d0*/  LDS.64 R36, [R44] ;  /* 0x000000002c247984 */ /* 0x001e220000000a00 */
[----:B-1----:R-:W-:Y:S01]  /*39e0*/  IADD3 R39, R39, R39, R0 ;  /* 0x0000002727277210 */ /* 0x002fe20007ffe000 */
[----:B0-----:R-:W-:-:S03]  /*39f0*/  FADD.FTZ R36, R3, -R36 ;  /* 0x8000002403247221 */ /* 0x001fc60000010000 */
[----:B------:R-:W0:Y:S01]  /*3a00*/  LDC.64 R2, c[0x0][0x228] ;  /* 0x00008a00ff027b82 */ /* 0x000e220000000a00 */
[----:B------:R-:W-:Y:S01]  /*3a10*/  FMUL.FTZ R40, R36, R37 ;  /* 0x0000002524287220 */ /* 0x000fe20000410000 */
        /* <DEDUP_REMOVED lines=22> */
.L_x_68:
[----:B------:R-:W-:Y:S05]  /*3b80*/  BSYNC B0 ;  /* 0x0000000000007941 */ /* 0x000fea0003800000 */
.L_x_67:
[----:B------:R-:W-:Y:S01]  /*3b90*/  ISETP.NE.AND P6, PT, R34, RZ, PT ;  /* 0x000000ff2200720c */ /* 0x000fe20003fc5270 */
[----:B------:R-:W-:-:S12]  /*3ba0*/  BSSY B0, `(.L_x_69) ;  /* 0x0000022000007945 */ /* 0x000fd80003800000 */
[----:B------:R-:W-:Y:S05]  /*3bb0*/  @P6 BRA `(.L_x_70) ;  /* 0x0000000000806947 */ /* 0x000fea0003800000 */
[----:B------:R-:W-:Y:S01]  /*3bc0*/  LEA R34, R33, R38, 0x18 ;  /* 0x0000002621227211 */ /* 0x000fe200078ec0ff */
[----:B-1----:R-:W1:Y:S01]  /*3bd0*/  LDC R39, c[0x0][RZ] ;  /* 0x00000000ff277b82 */ /* 0x002e620000000800 */
[----:B0-----:R-:W-:Y:S01]  /*3be0*/  HADD2.F32 R37, -RZ, R4.H0_H0 ;  /* 0x20000004ff257230 */ /* 0x001fe20000004100 */
[----:B------:R-:W-:Y:S02]  /*3bf0*/  ULDC.64 UR10, c[0x0][0x218] ;  /* 0x00008600000a7ab9 */ /* 0x000fe40000000a00 */
[----:B------:R-:W0:Y:S01]  /*3c00*/  LDS.64 R2, [R34] ;  /* 0x0000000022027984 */ /* 0x000e220000000a00 */
[----:B-1----:R-:W-:-:S05]  /*3c10*/  IADD3 R4, R39, R39, R0 ;  /* 0x0000002727047210 */ /* 0x002fca0007ffe000 */
[----:B------:R-:W-:Y:S02]  /*3c20*/  IMAD.IADD R39, R4, 0x1, R39 ;  /* 0x0000000104277824 */ /* 0x000fe400078e0227 */
[----:B0-----:R-:W-:Y:S02]  /*3c30*/  FADD.FTZ R2, R37, -R2 ;  /* 0x8000000225027221 */ /* 0x001fe40000010000 */
[----:B------:R-:W0:Y:S02]  /*3c40*/  LDC.64 R36, c[0x0][0x228] ;  /* 0x00008a00ff247b82 */ /* 0x000e240000000a00 */
[----:B------:R-:W-:-:S06]  /*3c50*/  FMUL.FTZ R4, R2, R3 ;  /* 0x0000000302047220 */ /* 0x000fcc0000410000 */
[----:B------:R-:W1:Y:S01]  /*3c60*/  LDC.64 R2, c[0x0][0x230] ;  /* 0x00008c00ff027b82 */ /* 0x000e620000000a00 */
[----:B0-----:R-:W-:-:S06]  /*3c70*/  IMAD.WIDE R36, R39, 0x2, R36 ;  /* 0x0000000227247825 */ /* 0x001fcc00078e0224 */
[----:B------:R-:W2:Y:S01]  /*3c80*/  LDG.E.U16 R36, desc[UR8][R36.64] ;  /* 0x0000000824247981 */ /* 0x000ea2000c1e1500 */
[----:B-1----:R-:W-:-:S06]  /*3c90*/  IMAD.WIDE R2, R39, 0x2, R2 ;  /* 0x0000000227027825 */ /* 0x002fcc00078e0202 */
[----:B------:R-:W3:Y:S01]  /*3ca0*/  LDG.E.U16 R2, desc[UR8][R2.64] ;  /* 0x0000000802027981 */ /* 0x000ee2000c1e1500 */
[----:B------:R-:W-:-:S04]  /*3cb0*/  IADD3 R34, P6, R39, UR4, RZ ;  /* 0x0000000427227c10 */ /* 0x000fc8000ffde0ff */
[----:B------:R-:W-:Y:S01]  /*3cc0*/  LEA.HI.X.SX32 R49, R39, UR7, 0x1, P6 ;  /* 0x0000000727317c11 */ /* 0x000fe2000b0f0eff */
[----:B--2---:R-:W-:Y:S02]  /*3cd0*/  HADD2.F32 R39, -RZ, R36.H0_H0 ;  /* 0x20000024ff277230 */ /* 0x004fe40000004100 */
[----:B---3--:R-:W-:-:S05]  /*3ce0*/  HADD2.F32 R45, -RZ, R2.H0_H0 ;  /* 0x20000002ff2d7230 */ /* 0x008fca0000004100 */
[----:B------:R-:W-:Y:S01]  /*3cf0*/  FFMA.FTZ R4, R4, R39, R45 ;  /* 0x0000002704047223 */ /* 0x000fe2000001002d */
[C---:B------:R-:W-:Y:S01]  /*3d00*/  SHF.L.U64.HI R39, R34.reuse, 0x1, R49 ;  /* 0x0000000122277819 */ /* 0x040fe20000010231 */
[----:B------:R-:W-:-:S05]  /*3d10*/  IMAD.SHL.U32 R34, R34, 0x2, RZ ;  /* 0x0000000222227824 */ /* 0x000fca00078e00ff */
[----:B------:R-:W-:-:S04]  /*3d20*/  IADD3 R36, P6, R34, UR10, RZ ;  /* 0x0000000a22247c10 */ /* 0x000fc8000ffde0ff */
[C---:B------:R-:W-:Y:S01]  /*3d30*/  IADD3.X R37, R39.reuse, UR11, RZ, P6, !PT ;  /* 0x0000000b27257c10 */ /* 0x040fe2000b7fe4ff */
[----:B------:R-:W-:Y:S02]  /*3d40*/  ULDC.64 UR10, c[0x0][0x210] ;  /* 0x00008400000a7ab9 */ /* 0x000fe40000000a00 */
[----:B------:R-:W-:Y:S02]  /*3d50*/  IADD3 R2, P6, R34, UR10, RZ ;  /* 0x0000000a22027c10 */ /* 0x000fe4000ffde0ff */
[----:B------:R-:W2:Y:S02]  /*3d60*/  LDG.E.U16 R36, desc[UR8][R36.64] ;  /* 0x0000000824247981 */ /* 0x000ea4000c1e1500 */
[----:B------:R-:W-:Y:S01]  /*3d70*/  IADD3.X R3, R39, UR11, RZ, P6, !PT ;  /* 0x0000000b27037c10 */ /* 0x000fe2000b7fe4ff */
[----:B--2---:R-:W-:-:S05]  /*3d80*/  HADD2.F32 R39, -RZ, R36.H0_H0 ;  /* 0x20000024ff277230 */ /* 0x004fca0000004100 */
[----:B------:R-:W-:-:S05]  /*3d90*/  FADD.FTZ R4, R4, R39 ;  /* 0x0000002704047221 */ /* 0x000fca0000010000 */
[----:B------:R-:W-:-:S05]  /*3da0*/  F2FP.F16.F32.PACK_AB R4, RZ, R4 ;  /* 0x00000004ff04723e */ /* 0x000fca00000000ff */
[----:B------:R2:W-:Y:S02]  /*3db0*/  STG.E.U16 desc[UR8][R2.64], R4 ;  /* 0x0000000402007986 */ /* 0x0005e4000c101508 */
.L_x_70:
[----:B------:R-:W-:Y:S05]  /*3dc0*/  BSYNC B0 ;  /* 0x0000000000007941 */ /* 0x000fea0003800000 */
.L_x_69:
[----:B------:R-:W-:Y:S01]  /*3dd0*/  ISETP.NE.AND P6, PT, R35, RZ, PT ;  /* 0x000000ff2300720c */ /* 0x000fe20003fc5270 */
[----:B------:R-:W-:-:S12]  /*3de0*/  BSSY B0, `(.L_x_71) ;  /* 0x0000022000007945 */ /* 0x000fd80003800000 */
[----:B------:R-:W-:Y:S05]  /*3df0*/  @P6 BRA `(.L_x_72) ;  /* 0x0000000000806947 */ /* 0x000fea0003800000 */
[----:B0-----:R-:W-:Y:S01]  /*3e00*/  LEA R36, R33, R38, 0x18 ;  /* 0x0000002621247211 */ /* 0x001fe200078ec0ff */
[----:B------:R-:W0:Y:S01]  /*3e10*/  LDC R35, c[0x0][RZ] ;  /* 0x00000000ff237b82 */ /* 0x000e220000000800 */
[----:B------:R-:W-:Y:S01]  /*3e20*/  HADD2.F32 R5, -RZ, R5.H0_H0 ;  /* 0x20000005ff057230 */ /* 0x000fe20000004100 */
[----:B------:R-:W-:Y:S02]  /*3e30*/  ULDC.64 UR10, c[0x0][0x218] ;  /* 0x00008600000a7ab9 */ /* 0x000fe40000000a00 */
[----:B-12---:R-:W1:Y:S01]  /*3e40*/  LDS.64 R2, [R36] ;  /* 0x0000000024027984 */ /* 0x006e620000000a00 */
[----:B0-----:R-:W-:-:S04]  /*3e50*/  IADD3 R4, R35, R35, R0 ;  /* 0x0000002323047210 */ /* 0x001fc80007ffe000 */
[----:B------:R-:W-:Y:S01]  /*3e60*/  IADD3 R35, R35, R4, R35 ;  /* 0x0000000423237210 */ /* 0x000fe20007ffe023 */
[----:B-1----:R-:W-:Y:S02]  /*3e70*/  FADD.FTZ R2, R5, -R2 ;  /* 0x8000000205027221 */ /* 0x002fe40000010000 */
        /* <DEDUP_REMOVED lines=8> */
[----:B------:R-:W-:-:S04]  /*3f00*/  LEA.HI.X.SX32 R36, R35, UR7, 0x1, P6 ;  /* 0x0000000723247c11 */ /* 0x000fc8000b0f0eff */
[----:B------:R-:W-:Y:S01]  /*3f10*/  SHF.L.U64.HI R36, R39, 0x1, R36 ;  /* 0x0000000127247819 */ /* 0x000fe20000010224 */
[----:B--2---:R-:W-:Y:S02]  /*3f20*/  HADD2.F32 R35, -RZ, R4.H0_H0 ;  /* 0x20000004ff237230 */ /* 0x004fe40000004100 */
[----:B---3--:R-:W-:-:S05]  /*3f30*/  HADD2.F32 R37, -RZ, R2.H0_H0 ;  /* 0x20000002ff257230 */ /* 0x008fca0000004100 */
[----:B------:R-:W-:Y:S01]  /*3f40*/  FFMA.FTZ R34, R34, R35, R37 ;  /* 0x0000002322227223 */ /* 0x000fe20000010025 */
        /* <DEDUP_REMOVED lines=11> */
.L_x_72:
[----:B------:R-:W-:Y:S05]  /*4000*/  BSYNC B0 ;  /* 0x0000000000007941 */ /* 0x000fea0003800000 */
.L_x_71:
[----:B------:R-:W-:Y:S01]  /*4010*/  ISETP.NE.AND P6, PT, R43, RZ, PT ;  /* 0x000000ff2b00720c */ /* 0x000fe20003fc5270 */
[----:B------:R-:W-:-:S12]  /*4020*/  BSSY B0, `(.L_x_73) ;  /* 0x0000023000007945 */ /* 0x000fd80003800000 */
[----:B------:R-:W-:Y:S05]  /*4030*/  @P6 BRA `(.L_x_74) ;  /* 0x0000000000846947 */ /* 0x000fea0003800000 */
[----:B------:R-:W-:Y:S01]  /*4040*/  LEA R44, R33, R38, 0x18 ;  /* 0x00000026212c7211 */ /* 0x000fe200078ec0ff */
[----:B-1----:R-:W1:Y:S01]  /*4050*/  LDC R39, c[0x0][RZ] ;  /* 0x00000000ff277b82 */ /* 0x002e620000000800 */
[----:B------:R-:W-:Y:S01]  /*4060*/  HADD2.F32 R5, -RZ, R6.H0_H0 ;  /* 0x20000006ff057230 */ /* 0x000fe20000004100 */
[----:B------:R-:W-:Y:S02]  /*4070*/  ULDC.64 UR10, c[0x0][0x218] ;  /* 0x00008600000a7ab9 */ /* 0x000fe40000000a00 */
[----:B0-23--:R-:W0:Y:S04]  /*4080*/  LDS.64 R2, [R44] ;  /* 0x000000002c027984 */ /* 0x00de280000000a00 */
[----:B------:R-:W2:Y:S01]  /*4090*/  LDC.64 R34, c[0x0][0x230] ;  /* 0x00008c00ff227b82 */ /* 0x000ea20000000a00 */
[----:B-1----:R-:W-:-:S04]  /*40a0*/  IADD3 R0, R39, R39, R0 ;  /* 0x0000002727007210 */ /* 0x002fc80007ffe000 */
[----:B------:R-:W-:-:S05]  /*40b0*/  IADD3 R0, R39, R0, R39 ;  /* 0x0000000027007210 */ /* 0x000fca0007ffe027 */
[----:B------:R-:W-:-:S05]  /*40c0*/  IMAD.IADD R39, R0, 0x1, R39 ;  /* 0x0000000100277824 */ /* 0x000fca00078e0227 */
[----:B------:R-:W-:Y:S01]  /*40d0*/  IADD3 R40, P6, R39, UR4, RZ ;  /* 0x0000000427287c10 */ /* 0x000fe2000ffde0ff */
[----:B0-----:R-:W-:-:S03]  /*40e0*/  FADD.FTZ R2, R5, -R2 ;  /* 0x8000000205027221 */ /* 0x001fc60000010000 */
[C---:B------:R-:W-:Y:S01]  /*40f0*/  LEA.HI.X.SX32 R43, R39.reuse, UR7, 0x1, P6 ;  /* 0x00000007272b7c11 */ /* 0x040fe2000b0f0eff */
[----:B------:R-:W0:Y:S01]  /*4100*/  LDC.64 R4, c[0x0][0x228] ;  /* 0x00008a00ff047b82 */ /* 0x000e220000000a00 */
[----:B------:R-:W-:Y:S01]  /*4110*/  FMUL.FTZ R0, R2, R3 ;  /* 0x0000000302007220 */ /* 0x000fe20000410000 */
[C---:B------:R-:W-:Y:S02]  /*4120*/  IMAD.SHL.U32 R2, R40.reuse, 0x2, RZ ;  /* 0x0000000228027824 */ /* 0x040fe400078e00ff */
[----:B--2---:R-:W-:Y:S01]  /*4130*/  IMAD.WIDE R34, R39, 0x2, R34 ;  /* 0x0000000227227825 */ /* 0x004fe200078e0222 */
[----:B------:R-:W-:-:S05]  /*4140*/  SHF.L.U64.HI R3, R40, 0x1, R43 ;  /* 0x0000000128037819 */ /* 0x000fca000001022b */
[----:B------:R-:W2:Y:S01]  /*4150*/  LDG.E.U16 R34, desc[UR8][R34.64] ;  /* 0x0000000822227981 */ /* 0x000ea2000c1e1500 */
[----:B0-----:R-:W-:Y:S01]  /*4160*/  IMAD.WIDE R36, R39, 0x2, R4 ;  /* 0x0000000227247825 */ /* 0x001fe200078e0204 */
[----:B------:R-:W-:-:S04]  /*4170*/  IADD3 R4, P6, R2, UR10, RZ ;  /* 0x0000000a02047c10 */ /* 0x000fc8000ffde0ff */
[C---:B------:R-:W-:Y:S01]  /*4180*/  IADD3.X R5, R3.reuse, UR11, RZ, P6, !PT ;  /* 0x0000000b03057c10 */ /* 0x040fe2000b7fe4ff */
[----:B------:R-:W3:Y:S01]  /*4190*/  LDG.E.U16 R36, desc[UR8][R36.64] ;  /* 0x0000000824247981 */ /* 0x000ee2000c1e1500 */
[----:B------:R-:W-:Y:S02]  /*41a0*/  ULDC.64 UR10, c[0x0][0x210] ;  /* 0x00008400000a7ab9 */ /* 0x000fe40000000a00 */
[----:B------:R-:W-:Y:S01]  /*41b0*/  IADD3 R2, P6, R2, UR10, RZ ;  /* 0x0000000a02027c10 */ /* 0x000fe2000ffde0ff */
[----:B------:R-:W4:Y:S03]  /*41c0*/  LDG.E.U16 R4, desc[UR8][R4.64] ;  /* 0x0000000804047981 */ /* 0x000f26000c1e1500 */
[----:B------:R-:W-:Y:S01]  /*41d0*/  IADD3.X R3, R3, UR11, RZ, P6, !PT ;  /* 0x0000000b03037c10 */ /* 0x000fe2000b7fe4ff */
[----:B--2---:R-:W-:Y:S02]  /*41e0*/  HADD2.F32 R39, -RZ, R34.H0_H0 ;  /* 0x20000022ff277230 */ /* 0x004fe40000004100 */
[----:B---3--:R-:W-:-:S05]  /*41f0*/  HADD2.F32 R37, -RZ, R36.H0_H0 ;  /* 0x20000024ff257230 */ /* 0x008fca0000004100 */
[----:B------:R-:W-:Y:S01]  /*4200*/  FFMA.FTZ R0, R0, R37, R39 ;  /* 0x0000002500007223 */ /* 0x000fe20000010027 */
[----:B----4-:R-:W-:-:S05]  /*4210*/  HADD2.F32 R37, -RZ, R4.H0_H0 ;  /* 0x20000004ff257230 */ /* 0x010fca0000004100 */
[----:B------:R-:W-:-:S05]  /*4220*/  FADD.FTZ R0, R0, R37 ;  /* 0x0000002500007221 */ /* 0x000fca0000010000 */
[----:B------:R-:W-:-:S05]  /*4230*/  F2FP.F16.F32.PACK_AB R0, RZ, R0 ;  /* 0x00000000ff00723e */ /* 0x000fca00000000ff */
[----:B------:R4:W-:Y:S02]  /*4240*/  STG.E.U16 desc[UR8][R2.64], R0 ;  /* 0x0000000002007986 */ /* 0x0009e4000c101508 */
.L_x_74:
[----:B------:R-:W-:Y:S05]  /*4250*/  BSYNC B0 ;  /* 0x0000000000007941 */ /* 0x000fea0003800000 */
.L_x_73:
[----:B------:R-:W-:Y:S01]  /*4260*/  ISETP.NE.AND P6, PT, R42, RZ, PT ;  /* 0x000000ff2a00720c */ /* 0x000fe20003fc5270 */
[----:B------:R-:W-:-:S12]  /*4270*/  BSSY B0, `(.L_x_75) ;  /* 0x000001f000007945 */ /* 0x000fd80003800000 */
[----:B------:R-:W-:Y:S05]  /*4280*/  @P6 BRA `(.L_x_76) ;  /* 0x0000000000746947 */ /* 0x000fea0003800000 */
[----:B----4-:R-:W-:Y:S01]  /*4290*/  IADD3 R0, P6, R41, UR4, RZ ;  /* 0x0000000429007c10 */ /* 0x010fe2000ffde0ff */
[----:B------:R-:W-:Y:S01]  /*42a0*/  ULDC.64 UR10, c[0x0][0x218] ;  /* 0x00008600000a7ab9 */ /* 0x000fe20000000a00 */
[----:B0-----:R-:W-:Y:S01]  /*42b0*/  LEA R36, R33, R38, 0x18 ;  /* 0x0000002621247211 */ /* 0x001fe200078ec0ff */
[----:B------:R-:W-:Y:S01]  /*42c0*/  HADD2.F32 R7, -RZ, R7.H0_H0 ;  /* 0x20000007ff077230 */ /* 0x000fe20000004100 */
[----:B-123--:R-:W-:Y:S01]  /*42d0*/  LEA.HI.X.SX32 R3, R41, UR7, 0x1, P6 ;  /* 0x0000000729037c11 */ /* 0x00efe2000b0f0eff */
[----:B------:R-:W-:-:S03]  /*42e0*/  IMAD.SHL.U32 R4, R0, 0x2, RZ ;  /* 0x0000000200047824 */ /* 0x000fc600078e00ff */
[----:B------:R-:W-:Y:S02]  /*42f0*/  SHF.L.U64.HI R0, R0, 0x1, R3 ;  /* 0x0000000100007819 */ /* 0x000fe40000010203 */
[----:B------:R-:W0:Y:S01]  /*4300*/  LDS.64 R2, [R36] ;  /* 0x0000000024027984 */ /* 0x000e220000000a00 */
[----:B------:R-:W-:-:S04]  /*4310*/  IADD3 R34, P6, R4, UR10, RZ ;  /* 0x0000000a04227c10 */ /* 0x000fc8000ffde0ff */
[----:B------:R-:W-:Y:S01]  /*4320*/  IADD3.X R35, R0, UR11, RZ, P6, !PT ;  /* 0x0000000b00237c10 */ /* 0x000fe2000b7fe4ff */
[----:B------:R-:W-:Y:S02]  /*4330*/  ULDC.64 UR10, c[0x0][0x210] ;  /* 0x00008400000a7ab9 */ /* 0x000fe40000000a00 */
[----:B------:R-:W-:Y:S02]  /*4340*/  IADD3 R4, P6, R4, UR10, RZ ;  /* 0x0000000a04047c10 */ /* 0x000fe4000ffde0ff */
[----:B------:R-:W2:Y:S02]  /*4350*/  LDG.E.U16 R34, desc[UR8][R34.64] ;  /* 0x0000000822227981 */ /* 0x000ea4000c1e1500 */
[----:B------:R-:W-:Y:S01]  /*4360*/  IADD3.X R5, R0, UR11, RZ, P6, !PT ;  /* 0x0000000b00057c10 */ /* 0x000fe2000b7fe4ff */
[----:B0-----:R-:W-:-:S04]  /*4370*/  FADD.FTZ R2, R7, -R2 ;  /* 0x8000000207027221 */ /* 0x001fc80000010000 */
[----:B------:R-:W-:Y:S02]  /*4380*/  FMUL.FTZ R0, R2, R3 ;  /* 0x0000000302007220 */ /* 0x000fe40000410000 */
[----:B------:R-:W0:Y:S02]  /*4390*/  LDC.64 R2, c[0x0][0x228] ;  /* 0x00008a00ff027b82 */ /* 0x000e240000000a00 */
[----:B0-----:R-:W-:-:S06]  /*43a0*/  IMAD.WIDE R6, R41, 0x2, R2 ;  /* 0x0000000229067825 */ /* 0x001fcc00078e0202 */
[----:B------:R-:W0:Y:S01]  /*43b0*/  LDC.64 R2, c[0x0][0x230] ;  /* 0x00008c00ff027b82 */ /* 0x000e220000000a00 */
[----:B------:R-:W3:Y:S01]  /*43c0*/  LDG.E.U16 R6, desc[UR8][R6.64] ;  /* 0x0000000806067981 */ /* 0x000ee2000c1e1500 */
[----:B0-----:R-:W-:-:S06]  /*43d0*/  IMAD.WIDE R2, R41, 0x2, R2 ;  /* 0x0000000229027825 */ /* 0x001fcc00078e0202 */
[----:B------:R-:W4:Y:S01]  /*43e0*/  LDG.E.U16 R2, desc[UR8][R2.64] ;  /* 0x0000000802027981 */ /* 0x000f22000c1e1500 */
[----:B---3--:R-:W-:Y:S02]  /*43f0*/  HADD2.F32 R37, -RZ, R6.H0_H0 ;  /* 0x20000006ff257230 */ /* 0x008fe40000004100 */
[----:B----4-:R-:W-:-:S05]  /*4400*/  HADD2.F32 R39, -RZ, R2.H0_H0 ;  /* 0x20000002ff277230 */ /* 0x010fca0000004100 */
[----:B------:R-:W-:Y:S01]  /*4410*/  FFMA.FTZ R0, R0, R37, R39 ;  /* 0x0000002500007223 */ /* 0x000fe20000010027 */
[----:B--2---:R-:W-:-:S05]  /*4420*/  HADD2.F32 R37, -RZ, R34.H0_H0 ;  /* 0x20000022ff257230 */ /* 0x004fca0000004100 */
[----:B------:R-:W-:-:S05]  /*4430*/  FADD.FTZ R0, R0, R37 ;  /* 0x0000002500007221 */ /* 0x000fca0000010000 */
[----:B------:R-:W-:-:S05]  /*4440*/  F2FP.F16.F32.PACK_AB R0, RZ, R0 ;  /* 0x00000000ff00723e */ /* 0x000fca00000000ff */
[----:B------:R0:W-:Y:S02]  /*4450*/  STG.E.U16 desc[UR8][R4.64], R0 ;  /* 0x0000000004007986 */ /* 0x0001e4000c101508 */
.L_x_76:
[----:B------:R-:W-:Y:S05]  /*4460*/  BSYNC B0 ;  /* 0x0000000000007941 */ /* 0x000fea0003800000 */
.L_x_75:
[----:B------:R-:W-:Y:S01]  /*4470*/  ISETP.NE.AND P6, PT, R46, RZ, PT ;  /* 0x000000ff2e00720c */ /* 0x000fe20003fc5270 */
[----:B------:R-:W-:-:S12]  /*4480*/  BSSY B0, `(.L_x_77) ;  /* 0x0000021000007945 */ /* 0x000fd80003800000 */
[----:B------:R-:W-:Y:S05]  /*4490*/  @P6 BRA `(.L_x_78) ;  /* 0x00000000007c6947 */ /* 0x000fea0003800000 */
[----:B0-2---:R-:W0:Y:S01]  /*44a0*/  LDC.64 R4, c[0x0][0x228] ;  /* 0x00008a00ff047b82 */ /* 0x005e220000000a00 */
[----:B------:R-:W-:Y:S01]  /*44b0*/  ULDC UR5, c[0x0][0x0] ;  /* 0x0000000000057ab9 */ /* 0x000fe20000000800 */
[----:B------:R-:W-:Y:S01]  /*44c0*/  ULDC.64 UR10, c[0x0][0x218] ;  /* 0x00008600000a7ab9 */ /* 0x000fe20000000a00 */
[----:B------:R-:W-:Y:S01]  /*44d0*/  VIADD R7, R41, UR5 ;  /* 0x0000000529077c36 */ /* 0x000fe20008000000 */
[----:B-1-34-:R-:W-:-:S04]  /*44e0*/  LEA R3, R33, R38, 0x18 ;  /* 0x0000002621037211 */ /* 0x01afc800078ec0ff */
[----:B------:R-:W1:Y:S01]  /*44f0*/  LDC.64 R34, c[0x0][0x230] ;  /* 0x00008c00ff227b82 */ /* 0x000e620000000a00 */
[C---:B------:R-:W-:Y:S01]  /*4500*/  IADD3 R6, P6, R7.reuse, UR4, RZ ;  /* 0x0000000407067c10 */ /* 0x040fe2000ffde0ff */
[----:B------:R-:W2:Y:S03]  /*4510*/  LDS.64 R2, [R3] ;  /* 0x0000000003027984 */ /* 0x000ea60000000a00 */
[----:B------:R-:W-:-:S04]  /*4520*/  LEA.HI.X.SX32 R39, R7, UR7, 0x1, P6 ;  /* 0x0000000707277c11 */ /* 0x000fc8000b0f0eff */
[----:B------:R-:W-:Y:S01]  /*4530*/  SHF.L.U64.HI R0, R6, 0x1, R39 ;  /* 0x0000000106007819 */ /* 0x000fe20000010227 */
[----:B0-----:R-:W-:-:S04]  /*4540*/  IMAD.WIDE R36, R7, 0x2, R4 ;  /* 0x0000000207247825 */ /* 0x001fc800078e0204 */
[----:B------:R-:W-:Y:S02]  /*4550*/  IMAD.SHL.U32 R4, R6, 0x2, RZ ;  /* 0x0000000206047824 */ /* 0x000fe400078e00ff */
[----:B------:R-:W3:Y:S01]  /*4560*/  LDG.E.U16 R36, desc[UR8][R36.64] ;  /* 0x0000000824247981 */ /* 0x000ee2000c1e1500 */
[----:B------:R-:W-:Y:S02]  /*4570*/  HADD2.F32 R5, -RZ, R8.H0_H0 ;  /* 0x20000008ff057230 */ /* 0x000fe40000004100 */
[----:B-1----:R-:W-:Y:S01]  /*4580*/  IMAD.WIDE R34, R7, 0x2, R34 ;  /* 0x0000000207227825 */ /* 0x002fe200078e0222 */
[----:B------:R-:W-:-:S04]  /*4590*/  IADD3 R6, P6, R4, UR10, RZ ;  /* 0x0000000a04067c10 */ /* 0x000fc8000ffde0ff */
[----:B------:R-:W-:Y:S01]  /*45a0*/  IADD3.X R7, R0, UR11, RZ, P6, !PT ;  /* 0x0000000b00077c10 */ /* 0x000fe2000b7fe4ff */
[----:B------:R-:W4:Y:S01]  /*45b0*/  LDG.E.U16 R34, desc[UR8][R34.64] ;  /* 0x0000000822227981 */ /* 0x000f22000c1e1500 */
[----:B------:R-:W-:-:S03]  /*45c0*/  ULDC.64 UR10, c[0x0][0x210] ;  /* 0x00008400000a7ab9 */ /* 0x000fc60000000a00 */
[----:B------:R-:W5:Y:S01]  /*45d0*/  LDG.E.U16 R6, desc[UR8][R6.64] ;  /* 0x0000000806067981 */ /* 0x000f62000c1e1500 */
[----:B--2---:R-:W-:-:S04]  /*45e0*/  FADD.FTZ R2, R5, -R2 ;  /* 0x8000000205027221 */ /* 0x004fc80000010000 */
[----:B------:R-:W-:Y:S01]  /*45f0*/  FMUL.FTZ R2, R2, R3 ;  /* 0x0000000302027220 */ /* 0x000fe20000410000 */
[----:B------:R-:W-:-:S04]  /*4600*/  IADD3 R4, P6, R4, UR10, RZ ;  /* 0x0000000a04047c10 */ /* 0x000fc8000ffde0ff */
[----:B------:R-:W-:Y:S01]  /*4610*/  IADD3.X R5, R0, UR11, RZ, P6, !PT ;  /* 0x0000000b00057c10 */ /* 0x000fe2000b7fe4ff */
[----:B---3--:R-:W-:Y:S02]  /*4620*/  HADD2.F32 R3, -RZ, R36.H0_H0 ;  /* 0x20000024ff037230 */ /* 0x008fe40000004100 */
[----:B----4-:R-:W-:Y:S02]  /*4630*/  HADD2.F32 R37, -RZ, R34.H0_H0 ;  /* 0x20000022ff257230 */ /* 0x010fe40000004100 */
[----:B-----5:R-:W-:-:S03]  /*4640*/  HADD2.F32 R39, -RZ, R6.H0_H0 ;  /* 0x20000006ff277230 */ /* 0x020fc60000004100 */
[----:B------:R-:W-:-:S04]  /*4650*/  FFMA.FTZ R2, R2, R3, R37 ;  /* 0x0000000302027223 */ /* 0x000fc80000010025 */
[----:B------:R-:W-:-:S05]  /*4660*/  FADD.FTZ R2, R2, R39 ;  /* 0x0000002702027221 */ /* 0x000fca0000010000 */
[----:B------:R-:W-:-:S05]  /*4670*/  F2FP.F16.F32.PACK_AB R2, RZ, R2 ;  /* 0x00000002ff02723e */ /* 0x000fca00000000ff */
[----:B------:R0:W-:Y:S02]  /*4680*/  STG.E.U16 desc[UR8][R4.64], R2 ;  /* 0x0000000204007986 */ /* 0x0001e4000c101508 */
.L_x_78:
[----:B------:R-:W-:Y:S05]  /*4690*/  BSYNC B0 ;  /* 0x0000000000007941 */ /* 0x000fea0003800000 */
.L_x_77:
[----:B------:R-:W-:Y:S01]  /*46a0*/  ISETP.NE.AND P6, PT, R47, RZ, PT ;  /* 0x000000ff2f00720c */ /* 0x000fe20003fc5270 */
[----:B------:R-:W-:-:S12]  /*46b0*/  BSSY B0, `(.L_x_79) ;  /* 0x0000021000007945 */ /* 0x000fd80003800000 */
[----:B------:R-:W-:Y:S05]  /*46c0*/  @P6 BRA `(.L_x_80) ;  /* 0x00000000007c6947 */ /* 0x000fea0003800000 */
[----:B-1234-:R-:W-:Y:S01]  /*46d0*/  LEA R3, R33, R38, 0x18 ;  /* 0x0000002621037211 */ /* 0x01efe200078ec0ff */
[----:B0-----:R-:W0:Y:S01]  /*46e0*/  LDC R0, c[0x0][RZ] ;  /* 0x00000000ff007b82 */ /* 0x001e220000000800 */
[----:B------:R-:W-:Y:S01]  /*46f0*/  HADD2.F32 R9, -RZ, R9.H0_H0 ;  /* 0x20000009ff097230 */ /* 0x000fe20000004100 */
[----:B------:R-:W-:-:S03]  /*4700*/  ULDC.64 UR10, c[0x0][0x218] ;  /* 0x00008600000a7ab9 */ /* 0x000fc60000000a00 */
[----:B------:R-:W1:Y:S03]  /*4710*/  LDS.64 R2, [R3] ;  /* 0x0000000003027984 */ /* 0x000e660000000a00 */
[----:B------:R-:W2:Y:S01]  /*4720*/  LDC.64 R4, c[0x0][0x228] ;  /* 0x00008a00ff047b82 */ /* 0x000ea20000000a00 */
[----:B0-----:R-:W-:-:S04]  /*4730*/  IADD3 R7, R0, R41, R0 ;  /* 0x0000002900077210 */ /* 0x001fc80007ffe000 */
[C---:B------:R-:W-:Y:S01]  /*4740*/  IADD3 R6, P6, R7.reuse, UR4, RZ ;  /* 0x0000000407067c10 */ /* 0x040fe2000ffde0ff */
[----:B--2---:R-:W-:-:S03]  /*4750*/  IMAD.WIDE R34, R7, 0x2, R4 ;  /* 0x0000000207227825 */ /* 0x004fc600078e0204 */
[----:B------:R-:W-:Y:S01]  /*4760*/  LEA.HI.X.SX32 R37, R7, UR7, 0x1, P6 ;  /* 0x0000000707257c11 */ /* 0x000fe2000b0f0eff */
[----:B-1----:R-:W-:Y:S01]  /*4770*/  FADD.FTZ R2, R9, -R2 ;  /* 0x8000000209027221 */ /* 0x002fe20000010000 */
[C---:B------:R-:W-:Y:S01]  /*4780*/  IMAD.SHL.U32 R4, R6.reuse, 0x2, RZ ;  /* 0x0000000206047824 */ /* 0x040fe200078e00ff */
[----:B------:R-:W0:Y:S01]  /*4790*/  LDC.64 R8, c[0x0][0x230] ;  /* 0x00008c00ff087b82 */ /* 0x000e220000000a00 */
[----:B------:R-:W-:Y:S01]  /*47a0*/  SHF.L.U64.HI R0, R6, 0x1, R37 ;  /* 0x0000000106007819 */ /* 0x000fe20000010225 */
[----:B------:R-:W2:Y:S02]  /*47b0*/  LDG.E.U16 R34, desc[UR8][R34.64] ;  /* 0x0000000822227981 */ /* 0x000ea4000c1e1500 */
[----:B------:R-:W-:Y:S01]  /*47c0*/  IADD3 R6, P6, R4, UR10, RZ ;  /* 0x0000000a04067c10 */ /* 0x000fe2000ffde0ff */
[----:B0-----:R-:W-:-:S03]  /*47d0*/  IMAD.WIDE R8, R7, 0x2, R8 ;  /* 0x0000000207087825 */ /* 0x001fc600078e0208 */
[----:B------:R-:W-:Y:S01]  /*47e0*/  IADD3.X R7, R0, UR11, RZ, P6, !PT ;  /* 0x0000000b00077c10 */ /* 0x000fe2000b7fe4ff */
[----:B------:R-:W-:Y:S01]  /*47f0*/  FMUL.FTZ R2, R2, R3 ;  /* 0x0000000302027220 */ /* 0x000fe20000410000 */
[----:B------:R-:W-:Y:S02]  /*4800*/  ULDC.64 UR10, c[0x0][0x210] ;  /* 0x00008400000a7ab9 */ /* 0x000fe40000000a00 */
[----:B------:R-:W-:Y:S01]  /*4810*/  IADD3 R4, P6, R4, UR10, RZ ;  /* 0x0000000a04047c10 */ /* 0x000fe2000ffde0ff */
[----:B------:R-:W3:Y:S03]  /*4820*/  LDG.E.U16 R8, desc[UR8][R8.64] ;  /* 0x0000000808087981 */ /* 0x000ee6000c1e1500 */
[----:B------:R-:W-:Y:S01]  /*4830*/  IADD3.X R5, R0, UR11, RZ, P6, !PT ;  /* 0x0000000b00057c10 */ /* 0x000fe2000b7fe4ff */
[----:B------:R-:W4:Y:S01]  /*4840*/  LDG.E.U16 R6, desc[UR8][R6.64] ;  /* 0x0000000806067981 */ /* 0x000f22000c1e1500 */
[----:B--2---:R-:W-:-:S02]  /*4850*/  HADD2.F32 R3, -RZ, R34.H0_H0 ;  /* 0x20000022ff037230 */ /* 0x004fc40000004100 */
[----:B---3--:R-:W-:Y:S02]  /*4860*/  HADD2.F32 R35, -RZ, R8.H0_H0 ;  /* 0x20000008ff237230 */ /* 0x008fe40000004100 */
[----:B----4-:R-:W-:-:S03]  /*4870*/  HADD2.F32 R37, -RZ, R6.H0_H0 ;  /* 0x20000006ff257230 */ /* 0x010fc60000004100 */
[----:B------:R-:W-:-:S04]  /*4880*/  FFMA.FTZ R2, R2, R3, R35 ;  /* 0x0000000302027223 */ /* 0x000fc80000010023 */
[----:B------:R-:W-:-:S05]  /*4890*/  FADD.FTZ R2, R2, R37 ;  /* 0x0000002502027221 */ /* 0x000fca0000010000 */
[----:B------:R-:W-:-:S05]  /*48a0*/  F2FP.F16.F32.PACK_AB R2, RZ, R2 ;  /* 0x00000002ff02723e */ /* 0x000fca00000000ff */
[----:B------:R0:W-:Y:S02]  /*48b0*/  STG.E.U16 desc[UR8][R4.64], R2 ;  /* 0x0000000204007986 */ /* 0x0001e4000c101508 */
.L_x_80:
[----:B------:R-:W-:Y:S05]  /*48c0*/  BSYNC B0 ;  /* 0x0000000000007941 */ /* 0x000fea0003800000 */
.L_x_79:
[----:B------:R-:W-:Y:S01]  /*48d0*/  ISETP.NE.AND P6, PT, R48, RZ, PT ;  /* 0x000000ff3000720c */ /* 0x000fe20003fc5270 */
[----:B------:R-:W-:-:S12]  /*48e0*/  BSSY B0, `(.L_x_81) ;  /* 0x0000022000007945 */ /* 0x000fd80003800000 */
[----:B------:R-:W-:Y:S05]  /*48f0*/  @P6 BRA `(.L_x_82) ;  /* 0x0000000000806947 */ /* 0x000fea0003800000 */
[----:B------:R-:W0:Y:S01]  /*4900*/  LDC R35, c[0x0][RZ] ;  /* 0x00000000ff237b82 */ /* 0x000e220000000800 */
[----:B------:R-:W-:-:S07]  /*4910*/  ULDC.64 UR10, c[0x0][0x218] ;  /* 0x00008600000a7ab9 */ /* 0x000fce0000000a00 */
[----:B------:R-:W5:Y:S01]  /*4920*/  LDC.64 R6, c[0x0][0x228] ;  /* 0x00008a00ff067b82 */ /* 0x000f620000000a00 */
[----:B0---4-:R-:W-:-:S05]  /*4930*/  IADD3 R0, R35, R41, R35 ;  /* 0x0000002923007210 */ /* 0x011fca0007ffe023 */
[----:B------:R-:W-:-:S04]  /*4940*/  IMAD.IADD R35, R0, 0x1, R35 ;  /* 0x0000000100237824 */ /* 0x000fc800078e0223 */
[C---:B-----5:R-:W-:Y:S01]  /*4950*/  IMAD.WIDE R6, R35.reuse, 0x2, R6 ;  /* 0x0000000223067825 */ /* 0x060fe200078e0206 */
[----:B------:R-:W-:-:S04]  /*4960*/  IADD3 R0, P6, R35, UR4, RZ ;  /* 0x0000000423007c10 */ /* 0x000fc8000ffde0ff */
[----:B-123--:R-:W-:Y:S01]  /*4970*/  LEA.HI.X.SX32 R3, R35, UR7, 0x1, P6 ;  /* 0x0000000723037c11 */ /* 0x00efe2000b0f0eff */
[C---:B------:R-:W-:Y:S01]  /*4980*/  IMAD.SHL.U32 R4, R0.reuse, 0x2, RZ ;  /* 0x0000000200047824 */ /* 0x040fe200078e00ff */
[----:B------:R-:W2:Y:S02]  /*4990*/  LDG.E.U16 R6, desc[UR8][R6.64] ;  /* 0x0000000806067981 */ /* 0x000ea4000c1e1500 */
[----:B------:R-:W-:Y:S02]  /*49a0*/  SHF.L.U64.HI R0, R0, 0x1, R3 ;  /* 0x0000000100007819 */ /* 0x000fe40000010203 */
[----:B------:R-:W0:Y:S01]  /*49b0*/  LDC.64 R2, c[0x0][0x230] ;  /* 0x00008c00ff027b82 */ /* 0x000e220000000a00 */
[----:B------:R-:W-:-:S04]  /*49c0*/  IADD3 R8, P6, R4, UR10, RZ ;  /* 0x0000000a04087c10 */ /* 0x000fc8000ffde0ff */
[----:B------:R-:W-:Y:S01]  /*49d0*/  IADD3.X R9, R0, UR11, RZ, P6, !PT ;  /* 0x0000000b00097c10 */ /* 0x000fe2000b7fe4ff */
[----:B------:R-:W-:Y:S02]  /*49e0*/  ULDC.64 UR10, c[0x0][0x210] ;  /* 0x00008400000a7ab9 */ /* 0x000fe40000000a00 */
[----:B------:R-:W-:Y:S02]  /*49f0*/  IADD3 R4, P6, R4, UR10, RZ ;  /* 0x0000000a04047c10 */ /* 0x000fe4000ffde0ff */
[----:B------:R-:W3:Y:S02]  /*4a00*/  LDG.E.U16 R8, desc[UR8][R8.64] ;  /* 0x0000000808087981 */ /* 0x000ee4000c1e1500 */
[----:B------:R-:W-:Y:S01]  /*4a10*/  IADD3.X R5, R0, UR11, RZ, P6, !PT ;  /* 0x0000000b00057c10 */ /* 0x000fe2000b7fe4ff */
[----:B0-----:R-:W-:-:S06]  /*4a20*/  IMAD.WIDE R34, R35, 0x2, R2 ;  /* 0x0000000223227825 */ /* 0x001fcc00078e0202 */
[----:B------:R-:W4:Y:S01]  /*4a30*/  LDG.E.U16 R34, desc[UR8][R34.64] ;  /* 0x0000000822227981 */ /* 0x000f22000c1e1500 */
[----:B------:R-:W-:-:S05]  /*4a40*/  LEA R0, R33, R38, 0x18 ;  /* 0x0000002621007211 */ /* 0x000fca00078ec0ff */
[----:B------:R-:W0:Y:S01]  /*4a50*/  LDS.64 R2, [R0] ;  /* 0x0000000000027984 */ /* 0x000e220000000a00 */
[----:B------:R-:W-:-:S05]  /*4a60*/  HADD2.F32 R37, -RZ, R10.H0_H0 ;  /* 0x2000000aff257230 */ /* 0x000fca0000004100 */
[----:B0-----:R-:W-:-:S04]  /*4a70*/  FADD.FTZ R2, R37, -R2 ;  /* 0x8000000225027221 */ /* 0x001fc80000010000 */
[----:B------:R-:W-:Y:S01]  /*4a80*/  FMUL.FTZ R2, R2, R3 ;  /* 0x0000000302027220 */ /* 0x000fe20000410000 */
[----:B--2---:R-:W-:Y:S02]  /*4a90*/  HADD2.F32 R37, -RZ, R6.H0_H0 ;  /* 0x20000006ff257230 */ /* 0x004fe40000004100 */
[----:B---3--:R-:W-:Y:S02]  /*4aa0*/  HADD2.F32 R3, -RZ, R8.H0_H0 ;  /* 0x20000008ff037230 */ /* 0x008fe40000004100 */
[----:B----4-:R-:W-:-:S05]  /*4ab0*/  HADD2.F32 R39, -RZ, R34.H0_H0 ;  /* 0x20000022ff277230 */ /* 0x010fca0000004100 */
[----:B------:R-:W-:-:S04]  /*4ac0*/  FFMA.FTZ R2, R2, R37, R39 ;  /* 0x0000002502027223 */ /* 0x000fc80000010027 */
[----:B------:R-:W-:-:S05]  /*4ad0*/  FADD.FTZ R2, R2, R3 ;  /* 0x0000000302027221 */ /* 0x000fca0000010000 */
[----:B------:R-:W-:-:S05]  /*4ae0*/  F2FP.F16.F32.PACK_AB R2, RZ, R2 ;  /* 0x00000002ff02723e */ /* 0x000fca00000000ff */
[----:B------:R0:W-:Y:S02]  /*4af0*/  STG.E.U16 desc[UR8][R4.64], R2 ;  /* 0x0000000204007986 */ /* 0x0001e4000c101508 */
.L_x_82:
[----:B------:R-:W-:Y:S05]  /*4b00*/  BSYNC B0 ;  /* 0x0000000000007941 */ /* 0x000fea0003800000 */
.L_x_81:
[----:B------:R-:W-:Y:S01]  /*4b10*/  ISETP.NE.AND P6, PT, R50, RZ, PT ;  /* 0x000000ff3200720c */ /* 0x000fe20003fc5270 */
[----:B------:R-:W-:-:S12]  /*4b20*/  BSSY B0, `(.L_x_83) ;  /* 0x0000022000007945 */ /* 0x000fd80003800000 */
[----:B------:R-:W-:Y:S05]  /*4b30*/  @P6 BRA `(.L_x_84) ;  /* 0x0000000000806947 */ /* 0x000fea0003800000 */
[----:B------:R-:W0:Y:S01]  /*4b40*/  LDC R35, c[0x0][RZ] ;  /* 0x00000000ff237b82 */ /* 0x000e220000000800 */
[----:B------:R-:W-:-:S07]  /*4b50*/  ULDC.64 UR10, c[0x0][0x218] ;  /* 0x00008600000a7ab9 */ /* 0x000fce0000000a00 */
[----:B------:R-:W5:Y:S01]  /*4b60*/  LDC.64 R6, c[0x0][0x228] ;  /* 0x00008a00ff067b82 */ /* 0x000f620000000a00 */
[----:B0---4-:R-:W-:-:S04]  /*4b70*/  IADD3 R0, R35, R41, R35 ;  /* 0x0000002923007210 */ /* 0x011fc80007ffe023 */
[----:B------:R-:W-:-:S04]  /*4b80*/  IADD3 R35, R35, R0, R35 ;  /* 0x0000000023237210 */ /* 0x000fc80007ffe023 */
[C---:B------:R-:W-:Y:S01]  /*4b90*/  IADD3 R0, P6, R35.reuse, UR4, RZ ;  /* 0x0000000423007c10 */ /* 0x040fe2000ffde0ff */
[----:B-----5:R-:W-:-:S03]  /*4ba0*/  IMAD.WIDE R6, R35, 0x2, R6 ;  /* 0x0000000223067825 */ /* 0x020fc600078e0206 */
[----:B-123--:R-:W-:Y:S01]  /*4bb0*/  LEA.HI.X.SX32 R3, R35, UR7, 0x1, P6 ;  /* 0x0000000723037c11 */ /* 0x00efe2000b0f0eff */
[C---:B------:R-:W-:Y:S02]  /*4bc0*/  IMAD.SHL.U32 R4, R0.reuse, 0x2, RZ ;  /* 0x0000000200047824 */ /* 0x040fe400078e00ff */
[----:B------:R-:W2:Y:S01]  /*4bd0*/  LDG.E.U16 R6, desc[UR8][R6.64] ;  /* 0x0000000806067981 */ /* 0x000ea2000c1e1500 */
        /* <DEDUP_REMOVED lines=22> */
.L_x_84:
[----:B------:R-:W-:Y:S05]  /*4d40*/  BSYNC B0 ;  /* 0x0000000000007941 */ /* 0x000fea0003800000 */
.L_x_83:
[----:B------:R-:W-:Y:S01]  /*4d50*/  ISETP.NE.AND P6, PT, R51, RZ, PT ;  /* 0x000000ff3300720c */ /* 0x000fe20003fc5270 */
[----:B------:R-:W-:-:S12]  /*4d60*/  BSSY B0, `(.L_x_85) ;  /* 0x0000023000007945 */ /* 0x000fd80003800000 */
[----:B------:R-:W-:Y:S05]  /*4d70*/  @P6 BRA `(.L_x_86) ;  /* 0x0000000000846947 */ /* 0x000fea0003800000 */
[----:B------:R-:W0:Y:S01]  /*4d80*/  LDC R11, c[0x0][RZ] ;  /* 0x00000000ff0b7b82 */ /* 0x000e220000000800 */
[----:B------:R-:W-:-:S07]  /*4d90*/  ULDC.64 UR10, c[0x0][0x218] ;  /* 0x00008600000a7ab9 */ /* 0x000fce0000000a00 */
[----:B------:R-:W5:Y:S01]  /*4da0*/  LDC.64 R6, c[0x0][0x228] ;  /* 0x00008a00ff067b82 */ /* 0x000f620000000a00 */
[----:B0---4-:R-:W-:-:S04]  /*4db0*/  IADD3 R0, R11, R41, R11 ;  /* 0x000000290b007210 */ /* 0x011fc80007ffe00b */
[----:B------:R-:W-:-:S05]  /*4dc0*/  IADD3 R0, R11, R0, R11 ;  /* 0x000000000b007210 */ /* 0x000fca0007ffe00b */
        /* <DEDUP_REMOVED lines=28> */
.L_x_86:
[----:B------:R-:W-:Y:S05]  /*4f90*/  BSYNC B0 ;  /* 0x0000000000007941 */ /* 0x000fea0003800000 */
.L_x_85:
[----:B------:R-:W-:Y:S01]  /*4fa0*/  ISETP.NE.AND P6, PT, R53, RZ, PT ;  /* 0x000000ff3500720c */ /* 0x000fe20003fc5270 */
[----:B------:R-:W-:-:S12]  /*4fb0*/  BSSY B0, `(.L_x_87) ;  /* 0x0000023000007945 */ /* 0x000fd80003800000 */
[----:B------:R-:W-:Y:S05]  /*4fc0*/  @P6 BRA `(.L_x_88) ;  /* 0x0000000000846947 */ /* 0x000fea0003800000 */
[----:B0---4-:R-:W0:Y:S01]  /*4fd0*/  LDC R0, c[0x0][RZ] ;  /* 0x00000000ff007b82 */ /* 0x011e220000000800 */
[----:B------:R-:W-:-:S07]  /*4fe0*/  ULDC.64 UR10, c[0x0][0x218] ;  /* 0x00008600000a7ab9 */ /* 0x000fce0000000a00 */
[----:B------:R-:W4:Y:S01]  /*4ff0*/  LDC.64 R6, c[0x0][0x228] ;  /* 0x00008a00ff067b82 */ /* 0x000f220000000a00 */
[----:B0-----:R-:W-:-:S04]  /*5000*/  IADD3 R41, R0, R41, R0 ;  /* 0x0000002900297210 */ /* 0x001fc80007ffe000 */
[----:B------:R-:W-:-:S04]  /*5010*/  IADD3 R41, R0, R41, R0 ;  /* 0x0000002900297210 */ /* 0x000fc80007ffe000 */
[----:B------:R-:W-:-:S04]  /*5020*/  IADD3 R41, R0, R41, R0 ;  /* 0x0000002900297210 */ /* 0x000fc80007ffe000 */
[C---:B------:R-:W-:Y:S01]  /*5030*/  IADD3 R0, P6, R41.reuse, UR4, RZ ;  /* 0x0000000429007c10 */ /* 0x040fe2000ffde0ff */
[----:B----4-:R-:W-:-:S03]  /*5040*/  IMAD.WIDE R6, R41, 0x2, R6 ;  /* 0x0000000229067825 */ /* 0x010fc600078e0206 */
        /* <DEDUP_REMOVED lines=25> */
.L_x_88:
[----:B------:R-:W-:Y:S05]  /*51e0*/  BSYNC B0 ;  /* 0x0000000000007941 */ /* 0x000fea0003800000 */
.L_x_87:
[----:B------:R-:W-:Y:S01]  /*51f0*/  ISETP.NE.AND P6, PT, R56, RZ, PT ;  /* 0x000000ff3800720c */ /* 0x000fe20003fc5270 */
[----:B------:R-:W-:-:S12]  /*5200*/  BSSY B0, `(.L_x_89) ;  /* 0x000001f000007945 */ /* 0x000fd80003800000 */
[----:B------:R-:W-:Y:S05]  /*5210*/  @P6 BRA `(.L_x_90) ;  /* 0x0000000000746947 */ /* 0x000fea0003800000 */
[C---:B0---4-:R-:W-:Y:S01]  /*5220*/  IADD3 R0, P6, R54.reuse, UR4, RZ ;  /* 0x0000000436007c10 */ /* 0x051fe2000ffde0ff */
[----:B--2---:R-:W0:Y:S01]  /*5230*/  LDC.64 R4, c[0x0][0x230] ;  /* 0x00008c00ff047b82 */ /* 0x004e220000000a00 */
[----:B------:R-:W-:Y:S02]  /*5240*/  ULDC.64 UR10, c[0x0][0x218] ;  /* 0x00008600000a7ab9 */ /* 0x000fe40000000a00 */
[----:B-1-3--:R-:W-:Y:S01]  /*5250*/  LEA.HI.X.SX32 R3, R54, UR7, 0x1, P6 ;  /* 0x0000000736037c11 */ /* 0x00afe2000b0f0eff */
[----:B------:R-:W-:-:S03]  /*5260*/  IMAD.SHL.U32 R6, R0, 0x2, RZ ;  /* 0x0000000200067824 */ /* 0x000fc600078e00ff */
[----:B------:R-:W-:Y:S02]  /*5270*/  SHF.L.U64.HI R0, R0, 0x1, R3 ;  /* 0x0000000100007819 */ /* 0x000fe40000010203 */
[----:B------:R-:W1:Y:S01]  /*5280*/  LDC.64 R2, c[0x0][0x228] ;  /* 0x00008a00ff027b82 */ /* 0x000e620000000a00 */
[----:B------:R-:W-:-:S04]  /*5290*/  IADD3 R8, P6, R6, UR10, RZ ;  /* 0x0000000a06087c10 */ /* 0x000fc8000ffde0ff */
[----:B------:R-:W-:Y:S01]  /*52a0*/  IADD3.X R9, R0, UR11, RZ, P6, !PT ;  /* 0x0000000b00097c10 */ /* 0x000fe2000b7fe4ff */
[----:B------:R-:W-:Y:S02]  /*52b0*/  ULDC.64 UR10, c[0x0][0x210] ;  /* 0x00008400000a7ab9 */ /* 0x000fe40000000a00 */
[----:B------:R-:W-:Y:S02]  /*52c0*/  IADD3 R6, P6, R6, UR10, RZ ;  /* 0x0000000a06067c10 */ /* 0x000fe4000ffde0ff */
[----:B------:R-:W2:Y:S02]  /*52d0*/  LDG.E.U16 R8, desc[UR8][R8.64] ;  /* 0x0000000808087981 */ /* 0x000ea4000c1e1500 */
[----:B------:R-:W-:Y:S01]  /*52e0*/  IADD3.X R7, R0, UR11, RZ, P6, !PT ;  /* 0x0000000b00077c10 */ /* 0x000fe2000b7fe4ff */
[----:B0-----:R-:W-:-:S06]  /*52f0*/  IMAD.WIDE R4, R54, 0x2, R4 ;  /* 0x0000000236047825 */ /* 0x001fcc00078e0204 */
[----:B------:R-:W3:Y:S01]  /*5300*/  LDG.E.U16 R4, desc[UR8][R4.64] ;  /* 0x0000000804047981 */ /* 0x000ee2000c1e1500 */
[----:B-1----:R-:W-:-:S06]  /*5310*/  IMAD.WIDE R2, R54, 0x2, R2 ;  /* 0x0000000236027825 */ /* 0x002fcc00078e0202 */
        /* <DEDUP_REMOVED lines=13> */
.L_x_90:
[----:B------:R-:W-:Y:S05]  /*53f0*/  BSYNC B0 ;  /* 0x0000000000007941 */ /* 0x000fea0003800000 */
.L_x_89:
[----:B------:R-:W-:Y:S01]  /*5400*/  ISETP.NE.AND P6, PT, R57, RZ, PT ;  /* 0x000000ff3900720c */ /* 0x000fe20003fc5270 */
[----:B------:R-:W-:-:S12]  /*5410*/  BSSY B0, `(.L_x_91) ;  /* 0x0000021000007945 */ /* 0x000fd80003800000 */
[----:B------:R-:W-:Y:S05]  /*5420*/  @P6 BRA `(.L_x_92) ;  /* 0x00000000007c6947 */ /* 0x000fea0003800000 */
[----:B------:R-:W5:Y:S01]  /*5430*/  LDC.64 R8, c[0x0][0x228] ;  /* 0x00008a00ff087b82 */ /* 0x000f620000000a00 */
[----:B------:R-:W-:Y:S01]  /*5440*/  ULDC UR5, c[0x0][0x0] ;  /* 0x0000000000057ab9 */ /* 0x000fe20000000800 */
[----:B------:R-:W-:Y:S01]  /*5450*/  ULDC.64 UR10, c[0x0][0x218] ;  /* 0x00008600000a7ab9 */ /* 0x000fe20000000a00 */
[----:B------:R-:W-:-:S05]  /*5460*/  VIADD R11, R54, UR5 ;  /* 0x00000005360b7c36 */ /* 0x000fca0008000000 */
[----:B0-----:R-:W0:Y:S01]  /*5470*/  LDC.64 R6, c[0x0][0x230] ;  /* 0x00008c00ff067b82 */ /* 0x001e220000000a00 */
[----:B----4-:R-:W-:-:S04]  /*5480*/  IADD3 R0, P6, R11, UR4, RZ ;  /* 0x000000040b007c10 */ /* 0x010fc8000ffde0ff */
[----:B-123--:R-:W-:Y:S01]  /*5490*/  LEA.HI.X.SX32 R3, R11, UR7, 0x1, P6 ;  /* 0x000000070b037c11 */ /* 0x00efe2000b0f0eff */
[----:B------:R-:W-:-:S03]  /*54a0*/  IMAD.SHL.U32 R2, R0, 0x2, RZ ;  /* 0x0000000200027824 */ /* 0x000fc600078e00ff */
[----:B------:R-:W-:Y:S02]  /*54b0*/  SHF.L.U64.HI R0, R0, 0x1, R3 ;  /* 0x0000000100007819 */ /* 0x000fe40000010203 */
[----:B------:R-:W-:-:S04]  /*54c0*/  IADD3 R4, P6, R2, UR10, RZ ;  /* 0x0000000a02047c10 */ /* 0x000fc8000ffde0ff */
[----:B------:R-:W-:Y:S01]  /*54d0*/  IADD3.X R5, R0, UR11, RZ, P6, !PT ;  /* 0x0000000b00057c10 */ /* 0x000fe2000b7fe4ff */
[C---:B-----5:R-:W-:Y:S01]  /*54e0*/  IMAD.WIDE R8, R11.reuse, 0x2, R8 ;  /* 0x000000020b087825 */ /* 0x060fe200078e0208 */
[----:B------:R-:W-:Y:S02]  /*54f0*/  ULDC.64 UR10, c[0x0][0x210] ;  /* 0x00008400000a7ab9 */ /* 0x000fe40000000a00 */
[----:B------:R-:W-:Y:S01]  /*5500*/  IADD3 R2, P6, R2, UR10, RZ ;  /* 0x0000000a02027c10 */ /* 0x000fe2000ffde0ff */
[----:B------:R-:W2:Y:S03]  /*5510*/  LDG.E.U16 R4, desc[UR8][R4.64] ;  /* 0x0000000804047981 */ /* 0x000ea6000c1e1500 */
[----:B------:R-:W-:Y:S01]  /*5520*/  IADD3.X R3, R0, UR11, RZ, P6, !PT ;  /* 0x0000000b00037c10 */ /* 0x000fe2000b7fe4ff */
[----:B0-----:R-:W-:Y:S01]  /*5530*/  IMAD.WIDE R6, R11, 0x2, R6 ;  /* 0x000000020b067825 */ /* 0x001fe200078e0206 */
[----:B------:R-:W3:Y:S05]  /*5540*/  LDG.E.U16 R8, desc[UR8][R8.64] ;  /* 0x0000000808087981 */ /* 0x000eea000c1e1500 */
        /* <DEDUP_REMOVED lines=13> */
.L_x_92:
[----:B------:R-:W-:Y:S05]  /*5620*/  BSYNC B0 ;  /* 0x0000000000007941 */ /* 0x000fea0003800000 */
.L_x_91:
[----:B------:R-:W-:Y:S01]  /*5630*/  ISETP.NE.AND P6, PT, R59, RZ, PT ;  /* 0x000000ff3b00720c */ /* 0x000fe20003fc5270 */
[----:B------:R-:W-:-:S12]  /*5640*/  BSSY B0, `(.L_x_93) ;  /* 0x0000021000007945 */ /* 0x000fd80003800000 */
[----:B------:R-:W-:Y:S05]  /*5650*/  @P6 BRA `(.L_x_94) ;  /* 0x00000000007c6947 */ /* 0x000fea0003800000 */
[----:B0-----:R-:W0:Y:S01]  /*5660*/  LDC R7, c[0x0][RZ] ;  /* 0x00000000ff077b82 */ /* 0x001e220000000800 */
[----:B------:R-:W-:-:S07]  /*5670*/  ULDC.64 UR10, c[0x0][0x218] ;  /* 0x00008600000a7ab9 */ /* 0x000fce0000000a00 */
[----:B------:R-:W5:Y:S08]  /*5680*/  LDC.64 R8, c[0x0][0x228] ;  /* 0x00008a00ff087b82 */ /* 0x000f700000000a00 */
[----:B------:R-:W5:Y:S01]  /*5690*/  LDC.64 R10, c[0x0][0x230] ;  /* 0x00008c00ff0a7b82 */ /* 0x000f620000000a00 */
[----:B0-----:R-:W-:-:S04]  /*56a0*/  IADD3 R7, R7, R54, R7 ;  /* 0x0000003607077210 */ /* 0x001fc80007ffe007 */
[----:B----4-:R-:W-:-:S04]  /*56b0*/  IADD3 R0, P6, R7, UR4, RZ ;  /* 0x0000000407007c10 */ /* 0x010fc8000ffde0ff */
[C---:B-123--:R-:W-:Y:S01]  /*56c0*/  LEA.HI.X.SX32 R3, R7.reuse, UR7, 0x1, P6 ;  /* 0x0000000707037c11 */ /* 0x04efe2000b0f0eff */
[C---:B------:R-:W-:Y:S02]  /*56d0*/  IMAD.SHL.U32 R2, R0.reuse, 0x2, RZ ;  /* 0x0000000200027824 */ /* 0x040fe400078e00ff */
[C---:B-----5:R-:W-:Y:S01]  /*56e0*/  IMAD.WIDE R8, R7.reuse, 0x2, R8 ;  /* 0x0000000207087825 */ /* 0x060fe200078e0208 */
[----:B------:R-:W-:Y:S02]  /*56f0*/  SHF.L.U64.HI R0, R0, 0x1, R3 ;  /* 0x0000000100007819 */ /* 0x000fe40000010203 */
[----:B------:R-:W-:Y:S01]  /*5700*/  IADD3 R4, P6, R2, UR10, RZ ;  /* 0x0000000a02047c10 */ /* 0x000fe2000ffde0ff */
[----:B------:R-:W-:Y:S02]  /*5710*/  IMAD.WIDE R10, R7, 0x2, R10 ;  /* 0x00000002070a7825 */ /* 0x000fe400078e020a */
[----:B------:R-:W2:Y:S01]  /*5720*/  LDG.E.U16 R8, desc[UR8][R8.64] ;  /* 0x0000000808087981 */ /* 0x000ea2000c1e1500 */
[----:B------:R-:W-:Y:S01]  /*5730*/  IADD3.X R5, R0, UR11, RZ, P6, !PT ;  /* 0x0000000b00057c10 */ /* 0x000fe2000b7fe4ff */
[----:B------:R-:W-:-:S02]  /*5740*/  ULDC.64 UR10, c[0x0][0x210] ;  /* 0x00008400000a7ab9 */ /* 0x000fc40000000a00 */
[----:B------:R-:W-:Y:S01]  /*5750*/  IADD3 R2, P6, R2, UR10, RZ ;  /* 0x0000000a02027c10 */ /* 0x000fe2000ffde0ff */
[----:B------:R-:W3:Y:S03]  /*5760*/  LDG.E.U16 R10, desc[UR8][R10.64] ;  /* 0x000000080a0a7981 */ /* 0x000ee6000c1e1500 */
[----:B------:R-:W-:Y:S01]  /*5770*/  IADD3.X R3, R0, UR11, RZ, P6, !PT ;  /* 0x0000000b00037c10 */ /* 0x000fe2000b7fe4ff */
        /* <DEDUP_REMOVED lines=8> */
[----:B----4-:R-:W-:-:S03]  /*5800*/  HADD2.F32 R7, -RZ, R4.H0_H0 ;  /* 0x20000004ff077230 */ /* 0x010fc60000004100 */
[----:B------:R-:W-:-:S04]  /*5810*/  FFMA.FTZ R6, R6, R13, R15 ;  /* 0x0000000d06067223 */ /* 0x000fc8000001000f */
[----:B------:R-:W-:-:S05]  /*5820*/  FADD.FTZ R6, R6, R7 ;  /* 0x0000000706067221 */ /* 0x000fca0000010000 */
[----:B------:R-:W-:-:S05]  /*5830*/  F2FP.F16.F32.PACK_AB R6, RZ, R6 ;  /* 0x00000006ff06723e */ /* 0x000fca00000000ff */
[----:B------:R0:W-:Y:S02]  /*5840*/  STG.E.U16 desc[UR8][R2.64], R6 ;  /* 0x0000000602007986 */ /* 0x0001e4000c101508 */
.L_x_94:
[----:B------:R-:W-:Y:S05]  /*5850*/  BSYNC B0 ;  /* 0x0000000000007941 */ /* 0x000fea0003800000 */
.L_x_93:
[----:B------:R-:W-:Y:S04]  /*5860*/  BSSY B0, `(.L_x_95) ;  /* 0x0000022000007945 */ /* 0x000fe80003800000 */
[----:B------:R-:W-:Y:S05]  /*5870*/  @P0 BRA `(.L_x_96) ;  /* 0x0000000000800947 */ /* 0x000fea0003800000 */
[----:B0-----:R-:W4:Y:S01]  /*5880*/  LDC R7, c[0x0][RZ] ;  /* 0x00000000ff077b82 */ /* 0x001f220000000800 */
[----:B------:R-:W-:-:S07]  /*5890*/  ULDC.64 UR10, c[0x0][0x218] ;  /* 0x00008600000a7ab9 */ /* 0x000fce0000000a00 */
[----:B------:R-:W0:Y:S08]  /*58a0*/  LDC.64 R8, c[0x0][0x228] ;  /* 0x00008a00ff087b82 */ /* 0x000e300000000a00 */
[----:B------:R-:W5:Y:S01]  /*58b0*/  LDC.64 R10, c[0x0][0x230] ;  /* 0x00008c00ff0a7b82 */ /* 0x000f620000000a00 */
[----:B----4-:R-:W-:-:S05]  /*58c0*/  IADD3 R0, R7, R54, R7 ;  /* 0x0000003607007210 */ /* 0x010fca0007ffe007 */
[----:B------:R-:W-:-:S04]  /*58d0*/  IMAD.IADD R7, R0, 0x1, R7 ;  /* 0x0000000100077824 */ /* 0x000fc800078e0207 */
[C---:B0-----:R-:W-:Y:S01]  /*58e0*/  IMAD.WIDE R8, R7.reuse, 0x2, R8 ;  /* 0x0000000207087825 */ /* 0x041fe200078e0208 */
[----:B------:R-:W-:-:S04]  /*58f0*/  IADD3 R0, P0, R7, UR4, RZ ;  /* 0x0000000407007c10 */ /* 0x000fc8000ff1e0ff */
[C---:B-123--:R-:W-:Y:S01]  /*5900*/  LEA.HI.X.SX32 R3, R7.reuse, UR7, 0x1, P0 ;  /* 0x0000000707037c11 */ /* 0x04efe200080f0eff */
[C---:B------:R-:W-:Y:S01]  /*5910*/  IMAD.SHL.U32 R2, R0.reuse, 0x2, RZ ;  /* 0x0000000200027824 */ /* 0x040fe200078e00ff */
[----:B------:R-:W2:Y:S01]  /*5920*/  LDG.E.U16 R8, desc[UR8][R8.64] ;  /* 0x0000000808087981 */ /* 0x000ea2000c1e1500 */
[----:B-----5:R-:W-:Y:S01]  /*5930*/  IMAD.WIDE R10, R7, 0x2, R10 ;  /* 0x00000002070a7825 */ /* 0x020fe200078e020a */
[----:B------:R-:W-:Y:S02]  /*5940*/  SHF.L.U64.HI R0, R0, 0x1, R3 ;  /* 0x0000000100007819 */ /* 0x000fe40000010203 */
[----:B------:R-:W-:-:S03]  /*5950*/  IADD3 R4, P0, R2, UR10, RZ ;  /* 0x0000000a02047c10 */ /* 0x000fc6000ff1e0ff */
[----:B------:R-:W3:Y:S01]  /*5960*/  LDG.E.U16 R10, desc[UR8][R10.64] ;  /* 0x000000080a0a7981 */ /* 0x000ee2000c1e1500 */
[----:B------:R-:W-:Y:S01]  /*5970*/  IADD3.X R5, R0, UR11, RZ, P0, !PT ;  /* 0x0000000b00057c10 */ /* 0x000fe200087fe4ff */
[----:B------:R-:W-:Y:S02]  /*5980*/  ULDC.64 UR10, c[0x0][0x210] ;  /* 0x00008400000a7ab9 */ /* 0x000fe40000000a00 */
[----:B------:R-:W-:Y:S02]  /*5990*/  IADD3 R2, P0, R2, UR10, RZ ;  /* 0x0000000a02027c10 */ /* 0x000fe4000ff1e0ff */
[----:B------:R-:W4:Y:S02]  /*59a0*/  LDG.E.U16 R4, desc[UR8][R4.64] ;  /* 0x0000000804047981 */ /* 0x000f24000c1e1500 */
[----:B------:R-:W-:Y:S02]  /*59b0*/  IADD3.X R3, R0, UR11, RZ, P0, !PT ;  /* 0x0000000b00037c10 */ /* 0x000fe400087fe4ff */
[----:B------:R-:W-:-:S05]  /*59c0*/  LEA R0, R33, R38, 0x18 ;  /* 0x0000002621007211 */ /* 0x000fca00078ec0ff */
[----:B------:R-:W0:Y:S01]  /*59d0*/  LDS.64 R6, [R0] ;  /* 0x0000000000067984 */ /* 0x000e220000000a00 */
[----:B------:R-:W-:-:S05]  /*59e0*/  HADD2.F32 R17, -RZ, R17.H0_H0 ;  /* 0x20000011ff117230 */ /* 0x000fca0000004100 */
[----:B0-----:R-:W-:-:S04]  /*59f0*/  FADD.FTZ R6, R17, -R6 ;  /* 0x8000000611067221 */ /* 0x001fc80000010000 */
[----:B------:R-:W-:Y:S01]  /*5a00*/  FMUL.FTZ R6, R6, R7 ;  /* 0x0000000706067220 */ /* 0x000fe20000410000 */
[----:B--2---:R-:W-:Y:S02]  /*5a10*/  HADD2.F32 R13, -RZ, R8.H0_H0 ;  /* 0x20000008ff0d7230 */ /* 0x004fe40000004100 */
[----:B---3--:R-:W-:-:S05]  /*5a20*/  HADD2.F32 R15, -RZ, R10.H0_H0 ;  /* 0x2000000aff0f7230 */ /* 0x008fca0000004100 */
[----:B------:R-:W-:Y:S01]  /*5a30*/  FFMA.FTZ R6, R6, R13, R15 ;  /* 0x0000000d06067223 */ /* 0x000fe2000001000f */
[----:B----4-:R-:W-:-:S05]  /*5a40*/  HADD2.F32 R7, -RZ, R4.H0_H0 ;  /* 0x20000004ff077230 */ /* 0x010fca0000004100 */
[----:B------:R-:W-:-:S05]  /*5a50*/  FADD.FTZ R6, R6, R7 ;  /* 0x0000000706067221 */ /* 0x000fca0000010000 */
[----:B------:R-:W-:-:S05]  /*5a60*/  F2FP.F16.F32.PACK_AB R6, RZ, R6 ;  /* 0x00000006ff06723e */ /* 0x000fca00000000ff */
[----:B------:R0:W-:Y:S02]  /*5a70*/  STG.E.U16 desc[UR8][R2.64], R6 ;  /* 0x0000000602007986 */ /* 0x0001e4000c101508 */
.L_x_96:
[----:B------:R-:W-:Y:S05]  /*5a80*/  BSYNC B0 ;  /* 0x0000000000007941 */ /* 0x000fea0003800000 */
.L_x_95:
[----:B------:R-:W-:Y:S01]  /*5a90*/  ISETP.NE.AND P0, PT, R61, RZ, PT ;  /* 0x000000ff3d00720c */ /* 0x000fe20003f05270 */
[----:B------:R-:W-:-:S12]  /*5aa0*/  BSSY B0, `(.L_x_97) ;  /* 0x0000022000007945 */ /* 0x000fd80003800000 */
[----:B------:R-:W-:Y:S05]  /*5ab0*/  @P0 BRA `(.L_x_98) ;  /* 0x0000000000800947 */ /* 0x000fea0003800000 */
[----:B------:R-:W4:Y:S01]  /*5ac0*/  LDC R11, c[0x0][RZ] ;  /* 0x00000000ff0b7b82 */ /* 0x000f220000000800 */
[----:B------:R-:W-:-:S07]  /*5ad0*/  ULDC.64 UR10, c[0x0][0x218] ;  /* 0x00008600000a7ab9 */ /* 0x000fce0000000a00 */
[----:B0-----:R-:W0:Y:S08]  /*5ae0*/  LDC.64 R6, c[0x0][0x228] ;  /* 0x00008a00ff067b82 */ /* 0x001e300000000a00 */
[----:B------:R-:W5:Y:S01]  /*5af0*/  LDC.64 R8, c[0x0][0x230] ;  /* 0x00008c00ff087b82 */ /* 0x000f620000000a00 */
[----:B----4-:R-:W-:-:S04]  /*5b00*/  IADD3 R0, R11, R54, R11 ;  /* 0x000000360b007210 */ /* 0x010fc80007ffe00b */
[----:B------:R-:W-:-:S04]  /*5b10*/  IADD3 R11, R11, R0, R11 ;  /* 0x000000000b0b7210 */ /* 0x000fc80007ffe00b */
[C---:B------:R-:W-:Y:S01]  /*5b20*/  IADD3 R0, P0, R11.reuse, UR4, RZ ;  /* 0x000000040b007c10 */ /* 0x040fe2000ff1e0ff */
[----:B0-----:R-:W-:-:S03]  /*5b30*/  IMAD.WIDE R6, R11, 0x2, R6 ;  /* 0x000000020b067825 */ /* 0x001fc600078e0206 */
[C---:B-123--:R-:W-:Y:S01]  /*5b40*/  LEA.HI.X.SX32 R3, R11.reuse, UR7, 0x1, P0 ;  /* 0x000000070b037c11 */ /* 0x04efe200080f0eff */
[C---:B------:R-:W-:Y:S02]  /*5b50*/  IMAD.SHL.U32 R2, R0.reuse, 0x2, RZ ;  /* 0x0000000200027824 */ /* 0x040fe400078e00ff */
[----:B------:R-:W2:Y:S01]  /*5b60*/  LDG.E.U16 R6, desc[UR8][R6.64] ;  /* 0x0000000806067981 */ /* 0x000ea2000c1e1500 */
[----:B-----5:R-:W-:Y:S01]  /*5b70*/  IMAD.WIDE R8, R11, 0x2, R8 ;  /* 0x000000020b087825 */ /* 0x020fe200078e0208 */
[----:B------:R-:W-:Y:S02]  /*5b80*/  SHF.L.U64.HI R0, R0, 0x1, R3 ;  /* 0x0000000100007819 */ /* 0x000fe40000010203 */
[----:B------:R-:W-:-:S03]  /*5b90*/  IADD3 R4, P0, R2, UR10, RZ ;  /* 0x0000000a02047c10 */ /* 0x000fc6000ff1e0ff */
[----:B------:R-:W3:Y:S01]  /*5ba0*/  LDG.E.U16 R8, desc[UR8][R8.64] ;  /* 0x0000000808087981 */ /* 0x000ee2000c1e1500 */
[----:B------:R-:W-:Y:S01]  /*5bb0*/  IADD3.X R5, R0, UR11, RZ, P0, !PT ;  /* 0x0000000b00057c10 */ /* 0x000fe200087fe4ff */
[----:B------:R-:W-:Y:S01]  /*5bc0*/  ULDC.64 UR10, c[0x0][0x210] ;  /* 0x00008400000a7ab9 */ /* 0x000fe20000000a00 */
[----:B------:R-:W-:Y:S01]  /*5bd0*/  LEA R10, R33, R38, 0x18 ;  /* 0x00000026210a7211 */ /* 0x000fe200078ec0ff */
[----:B------:R-:W-:Y:S01]  /*5be0*/  HADD2.F32 R11, -RZ, R18.H0_H0 ;  /* 0x20000012ff0b7230 */ /* 0x000fe20000004100 */
[----:B------:R-:W-:Y:S01]  /*5bf0*/  IADD3 R2, P0, R2, UR10, RZ ;  /* 0x0000000a02027c10 */ /* 0x000fe2000ff1e0ff */
[----:B------:R-:W4:Y:S03]  /*5c00*/  LDG.E.U16 R4, desc[UR8][R4.64] ;  /* 0x0000000804047981 */ /* 0x000f26000c1e1500 */
[----:B------:R-:W-:Y:S01]  /*5c10*/  IADD3.X R3, R0, UR11, RZ, P0, !PT ;  /* 0x0000000b00037c10 */ /* 0x000fe200087fe4ff */
[----:B------:R-:W0:Y:S02]  /*5c20*/  LDS.64 R14, [R10] ;  /* 0x000000000a0e7984 */ /* 0x000e240000000a00 */
        /* <DEDUP_REMOVED lines=9> */
.L_x_98:
[----:B------:R-:W-:Y:S05]  /*5cc0*/  BSYNC B0 ;  /* 0x0000000000007941 */ /* 0x000fea0003800000 */
.L_x_97:
[----:B------:R-:W-:Y:S01]  /*5cd0*/  ISETP.NE.AND P0, PT, R63, RZ, PT ;  /* 0x000000ff3f00720c */ /* 0x000fe20003f05270 */
[----:B------:R-:W-:-:S12]  /*5ce0*/  BSSY B0, `(.L_x_99) ;  /* 0x0000023000007945 */ /* 0x000fd80003800000 */
[----:B------:R-:W-:Y:S05]  /*5cf0*/  @P0 BRA `(.L_x_100) ;  /* 0x0000000000840947 */ /* 0x000fea0003800000 */
[----:B------:R-:W4:Y:S01]  /*5d00*/  LDC R11, c[0x0][RZ] ;  /* 0x00000000ff0b7b82 */ /* 0x000f220000000800 */
[----:B------:R-:W-:-:S07]  /*5d10*/  ULDC.64 UR10, c[0x0][0x218] ;  /* 0x00008600000a7ab9 */ /* 0x000fce0000000a00 */
[----:B0-2---:R-:W0:Y:S08]  /*5d20*/  LDC.64 R4, c[0x0][0x228] ;  /* 0x00008a00ff047b82 */ /* 0x005e300000000a00 */
[----:B------:R-:W2:Y:S01]  /*5d30*/  LDC.64 R6, c[0x0][0x230] ;  /* 0x00008c00ff067b82 */ /* 0x000ea20000000a00 */
[----:B----4-:R-:W-:-:S04]  /*5d40*/  IADD3 R0, R11, R54, R11 ;  /* 0x000000360b007210 */ /* 0x010fc80007ffe00b */
[----:B------:R-:W-:-:S05]  /*5d50*/  IADD3 R0, R11, R0, R11 ;  /* 0x000000000b007210 */ /* 0x000fca0007ffe00b */
[----:B------:R-:W-:-:S04]  /*5d60*/  IMAD.IADD R11, R0, 0x1, R11 ;  /* 0x00000001000b7824 */ /* 0x000fc800078e020b */
[C---:B0-----:R-:W-:Y:S01]  /*5d70*/  IMAD.WIDE R4, R11.reuse, 0x2, R4 ;  /* 0x000000020b047825 */ /* 0x041fe200078e0204 */
[----:B------:R-:W-:-:S03]  /*5d80*/  IADD3 R0, P0, R11, UR4, RZ ;  /* 0x000000040b007c10 */ /* 0x000fc6000ff1e0ff */
[C---:B--2---:R-:W-:Y:S01]  /*5d90*/  IMAD.WIDE R6, R11.reuse, 0x2, R6 ;  /* 0x000000020b067825 */ /* 0x044fe200078e0206 */
[----:B-1-3--:R-:W-:Y:S01]  /*5da0*/  LEA.HI.X.SX32 R3, R11, UR7, 0x1, P0 ;  /* 0x000000070b037c11 */ /* 0x00afe200080f0eff */
[----:B------:R-:W2:Y:S02]  /*5db0*/  LDG.E.U16 R4, desc[UR8][R4.64] ;  /* 0x0000000804047981 */ /* 0x000ea4000c1e1500 */
[C---:B------:R-:W-:Y:S01]  /*5dc0*/  IMAD.SHL.U32 R2, R0.reuse, 0x2, RZ ;  /* 0x0000000200027824 */ /* 0x040fe200078e00ff */
[----:B------:R-:W-:Y:S01]  /*5dd0*/  SHF.L.U64.HI R0, R0, 0x1, R3 ;  /* 0x0000000100007819 */ /* 0x000fe20000010203 */
[----:B------:R-:W3:Y:S03]  /*5de0*/  LDG.E.U16 R6, desc[UR8][R6.64] ;  /* 0x0000000806067981 */ /* 0x000ee6000c1e1500 */
[----:B------:R-:W-:-:S04]  /*5df0*/  IADD3 R8, P0, R2, UR10, RZ ;  /* 0x0000000a02087c10 */ /* 0x000fc8000ff1e0ff */
        /* <DEDUP_REMOVED lines=17> */
.L_x_100:
[----:B------:R-:W-:Y:S05]  /*5f10*/  BSYNC B0 ;  /* 0x0000000000007941 */ /* 0x000fea0003800000 */
.L_x_99:
[----:B------:R-:W-:Y:S01]  /*5f20*/  ISETP.NE.AND P0, PT, R64, RZ, PT ;  /* 0x000000ff4000720c */ /* 0x000fe20003f05270 */
[----:B------:R-:W-:-:S12]  /*5f30*/  BSSY B0, `(.L_x_101) ;  /* 0x0000023000007945 */ /* 0x000fd80003800000 */
[----:B------:R-:W-:Y:S05]  /*5f40*/  @P0 BRA `(.L_x_102) ;  /* 0x0000000000840947 */ /* 0x000fea0003800000 */
[----:B------:R-:W5:Y:S01]  /*5f50*/  LDC R11, c[0x0][RZ] ;  /* 0x00000000ff0b7b82 */ /* 0x000f620000000800 */
[----:B------:R-:W-:-:S07]  /*5f60*/  ULDC.64 UR10, c[0x0][0x218] ;  /* 0x00008600000a7ab9 */ /* 0x000fce0000000a00 */
[----:B0-2---:R-:W0:Y:S08]  /*5f70*/  LDC.64 R4, c[0x0][0x228] ;  /* 0x00008a00ff047b82 */ /* 0x005e300000000a00 */
[----:B------:R-:W2:Y:S01]  /*5f80*/  LDC.64 R6, c[0x0][0x230] ;  /* 0x00008c00ff067b82 */ /* 0x000ea20000000a00 */
[----:B-----5:R-:W-:-:S04]  /*5f90*/  IADD3 R54, R11, R54, R11 ;  /* 0x000000360b367210 */ /* 0x020fc80007ffe00b */
[----:B------:R-:W-:-:S04]  /*5fa0*/  IADD3 R54, R11, R54, R11 ;  /* 0x000000360b367210 */ /* 0x000fc80007ffe00b */
[----:B------:R-:W-:-:S04]  /*5fb0*/  IADD3 R11, R11, R54, R11 ;  /* 0x000000360b0b7210 */ /* 0x000fc80007ffe00b */
[C---:B----4-:R-:W-:Y:S01]  /*5fc0*/  IADD3 R0, P0, R11.reuse, UR4, RZ ;  /* 0x000000040b007c10 */ /* 0x050fe2000ff1e0ff */
[----:B0-----:R-:W-:-:S03]  /*5fd0*/  IMAD.WIDE R4, R11, 0x2, R4 ;  /* 0x000000020b047825 */ /* 0x001fc600078e0204 */
[C---:B-1-3--:R-:W-:Y:S01]  /*5fe0*/  LEA.HI.X.SX32 R3, R11.reuse, UR7, 0x1, P0 ;  /* 0x000000070b037c11 */ /* 0x04afe200080f0eff */
[C---:B------:R-:W-:Y:S02]  /*5ff0*/  IMAD.SHL.U32 R2, R0.reuse, 0x2, RZ ;  /* 0x0000000200027824 */ /* 0x040fe400078e00ff */
[----:B--2---:R-:W-:Y:S01]  /*6000*/  IMAD.WIDE R6, R11, 0x2, R6 ;  /* 0x000000020b067825 */ /* 0x004fe200078e0206 */
[----:B------:R-:W-:Y:S01]  /*6010*/  SHF.L.U64.HI R0, R0, 0x1, R3 ;  /* 0x0000000100007819 */ /* 0x000fe20000010203 */
[----:B------:R-:W2:Y:S01]  /*6020*/  LDG.E.U16 R4, desc[UR8][R4.64] ;  /* 0x0000000804047981 */ /* 0x000ea2000c1e1500 */
        /* <DEDUP_REMOVED lines=19> */
.L_x_102:
[----:B------:R-:W-:Y:S05]  /*6160*/  BSYNC B0 ;  /* 0x0000000000007941 */ /* 0x000fea0003800000 */
.L_x_101:
[----:B------:R-:W-:Y:S01]  /*6170*/  ISETP.NE.AND P0, PT, R66, RZ, PT ;  /* 0x000000ff4200720c */ /* 0x000fe20003f05270 */
[----:B------:R-:W-:-:S12]  /*6180*/  BSSY B0, `(.L_x_103) ;  /* 0x000001f000007945 */ /* 0x000fd80003800000 */
[----:B------:R-:W-:Y:S05]  /*6190*/  @P0 BRA `(.L_x_104) ;  /* 0x0000000000740947 */ /* 0x000fea0003800000 */
[----:B0-2---:R-:W0:Y:S01]  /*61a0*/  LDC.64 R4, c[0x0][0x228] ;  /* 0x00008a00ff047b82 */ /* 0x005e220000000a00 */
[----:B----4-:R-:W-:Y:S01]  /*61b0*/  IADD3 R0, P0, R65, UR4, RZ ;  /* 0x0000000441007c10 */ /* 0x010fe2000ff1e0ff */
[----:B------:R-:W-:-:S03]  /*61c0*/  ULDC.64 UR10, c[0x0][0x218] ;  /* 0x00008600000a7ab9 */ /* 0x000fc60000000a00 */
[----:B-1-3--:R-:W-:Y:S01]  /*61d0*/  LEA.HI.X.SX32 R3, R65, UR7, 0x1, P0 ;  /* 0x0000000741037c11 */ /* 0x00afe200080f0eff */
[C---:B------:R-:W-:Y:S02]  /*61e0*/  IMAD.SHL.U32 R2, R0.reuse, 0x2, RZ ;  /* 0x0000000200027824 */ /* 0x040fe400078e00ff */
[----:B------:R-:W1:Y:S01]  /*61f0*/  LDC.64 R6, c[0x0][0x230] ;  /* 0x00008c00ff067b82 */ /* 0x000e620000000a00 */
[----:B------:R-:W-:Y:S02]  /*6200*/  SHF.L.U64.HI R0, R0, 0x1, R3 ;  /* 0x0000000100007819 */ /* 0x000fe40000010203 */
[----:B------:R-:W-:-:S04]  /*6210*/  IADD3 R8, P0, R2, UR10, RZ ;  /* 0x0000000a02087c10 */ /* 0x000fc8000ff1e0ff */
[----:B------:R-:W-:Y:S01]  /*6220*/  IADD3.X R9, R0, UR11, RZ, P0, !PT ;  /* 0x0000000b00097c10 */ /* 0x000fe200087fe4ff */
[----:B------:R-:W-:Y:S01]  /*6230*/  ULDC.64 UR10, c[0x0][0x210] ;  /* 0x00008400000a7ab9 */ /* 0x000fe20000000a00 */
[----:B------:R-:W-:Y:S01]  /*6240*/  LEA R10, R33, R38, 0x18 ;  /* 0x00000026210a7211 */ /* 0x000fe200078ec0ff */
[----:B------:R-:W-:Y:S01]  /*6250*/  HADD2.F32 R21, -RZ, R21.H0_H0 ;  /* 0x20000015ff157230 */ /* 0x000fe20000004100 */
[----:B------:R-:W-:Y:S01]  /*6260*/  IADD3 R2, P0, R2, UR10, RZ ;  /* 0x0000000a02027c10 */ /* 0x000fe2000ff1e0ff */
[----:B------:R-:W2:Y:S03]  /*6270*/  LDG.E.U16 R8, desc[UR8][R8.64] ;  /* 0x0000000808087981 */ /* 0x000ea6000c1e1500 */
[----:B------:R-:W-:Y:S01]  /*6280*/  IADD3.X R3, R0, UR11, RZ, P0, !PT ;  /* 0x0000000b00037c10 */ /* 0x000fe200087fe4ff */
[C---:B0-----:R-:W-:Y:S01]  /*6290*/  IMAD.WIDE R4, R65.reuse, 0x2, R4 ;  /* 0x0000000241047825 */ /* 0x041fe200078e0204 */
[----:B------:R-:W0:Y:S05]  /*62a0*/  LDS.64 R14, [R10] ;  /* 0x000000000a0e7984 */ /* 0x000e2a0000000a00 */
[----:B------:R-:W3:Y:S01]  /*62b0*/  LDG.E.U16 R4, desc[UR8][R4.64] ;  /* 0x0000000804047981 */ /* 0x000ee2000c1e1500 */
[----:B-1----:R-:W-:-:S06]  /*62c0*/  IMAD.WIDE R6, R65, 0x2, R6 ;  /* 0x0000000241067825 */ /* 0x002fcc00078e0206 */
[----:B------:R-:W4:Y:S01]  /*62d0*/  LDG.E.U16 R6, desc[UR8][R6.64] ;  /* 0x0000000806067981 */ /* 0x000f22000c1e1500 */
        /* <DEDUP_REMOVED lines=9> */
.L_x_104:
[----:B------:R-:W-:Y:S05]  /*6370*/  BSYNC B0 ;  /* 0x0000000000007941 */ /* 0x000fea0003800000 */
.L_x_103:
[----:B------:R-:W-:Y:S01]  /*6380*/  ISETP.NE.AND P0, PT, R68, RZ, PT ;  /* 0x000000ff4400720c */ /* 0x000fe20003f05270 */
[----:B------:R-:W-:-:S12]  /*6390*/  BSSY B0, `(.L_x_105) ;  /* 0x0000021000007945 */ /* 0x000fd80003800000 */
[----:B------:R-:W-:Y:S05]  /*63a0*/  @P0 BRA `(.L_x_106) ;  /* 0x00000000007c0947 */ /* 0x000fea0003800000 */
[----:B0-2---:R-:W0:Y:S01]  /*63b0*/  LDC.64 R4, c[0x0][0x228] ;  /* 0x00008a00ff047b82 */ /* 0x005e220000000a00 */
[----:B------:R-:W-:Y:S01]  /*63c0*/  ULDC UR5, c[0x0][0x0] ;  /* 0x0000000000057ab9 */ /* 0x000fe20000000800 */
[----:B------:R-:W-:Y:S01]  /*63d0*/  ULDC.64 UR10, c[0x0][0x218] ;  /* 0x00008600000a7ab9 */ /* 0x000fe20000000a00 */
[----:B------:R-:W-:-:S05]  /*63e0*/  VIADD R11, R65, UR5 ;  /* 0x00000005410b7c36 */ /* 0x000fca0008000000 */
[----:B------:R-:W2:Y:S01]  /*63f0*/  LDC.64 R6, c[0x0][0x230] ;  /* 0x00008c00ff067b82 */ /* 0x000ea20000000a00 */
[----:B----4-:R-:W-:-:S04]  /*6400*/  IADD3 R0, P0, R11, UR4, RZ ;  /* 0x000000040b007c10 */ /* 0x010fc8000ff1e0ff */
[----:B-1-3--:R-:W-:Y:S01]  /*6410*/  LEA.HI.X.SX32 R3, R11, UR7, 0x1, P0 ;  /* 0x000000070b037c11 */ /* 0x00afe200080f0eff */
[----:B------:R-:W-:-:S03]  /*6420*/  IMAD.SHL.U32 R2, R0, 0x2, RZ ;  /* 0x0000000200027824 */ /* 0x000fc600078e00ff */
[----:B------:R-:W-:Y:S02]  /*6430*/  SHF.L.U64.HI R0, R0, 0x1, R3 ;  /* 0x0000000100007819 */ /* 0x000fe40000010203 */
[----:B------:R-:W-:-:S04]  /*6440*/  IADD3 R8, P0, R2, UR10, RZ ;  /* 0x0000000a02087c10 */ /* 0x000fc8000ff1e0ff */
[----:B------:R-:W-:Y:S01]  /*6450*/  IADD3.X R9, R0, UR11, RZ, P0, !PT ;  /* 0x0000000b00097c10 */ /* 0x000fe200087fe4ff */
[----:B0-----:R-:W-:Y:S01]  /*6460*/  IMAD.WIDE R4, R11, 0x2, R4 ;  /* 0x000000020b047825 */ /* 0x001fe200078e0204 */
[----:B------:R-:W-:Y:S01]  /*6470*/  LEA R10, R33, R38, 0x18 ;  /* 0x00000026210a7211 */ /* 0x000fe200078ec0ff */
[----:B------:R-:W-:Y:S02]  /*6480*/  ULDC.64 UR10, c[0x0][0x210] ;  /* 0x00008400000a7ab9 */ /* 0x000fe40000000a00 */
[----:B------:R-:W3:Y:S01]  /*6490*/  LDG.E.U16 R8, desc[UR8][R8.64] ;  /* 0x0000000808087981 */ /* 0x000ee2000c1e1500 */
[----:B------:R-:W-:Y:S01]  /*64a0*/  IADD3 R2, P0, R2, UR10, RZ ;  /* 0x0000000a02027c10 */ /* 0x000fe2000ff1e0ff */
[----:B--2---:R-:W-:Y:S02]  /*64b0*/  IMAD.WIDE R6, R11, 0x2, R6 ;  /* 0x000000020b067825 */ /* 0x004fe400078e0206 */
[----:B------:R-:W2:Y:S01]  /*64c0*/  LDG.E.U16 R4, desc[UR8][R4.64] ;  /* 0x0000000804047981 */ /* 0x000ea2000c1e1500 */
[----:B------:R-:W-:-:S03]  /*64d0*/  IADD3.X R3, R0, UR11, RZ, P0, !PT ;  /* 0x0000000b00037c10 */ /* 0x000fc600087fe4ff */
[----:B------:R-:W0:Y:S04]  /*64e0*/  LDS.64 R14, [R10] ;  /* 0x000000000a0e7984 */ /* 0x000e280000000a00 */
[----:B------:R-:W4:Y:S01]  /*64f0*/  LDG.E.U16 R6, desc[UR8][R6.64] ;  /* 0x0000000806067981 */ /* 0x000f22000c1e1500 */
[----:B------:R-:W-:-:S05]  /*6500*/  HADD2.F32 R11, -RZ, R22.H0_H0 ;  /* 0x20000016ff0b7230 */ /* 0x000fca0000004100 */
[----:B0-----:R-:W-:-:S04]  /*6510*/  FADD.FTZ R0, R11, -R14 ;  /* 0x8000000e0b007221 */ /* 0x001fc80000010000 */
[----:B------:R-:W-:Y:S01]  /*6520*/  FMUL.FTZ R0, R0, R15 ;  /* 0x0000000f00007220 */ /* 0x000fe20000410000 */
[----:B---3--:R-:W-:Y:S02]  /*6530*/  HADD2.F32 R15, -RZ, R8.H0_H0 ;  /* 0x20000008ff0f7230 */ /* 0x008fe40000004100 */
[----:B--2---:R-:W-:Y:S02]  /*6540*/  HADD2.F32 R11, -RZ, R4.H0_H0 ;  /* 0x20000004ff0b7230 */ /* 0x004fe40000004100 */
[----:B----4-:R-:W-:-:S05]  /*6550*/  HADD2.F32 R13, -RZ, R6.H0_H0 ;  /* 0x20000006ff0d7230 */ /* 0x010fca0000004100 */
[----:B------:R-:W-:-:S04]  /*6560*/  FFMA.FTZ R0, R0, R11, R13 ;  /* 0x0000000b00007223 */ /* 0x000fc8000001000d */
[----:B------:R-:W-:-:S05]  /*6570*/  FADD.FTZ R0, R0, R15 ;  /* 0x0000000f00007221 */ /* 0x000fca0000010000 */
[----:B------:R-:W-:-:S05]  /*6580*/  F2FP.F16.F32.PACK_AB R0, RZ, R0 ;  /* 0x00000000ff00723e */ /* 0x000fca00000000ff */
[----:B------:R0:W-:Y:S02]  /*6590*/  STG.E.U16 desc[UR8][R2.64], R0 ;  /* 0x0000000002007986 */ /* 0x0001e4000c101508 */
.L_x_106:
[----:B------:R-:W-:Y:S05]  /*65a0*/  BSYNC B0 ;  /* 0x0000000000007941 */ /* 0x000fea0003800000 */
.L_x_105:
[----:B------:R-:W-:Y:S01]  /*65b0*/  ISETP.NE.AND P0, PT, R69, RZ, PT ;  /* 0x000000ff4500720c */ /* 0x000fe20003f05270 */
[----:B------:R-:W-:-:S12]  /*65c0*/  BSSY B0, `(.L_x_107) ;  /* 0x0000021000007945 */ /* 0x000fd80003800000 */
[----:B------:R-:W-:Y:S05]  /*65d0*/  @P0 BRA `(.L_x_108) ;  /* 0x00000000007c0947 */ /* 0x000fea0003800000 */
[----:B0---4-:R-:W0:Y:S01]  /*65e0*/  LDC R0, c[0x0][RZ] ;  /* 0x00000000ff007b82 */ /* 0x011e220000000800 */
[----:B------:R-:W-:-:S07]  /*65f0*/  ULDC.64 UR10, c[0x0][0x218] ;  /* 0x00008600000a7ab9 */ /* 0x000fce0000000a00 */
[----:B--2---:R-:W2:Y:S08]  /*6600*/  LDC.64 R4, c[0x0][0x228] ;  /* 0x00008a00ff047b82 */ /* 0x004eb00000000a00 */
[----:B------:R-:W4:Y:S01]  /*6610*/  LDC.64 R6, c[0x0][0x230] ;  /* 0x00008c00ff067b82 */ /* 0x000f220000000a00 */
[----:B0-----:R-:W-:-:S04]  /*6620*/  IADD3 R11, R0, R65, R0 ;  /* 0x00000041000b7210 */ /* 0x001fc80007ffe000 */
[----:B------:R-:W-:-:S04]  /*6630*/  IADD3 R0, P0, R11, UR4, RZ ;  /* 0x000000040b007c10 */ /* 0x000fc8000ff1e0ff */
[C---:B-1-3--:R-:W-:Y:S01]  /*6640*/  LEA.HI.X.SX32 R3, R11.reuse, UR7, 0x1, P0 ;  /* 0x000000070b037c11 */ /* 0x04afe200080f0eff */
[C---:B------:R-:W-:Y:S02]  /*6650*/  IMAD.SHL.U32 R2, R0.reuse, 0x2, RZ ;  /* 0x0000000200027824 */ /* 0x040fe400078e00ff */
[C---:B--2---:R-:W-:Y:S01]  /*6660*/  IMAD.WIDE R4, R11.reuse, 0x2, R4 ;  /* 0x000000020b047825 */ /* 0x044fe200078e0204 */
[----:B------:R-:W-:Y:S02]  /*6670*/  SHF.L.U64.HI R0, R0, 0x1, R3 ;  /* 0x0000000100007819 */ /* 0x000fe40000010203 */
[----:B------:R-:W-:Y:S01]  /*6680*/  IADD3 R8, P0, R2, UR10, RZ ;  /* 0x0000000a02087c10 */ /* 0x000fe2000ff1e0ff */
[----:B----4-:R-:W-:Y:S02]  /*6690*/  IMAD.WIDE R6, R11, 0x2, R6 ;  /* 0x000000020b067825 */ /* 0x010fe400078e0206 */
[----:B------:R-:W2:Y:S01]  /*66a0*/  LDG.E.U16 R4, desc[UR8][R4.64] ;  /* 0x0000000804047981 */ /* 0x000ea2000c1e1500 */
[----:B------:R-:W-:Y:S01]  /*66b0*/  IADD3.X R9, R0, UR11, RZ, P0, !PT ;  /* 0x0000000b00097c10 */ /* 0x000fe200087fe4ff */
[----:B------:R-:W-:Y:S01]  /*66c0*/  ULDC.64 UR10, c[0x0][0x210] ;  /* 0x00008400000a7ab9 */ /* 0x000fe20000000a00 */
[----:B------:R-:W-:Y:S01]  /*66d0*/  LEA R10, R33, R38, 0x18 ;  /* 0x00000026210a7211 */ /* 0x000fe200078ec0ff */
[----:B------:R-:W3:Y:S01]  /*66e0*/  LDG.E.U16 R6, desc[UR8][R6.64] ;  /* 0x0000000806067981 */ /* 0x000ee2000c1e1500 */
[----:B------:R-:W-:-:S03]  /*66f0*/  IADD3 R2, P0, R2, UR10, RZ ;  /* 0x0000000a02027c10 */ /* 0x000fc6000ff1e0ff */
[----:B------:R-:W4:Y:S01]  /*6700*/  LDG.E.U16 R8, desc[UR8][R8.64] ;  /* 0x0000000808087981 */ /* 0x000f22000c1e1500 */
[----:B------:R-:W-:Y:S01]  /*6710*/  HADD2.F32 R23, -RZ, R23.H0_H0 ;  /* 0x20000017ff177230 */ /* 0x000fe20000004100 */
[----:B------:R-:W-:Y:S02]  /*6720*/  IADD3.X R3, R0, UR11, RZ, P0, !PT ;  /* 0x0000000b00037c10 */ /* 0x000fe400087fe4ff */
[----:B------:R-:W0:Y:S02]  /*6730*/  LDS.64 R14, [R10] ;  /* 0x000000000a0e7984 */ /* 0x000e240000000a00 */
        /* <DEDUP_REMOVED lines=9> */
.L_x_108:
[----:B------:R-:W-:Y:S05]  /*67d0*/  BSYNC B0 ;  /* 0x0000000000007941 */ /* 0x000fea0003800000 */
.L_x_107:
[----:B------:R-:W-:Y:S01]  /*67e0*/  ISETP.NE.AND P0, PT, R70, RZ, PT ;  /* 0x000000ff4600720c */ /* 0x000fe20003f05270 */
[----:B------:R-:W-:-:S12]  /*67f0*/  BSSY B0, `(.L_x_109) ;  /* 0x0000022000007945 */ /* 0x000fd80003800000 */
[----:B------:R-:W-:Y:S05]  /*6800*/  @P0 BRA `(.L_x_110) ;  /* 0x0000000000800947 */ /* 0x000fea0003800000 */
[----:B------:R-:W4:Y:S01]  /*6810*/  LDC R11, c[0x0][RZ] ;  /* 0x00000000ff0b7b82 */ /* 0x000f220000000800 */
[----:B------:R-:W-:-:S07]  /*6820*/  ULDC.64 UR10, c[0x0][0x218] ;  /* 0x00008600000a7ab9 */ /* 0x000fce0000000a00 */
[----:B0-2---:R-:W0:Y:S08]  /*6830*/  LDC.64 R4, c[0x0][0x228] ;  /* 0x00008a00ff047b82 */ /* 0x005e300000000a00 */
[----:B------:R-:W2:Y:S01]  /*6840*/  LDC.64 R6, c[0x0][0x230] ;  /* 0x00008c00ff067b82 */ /* 0x000ea20000000a00 */
[----:B----4-:R-:W-:-:S05]  /*6850*/  IADD3 R0, R11, R65, R11 ;  /* 0x000000410b007210 */ /* 0x010fca0007ffe00b */
[----:B------:R-:W-:-:S04]  /*6860*/  IMAD.IADD R11, R0, 0x1, R11 ;  /* 0x00000001000b7824 */ /* 0x000fc800078e020b */
[C---:B0-----:R-:W-:Y:S01]  /*6870*/  IMAD.WIDE R4, R11.reuse, 0x2, R4 ;  /* 0x000000020b047825 */ /* 0x041fe200078e0204 */
[----:B------:R-:W-:-:S04]  /*6880*/  IADD3 R0, P0, R11, UR4, RZ ;  /* 0x000000040b007c10 */ /* 0x000fc8000ff1e0ff */
[C---:B-1-3--:R-:W-:Y:S01]  /*6890*/  LEA.HI.X.SX32 R3, R11.reuse, UR7, 0x1, P0 ;  /* 0x000000070b037c11 */ /* 0x04afe200080f0eff */
[C---:B------:R-:W-:Y:S01]  /*68a0*/  IMAD.SHL.U32 R2, R0.reuse, 0x2, RZ ;  /* 0x0000000200027824 */ /* 0x040fe200078e00ff */
[----:B------:R-:W3:Y:S01]  /*68b0*/  LDG.E.U16 R4, desc[UR8][R4.64] ;  /* 0x0000000804047981 */ /* 0x000ee2000c1e1500 */
[----:B--2---:R-:W-:Y:S01]  /*68c0*/  IMAD.WIDE R6, R11, 0x2, R6 ;  /* 0x000000020b067825 */ /* 0x004fe200078e0206 */
[----:B------:R-:W-:Y:S02]  /*68d0*/  SHF.L.U64.HI R0, R0, 0x1, R3 ;  /* 0x0000000100007819 */ /* 0x000fe40000010203 */
[----:B------:R-:W-:-:S03]  /*68e0*/  IADD3 R8, P0, R2, UR10, RZ ;  /* 0x0000000a02087c10 */ /* 0x000fc6000ff1e0ff */
[----:B------:R-:W2:Y:S01]  /*68f0*/  LDG.E.U16 R6, desc[UR8][R6.64] ;  /* 0x0000000806067981 */ /* 0x000ea2000c1e1500 */
        /* <DEDUP_REMOVED lines=10> */
[----:B---3--:R-:W-:Y:S02]  /*69a0*/  HADD2.F32 R11, -RZ, R4.H0_H0 ;  /* 0x20000004ff0b7230 */ /* 0x008fe40000004100 */
[----:B--2---:R-:W-:-:S05]  /*69b0*/  HADD2.F32 R13, -RZ, R6.H0_H0 ;  /* 0x20000006ff0d7230 */ /* 0x004fca0000004100 */
[----:B------:R-:W-:Y:S01]  /*69c0*/  FFMA.FTZ R0, R0, R11, R13 ;  /* 0x0000000b00007223 */ /* 0x000fe2000001000d */
[----:B----4-:R-:W-:-:S05]  /*69d0*/  HADD2.F32 R15, -RZ, R8.H0_H0 ;  /* 0x20000008ff0f7230 */ /* 0x010fca0000004100 */
[----:B------:R-:W-:-:S05]  /*69e0*/  FADD.FTZ R0, R0, R15 ;  /* 0x0000000f00007221 */ /* 0x000fca0000010000 */
[----:B------:R-:W-:-:S05]  /*69f0*/  F2FP.F16.F32.PACK_AB R0, RZ, R0 ;  /* 0x00000000ff00723e */ /* 0x000fca00000000ff */
[----:B------:R0:W-:Y:S02]  /*6a00*/  STG.E.U16 desc[UR8][R2.64], R0 ;  /* 0x0000000002007986 */ /* 0x0001e4000c101508 */
.L_x_110:
[----:B------:R-:W-:Y:S05]  /*6a10*/  BSYNC B0 ;  /* 0x0000000000007941 */ /* 0x000fea0003800000 */
.L_x_109:
[----:B------:R-:W-:Y:S04]  /*6a20*/  BSSY B0, `(.L_x_111) ;  /* 0x0000022000007945 */ /* 0x000fe80003800000 */
[----:B------:R-:W-:Y:S05]  /*6a30*/  @P1 BRA `(.L_x_112) ;  /* 0x0000000000801947 */ /* 0x000fea0003800000 */
[----:B------:R-:W4:Y:S01]  /*6a40*/  LDC R11, c[0x0][RZ] ;  /* 0x00000000ff0b7b82 */ /* 0x000f220000000800 */
[----:B------:R-:W-:-:S07]  /*6a50*/  ULDC.64 UR10, c[0x0][0x218] ;  /* 0x00008600000a7ab9 */ /* 0x000fce0000000a00 */
[----:B0-2---:R-:W0:Y:S01]  /*6a60*/  LDC.64 R4, c[0x0][0x230] ;  /* 0x00008c00ff047b82 */ /* 0x005e220000000a00 */
[----:B----4-:R-:W-:-:S04]  /*6a70*/  IADD3 R0, R11, R65, R11 ;  /* 0x000000410b007210 */ /* 0x010fc80007ffe00b */
[----:B------:R-:W-:-:S04]  /*6a80*/  IADD3 R11, R11, R0, R11 ;  /* 0x000000000b0b7210 */ /* 0x000fc80007ffe00b */
[C---:B------:R-:W-:Y:S01]  /*6a90*/  IADD3 R0, P0, R11.reuse, UR4, RZ ;  /* 0x000000040b007c10 */ /* 0x040fe2000ff1e0ff */
[----:B0-----:R-:W-:-:S03]  /*6aa0*/  IMAD.WIDE R4, R11, 0x2, R4 ;  /* 0x000000020b047825 */ /* 0x001fc600078e0204 */
[----:B-1-3--:R-:W-:Y:S01]  /*6ab0*/  LEA.HI.X.SX32 R3, R11, UR7, 0x1, P0 ;  /* 0x000000070b037c11 */ /* 0x00afe200080f0eff */
[C---:B------:R-:W-:Y:S02]  /*6ac0*/  IMAD.SHL.U32 R8, R0.reuse, 0x2, RZ ;  /* 0x0000000200087824 */ /* 0x040fe400078e00ff */
[----:B------:R-:W2:Y:S01]  /*6ad0*/  LDG.E.U16 R4, desc[UR8][R4.64] ;  /* 0x0000000804047981 */ /* 0x000ea2000c1e1500 */
[----:B------:R-:W-:Y:S02]  /*6ae0*/  SHF.L.U64.HI R0, R0, 0x1, R3 ;  /* 0x0000000100007819 */ /* 0x000fe40000010203 */
[----:B------:R-:W0:Y:S01]  /*6af0*/  LDC.64 R2, c[0x0][0x228] ;  /* 0x00008a00ff027b82 */ /* 0x000e220000000a00 */
[----:B------:R-:W-:-:S04]  /*6b00*/  IADD3 R6, P0, R8, UR10, RZ ;  /* 0x0000000a08067c10 */ /* 0x000fc8000ff1e0ff */
[----:B------:R-:W-:Y:S01]  /*6b10*/  IADD3.X R7, R0, UR11, RZ, P0, !PT ;  /* 0x0000000b00077c10 */ /* 0x000fe200087fe4ff */
[----:B------:R-:W-:Y:S01]  /*6b20*/  ULDC.64 UR10, c[0x0][0x210] ;  /* 0x00008400000a7ab9 */ /* 0x000fe20000000a00 */
[----:B------:R-:W-:Y:S01]  /*6b30*/  LEA R10, R33, R38, 0x18 ;  /* 0x00000026210a7211 */ /* 0x000fe200078ec0ff */
[----:B------:R-:W-:Y:S01]  /*6b40*/  HADD2.F32 R25, -RZ, R25.H0_H0 ;  /* 0x20000019ff197230 */ /* 0x000fe20000004100 */
[----:B------:R-:W-:Y:S01]  /*6b50*/  IADD3 R8, P0, R8, UR10, RZ ;  /* 0x0000000a08087c10 */ /* 0x000fe2000ff1e0ff */
[----:B------:R-:W3:Y:S03]  /*6b60*/  LDG.E.U16 R6, desc[UR8][R6.64] ;  /* 0x0000000806067981 */ /* 0x000ee6000c1e1500 */
[----:B------:R-:W-:Y:S01]  /*6b70*/  IADD3.X R9, R0, UR11, RZ, P0, !PT ;  /* 0x0000000b00097c10 */ /* 0x000fe200087fe4ff */
[----:B------:R-:W1:Y:S01]  /*6b80*/  LDS.64 R14, [R10] ;  /* 0x000000000a0e7984 */ /* 0x000e620000000a00 */
[----:B0-----:R-:W-:-:S06]  /*6b90*/  IMAD.WIDE R2, R11, 0x2, R2 ;  /* 0x000000020b027825 */ /* 0x001fcc00078e0202 */
[----:B------:R-:W4:Y:S01]  /*6ba0*/  LDG.E.U16 R2, desc[UR8][R2.64] ;  /* 0x0000000802027981 */ /* 0x000f22000c1e1500 */
[----:B-1----:R-:W-:-:S04]  /*6bb0*/  FADD.FTZ R0, R25, -R14 ;  /* 0x8000000e19007221 */ /* 0x002fc80000010000 */
        /* <DEDUP_REMOVED lines=8> */
.L_x_112:
[----:B------:R-:W-:Y:S05]  /*6c40*/  BSYNC B0 ;  /* 0x0000000000007941 */ /* 0x000fea0003800000 */
.L_x_111:
[----:B------:R-:W-:Y:S01]  /*6c50*/  ISETP.NE.AND P0, PT, R74, RZ, PT ;  /* 0x000000ff4a00720c */ /* 0x000fe20003f05270 */
[----:B------:R-:W-:-:S12]  /*6c60*/  BSSY B0, `(.L_x_113) ;  /* 0x0000023000007945 */ /* 0x000fd80003800000 */
[----:B------:R-:W-:Y:S05]  /*6c70*/  @P0 BRA `(.L_x_114) ;  /* 0x0000000000840947 */ /* 0x000fea0003800000 */
[----:B0-----:R-:W0:Y:S01]  /*6c80*/  LDC R7, c[0x0][RZ] ;  /* 0x00000000ff077b82 */ /* 0x001e220000000800 */
[----:B------:R-:W-:-:S07]  /*6c90*/  ULDC.64 UR10, c[0x0][0x218] ;  /* 0x00008600000a7ab9 */ /* 0x000fce0000000a00 */
[----:B-1234-:R-:W1:Y:S08]  /*6ca0*/  LDC.64 R2, c[0x0][0x228] ;  /* 0x00008a00ff027b82 */ /* 0x01ee700000000a00 */
[----:B------:R-:W2:Y:S01]  /*6cb0*/  LDC.64 R4, c[0x0][0x230] ;  /* 0x00008c00ff047b82 */ /* 0x000ea20000000a00 */
[----:B0-----:R-:W-:-:S04]  /*6cc0*/  IADD3 R0, R7, R65, R7 ;  /* 0x0000004107007210 */ /* 0x001fc80007ffe007 */
[----:B------:R-:W-:-:S05]  /*6cd0*/  IADD3 R0, R7, R0, R7 ;  /* 0x0000000007007210 */ /* 0x000fca0007ffe007 */
[----:B------:R-:W-:-:S04]  /*6ce0*/  IMAD.IADD R7, R0, 0x1, R7 ;  /* 0x0000000100077824 */ /* 0x000fc800078e0207 */
[C---:B-1----:R-:W-:Y:S01]  /*6cf0*/  IMAD.WIDE R2, R7.reuse, 0x2, R2 ;  /* 0x0000000207027825 */ /* 0x042fe200078e0202 */
[----:B------:R-:W-:-:S03]  /*6d00*/  IADD3 R10, P0, R7, UR4, RZ ;  /* 0x00000004070a7c10 */ /* 0x000fc6000ff1e0ff */
[C---:B--2---:R-:W-:Y:S01]  /*6d10*/  IMAD.WIDE R4, R7.reuse, 0x2, R4 ;  /* 0x0000000207047825 */ /* 0x044fe200078e0204 */
[----:B------:R-:W-:Y:S01]  /*6d20*/  LEA.HI.X.SX32 R9, R7, UR7, 0x1, P0 ;  /* 0x0000000707097c11 */ /* 0x000fe200080f0eff */
[----:B------:R-:W2:Y:S02]  /*6d30*/  LDG.E.U16 R2, desc[UR8][R2.64] ;  /* 0x0000000802027981 */ /* 0x000ea4000c1e1500 */
[C---:B------:R-:W-:Y:S01]  /*6d40*/  IMAD.SHL.U32 R8, R10.reuse, 0x2, RZ ;  /* 0x000000020a087824 */ /* 0x040fe200078e00ff */
[----:B------:R-:W-:Y:S01]  /*6d50*/  SHF.L.U64.HI R10, R10, 0x1, R9 ;  /* 0x000000010a0a7819 */ /* 0x000fe20000010209 */
[----:B------:R-:W3:Y:S03]  /*6d60*/  LDG.E.U16 R4, desc[UR8][R4.64] ;  /* 0x0000000804047981 */ /* 0x000ee6000c1e1500 */
[----:B------:R-:W-:-:S04]  /*6d70*/  IADD3 R6, P0, R8, UR10, RZ ;  /* 0x0000000a08067c10 */ /* 0x000fc8000ff1e0ff */
[----:B------:R-:W-:Y:S02]  /*6d80*/  IADD3.X R7, R10, UR11, RZ, P0, !PT ;  /* 0x0000000b0a077c10 */ /* 0x000fe400087fe4ff */
[----:B------:R-:W-:Y:S01]  /*6d90*/  LEA R12, R33, R38, 0x18 ;  /* 0x00000026210c7211 */ /* 0x000fe200078ec0ff */
[----:B------:R-:W-:Y:S01]  /*6da0*/  HADD2.F32 R27, -RZ, R27.H0_H0 ;  /* 0x2000001bff1b7230 */ /* 0x000fe20000004100 */
[----:B------:R-:W-:Y:S01]  /*6db0*/  ULDC.64 UR10, c[0x0][0x210] ;  /* 0x00008400000a7ab9 */ /* 0x000fe20000000a00 */
[----:B------:R-:W4:Y:S04]  /*6dc0*/  LDG.E.U16 R6, desc[UR8][R6.64] ;  /* 0x0000000806067981 */ /* 0x000f28000c1e1500 */
[----:B------:R-:W0:Y:S02]  /*6dd0*/  LDS.64 R12, [R12] ;  /* 0x000000000c0c7984 */ /* 0x000e240000000a00 */
[----:B0-----:R-:W-:-:S04]  /*6de0*/  FADD.FTZ R0, R27, -R12 ;  /* 0x8000000c1b007221 */ /* 0x001fc80000010000 */
[----:B------:R-:W-:Y:S01]  /*6df0*/  FMUL.FTZ R0, R0, R13 ;  /* 0x0000000d00007220 */ /* 0x000fe20000410000 */
[----:B--2---:R-:W-:Y:S02]  /*6e00*/  HADD2.F32 R9, -RZ, R2.H0_H0 ;  /* 0x20000002ff097230 */ /* 0x004fe40000004100 */
[----:B---3--:R-:W-:-:S05]  /*6e10*/  HADD2.F32 R11, -RZ, R4.H0_H0 ;  /* 0x20000004ff0b7230 */ /* 0x008fca0000004100 */
[----:B------:R-:W-:Y:S01]  /*6e20*/  FFMA.FTZ R0, R0, R9, R11 ;  /* 0x0000000900007223 */ /* 0x000fe2000001000b */
[----:B------:R-:W-:Y:S01]  /*6e30*/  IADD3 R2, P0, R8, UR10, RZ ;  /* 0x0000000a08027c10 */ /* 0x000fe2000ff1e0ff */
[----:B----4-:R-:W-:-:S05]  /*6e40*/  HADD2.F32 R13, -RZ, R6.H0_H0 ;  /* 0x20000006ff0d7230 */ /* 0x010fca0000004100 */
[----:B------:R-:W-:Y:S01]  /*6e50*/  FADD.FTZ R0, R0, R13 ;  /* 0x0000000d00007221 */ /* 0x000fe20000010000 */
[----:B------:R-:W-:-:S04]  /*6e60*/  IADD3.X R3, R10, UR11, RZ, P0, !PT ;  /* 0x0000000b0a037c10 */ /* 0x000fc800087fe4ff */
[----:B------:R-:W-:-:S05]  /*6e70*/  F2FP.F16.F32.PACK_AB R0, RZ, R0 ;  /* 0x00000000ff00723e */ /* 0x000fca00000000ff */
[----:B------:R0:W-:Y:S02]  /*6e80*/  STG.E.U16 desc[UR8][R2.64], R0 ;  /* 0x0000000002007986 */ /* 0x0001e4000c101508 */
.L_x_114:
[----:B------:R-:W-:Y:S05]  /*6e90*/  BSYNC B0 ;  /* 0x0000000000007941 */ /* 0x000fea0003800000 */
.L_x_113:
[----:B------:R-:W-:Y:S01]  /*6ea0*/  ISETP.NE.AND P0, PT, R75, RZ, PT ;  /* 0x000000ff4b00720c */ /* 0x000fe20003f05270 */
[----:B------:R-:W-:-:S12]  /*6eb0*/  BSSY B0, `(.L_x_115) ;  /* 0x0000023000007945 */ /* 0x000fd80003800000 */
[----:B------:R-:W-:Y:S05]  /*6ec0*/  @P0 BRA `(.L_x_116) ;  /* 0x0000000000840947 */ /* 0x000fea0003800000 */
[----:B0---4-:R-:W0:Y:S01]  /*6ed0*/  LDC R0, c[0x0][RZ] ;  /* 0x00000000ff007b82 */ /* 0x011e220000000800 */
[----:B------:R-:W-:-:S07]  /*6ee0*/  ULDC.64 UR10, c[0x0][0x218] ;  /* 0x00008600000a7ab9 */ /* 0x000fce0000000a00 */
[----:B-123--:R-:W1:Y:S08]  /*6ef0*/  LDC.64 R2, c[0x0][0x228] ;  /* 0x00008a00ff027b82 */ /* 0x00ee700000000a00 */
[----:B------:R-:W2:Y:S01]  /*6f00*/  LDC.64 R4, c[0x0][0x230] ;  /* 0x00008c00ff047b82 */ /* 0x000ea20000000a00 */
[----:B0-----:R-:W-:-:S04]  /*6f10*/  IADD3 R65, R0, R65, R0 ;  /* 0x0000004100417210 */ /* 0x001fc80007ffe000 */
[----:B------:R-:W-:-:S04]  /*6f20*/  IADD3 R65, R0, R65, R0 ;  /* 0x0000004100417210 */ /* 0x000fc80007ffe000 */
[----:B------:R-:W-:-:S04]  /*6f30*/  IADD3 R65, R0, R65, R0 ;  /* 0x0000004100417210 */ /* 0x000fc80007ffe000 */
[C---:B------:R-:W-:Y:S01]  /*6f40*/  IADD3 R10, P0, R65.reuse, UR4, RZ ;  /* 0x00000004410a7c10 */ /* 0x040fe2000ff1e0ff */
[----:B-1----:R-:W-:-:S03]  /*6f50*/  IMAD.WIDE R2, R65, 0x2, R2 ;  /* 0x0000000241027825 */ /* 0x002fc600078e0202 */
[C---:B------:R-:W-:Y:S01]  /*6f60*/  LEA.HI.X.SX32 R7, R65.reuse, UR7, 0x1, P0 ;  /* 0x0000000741077c11 */ /* 0x040fe200080f0eff */
[C---:B------:R-:W-:Y:S02]  /*6f70*/  IMAD.SHL.U32 R8, R10.reuse, 0x2, RZ ;  /* 0x000000020a087824 */ /* 0x040fe400078e00ff */
[----:B--2---:R-:W-:Y:S01]  /*6f80*/  IMAD.WIDE R4, R65, 0x2, R4 ;  /* 0x0000000241047825 */ /* 0x004fe200078e0204 */
[----:B------:R-:W-:Y:S01]  /*6f90*/  SHF.L.U64.HI R10, R10, 0x1, R7 ;  /* 0x000000010a0a7819 */ /* 0x000fe20000010207 */
[----:B------:R-:W2:Y:S01]  /*6fa0*/  LDG.E.U16 R2, desc[UR8][R2.64] ;  /* 0x0000000802027981 */ /* 0x000ea2000c1e1500 */
[----:B------:R-:W-:-:S03]  /*6fb0*/  IADD3 R6, P0, R8, UR10, RZ ;  /* 0x0000000a08067c10 */ /* 0x000fc6000ff1e0ff */
[----:B------:R-:W3:Y:S01]  /*6fc0*/  LDG.E.U16 R4, desc[UR8][R4.64] ;  /* 0x0000000804047981 */ /* 0x000ee2000c1e1500 */
        /* <DEDUP_REMOVED lines=11> */
[----:B----4-:R-:W-:Y:S01]  /*7080*/  HADD2.F32 R13, -RZ, R6.H0_H0 ;  /* 0x20000006ff0d7230 */ /* 0x010fe20000004100 */
[----:B------:R-:W-:-:S04]  /*7090*/  IADD3 R2, P0, R8, UR10, RZ ;  /* 0x0000000a08027c10 */ /* 0x000fc8000ff1e0ff */
[----:B------:R-:W-:Y:S01]  /*70a0*/  FADD.FTZ R0, R0, R13 ;  /* 0x0000000d00007221 */ /* 0x000fe20000010000 */
[----:B------:R-:W-:-:S04]  /*70b0*/  IADD3.X R3, R10, UR11, RZ, P0, !PT ;  /* 0x0000000b0a037c10 */ /* 0x000fc800087fe4ff */
[----:B------:R-:W-:-:S05]  /*70c0*/  F2FP.F16.F32.PACK_AB R0, RZ, R0 ;  /* 0x00000000ff00723e */ /* 0x000fca00000000ff */
[----:B------:R0:W-:Y:S02]  /*70d0*/  STG.E.U16 desc[UR8][R2.64], R0 ;  /* 0x0000000002007986 */ /* 0x0001e4000c101508 */
.L_x_116:
[----:B------:R-:W-:Y:S05]  /*70e0*/  BSYNC B0 ;  /* 0x0000000000007941 */ /* 0x000fea0003800000 */
.L_x_115:
[----:B------:R-:W-:Y:S01]  /*70f0*/  ISETP.NE.AND P0, PT, R77, RZ, PT ;  /* 0x000000ff4d00720c */ /* 0x000fe20003f05270 */
[----:B------:R-:W-:-:S12]  /*7100*/  BSSY B0, `(.L_x_117) ;  /* 0x000001f000007945 */ /* 0x000fd80003800000 */
[----:B------:R-:W-:Y:S05]  /*7110*/  @P0 BRA `(.L_x_118) ;  /* 0x0000000000740947 */ /* 0x000fea0003800000 */
[----:B01234-:R-:W0:Y:S01]  /*7120*/  LDC.64 R2, c[0x0][0x228] ;  /* 0x00008a00ff027b82 */ /* 0x01fe220000000a00 */
[----:B------:R-:W-:Y:S01]  /*7130*/  IADD3 R10, P0, R71, UR4, RZ ;  /* 0x00000004470a7c10 */ /* 0x000fe2000ff1e0ff */
[----:B------:R-:W-:-:S03]  /*7140*/  ULDC.64 UR10, c[0x0][0x218] ;  /* 0x00008600000a7ab9 */ /* 0x000fc60000000a00 */
[----:B------:R-:W-:Y:S01]  /*7150*/  LEA.HI.X.SX32 R7, R71, UR7, 0x1, P0 ;  /* 0x0000000747077c11 */ /* 0x000fe200080f0eff */
[C---:B------:R-:W-:Y:S02]  /*7160*/  IMAD.SHL.U32 R8, R10.reuse, 0x2, RZ ;  /* 0x000000020a087824 */ /* 0x040fe400078e00ff */
[----:B------:R-:W1:Y:S01]  /*7170*/  LDC.64 R4, c[0x0][0x230] ;  /* 0x00008c00ff047b82 */ /* 0x000e620000000a00 */
[----:B------:R-:W-:Y:S02]  /*7180*/  SHF.L.U64.HI R10, R10, 0x1, R7 ;  /* 0x000000010a0a7819 */ /* 0x000fe40000010207 */
[----:B------:R-:W-:-:S04]  /*7190*/  IADD3 R6, P0, R8, UR10, RZ ;  /* 0x0000000a08067c10 */ /* 0x000fc8000ff1e0ff */
[----:B------:R-:W-:Y:S02]  /*71a0*/  IADD3.X R7, R10, UR11, RZ, P0, !PT ;  /* 0x0000000b0a077c10 */ /* 0x000fe400087fe4ff */
[----:B------:R-:W-:Y:S01]  /*71b0*/  LEA R12, R33, R38, 0x18 ;  /* 0x00000026210c7211 */ /* 0x000fe200078ec0ff */
[----:B------:R-:W-:Y:S01]  /*71c0*/  HADD2.F32 R9, -RZ, R30.H0_H0 ;  /* 0x2000001eff097230 */ /* 0x000fe20000004100 */
[----:B------:R-:W-:Y:S01]  /*71d0*/  ULDC.64 UR10, c[0x0][0x210] ;  /* 0x00008400000a7ab9 */ /* 0x000fe20000000a00 */
[----:B------:R-:W2:Y:S01]  /*71e0*/  LDG.E.U16 R6, desc[UR8][R6.64] ;  /* 0x0000000806067981 */ /* 0x000ea2000c1e1500 */
[----:B0-----:R-:W-:-:S03]  /*71f0*/  IMAD.WIDE R2, R71, 0x2, R2 ;  /* 0x0000000247027825 */ /* 0x001fc600078e0202 */
[----:B------:R-:W0:Y:S04]  /*7200*/  LDS.64 R12, [R12] ;  /* 0x000000000c0c7984 */ /* 0x000e280000000a00 */
        /* <DEDUP_REMOVED lines=8> */
[----:B------:R-:W-:Y:S01]  /*7290*/  FFMA.FTZ R0, R0, R9, R11 ;  /* 0x0000000900007223 */ /* 0x000fe2000001000b */
[----:B------:R-:W-:-:S03]  /*72a0*/  IADD3 R2, P0, R8, UR10, RZ ;  /* 0x0000000a08027c10 */ /* 0x000fc6000ff1e0ff */
[----:B------:R-:W-:Y:S01]  /*72b0*/  FADD.FTZ R0, R0, R13 ;  /* 0x0000000d00007221 */ /* 0x000fe20000010000 */
[----:B------:R-:W-:-:S04]  /*72c0*/  IADD3.X R3, R10, UR11, RZ, P0, !PT ;  /* 0x0000000b0a037c10 */ /* 0x000fc800087fe4ff */
[----:B------:R-:W-:-:S05]  /*72d0*/  F2FP.F16.F32.PACK_AB R0, RZ, R0 ;  /* 0x00000000ff00723e */ /* 0x000fca00000000ff */
[----:B------:R0:W-:Y:S02]  /*72e0*/  STG.E.U16 desc[UR8][R2.64], R0 ;  /* 0x0000000002007986 */ /* 0x0001e4000c101508 */
.L_x_118:
[----:B------:R-:W-:Y:S05]  /*72f0*/  BSYNC B0 ;  /* 0x0000000000007941 */ /* 0x000fea0003800000 */
.L_x_117:
[----:B------:R-:W-:Y:S04]  /*7300*/  BSSY B0, `(.L_x_119) ;  /* 0x0000021000007945 */ /* 0x000fe80003800000 */
[----:B------:R-:W-:Y:S05]  /*7310*/  @P2 BRA `(.L_x_120) ;  /* 0x00000000007c2947 */ /* 0x000fea0003800000 */
[----:B01234-:R-:W0:Y:S01]  /*7320*/  LDC.64 R2, c[0x0][0x228] ;  /* 0x00008a00ff027b82 */ /* 0x01fe220000000a00 */
[----:B------:R-:W-:Y:S01]  /*7330*/  ULDC UR5, c[0x0][0x0] ;  /* 0x0000000000057ab9 */ /* 0x000fe20000000800 */
[----:B------:R-:W-:Y:S01]  /*7340*/  ULDC.64 UR10, c[0x0][0x218] ;  /* 0x00008600000a7ab9 */ /* 0x000fe20000000a00 */
[----:B------:R-:W-:-:S05]  /*7350*/  VIADD R7, R71, UR5 ;  /* 0x0000000547077c36 */ /* 0x000fca0008000000 */
[----:B------:R-:W1:Y:S01]  /*7360*/  LDC.64 R4, c[0x0][0x230] ;  /* 0x00008c00ff047b82 */ /* 0x000e620000000a00 */
[----:B------:R-:W-:-:S04]  /*7370*/  IADD3 R10, P0, R7, UR4, RZ ;  /* 0x00000004070a7c10 */ /* 0x000fc8000ff1e0ff */
[----:B------:R-:W-:Y:S01]  /*7380*/  LEA.HI.X.SX32 R9, R7, UR7, 0x1, P0 ;  /* 0x0000000707097c11 */ /* 0x000fe200080f0eff */
[----:B------:R-:W-:-:S03]  /*7390*/  IMAD.SHL.U32 R8, R10, 0x2, RZ ;  /* 0x000000020a087824 */ /* 0x000fc600078e00ff */
[----:B------:R-:W-:Y:S02]  /*73a0*/  SHF.L.U64.HI R10, R10, 0x1, R9 ;  /* 0x000000010a0a7819 */ /* 0x000fe40000010209 */
[----:B------:R-:W-:Y:S01]  /*73b0*/  IADD3 R6, P0, R8, UR10, RZ ;  /* 0x0000000a08067c10 */ /* 0x000fe2000ff1e0ff */
[----:B0-----:R-:W-:-:S06]  /*73c0*/  IMAD.WIDE R2, R7, 0x2, R2 ;  /* 0x0000000207027825 */ /* 0x001fcc00078e0202 */
[----:B------:R-:W2:Y:S01]  /*73d0*/  LDG.E.U16 R2, desc[UR8][R2.64] ;  /* 0x0000000802027981 */ /* 0x000ea2000c1e1500 */
[----:B-1----:R-:W-:Y:S01]  /*73e0*/  IMAD.WIDE R4, R7, 0x2, R4 ;  /* 0x0000000207047825 */ /* 0x002fe200078e0204 */
[----:B------:R-:W-:Y:S01]  /*73f0*/  IADD3.X R7, R10, UR11, RZ, P0, !PT ;  /* 0x0000000b0a077c10 */ /* 0x000fe200087fe4ff */
[----:B------:R-:W-:-:S04]  /*7400*/  ULDC.64 UR10, c[0x0][0x210] ;  /* 0x00008400000a7ab9 */ /* 0x000fc80000000a00 */
[----:B------:R-:W3:Y:S04]  /*7410*/  LDG.E.U16 R4, desc[UR8][R4.64] ;  /* 0x0000000804047981 */ /* 0x000ee8000c1e1500 */
[----:B------:R-:W4:Y:S01]  /*7420*/  LDG.E.U16 R6, desc[UR8][R6.64] ;  /* 0x0000000806067981 */ /* 0x000f22000c1e1500 */
[----:B------:R-:W-:-:S06]  /*7430*/  LEA R12, R33, R38, 0x18 ;  /* 0x00000026210c7211 */ /* 0x000fcc00078ec0ff */
[----:B------:R-:W0:Y:S01]  /*7440*/  LDS.64 R12, [R12] ;  /* 0x000000000c0c7984 */ /* 0x000e220000000a00 */
[----:B------:R-:W-:-:S05]  /*7450*/  HADD2.F32 R9, -RZ, R26.H0_H0 ;  /* 0x2000001aff097230 */ /* 0x000fca0000004100 */
[----:B0-----:R-:W-:-:S04]  /*7460*/  FADD.FTZ R0, R9, -R12 ;  /* 0x8000000c09007221 */ /* 0x001fc80000010000 */
[----:B------:R-:W-:Y:S01]  /*7470*/  FMUL.FTZ R0, R0, R13 ;  /* 0x0000000d00007220 */ /* 0x000fe20000410000 */
[----:B--2---:R-:W-:Y:S02]  /*7480*/  HADD2.F32 R9, -RZ, R2.H0_H0 ;  /* 0x20000002ff097230 */ /* 0x004fe40000004100 */
[----:B---3--:R-:W-:Y:S02]  /*7490*/  HADD2.F32 R11, -RZ, R4.H0_H0 ;  /* 0x20000004ff0b7230 */ /* 0x008fe40000004100 */
[----:B----4-:R-:W-:-:S03]  /*74a0*/  HADD2.F32 R13, -RZ, R6.H0_H0 ;  /* 0x20000006ff0d7230 */ /* 0x010fc60000004100 */
[----:B------:R-:W-:Y:S01]  /*74b0*/  FFMA.FTZ R0, R0, R9, R11 ;  /* 0x0000000900007223 */ /* 0x000fe2000001000b */
[----:B------:R-:W-:-:S03]  /*74c0*/  IADD3 R2, P0, R8, UR10, RZ ;  /* 0x0000000a08027c10 */ /* 0x000fc6000ff1e0ff */
[----:B------:R-:W-:Y:S01]  /*74d0*/  FADD.FTZ R0, R0, R13 ;  /* 0x0000000d00007221 */ /* 0x000fe20000010000 */
[----:B------:R-:W-:-:S04]  /*74e0*/  IADD3.X R3, R10, UR11, RZ, P0, !PT ;  /* 0x0000000b0a037c10 */ /* 0x000fc800087fe4ff */
[----:B------:R-:W-:-:S05]  /*74f0*/  F2FP.F16.F32.PACK_AB R0, RZ, R0 ;  /* 0x00000000ff00723e */ /* 0x000fca00000000ff */
[----:B------:R0:W-:Y:S02]  /*7500*/  STG.E.U16 desc[UR8][R2.64], R0 ;  /* 0x0000000002007986 */ /* 0x0001e4000c101508 */
.L_x_120:
[----:B------:R-:W-:Y:S05]  /*7510*/  BSYNC B0 ;  /* 0x0000000000007941 */ /* 0x000fea0003800000 */
.L_x_119:
[----:B------:R-:W-:Y:S04]  /*7520*/  BSSY B0, `(.L_x_121) ;  /* 0x0000021000007945 */ /* 0x000fe80003800000 */
[----:B------:R-:W-:Y:S05]  /*7530*/  @P3 BRA `(.L_x_122) ;  /* 0x00000000007c3947 */ /* 0x000fea0003800000 */
[----:B0---4-:R-:W0:Y:S01]  /*7540*/  LDC R0, c[0x0][RZ] ;  /* 0x00000000ff007b82 */ /* 0x011e220000000800 */
[----:B------:R-:W-:-:S07]  /*7550*/  ULDC.64 UR10, c[0x0][0x218] ;  /* 0x00008600000a7ab9 */ /* 0x000fce0000000a00 */
[----:B-123--:R-:W1:Y:S08]  /*7560*/  LDC.64 R2, c[0x0][0x228] ;  /* 0x00008a00ff027b82 */ /* 0x00ee700000000a00 */
[----:B------:R-:W2:Y:S01]  /*7570*/  LDC.64 R4, c[0x0][0x230] ;  /* 0x00008c00ff047b82 */ /* 0x000ea20000000a00 */
[----:B0-----:R-:W-:-:S04]  /*7580*/  IADD3 R7, R0, R71, R0 ;  /* 0x0000004700077210 */ /* 0x001fc80007ffe000 */
[----:B------:R-:W-:-:S04]  /*7590*/  IADD3 R10, P0, R7, UR4, RZ ;  /* 0x00000004070a7c10 */ /* 0x000fc8000ff1e0ff */
[C---:B------:R-:W-:Y:S01]  /*75a0*/  LEA.HI.X.SX32 R9, R7.reuse, UR7, 0x1, P0 ;  /* 0x0000000707097c11 */ /* 0x040fe200080f0eff */
[C---:B------:R-:W-:Y:S02]  /*75b0*/  IMAD.SHL.U32 R8, R10.reuse, 0x2, RZ ;  /* 0x000000020a087824 */ /* 0x040fe400078e00ff */
[C---:B-1----:R-:W-:Y:S01]  /*75c0*/  IMAD.WIDE R2, R7.reuse, 0x2, R2 ;  /* 0x0000000207027825 */ /* 0x042fe200078e0202 */
[----:B------:R-:W-:Y:S02]  /*75d0*/  SHF.L.U64.HI R10, R10, 0x1, R9 ;  /* 0x000000010a0a7819 */ /* 0x000fe40000010209 */
[----:B------:R-:W-:Y:S01]  /*75e0*/  IADD3 R6, P0, R8, UR10, RZ ;  /* 0x0000000a08067c10 */ /* 0x000fe2000ff1e0ff */
[----:B--2---:R-:W-:Y:S02]  /*75f0*/  IMAD.WIDE R4, R7, 0x2, R4 ;  /* 0x0000000207047825 */ /* 0x004fe400078e0204 */
[----:B------:R-:W2:Y:S01]  /*7600*/  LDG.E.U16 R2, desc[UR8][R2.64] ;  /* 0x0000000802027981 */ /* 0x000ea2000c1e1500 */
[----:B------:R-:W-:Y:S01]  /*7610*/  IADD3.X R7, R10, UR11, RZ, P0, !PT ;  /* 0x0000000b0a077c10 */ /* 0x000fe200087fe4ff */
[----:B------:R-:W-:-:S02]  /*7620*/  ULDC.64 UR10, c[0x0][0x210] ;  /* 0x00008400000a7ab9 */ /* 0x000fc40000000a00 */
        /* <DEDUP_REMOVED lines=16> */
.L_x_122:
[----:B------:R-:W-:Y:S05]  /*7730*/  BSYNC B0 ;  /* 0x0000000000007941 */ /* 0x000fea0003800000 */
.L_x_121:
[----:B------:R-:W-:Y:S04]  /*7740*/  BSSY B0, `(.L_x_123) ;  /* 0x0000022000007945 */ /* 0x000fe80003800000 */
[----:B------:R-:W-:Y:S05]  /*7750*/  @P4 BRA `(.L_x_124) ;  /* 0x0000000000804947 */ /* 0x000fea0003800000 */
[----:B0-----:R-:W0:Y:S01]  /*7760*/  LDC R7, c[0x0][RZ] ;  /* 0x00000000ff077b82 */ /* 0x001e220000000800 */
[----:B------:R-:W-:-:S07]  /*7770*/  ULDC.64 UR10, c[0x0][0x218] ;  /* 0x00008600000a7ab9 */ /* 0x000fce0000000a00 */
[----:B-1234-:R-:W1:Y:S08]  /*7780*/  LDC.64 R2, c[0x0][0x228] ;  /* 0x00008a00ff027b82 */ /* 0x01ee700000000a00 */
[----:B------:R-:W2:Y:S01]  /*7790*/  LDC.64 R4, c[0x0][0x230] ;  /* 0x00008c00ff047b82 */ /* 0x000ea20000000a00 */
[----:B0-----:R-:W-:-:S05]  /*77a0*/  IADD3 R0, R7, R71, R7 ;  /* 0x0000004707007210 */ /* 0x001fca0007ffe007 */
[----:B------:R-:W-:-:S04]  /*77b0*/  IMAD.IADD R7, R0, 0x1, R7 ;  /* 0x0000000100077824 */ /* 0x000fc800078e0207 */
[C---:B-1----:R-:W-:Y:S01]  /*77c0*/  IMAD.WIDE R2, R7.reuse, 0x2, R2 ;  /* 0x0000000207027825 */ /* 0x042fe200078e0202 */
[----:B------:R-:W-:-:S04]  /*77d0*/  IADD3 R10, P0, R7, UR4, RZ ;  /* 0x00000004070a7c10 */ /* 0x000fc8000ff1e0ff */
[C---:B------:R-:W-:Y:S01]  /*77e0*/  LEA.HI.X.SX32 R9, R7.reuse, UR7, 0x1, P0 ;  /* 0x0000000707097c11 */ /* 0x040fe200080f0eff */
[C---:B------:R-:W-:Y:S01]  /*77f0*/  IMAD.SHL.U32 R8, R10.reuse, 0x2, RZ ;  /* 0x000000020a087824 */ /* 0x040fe200078e00ff */
[----:B------:R-:W3:Y:S01]  /*7800*/  LDG.E.U16 R2, desc[UR8][R2.64] ;  /* 0x0000000802027981 */ /* 0x000ee2000c1e1500 */
[----:B--2---:R-:W-:Y:S01]  /*7810*/  IMAD.WIDE R4, R7, 0x2, R4 ;  /* 0x0000000207047825 */ /* 0x004fe200078e0204 */
[----:B------:R-:W-:Y:S02]  /*7820*/  SHF.L.U64.HI R10, R10, 0x1, R9 ;  /* 0x000000010a0a7819 */ /* 0x000fe40000010209 */
[----:B------:R-:W-:-:S03]  /*7830*/  IADD3 R6, P0, R8, UR10, RZ ;  /* 0x0000000a08067c10 */ /* 0x000fc6000ff1e0ff */
[----:B------:R-:W2:Y:S01]  /*7840*/  LDG.E.U16 R4, desc[UR8][R4.64] ;  /* 0x0000000804047981 */ /* 0x000ea2000c1e1500 */
        /* <DEDUP_REMOVED lines=8> */
[----:B---3--:R-:W-:Y:S02]  /*78d0*/  HADD2.F32 R9, -RZ, R2.H0_H0 ;  /* 0x20000002ff097230 */ /* 0x008fe40000004100 */
[----:B--2---:R-:W-:-:S05]  /*78e0*/  HADD2.F32 R11, -RZ, R4.H0_H0 ;  /* 0x20000004ff0b7230 */ /* 0x004fca0000004100 */
[----:B------:R-:W-:Y:S01]  /*78f0*/  FFMA.FTZ R0, R0, R9, R11 ;  /* 0x0000000900007223 */ /* 0x000fe2000001000b */
[----:B----4-:R-:W-:Y:S01]  /*7900*/  HADD2.F32 R13, -RZ, R6.H0_H0 ;  /* 0x20000006ff0d7230 */ /* 0x010fe20000004100 */
[----:B------:R-:W-:-:S04]  /*7910*/  IADD3 R2, P0, R8, UR10, RZ ;  /* 0x0000000a08027c10 */ /* 0x000fc8000ff1e0ff */
[----:B------:R-:W-:Y:S01]  /*7920*/  FADD.FTZ R0, R0, R13 ;  /* 0x0000000d00007221 */ /* 0x000fe20000010000 */
[----:B------:R-:W-:-:S04]  /*7930*/  IADD3.X R3, R10, UR11, RZ, P0, !PT ;  /* 0x0000000b0a037c10 */ /* 0x000fc800087fe4ff */
[----:B------:R-:W-:-:S05]  /*7940*/  F2FP.F16.F32.PACK_AB R0, RZ, R0 ;  /* 0x00000000ff00723e */ /* 0x000fca00000000ff */
[----:B------:R0:W-:Y:S02]  /*7950*/  STG.E.U16 desc[UR8][R2.64], R0 ;  /* 0x0000000002007986 */ /* 0x0001e4000c101508 */
.L_x_124:
[----:B------:R-:W-:Y:S05]  /*7960*/  BSYNC B0 ;  /* 0x0000000000007941 */ /* 0x000fea0003800000 */
.L_x_123:
[----:B------:R-:W-:Y:S05]  /*7970*/  @P5 EXIT ;  /* 0x000000000000594d */ /* 0x000fea0003800000 */
[----:B0---4-:R-:W0:Y:S01]  /*7980*/  LDC R0, c[0x0][RZ] ;  /* 0x00000000ff007b82 */ /* 0x011e220000000800 */
[----:B------:R-:W-:-:S07]  /*7990*/  ULDC.64 UR10, c[0x0][0x218] ;  /* 0x00008600000a7ab9 */ /* 0x000fce0000000a00 */
[----:B-123--:R-:W1:Y:S08]  /*79a0*/  LDC.64 R2, c[0x0][0x228] ;  /* 0x00008a00ff027b82 */ /* 0x00ee700000000a00 */
[----:B------:R-:W2:Y:S01]  /*79b0*/  LDC.64 R4, c[0x0][0x230] ;  /* 0x00008c00ff047b82 */ /* 0x000ea20000000a00 */
[----:B0-----:R-:W-:-:S04]  /*79c0*/  IADD3 R71, R0, R71, R0 ;  /* 0x0000004700477210 */ /* 0x001fc80007ffe000 */
[----:B------:R-:W-:-:S04]  /*79d0*/  IADD3 R71, R0, R71, R0 ;  /* 0x0000004700477210 */ /* 0x000fc80007ffe000 */
[C---:B------:R-:W-:Y:S01]  /*79e0*/  IADD3 R10, P0, R71.reuse, UR4, RZ ;  /* 0x00000004470a7c10 */ /* 0x040fe2000ff1e0ff */
[----:B-1----:R-:W-:-:S03]  /*79f0*/  IMAD.WIDE R2, R71, 0x2, R2 ;  /* 0x0000000247027825 */ /* 0x002fc600078e0202 */
[C---:B------:R-:W-:Y:S01]  /*7a00*/  LEA.HI.X.SX32 R7, R71.reuse, UR7, 0x1, P0 ;  /* 0x0000000747077c11 */ /* 0x040fe200080f0eff */
[C---:B------:R-:W-:Y:S02]  /*7a10*/  IMAD.SHL.U32 R8, R10.reuse, 0x2, RZ ;  /* 0x000000020a087824 */ /* 0x040fe400078e00ff */
        /* <DEDUP_REMOVED lines=21> */
[----:B------:R-:W-:Y:S01]  /*7b70*/  STG.E.U16 desc[UR8][R2.64], R0 ;  /* 0x0000000002007986 */ /* 0x000fe2000c101508 */
[----:B------:R-:W-:Y:S05]  /*7b80*/  EXIT ;  /* 0x000000000000794d */ /* 0x000fea0003800000 */
.L_x_125:
        /* <DEDUP_REMOVED lines=15> */
.L_x_2730:


//--------------------- .text._ZN17fastertransformer29add_bias_layernorm_add_res_e2ILi32EEEvP6float2PKS1_S4_S4_S4_fi --------------------------
	.section	.text._ZN17fastertransformer29add_bias_layernorm_add_res_e2ILi32EEEvP6float2PKS1_S4_S4_S4_fi,"ax",@progbits
	.align	128
        .global         _ZN17fastertransformer29add_bias_layernorm_add_res_e2ILi32EEEvP6float2PKS1_S4_S4_S4_fi
        .type           _ZN17fastertransformer29add_bias_layernorm_add_res_e2ILi32EEEvP6float2PKS1_S4_S4_S4_fi,@function
        .size           _ZN17fastertransformer29add_bias_layernorm_add_res_e2ILi32EEEvP6float2PKS1_S4_S4_S4_fi,(.L_x_2731 - _ZN17fastertransformer29add_bias_layernorm_add_res_e2ILi32EEEvP6float2PKS1_S4_S4_S4_fi)
        .other          _ZN17fastertransformer29add_bias_layernorm_add_res_e2ILi32EEEvP6float2PKS1_S4_S4_S4_fi,@"STO_CUDA_ENTRY STV_DEFAULT"
_ZN17fastertransformer29add_bias_layernorm_add_res_e2ILi32EEEvP6float2PKS1_S4_S4_S4_fi:
.text._ZN17fastertransformer29add_bias_layernorm_add_res_e2ILi32EEEvP6float2PKS1_S4_S4_S4_fi:
[----:B------:R-:W-:Y:S01]  /*0000*/  LDC R1, c[0x0][0x28] ;  /* 0x00000a00ff017b82 */ /* 0x000fe20000000800 */
[----:B------:R-:W0:Y:S01]  /*0010*/  S2R R0, SR_TID.X ;  /* 0x0000000000007919 */ /* 0x000e220000002100 */
[----:B------:R-:W-:Y:S01]  /*0020*/  ULDC UR7, c[0x0][0x23c] ;  /* 0x00008f0000077ab9 */ /* 0x000fe20000000800 */
[----:B------:R-:W-:Y:S01]  /*0030*/  ULDC UR6, c[0x0][0x0] ;  /* 0x0000000000067ab9 */ /* 0x000fe20000000800 */
[----:B------:R-:W-:-:S04]  /*0040*/  USHF.R.S32.HI UR5, URZ, 0x1, UR7 ;  /* 0x000000013f057899 */ /* 0x000fc80008011407 */
[----:B------:R-:W1:Y:S01]  /*0050*/  S2UR UR4, SR_CTAID.X ;  /* 0x00000000000479c3 */ /* 0x000e620000002500 */
[----:B------:R-:W-:Y:S01]  /*0060*/  ULDC.64 UR8, c[0x0][0x208] ;  /* 0x0000820000087ab9 */ /* 0x000fe20000000a00 */
[----:B------:R-:W-:Y:S01]  /*0070*/  ULDC.64 UR10, c[0x0][0x210] ;  /* 0x00008400000a7ab9 */ /* 0x000fe20000000a00 */
[----:B-1----:R-:W-:Y:S01]  /*0080*/  UIMAD UR4, UR5, UR4, URZ ;  /* 0x00000004050472a4 */ /* 0x002fe2000f8e023f */
[----:B0-----:R-:W-:-:S03]  /*0090*/  IADD3 R67, R0, UR6, RZ ;  /* 0x0000000600437c10 */ /* 0x001fc6000fffe0ff */
[----:B------:R-:W-:Y:S01]  /*00a0*/  USHF.R.S32.HI UR12, URZ, 0x1f, UR4 ;  /* 0x0000001f3f0c7899 */ /* 0x000fe20008011404 */
[C---:B------:R-:W-:Y:S02]  /*00b0*/  ISETP.GE.AND P2, PT, R67.reuse, UR5, PT ;  /* 0x0000000543007c0c */ /* 0x040fe4000bf46270 */
[----:B------:R-:W-:Y:S02]  /*00c0*/  IADD3 R71, R67, UR6, RZ ;  /* 0x0000000643477c10 */ /* 0x000fe4000fffe0ff */
[----:B------:R-:W-:-:S09]  /*00d0*/  P2R R81, PR, RZ, 0x4 ;  /* 0x00000004ff517803 */ /* 0x000fd20000000000 */
[----:B------:R-:W0:Y:S01]  /*00e0*/  @!P2 LDC.64 R60, c[0x0][0x210] ;  /* 0x00008400ff3cab82 */ /* 0x000e220000000a00 */
[----:B------:R-:W-:-:S07]  /*00f0*/  @!P2 IADD3 R63, P0, R67, UR4, RZ ;  /* 0x00000004433fac10 */ /* 0x000fce000ff1e0ff */
[----:B------:R-:W1:Y:S01]  /*0100*/  @!P2 LDC.64 R64, c[0x0][0x220] ;  /* 0x00008800ff40ab82 */ /* 0x000e620000000a00 */
[----:B0-----:R-:W-:Y:S02]  /*0110*/  @!P2 LEA R62, P1, R63, R60, 0x3 ;  /* 0x0000003c3f3ea211 */ /* 0x001fe400078218ff */
[----:B------:R-:W-:-:S04]  /*0120*/  @!P2 LEA.HI.X.SX32 R60, R67, UR12, 0x1, P0 ;  /* 0x0000000c433cac11 */ /* 0x000fc800080f0eff */
[----:B------:R-:W-:Y:S01]  /*0130*/  @!P2 LEA.HI.X R63, R63, R61, R60, 0x3, P1 ;  /* 0x0000003d3f3fa211 */ /* 0x000fe200008f1c3c */
[----:B-1----:R-:W-:-:S05]  /*0140*/  @!P2 IMAD.WIDE R60, R67, 0x8, R64 ;  /* 0x00000008433ca825 */ /* 0x002fca00078e0240 */
[----:B------:R-:W2:Y:S04]  /*0150*/  @!P2 LDG.E.64 R62, desc[UR8][R62.64] ;  /* 0x000000083e3ea981 */ /* 0x000ea8000c1e1b00 */
[----:B------:R-:W2:Y:S01]  /*0160*/  @!P2 LDG.E.64 R60, desc[UR8][R60.64] ;  /* 0x000000083c3ca981 */ /* 0x000ea2000c1e1b00 */
[----:B------:R-:W-:-:S13]  /*0170*/  ISETP.GE.AND P4, PT, R71, UR5, PT ;  /* 0x0000000547007c0c */ /* 0x000fda000bf86270 */
[----:B------:R-:W0:Y:S01]  /*0180*/  @!P4 LDC.64 R64, c[0x0][0x210] ;  /* 0x00008400ff40cb82 */ /* 0x000e220000000a00 */
[----:B------:R-:W-:-:S04]  /*0190*/  IADD3 R73, R71, UR6, RZ ;  /* 0x0000000647497c10 */ /* 0x000fc8000fffe0ff */
[----:B------:R-:W-:Y:S02]  /*01a0*/  ISETP.GE.AND P3, PT, R73, UR5, PT ;  /* 0x0000000549007c0c */ /* 0x000fe4000bf66270 */
[----:B------:R-:W-:-:S04]  /*01b0*/  @!P4 IADD3 R67, P0, R71, UR4, RZ ;  /* 0x000000044743cc10 */ /* 0x000fc8000ff1e0ff */
[----:B0-----:R-:W-:Y:S02]  /*01c0*/  @!P4 LEA R66, P1, R67, R64, 0x3 ;  /* 0x000000404342c211 */ /* 0x001fe400078218ff */
[----:B------:R-:W-:-:S04]  /*01d0*/  @!P4 LEA.HI.X.SX32 R64, R71, UR12, 0x1, P0 ;  /* 0x0000000c4740cc11 */ /* 0x000fc800080f0eff */
[----:B------:R-:W-:Y:S02]  /*01e0*/  @!P4 LEA.HI.X R67, R67, R65, R64, 0x3, P1 ;  /* 0x000000414343c211 */ /* 0x000fe400008f1c40 */
[----:B------:R-:W0:Y:S04]  /*01f0*/  @!P4 LDC.64 R64, c[0x0][0x220] ;  /* 0x00008800ff40cb82 */ /* 0x000e280000000a00 */
[----:B------:R-:W3:Y:S01]  /*0200*/  @!P4 LDG.E.64 R66, desc[UR8][R66.64] ;  /* 0x000000084242c981 */ /* 0x000ee2000c1e1b00 */
[----:B0-----:R-:W-:-:S06]  /*0210*/  @!P4 IMAD.WIDE R64, R71, 0x8, R64 ;  /* 0x000000084740c825 */ /* 0x001fcc00078e0240 */
[----:B------:R-:W3:Y:S01]  /*0220*/  @!P4 LDG.E.64 R64, desc[UR8][R64.64] ;  /* 0x000000084040c981 */ /* 0x000ee2000c1e1b00 */
[----:B--2---:R-:W-:Y:S01]  /*0230*/  @!P2 FADD.FTZ R74, R62, R60 ;  /* 0x0000003c3e4aa221 */ /* 0x004fe20000010000 */
[----:B------:R-:W-:Y:S02]  /*0240*/  @!P2 FADD.FTZ R75, R63, R61 ;  /* 0x0000003d3f4ba221 */ /* 0x000fe40000010000 */
[----:B------:R-:W0:Y:S01]  /*0250*/  @!P3 LDC.64 R60, c[0x0][0x210] ;  /* 0x00008400ff3cbb82 */ /* 0x000e220000000a00 */
[----:B------:R-:W-:-:S04]  /*0260*/  @!P3 IADD3 R63, P0, R73, UR4, RZ ;  /* 0x00000004493fbc10 */ /* 0x000fc8000ff1e0ff */
[----:B0-----:R-:W-:Y:S02]  /*0270*/  @!P3 LEA R62, P1, R63, R60, 0x3 ;  /* 0x0000003c3f3eb211 */ /* 0x001fe400078218ff */
[----:B------:R-:W-:-:S04]  /*0280*/  @!P3 LEA.HI.X.SX32 R60, R73, UR12, 0x1, P0 ;  /* 0x0000000c493cbc11 */ /* 0x000fc800080f0eff */
[----:B------:R-:W-:Y:S02]  /*0290*/  @!P3 LEA.HI.X R63, R63, R61, R60, 0x3, P1 ;  /* 0x0000003d3f3fb211 */ /* 0x000fe400008f1c3c */
[----:B------:R-:W0:Y:S04]  /*02a0*/  @!P3 LDC.64 R60, c[0x0][0x220] ;  /* 0x00008800ff3cbb82 */ /* 0x000e280000000a00 */
[----:B------:R-:W2:Y:S01]  /*02b0*/  @!P3 LDG.E.64 R62, desc[UR8][R62.64] ;  /* 0x000000083e3eb981 */ /* 0x000ea2000c1e1b00 */
[----:B0-----:R-:W-:-:S06]  /*02c0*/  @!P3 IMAD.WIDE R60, R73, 0x8, R60 ;  /* 0x00000008493cb825 */ /* 0x001fcc00078e023c */
[----:B------:R-:W2:Y:S01]  /*02d0*/  @!P3 LDG.E.64 R60, desc[UR8][R60.64] ;  /* 0x000000083c3cb981 */ /* 0x000ea2000c1e1b00 */
[----:B------:R-:W-:-:S04]  /*02e0*/  IADD3 R73, R73, UR6, RZ ;  /* 0x0000000649497c10 */ /* 0x000fc8000fffe0ff */
[----:B------:R-:W-:Y:S01]  /*02f0*/  ISETP.GE.AND P2, PT, R73, UR5, PT ;  /* 0x0000000549007c0c */ /* 0x000fe2000bf46270 */
[----:B---3--:R-:W-:Y:S01]  /*0300*/  @!P4 FADD.FTZ R68, R66, R64 ;  /* 0x000000404244c221 */ /* 0x008fe20000010000 */
[----:B------:R-:W-:-:S11]  /*0310*/  @!P4 FADD.FTZ R69, R67, R65 ;  /* 0x000000414345c221 */ /* 0x000fd60000010000 */
[----:B------:R-:W0:Y:S01]  /*0320*/  @!P2 LDC.64 R64, c[0x0][0x210] ;  /* 0x00008400ff40ab82 */ /* 0x000e220000000a00 */
[----:B------:R-:W-:Y:S02]  /*0330*/  IADD3 R77, R73, UR6, RZ ;  /* 0x00000006494d7c10 */ /* 0x000fe4000fffe0ff */
[----:B------:R-:W-:Y:S02]  /*0340*/  P2R R72, PR, RZ, 0x10 ;  /* 0x00000010ff487803 */ /* 0x000fe40000000000 */
[----:B------:R-:W-:Y:S02]  /*0350*/  ISETP.GE.AND P4, PT, R77, UR5, PT ;  /* 0x000000054d007c0c */ /* 0x000fe4000bf86270 */
[----:B------:R-:W-:-:S04]  /*0360*/  @!P2 IADD3 R66, P0, R73, UR4, RZ ;  /* 0x000000044942ac10 */ /* 0x000fc8000ff1e0ff */
[----:B------:R-:W-:Y:S02]  /*0370*/  @!P2 LEA.HI.X.SX32 R67, R73, UR12, 0x1, P0 ;  /* 0x0000000c4943ac11 */ /* 0x000fe400080f0eff */
[----:B0-----:R-:W-:-:S04]  /*0380*/  @!P2 LEA R64, P1, R66, R64, 0x3 ;  /* 0x000000404240a211 */ /* 0x001fc800078218ff */
        /* <DEDUP_REMOVED lines=16> */
[----:B------:R-:W-:Y:S01]  /*0490*/  P2R R71, PR, RZ, 0x8 ;  /* 0x00000008ff477803 */ /* 0x000fe20000000000 */
[----:B---3--:R-:W-:Y:S01]  /*04a0*/  @!P2 FADD.FTZ R7, R64, R66 ;  /* 0x000000424007a221 */ /* 0x008fe20000010000 */
[----:B------:R-:W-:-:S04]  /*04b0*/  IADD3 R66, R77, UR6, RZ ;  /* 0x000000064d427c10 */ /* 0x000fc8000fffe0ff */
[----:B------:R-:W-:-:S04]  /*04c0*/  IADD3 R77, R66, UR6, RZ ;  /* 0x00000006424d7c10 */ /* 0x000fc8000fffe0ff */
[C---:B------:R-:W-:Y:S02]  /*04d0*/  ISETP.GE.AND P3, PT, R77.reuse, UR5, PT ;  /* 0x000000054d007c0c */ /* 0x040fe4000bf66270 */
[----:B------:R-:W-:Y:S01]  /*04e0*/  IADD3 R87, R77, UR6, RZ ;  /* 0x000000064d577c10 */ /* 0x000fe2000fffe0ff */
[----:B------:R-:W-:Y:S01]  /*04f0*/  @!P2 FADD.FTZ R4, R65, R67 ;  /* 0x000000434104a221 */ /* 0x000fe20000010000 */
[----:B------:R-:W-:Y:S02]  /*0500*/  P2R R70, PR, RZ, 0x4 ;  /* 0x00000004ff467803 */ /* 0x000fe40000000000 */
[----:B------:R-:W-:-:S07]  /*0510*/  ISETP.GE.AND P2, PT, R87, UR5, PT ;  /* 0x0000000557007c0c */ /* 0x000fce000bf46270 */
[----:B------:R-:W0:Y:S08]  /*0520*/  @!P3 LDC.64 R64, c[0x0][0x210] ;  /* 0x00008400ff40bb82 */ /* 0x000e300000000a00 */
[----:B------:R-:W1:Y:S01]  /*0530*/  @!P3 LDC.64 R88, c[0x0][0x220] ;  /* 0x00008800ff58bb82 */ /* 0x000e620000000a00 */
[----:B------:R-:W-:-:S04]  /*0540*/  @!P3 IADD3 R76, P0, R77, UR4, RZ ;  /* 0x000000044d4cbc10 */ /* 0x000fc8000ff1e0ff */
[----:B------:R-:W-:Y:S01]  /*0550*/  @!P3 LEA.HI.X.SX32 R79, R77, UR12, 0x1, P0 ;  /* 0x0000000c4d4fbc11 */ /* 0x000fe200080f0eff */
[----:B--2---:R-:W-:Y:S01]  /*0560*/  @!P4 FADD.FTZ R9, R62, R60 ;  /* 0x0000003c3e09c221 */ /* 0x004fe20000010000 */
[----:B------:R-:W-:Y:S01]  /*0570*/  @!P4 FADD.FTZ R6, R63, R61 ;  /* 0x0000003d3f06c221 */ /* 0x000fe20000010000 */
[----:B------:R-:W-:Y:S01]  /*0580*/  IADD3 R91, R87, UR6, RZ ;  /* 0x00000006575b7c10 */ /* 0x000fe2000fffe0ff */
[----:B------:R-:W2:Y:S01]  /*0590*/  @!P2 LDC.64 R60, c[0x0][0x210] ;  /* 0x00008400ff3cab82 */ /* 0x000ea20000000a00 */
[----:B0-----:R-:W-:-:S04]  /*05a0*/  @!P3 LEA R78, P0, R76, R64, 0x3 ;  /* 0x000000404c4eb211 */ /* 0x001fc800078018ff */
[----:B------:R-:W-:Y:S02]  /*05b0*/  @!P3 LEA.HI.X R79, R76, R65, R79, 0x3, P0 ;  /* 0x000000414c4fb211 */ /* 0x000fe400000f1c4f */
[----:B------:R-:W-:Y:S01]  /*05c0*/  @!P2 IADD3 R62, P0, R87, UR4, RZ ;  /* 0x00000004573eac10 */ /* 0x000fe2000ff1e0ff */
[----:B-1----:R-:W-:Y:S01]  /*05d0*/  @!P3 IMAD.WIDE R88, R77, 0x8, R88 ;  /* 0x000000084d58b825 */ /* 0x002fe200078e0258 */
[----:B------:R-:W0:Y:S02]  /*05e0*/  @!P2 LDC.64 R82, c[0x0][0x220] ;  /* 0x00008800ff52ab82 */ /* 0x000e240000000a00 */
[----:B------:R-:W-:Y:S02]  /*05f0*/  @!P2 LEA.HI.X.SX32 R63, R87, UR12, 0x1, P0 ;  /* 0x0000000c573fac11 */ /* 0x000fe400080f0eff */
[----:B--2---:R-:W-:-:S04]  /*0600*/  @!P2 LEA R64, P0, R62, R60, 0x3 ;  /* 0x0000003c3e40a211 */ /* 0x004fc800078018ff */
[----:B------:R-:W-:Y:S02]  /*0610*/  @!P2 LEA.HI.X R65, R62, R61, R63, 0x3, P0 ;  /* 0x0000003d3e41a211 */ /* 0x000fe400000f1c3f */
[----:B------:R-:W2:Y:S04]  /*0620*/  @!P3 LDG.E.64 R60, desc[UR8][R88.64] ;  /* 0x00000008583cb981 */ /* 0x000ea8000c1e1b00 */
[----:B------:R-:W2:Y:S01]  /*0630*/  @!P3 LDG.E.64 R62, desc[UR8][R78.64] ;  /* 0x000000084e3eb981 */ /* 0x000ea2000c1e1b00 */
[----:B------:R-:W-:Y:S01]  /*0640*/  ISETP.GE.AND P1, PT, R91, UR5, PT ;  /* 0x000000055b007c0c */ /* 0x000fe2000bf26270 */
[----:B0-----:R-:W-:-:S04]  /*0650*/  @!P2 IMAD.WIDE R82, R87, 0x8, R82 ;  /* 0x000000085752a825 */ /* 0x001fc800078e0252 */
[----:B--2---:R-:W-:Y:S01]  /*0660*/  @!P3 FADD.FTZ R11, R62, R60 ;  /* 0x0000003c3e0bb221 */ /* 0x004fe20000010000 */
[----:B------:R-:W-:Y:S01]  /*0670*/  @!P3 FADD.FTZ R8, R63, R61 ;  /* 0x0000003d3f08b221 */ /* 0x000fe20000010000 */
[----:B------:R-:W-:-:S06]  /*0680*/  P2R R76, PR, RZ, 0x4 ;  /* 0x00000004ff4c7803 */ /* 0x000fcc0000000000 */
[----:B------:R-:W0:Y:S01]  /*0690*/  @!P1 LDC.64 R60, c[0x0][0x210] ;  /* 0x00008400ff3c9b82 */ /* 0x000e220000000a00 */
[----:B------:R-:W-:-:S04]  /*06a0*/  @!P1 IADD3 R62, P0, R91, UR4, RZ ;  /* 0x000000045b3e9c10 */ /* 0x000fc8000ff1e0ff */
[----:B------:R-:W-:-:S03]  /*06b0*/  @!P1 LEA.HI.X.SX32 R63, R91, UR12, 0x1, P0 ;  /* 0x0000000c5b3f9c11 */ /* 0x000fc600080f0eff */
[----:B------:R-:W1:Y:S01]  /*06c0*/  @!P1 LDC.64 R92, c[0x0][0x220] ;  /* 0x00008800ff5c9b82 */ /* 0x000e620000000a00 */
[----:B0-----:R-:W-:-:S04]  /*06d0*/  @!P1 LEA R88, P0, R62, R60, 0x3 ;  /* 0x0000003c3e589211 */ /* 0x001fc800078018ff */
[----:B------:R-:W-:Y:S02]  /*06e0*/  @!P1 LEA.HI.X R89, R62, R61, R63, 0x3, P0 ;  /* 0x0000003d3e599211 */ /* 0x000fe400000f1c3f */
[----:B------:R-:W2:Y:S04]  /*06f0*/  @!P2 LDG.E.64 R60, desc[UR8][R82.64] ;  /* 0x00000008523ca981 */ /* 0x000ea8000c1e1b00 */
[----:B------:R-:W2:Y:S01]  /*0700*/  @!P2 LDG.E.64 R62, desc[UR8][R64.64] ;  /* 0x00000008403ea981 */ /* 0x000ea2000c1e1b00 */
[C---:B------:R-:W-:Y:S01]  /*0710*/  IADD3 R87, R91.reuse, UR6, RZ ;  /* 0x000000065b577c10 */ /* 0x040fe2000fffe0ff */
[----:B-1----:R-:W-:-:S04]  /*0720*/  @!P1 IMAD.WIDE R92, R91, 0x8, R92 ;  /* 0x000000085b5c9825 */ /* 0x002fc800078e025c */
[----:B--2---:R-:W-:Y:S01]  /*0730*/  @!P2 FADD.FTZ R13, R62, R60 ;  /* 0x0000003c3e0da221 */ /* 0x004fe20000010000 */
[----:B------:R-:W-:Y:S01]  /*0740*/  @!P2 FADD.FTZ R10, R63, R61 ;  /* 0x0000003d3f0aa221 */ /* 0x000fe20000010000 */
[----:B------:R-:W-:-:S13]  /*0750*/  ISETP.GE.AND P2, PT, R87, UR5, PT ;  /* 0x0000000557007c0c */ /* 0x000fda000bf46270 */
[----:B------:R-:W0:Y:S01]  /*0760*/  @!P2 LDC.64 R60, c[0x0][0x210] ;  /* 0x00008400ff3cab82 */ /* 0x000e220000000a00 */
[----:B------:R-:W-:-:S04]  /*0770*/  @!P2 IADD3 R62, P0, R87, UR4, RZ ;  /* 0x00000004573eac10 */ /* 0x000fc8000ff1e0ff */
[C---:B------:R-:W-:Y:S02]  /*0780*/  @!P2 LEA.HI.X.SX32 R63, R87.reuse, UR12, 0x1, P0 ;  /* 0x0000000c573fac11 */ /* 0x040fe400080f0eff */
[----:B------:R-:W-:Y:S01]  /*0790*/  IADD3 R95, R87, UR6, RZ ;  /* 0x00000006575f7c10 */ /* 0x000fe2000fffe0ff */
[----:B------:R-:W1:Y:S01]  /*07a0*/  @!P2 LDC.64 R90, c[0x0][0x220] ;  /* 0x00008800ff5aab82 */ /* 0x000e620000000a00 */
[----:B0-----:R-:W-:-:S04]  /*07b0*/  @!P2 LEA R82, P0, R62, R60, 0x3 ;  /* 0x0000003c3e52a211 */ /* 0x001fc800078018ff */
[----:B------:R-:W-:Y:S02]  /*07c0*/  @!P2 LEA.HI.X R83, R62, R61, R63, 0x3, P0 ;  /* 0x0000003d3e53a211 */ /* 0x000fe400000f1c3f */
[----:B------:R-:W2:Y:S04]  /*07d0*/  @!P1 LDG.E.64 R60, desc[UR8][R92.64] ;  /* 0x000000085c3c9981 */ /* 0x000ea8000c1e1b00 */
[----:B------:R-:W2:Y:S01]  /*07e0*/  @!P1 LDG.E.64 R62, desc[UR8][R88.64] ;  /* 0x00000008583e9981 */ /* 0x000ea2000c1e1b00 */
[----:B------:R-:W-:Y:S01]  /*07f0*/  P2R R77, PR, RZ, 0x2 ;  /* 0x00000002ff4d7803 */ /* 0x000fe20000000000 */
        /* <DEDUP_REMOVED lines=26> */
[----:B------:R-:W-:Y:S02]  /*09a0*/  IADD3 R82, R87, UR6, RZ ;  /* 0x0000000657527c10 */ /* 0x000fe4000fffe0ff */
[----:B------:R-:W-:Y:S01]  /*09b0*/  P2R R79, PR, RZ, 0x2 ;  /* 0x00000002ff4f7803 */ /* 0x000fe20000000000 */
[----:B--2---:R-:W-:Y:S01]  /*09c0*/  @!P1 FADD.FTZ R19, R62, R60 ;  /* 0x0000003c3e139221 */ /* 0x004fe20000010000 */
[----:B------:R-:W-:Y:S01]  /*09d0*/  @!P1 FADD.FTZ R16, R63, R61 ;  /* 0x0000003d3f109221 */ /* 0x000fe20000010000 */
[----:B-1----:R-:W-:Y:S01]  /*09e0*/  @!P2 IMAD.WIDE R60, R87, 0x8, R90 ;  /* 0x00000008573ca825 */ /* 0x002fe200078e025a */
[----:B------:R-:W2:Y:S05]  /*09f0*/  @!P2 LDG.E.64 R62, desc[UR8][R88.64] ;  /* 0x00000008583ea981 */ /* 0x000eaa000c1e1b00 */
[----:B------:R-:W2:Y:S01]  /*0a00*/  @!P2 LDG.E.64 R60, desc[UR8][R60.64] ;  /* 0x000000083c3ca981 */ /* 0x000ea2000c1e1b00 */
[----:B------:R-:W-:-:S04]  /*0a10*/  IADD3 R87, R82, UR6, RZ ;  /* 0x0000000652577c10 */ /* 0x000fc8000fffe0ff */
        /* <DEDUP_REMOVED lines=8> */
[----:B--2---:R-:W-:Y:S01]  /*0aa0*/  @!P2 FADD.FTZ R21, R62, R60 ;  /* 0x0000003c3e15a221 */ /* 0x004fe20000010000 */
[----:B------:R-:W-:Y:S02]  /*0ab0*/  @!P2 FADD.FTZ R18, R63, R61 ;  /* 0x0000003d3f12a221 */ /* 0x000fe40000010000 */
[----:B------:R-:W2:Y:S04]  /*0ac0*/  @!P1 LDG.E.64 R60, desc[UR8][R92.64] ;  /* 0x000000085c3c9981 */ /* 0x000ea8000c1e1b00 */
[----:B------:R-:W2:Y:S01]  /*0ad0*/  @!P1 LDG.E.64 R62, desc[UR8][R90.64] ;  /* 0x000000085a3e9981 */ /* 0x000ea2000c1e1b00 */
[----:B------:R-:W-:Y:S01]  /*0ae0*/  VIADD R95, R87, UR6 ;  /* 0x00000006575f7c36 */ /* 0x000fe20008000000 */
[----:B------:R-:W-:-:S04]  /*0af0*/  P2R R80, PR, RZ, 0x4 ;  /* 0x00000004ff507803 */ /* 0x000fc80000000000 */
[----:B------:R-:W-:-:S13]  /*0b00*/  ISETP.GE.AND P2, PT, R95, UR5, PT ;  /* 0x000000055f007c0c */ /* 0x000fda000bf46270 */
[----:B------:R-:W0:Y:S01]  /*0b10*/  @!P2 LDC.64 R64, c[0x0][0x210] ;  /* 0x00008400ff40ab82 */ /* 0x000e220000000a00 */
[----:B------:R-:W-:-:S04]  /*0b20*/  @!P2 IADD3 R87, P0, R95, UR4, RZ ;  /* 0x000000045f57ac10 */ /* 0x000fc8000ff1e0ff */
[----:B------:R-:W-:Y:S02]  /*0b30*/  @!P2 LEA.HI.X.SX32 R94, R95, UR12, 0x1, P0 ;  /* 0x0000000c5f5eac11 */ /* 0x000fe400080f0eff */
[----:B0-----:R-:W-:-:S04]  /*0b40*/  @!P2 LEA R88, P0, R87, R64, 0x3 ;  /* 0x000000405758a211 */ /* 0x001fc800078018ff */
[----:B------:R-:W-:Y:S01]  /*0b50*/  @!P2 LEA.HI.X R89, R87, R65, R94, 0x3, P0 ;  /* 0x000000415759a211 */ /* 0x000fe200000f1c5e */
[----:B--2---:R-:W-:Y:S01]  /*0b60*/  @!P1 FADD.FTZ R23, R62, R60 ;  /* 0x0000003c3e179221 */ /* 0x004fe20000010000 */
[----:B------:R-:W-:Y:S02]  /*0b70*/  @!P1 FADD.FTZ R20, R63, R61 ;  /* 0x0000003d3f149221 */ /* 0x000fe40000010000 */
[----:B------:R-:W0:Y:S01]  /*0b80*/  @!P2 LDC.64 R60, c[0x0][0x220] ;  /* 0x00008800ff3cab82 */ /* 0x000e220000000a00 */
[----:B------:R-:W2:Y:S01]  /*0b90*/  @!P2 LDG.E.64 R62, desc[UR8][R88.64] ;  /* 0x00000008583ea981 */ /* 0x000ea2000c1e1b00 */
[----:B0-----:R-:W-:-:S06]  /*0ba0*/  @!P2 IMAD.WIDE R60, R95, 0x8, R60 ;  /* 0x000000085f3ca825 */ /* 0x001fcc00078e023c */
[----:B------:R-:W2:Y:S01]  /*0bb0*/  @!P2 LDG.E.64 R60, desc[UR8][R60.64] ;  /* 0x000000083c3ca981 */ /* 0x000ea2000c1e1b00 */
[----:B------:R-:W-:Y:S02]  /*0bc0*/  IADD3 R97, R95, UR6, RZ ;  /* 0x000000065f617c10 */ /* 0x000fe4000fffe0ff */
[----:B------:R-:W-:Y:S02]  /*0bd0*/  P2R R83, PR, RZ, 0x2 ;  /* 0x00000002ff537803 */ /* 0x000fe40000000000 */
        /* <DEDUP_REMOVED lines=12> */
[----:B------:R-:W-:Y:S02]  /*0ca0*/  IADD3 R99, R97, UR6, RZ ;  /* 0x0000000661637c10 */ /* 0x000fe4000fffe0ff */
[----:B------:R-:W-:-:S02]  /*0cb0*/  P2R R84, PR, RZ, 0x4 ;  /* 0x00000004ff547803 */ /* 0x000fc40000000000 */
        /* <DEDUP_REMOVED lines=40> */
[----:B------:R-:W-:Y:S01]  /*0f40*/  IADD3 R91, R99, UR6, RZ ;  /* 0x00000006635b7c10 */ /* 0x000fe2000fffe0ff */
[----:B------:R-:W-:-:S03]  /*0f50*/  ULDC UR6, c[0x0][0x0] ;  /* 0x0000000000067ab9 */ /* 0x000fc60000000800 */
[----:B------:R-:W-:Y:S02]  /*0f60*/  IADD3 R95, R91, UR6, RZ ;  /* 0x000000065b5f7c10 */ /* 0x000fe4000fffe0ff */
[----:B------:R-:W-:Y:S02]  /*0f70*/  P2R R89, PR, RZ, 0x2 ;  /* 0x00000002ff597803 */ /* 0x000fe40000000000 */
[----:B------:R-:W-:-:S13]  /*0f80*/  ISETP.GE.AND P1, PT, R95, UR5, PT ;  /* 0x000000055f007c0c */ /* 0x000fda000bf26270 */
[----:B------:R-:W0:Y:S01]  /*0f90*/  @!P1 LDC.64 R64, c[0x0][0x210] ;  /* 0x00008400ff409b82 */ /* 0x000e220000000a00 */
[----:B--2---:R-:W-:Y:S01]  /*0fa0*/  @!P2 FADD.FTZ R3, R62, R60 ;  /* 0x0000003c3e03a221 */ /* 0x004fe20000010000 */
[----:B------:R-:W-:-:S06]  /*0fb0*/  @!P2 FADD.FTZ R30, R63, R61 ;  /* 0x0000003d3f1ea221 */ /* 0x000fcc0000010000 */
[----:B------:R-:W1:Y:S01]  /*0fc0*/  @!P1 LDC.64 R60, c[0x0][0x220] ;  /* 0x00008800ff3c9b82 */ /* 0x000e620000000a00 */
[----:B------:R-:W-:-:S04]  /*0fd0*/  @!P1 IADD3 R62, P0, R95, UR4, RZ ;  /* 0x000000045f3e9c10 */ /* 0x000fc8000ff1e0ff */
[----:B------:R-:W-:Y:S02]  /*0fe0*/  @!P1 LEA.HI.X.SX32 R94, R95, UR12, 0x1, P0 ;  /* 0x0000000c5f5e9c11 */ /* 0x000fe400080f0eff */
[----:B0-----:R-:W-:-:S04]  /*0ff0*/  @!P1 LEA R96, P0, R62, R64, 0x3 ;  /* 0x000000403e609211 */ /* 0x001fc800078018ff */
[----:B------:R-:W-:-:S05]  /*1000*/  @!P1 LEA.HI.X R97, R62, R65, R94, 0x3, P0 ;  /* 0x000000413e619211 */ /* 0x000fca00000f1c5e */
[----:B------:R-:W2:Y:S01]  /*1010*/  @!P1 LDG.E.64 R62, desc[UR8][R96.64] ;  /* 0x00000008603e9981 */ /* 0x000ea2000c1e1b00 */
[----:B-1----:R-:W-:-:S06]  /*1020*/  @!P1 IMAD.WIDE R60, R95, 0x8, R60 ;  /* 0x000000085f3c9825 */ /* 0x002fcc00078e023c */
[----:B------:R-:W2:Y:S01]  /*1030*/  @!P1 LDG.E.64 R60, desc[UR8][R60.64] ;  /* 0x000000083c3c9981 */ /* 0x000ea2000c1e1b00 */
[----:B------:R-:W-:Y:S02]  /*1040*/  ULDC UR6, c[0x0][0x0] ;  /* 0x0000000000067ab9 */ /* 0x000fe40000000800 */
        /* <DEDUP_REMOVED lines=45> */
[----:B------:R-:W-:-:S04]  /*1320*/  IADD3 R101, R101, UR6, RZ ;  /* 0x0000000665657c10 */ /* 0x000fc8000fffe0ff */
[----:B------:R-:W-:-:S13]  /*1330*/  ISETP.GE.AND P0, PT, R101, UR5, PT ;  /* 0x0000000565007c0c */ /* 0x000fda000bf06270 */
[----:B------:R-:W0:Y:S01]  /*1340*/  @!P0 LDC.64 R64, c[0x0][0x210] ;  /* 0x00008400ff408b82 */ /* 0x000e220000000a00 */
[----:B------:R-:W-:Y:S01]  /*1350*/  P2R R94, PR, RZ, 0x2 ;  /* 0x00000002ff5e7803 */ /* 0x000fe20000000000 */
[----:B--2---:R-:W-:Y:S01]  /*1360*/  @!P2 FADD.FTZ R39, R62, R60 ;  /* 0x0000003c3e27a221 */ /* 0x004fe20000010000 */
[----:B------:R-:W-:-:S05]  /*1370*/  @!P2 FADD.FTZ R38, R63, R61 ;  /* 0x0000003d3f26a221 */ /* 0x000fca0000010000 */
        /* <DEDUP_REMOVED lines=24> */
[----:B------:R-:W-:Y:S01]  /*1500*/  VIADD R96, R101, UR6 ;  /* 0x0000000665607c36 */ /* 0x000fe20008000000 */
[----:B------:R-:W-:Y:S01]  /*1510*/  ULDC UR6, c[0x0][0x0] ;  /* 0x0000000000067ab9 */ /* 0x000fe20000000800 */
[----:B------:R-:W-:Y:S01]  /*1520*/  P2R R67, PR, RZ, 0x8 ;  /* 0x00000008ff437803 */ /* 0x000fe20000000000 */
[----:B--2---:R-:W-:Y:S02]  /*1530*/  @!P1 FADD.FTZ R43, R62, R60 ;  /* 0x0000003c3e2b9221 */ /* 0x004fe40000010000 */
[----:B------:R-:W-:-:S04]  /*1540*/  IADD3 R62, R96, UR6, RZ ;  /* 0x00000006603e7c10 */ /* 0x000fc8000fffe0ff */
[----:B------:R-:W-:Y:S01]  /*1550*/  ISETP.GE.AND P2, PT, R62, UR5, PT ;  /* 0x000000053e007c0c */ /* 0x000fe2000bf46270 */
[----:B------:R-:W-:-:S12]  /*1560*/  @!P1 FADD.FTZ R42, R63, R61 ;  /* 0x0000003d3f2a9221 */ /* 0x000fd80000010000 */
[----:B------:R-:W0:Y:S08]  /*1570*/  @!P2 LDC R97, c[0x0][RZ] ;  /* 0x00000000ff61ab82 */ /* 0x000e300000000800 */
[----:B------:R-:W1:Y:S01]  /*1580*/  @!P2 LDC.64 R60, c[0x0][0x210] ;  /* 0x00008400ff3cab82 */ /* 0x000e620000000a00 */
[----:B0-----:R-:W-:-:S04]  /*1590*/  @!P2 IADD3 R97, R96, R97, RZ ;  /* 0x000000616061a210 */ /* 0x001fc80007ffe0ff */
[----:B------:R-:W-:-:S04]  /*15a0*/  @!P2 IADD3 R100, P3, R97, UR4, RZ ;  /* 0x000000046164ac10 */ /* 0x000fc8000ff7e0ff */
[----:B------:R-:W-:Y:S02]  /*15b0*/  @!P2 LEA.HI.X.SX32 R101, R97, UR12, 0x1, P3 ;  /* 0x0000000c6165ac11 */ /* 0x000fe400098f0eff */
[----:B-1----:R-:W-:-:S04]  /*15c0*/  @!P2 LEA R62, P3, R100, R60, 0x3 ;  /* 0x0000003c643ea211 */ /* 0x002fc800078618ff */
[----:B------:R-:W-:Y:S02]  /*15d0*/  @!P2 LEA.HI.X R63, R100, R61, R101, 0x3, P3 ;  /* 0x0000003d643fa211 */ /* 0x000fe400018f1c65 */
[----:B------:R-:W0:Y:S04]  /*15e0*/  @!P2 LDC.64 R60, c[0x0][0x220] ;  /* 0x00008800ff3cab82 */ /* 0x000e280000000a00 */
[----:B------:R-:W2:Y:S01]  /*15f0*/  @!P2 LDG.E.64 R62, desc[UR8][R62.64] ;  /* 0x000000083e3ea981 */ /* 0x000ea2000c1e1b00 */
[----:B0-----:R-:W-:-:S06]  /*1600*/  @!P2 IMAD.WIDE R60, R97, 0x8, R60 ;  /* 0x00000008613ca825 */ /* 0x001fcc00078e023c */
[----:B------:R-:W2:Y:S01]  /*1610*/  @!P2 LDG.E.64 R60, desc[UR8][R60.64] ;  /* 0x000000083c3ca981 */ /* 0x000ea2000c1e1b00 */
[----:B------:R-:W-:Y:S01]  /*1620*/  ULDC UR6, c[0x0][0x0] ;  /* 0x0000000000067ab9 */ /* 0x000fe20000000800 */
[----:B------:R-:W0:Y:S02]  /*1630*/  LDC R97, c[0x0][RZ] ;  /* 0x00000000ff617b82 */ /* 0x000e240000000800 */
[----:B0-----:R-:W-:-:S04]  /*1640*/  IADD3 R97, R97, UR6, R96 ;  /* 0x0000000661617c10 */ /* 0x001fc8000fffe060 */
[----:B------:R-:W-:-:S13]  /*1650*/  ISETP.GE.AND P3, PT, R97, UR5, PT ;  /* 0x0000000561007c0c */ /* 0x000fda000bf66270 */
[----:B------:R-:W0:Y:S08]  /*1660*/  @!P3 LDC R97, c[0x0][RZ] ;  /* 0x00000000ff61bb82 */ /* 0x000e300000000800 */
[----:B------:R-:W0:Y:S01]  /*1670*/  @!P3 LDC R98, c[0x0][RZ] ;  /* 0x00000000ff62bb82 */ /* 0x000e220000000800 */
[----:B------:R-:W-:Y:S02]  /*1680*/  P2R R73, PR, RZ, 0x10 ;  /* 0x00000010ff497803 */ /* 0x000fe40000000000 */
[----:B0-----:R-:W-:-:S04]  /*1690*/  @!P3 IADD3 R97, R98, R96, R97 ;  /* 0x000000606261b210 */ /* 0x001fc80007ffe061 */
[----:B------:R-:W-:-:S04]  /*16a0*/  @!P3 IADD3 R98, P4, R97, UR4, RZ ;  /* 0x000000046162bc10 */ /* 0x000fc8000ff9e0ff */
[----:B------:R-:W-:Y:S01]  /*16b0*/  @!P3 LEA.HI.X.SX32 R99, R97, UR12, 0x1, P4 ;  /* 0x0000000c6163bc11 */ /* 0x000fe2000a0f0eff */
[----:B--2---:R-:W-:Y:S01]  /*16c0*/  @!P2 FADD.FTZ R45, R62, R60 ;  /* 0x0000003c3e2da221 */ /* 0x004fe20000010000 */
[----:B------:R-:W-:Y:S02]  /*16d0*/  @!P2 FADD.FTZ R44, R63, R61 ;  /* 0x0000003d3f2ca221 */ /* 0x000fe40000010000 */
[----:B------:R-:W0:Y:S02]  /*16e0*/  @!P3 LDC.64 R60, c[0x0][0x210] ;  /* 0x00008400ff3cbb82 */ /* 0x000e240000000a00 */
[----:B0-----:R-:W-:-:S04]  /*16f0*/  @!P3 LEA R62, P4, R98, R60, 0x3 ;  /* 0x0000003c623eb211 */ /* 0x001fc800078818ff */
[----:B------:R-:W-:Y:S02]  /*1700*/  @!P3 LEA.HI.X R63, R98, R61, R99, 0x3, P4 ;  /* 0x0000003d623fb211 */ /* 0x000fe400020f1c63 */
[----:B------:R-:W0:Y:S04]  /*1710*/  @!P3 LDC.64 R60, c[0x0][0x220] ;  /* 0x00008800ff3cbb82 */ /* 0x000e280000000a00 */
[----:B------:R-:W2:Y:S01]  /*1720*/  @!P3 LDG.E.64 R62, desc[UR8][R62.64] ;  /* 0x000000083e3eb981 */ /* 0x000ea2000c1e1b00 */
[----:B0-----:R-:W-:-:S06]  /*1730*/  @!P3 IMAD.WIDE R60, R97, 0x8, R60 ;  /* 0x00000008613cb825 */ /* 0x001fcc00078e023c */
[----:B------:R-:W2:Y:S01]  /*1740*/  @!P3 LDG.E.64 R60, desc[UR8][R60.64] ;  /* 0x000000083c3cb981 */ /* 0x000ea2000c1e1b00 */
[----:B------:R-:W-:Y:S01]  /*1750*/  ULDC UR6, c[0x0][0x0] ;  /* 0x0000000000067ab9 */ /* 0x000fe20000000800 */
[----:B------:R-:W0:Y:S02]  /*1760*/  LDC R99, c[0x0][RZ] ;  /* 0x00000000ff637b82 */ /* 0x000e240000000800 */
[----:B0-----:R-:W-:Y:S01]  /*1770*/  IADD3 R99, R99, UR6, R96 ;  /* 0x0000000663637c10 */ /* 0x001fe2000fffe060 */
[----:B------:R-:W-:-:S03]  /*1780*/  ULDC UR6, c[0x0][0x0] ;  /* 0x0000000000067ab9 */ /* 0x000fc60000000800 */
[----:B------:R-:W-:-:S04]  /*1790*/  IADD3 R99, R99, UR6, RZ ;  /* 0x0000000663637c10 */ /* 0x000fc8000fffe0ff */
[----:B------:R-:W-:-:S13]  /*17a0*/  ISETP.GE.AND P4, PT, R99, UR5, PT ;  /* 0x0000000563007c0c */ /* 0x000fda000bf86270 */
[----:B------:R-:W0:Y:S01]  /*17b0*/  @!P4 LDC R97, c[0x0][RZ] ;  /* 0x00000000ff61cb82 */ /* 0x000e220000000800 */
[----:B--2---:R-:W-:-:S07]  /*17c0*/  @!P3 FADD.FTZ R47, R62, R60 ;  /* 0x0000003c3e2fb221 */ /* 0x004fce0000010000 */
[----:B------:R-:W0:Y:S08]  /*17d0*/  @!P4 LDC R60, c[0x0][RZ] ;  /* 0x00000000ff3ccb82 */ /* 0x000e300000000800 */
[----:B------:R-:W1:Y:S01]  /*17e0*/  @!P4 LDC R105, c[0x0][RZ] ;  /* 0x00000000ff69cb82 */ /* 0x000e620000000800 */
[----:B------:R-:W-:Y:S01]  /*17f0*/  @!P3 FADD.FTZ R46, R63, R61 ;  /* 0x0000003d3f2eb221 */ /* 0x000fe20000010000 */
[----:B0-----:R-:W-:-:S04]  /*1800*/  @!P4 IADD3 R60, R60, R96, R97 ;  /* 0x000000603c3cc210 */ /* 0x001fc80007ffe061 */
[----:B-1----:R-:W-:Y:S02]  /*1810*/  @!P4 IADD3 R105, R60, R105, RZ ;  /* 0x000000693c69c210 */ /* 0x002fe40007ffe0ff */
[----:B------:R-:W0:Y:S02]  /*1820*/  @!P4 LDC.64 R60, c[0x0][0x210] ;  /* 0x00008400ff3ccb82 */ /* 0x000e240000000a00 */
[----:B------:R-:W-:-:S04]  /*1830*/  @!P4 IADD3 R62, P5, R105, UR4, RZ ;  /* 0x00000004693ecc10 */ /* 0x000fc8000ffbe0ff */
[----:B------:R-:W-:Y:S02]  /*1840*/  @!P4 LEA.HI.X.SX32 R63, R105, UR12, 0x1, P5 ;  /* 0x0000000c693fcc11 */ /* 0x000fe4000a8f0eff */
[----:B0-----:R-:W-:-:S04]  /*1850*/  @!P4 LEA R100, P5, R62, R60, 0x3 ;  /* 0x0000003c3e64c211 */ /* 0x001fc800078a18ff */
[----:B------:R-:W-:Y:S02]  /*1860*/  @!P4 LEA.HI.X R101, R62, R61, R63, 0x3, P5 ;  /* 0x0000003d3e65c211 */ /* 0x000fe400028f1c3f */
[----:B------:R-:W0:Y:S03]  /*1870*/  @!P4 LDC.64 R60, c[0x0][0x220] ;  /* 0x00008800ff3ccb82 */ /* 0x000e260000000a00 */
[----:B------:R-:W2:Y:S01]  /*1880*/  @!P4 LDG.E.64 R62, desc[UR8][R100.64] ;  /* 0x00000008643ec981 */ /* 0x000ea2000c1e1b00 */
[----:B0-----:R-:W-:-:S05]  /*1890*/  @!P4 IMAD.WIDE R104, R105, 0x8, R60 ;  /* 0x000000086968c825 */ /* 0x001fca00078e023c */
[----:B------:R-:W2:Y:S01]  /*18a0*/  @!P4 LDG.E.64 R60, desc[UR8][R104.64] ;  /* 0x00000008683cc981 */ /* 0x000ea2000c1e1b00 */
[----:B------:R-:W-:Y:S02]  /*18b0*/  P2R R103, PR, RZ, 0x4 ;  /* 0x00000004ff677803 */ /* 0x000fe40000000000 */
[----:B------:R-:W-:-:S13]  /*18c0*/  ISETP.GE.AND P2, PT, R66, UR5, PT ;  /* 0x0000000542007c0c */ /* 0x000fda000bf46270 */
        /* <DEDUP_REMOVED lines=9> */
[----:B0-----:R-:W-:-:S05]  /*1960*/  @!P2 IMAD.WIDE R104, R66, 0x8, R60 ;  /* 0x000000084268a825 */ /* 0x001fca00078e023c */
[----:B------:R-:W2:Y:S01]  /*1970*/  @!P2 LDG.E.64 R60, desc[UR8][R104.64] ;  /* 0x00000008683ca981 */ /* 0x000ea2000c1e1b00 */
        /* <DEDUP_REMOVED lines=25> */
[----:B------:R-:W-:Y:S02]  /*1b10*/  ISETP.GE.AND P5, PT, R96, UR5, PT ;  /* 0x0000000560007c0c */ /* 0x000fe4000bfa6270 */
[----:B------:R-:W-:-:S11]  /*1b20*/  P2R R97, PR, RZ, 0x40 ;  /* 0x00000040ff617803 */ /* 0x000fd60000000000 */
        /* <DEDUP_REMOVED lines=12> */
[----:B------:R-:W-:Y:S02]  /*1bf0*/  P2R R108, PR, RZ, 0x4 ;  /* 0x00000004ff6c7803 */ /* 0x000fe40000000000 */
[----:B------:R-:W-:Y:S01]  /*1c00*/  ISETP.GE.AND P2, PT, R0, UR5, PT ;  /* 0x0000000500007c0c */ /* 0x000fe2000bf46270 */
[----:B--2---:R-:W-:-:S12]  /*1c10*/  @!P5 FADD.FTZ R57, R62, R60 ;  /* 0x0000003c3e39d221 */ /* 0x004fd80000010000 */
[----:B------:R-:W-:-:S04]  /*1c20*/  @!P2 IADD3 R60, P6, R0, UR4, RZ ;  /* 0x00000004003cac10 */ /* 0x000fc8000ffde0ff */
[----:B------:R-:W-:Y:S02]  /*1c30*/  @!P2 LEA.HI.X.SX32 R113, R0, UR12, 0x1, P6 ;  /* 0x0000000c0071ac11 */ /* 0x000fe4000b0f0eff */
[----:B------:R-:W-:Y:S01]  /*1c40*/  @!P2 LEA R62, P6, R60, UR10, 0x3 ;  /* 0x0000000a3c3eac11 */ /* 0x000fe2000f8c18ff */
[----:B------:R-:W-:-:S03]  /*1c50*/  @!P5 FADD.FTZ R56, R63, R61 ;  /* 0x0000003d3f38d221 */ /* 0x000fc60000010000 */
[----:B------:R-:W-:Y:S02]  /*1c60*/  @!P2 LEA.HI.X R63, R60, UR11, R113, 0x3, P6 ;  /* 0x0000000b3c3fac11 */ /* 0x000fe4000b0f1c71 */
[----:B------:R-:W0:Y:S04]  /*1c70*/  @!P2 LDC.64 R60, c[0x0][0x220] ;  /* 0x00008800ff3cab82 */ /* 0x000e280000000a00 */
[----:B------:R-:W2:Y:S01]  /*1c80*/  @!P2 LDG.E.64 R62, desc[UR8][R62.64] ;  /* 0x000000083e3ea981 */ /* 0x000ea2000c1e1b00 */
[----:B0-----:R-:W-:-:S05]  /*1c90*/  @!P2 IMAD.WIDE R104, R0, 0x8, R60 ;  /* 0x000000080068a825 */ /* 0x001fca00078e023c */
[----:B------:R0:W2:Y:S01]  /*1ca0*/  @!P2 LDG.E.64 R60, desc[UR8][R104.64] ;  /* 0x00000008683ca981 */ /* 0x0000a2000c1e1b00 */
[----:B------:R-:W-:Y:S02]  /*1cb0*/  ULDC UR6, c[0x0][0x0] ;  /* 0x0000000000067ab9 */ /* 0x000fe40000000800 */
[----:B------:R-:W-:Y:S02]  /*1cc0*/  IADD3 R113, R99, UR6, RZ ;  /* 0x0000000663717c10 */ /* 0x000fe4000fffe0ff */
[----:B------:R-:W-:Y:S02]  /*1cd0*/  P2R R106, PR, RZ, 0x8 ;  /* 0x00000008ff6a7803 */ /* 0x000fe40000000000 */
[C---:B------:R-:W-:Y:S02]  /*1ce0*/  ISETP.GE.AND P3, PT, R113.reuse, UR5, PT ;  /* 0x0000000571007c0c */ /* 0x040fe4000bf66270 */
[----:B------:R-:W-:Y:S02]  /*1cf0*/  IADD3 R100, P6, R113, UR4, RZ ;  /* 0x0000000471647c10 */ /* 0x000fe4000ffde0ff */
[----:B------:R-:W-:-:S02]  /*1d00*/  P2R R101, PR, RZ, 0x8 ;  /* 0x00000008ff657803 */ /* 0x000fc40000000000 */
[----:B------:R-:W-:Y:S02]  /*1d10*/  LEA.HI.X.SX32 R99, R113, UR12, 0x1, P6 ;  /* 0x0000000c71637c11 */ /* 0x000fe4000b0f0eff */
[----:B0-----:R-:W-:-:S04]  /*1d20*/  LEA R104, P6, R100, UR10, 0x3 ;  /* 0x0000000a64687c11 */ /* 0x001fc8000f8c18ff */
[----:B------:R-:W-:Y:S02]  /*1d30*/  LEA.HI.X R105, R100, UR11, R99, 0x3, P6 ;  /* 0x0000000b64697c11 */ /* 0x000fe4000b0f1c63 */
[----:B------:R-:W-:Y:S01]  /*1d40*/  ISETP.NE.AND P6, PT, R101, RZ, PT ;  /* 0x000000ff6500720c */ /* 0x000fe20003fc5270 */
[----:B--2---:R-:W-:Y:S01]  /*1d50*/  @!P2 FADD.FTZ R86, R62, R60 ;  /* 0x0000003c3e56a221 */ /* 0x004fe20000010000 */
[----:B------:R-:W-:Y:S02]  /*1d60*/  @!P2 FADD.FTZ R85, R63, R61 ;  /* 0x0000003d3f55a221 */ /* 0x000fe40000010000 */
[----:B------:R-:W0:Y:S09]  /*1d70*/  @!P3 LDC.64 R60, c[0x0][0x220] ;  /* 0x00008800ff3cbb82 */ /* 0x000e320000000a00 */
[----:B------:R-:W2:Y:S01]  /*1d80*/  @!P6 LDG.E.64 R62, desc[UR8][R104.64] ;  /* 0x00000008683ee981 */ /* 0x000ea2000c1e1b00 */
[----:B0-----:R-:W-:-:S06]  /*1d90*/  @!P3 IMAD.WIDE R60, R113, 0x8, R60 ;  /* 0x00000008713cb825 */ /* 0x001fcc00078e023c */
[----:B------:R-:W2:Y:S01]  /*1da0*/  @!P6 LDG.E.64 R60, desc[UR8][R60.64] ;  /* 0x000000083c3ce981 */ /* 0x000ea2000c1e1b00 */
[----:B------:R-:W-:Y:S02]  /*1db0*/  P2R R65, PR, RZ, 0x2 ;  /* 0x00000002ff417803 */ /* 0x000fe40000000000 */
[----:B------:R-:W-:Y:S02]  /*1dc0*/  ISETP.NE.AND P1, PT, R81, RZ, PT ;  /* 0x000000ff5100720c */ /* 0x000fe40003f25270 */
[----:B------:R-:W-:Y:S02]  /*1dd0*/  P2R R111, PR, RZ, 0x20 ;  /* 0x00000020ff6f7803 */ /* 0x000fe40000000000 */
[----:B------:R-:W-:Y:S02]  /*1de0*/  ISETP.NE.AND P5, PT, R72, RZ, PT ;  /* 0x000000ff4800720c */ /* 0x000fe40003fa5270 */
[----:B------:R-:W-:Y:S02]  /*1df0*/  P2R R110, PR, RZ, 0x4 ;  /* 0x00000004ff6e7803 */ /* 0x000fe40000000000 */
[----:B------:R-:W-:-:S02]  /*1e00*/  P2R R64, PR, RZ, 0x1 ;  /* 0x00000001ff407803 */ /* 0x000fc40000000000 */
[----:B------:R-:W-:Y:S02]  /*1e10*/  ISETP.NE.AND P0, PT, R71, RZ, PT ;  /* 0x000000ff4700720c */ /* 0x000fe40003f05270 */
[----:B------:R-:W-:Y:S02]  /*1e20*/  P2R R98, PR, RZ, 0x10 ;  /* 0x00000010ff627803 */ /* 0x000fe40000000000 */
[----:B------:R-:W-:Y:S02]  /*1e30*/  P2R R109, PR, RZ, 0x10 ;  /* 0x00000010ff6d7803 */ /* 0x000fe40000000000 */
[----:B------:R-:W-:Y:S02]  /*1e40*/  ISETP.NE.AND P4, PT, R70, RZ, PT ;  /* 0x000000ff4600720c */ /* 0x000fe40003f85270 */
[----:B------:R-:W-:Y:S01]  /*1e50*/  ISETP.NE.AND P3, PT, R73, RZ, PT ;  /* 0x000000ff4900720c */ /* 0x000fe20003f65270 */
[----:B--2---:R-:W-:Y:S01]  /*1e60*/  @!P6 FADD.FTZ R59, R62, R60 ;  /* 0x0000003c3e3be221 */ /* 0x004fe20000010000 */
[----:B------:R-:W-:Y:S01]  /*1e70*/  HFMA2.MMA R62, -RZ, RZ, 0, 0 ;  /* 0x00000000ff3e7435 */ /* 0x000fe200000001ff */
[----:B------:R-:W-:Y:S01]  /*1e80*/  @!P6 FADD.FTZ R58, R63, R61 ;  /* 0x0000003d3f3ae221 */ /* 0x000fe20000010000 */
[----:B------:R-:W-:-:S04]  /*1e90*/  @!P2 FADD.FTZ R63, R86, R85 ;  /* 0x00000055563fa221 */ /* 0x000fc80000010000 */
[----:B------:R-:W-:Y:S01]  /*1ea0*/  @!P2 FADD.FTZ R62, RZ, R63 ;  /* 0x0000003fff3ea221 */ /* 0x000fe20000010000 */
[----:B------:R-:W-:Y:S01]  /*1eb0*/  @!P1 FADD.FTZ R63, R74, R75 ;  /* 0x0000004b4a3f9221 */ /* 0x000fe20000010000 */
[----:B------:R-:W-:-:S03]  /*1ec0*/  P2R R60, PR, RZ, 0x40 ;  /* 0x00000040ff3c7803 */ /* 0x000fc60000000000 */
[----:B------:R-:W-:Y:S01]  /*1ed0*/  @!P1 FADD.FTZ R62, R62, R63 ;  /* 0x0000003f3e3e9221 */ /* 0x000fe20000010000 */
[----:B------:R-:W-:Y:S01]  /*1ee0*/  @!P5 FADD.FTZ R63, R68, R69 ;  /* 0x00000045443fd221 */ /* 0x000fe20000010000 */
[----:B------:R-:W-:-:S03]  /*1ef0*/  ISETP.NE.AND P6, PT, R88, RZ, PT ;  /* 0x000000ff5800720c */ /* 0x000fc60003fc5270 */
[----:B------:R-:W-:Y:S01]  /*1f00*/  @!P5 FADD.FTZ R62, R62, R63 ;  /* 0x0000003f3e3ed221 */ /* 0x000fe20000010000 */
[----:B------:R-:W-:Y:S02]  /*1f10*/  P2R R63, PR, RZ, 0x40 ;  /* 0x00000040ff3f7803 */ /* 0x000fe40000000000 */
[----:B------:R-:W-:Y:S02]  /*1f20*/  ISETP.NE.AND P6, PT, R87, RZ, PT ;  /* 0x000000ff5700720c */ /* 0x000fe40003fc5270 */
[----:B------:R-:W-:Y:S02]  /*1f30*/  ISETP.NE.AND P2, PT, R108, RZ, PT ;  /* 0x000000ff6c00720c */ /* 0x000fe40003f45270 */
[----:B------:R-:W-:Y:S02]  /*1f40*/  P2R R108, PR, RZ, 0x40 ;  /* 0x00000040ff6c7803 */ /* 0x000fe40000000000 */
[----:B------:R-:W-:-:S04]  /*1f50*/  ISETP.NE.AND P6, PT, R84, RZ, PT ;  /* 0x000000ff5400720c */ /* 0x000fc80003fc5270 */
[----:B------:R-:W-:Y:S02]  /*1f60*/  P2R R112, PR, RZ, 0x40 ;  /* 0x00000040ff707803 */ /* 0x000fe40000000000 */
[----:B------:R-:W-:-:S04]  /*1f70*/  ISETP.NE.AND P6, PT, R83, RZ, PT ;  /* 0x000000ff5300720c */ /* 0x000fc80003fc5270 */
[----:B------:R-:W-:Y:S02]  /*1f80*/  P2R R117, PR, RZ, 0x40 ;  /* 0x00000040ff757803 */ /* 0x000fe40000000000 */
[----:B------:R-:W-:Y:S01]  /*1f90*/  ISETP.NE.AND P6, PT, R97, RZ, PT ;  /* 0x000000ff6100720c */ /* 0x000fe20003fc5270 */
[----:B------:R-:W-:-:S03]  /*1fa0*/  @!P0 FADD.FTZ R61, R5, R2 ;  /* 0x00000002053d8221 */ /* 0x000fc60000010000 */
[----:B------:R-:W-:Y:S02]  /*1fb0*/  P2R R116, PR, RZ, 0x40 ;  /* 0x00000040ff747803 */ /* 0x000fe40000000000 */
[----:B------:R-:W-:Y:S01]  /*1fc0*/  ISETP.NE.AND P6, PT, R80, RZ, PT ;  /* 0x000000ff5000720c */ /* 0x000fe20003fc5270 */
[----:B------:R-:W-:Y:S01]  /*1fd0*/  @!P0 FADD.FTZ R62, R62, R61 ;  /* 0x0000003d3e3e8221 */ /* 0x000fe20000010000 */
[----:B------:R-:W-:Y:S01]  /*1fe0*/  @!P4 FADD.FTZ R61, R7, R4 ;  /* 0x00000004073dc221 */ /* 0x000fe20000010000 */
[----:B------:R-:W-:Y:S02]  /*1ff0*/  ISETP.NE.AND P1, PT, R67, RZ, PT ;  /* 0x000000ff4300720c */ /* 0x000fe40003f25270 */
[----:B------:R-:W-:Y:S02]  /*2000*/  P2R R115, PR, RZ, 0x40 ;  /* 0x00000040ff737803 */ /* 0x000fe40000000000 */
[----:B------:R-:W-:Y:S01]  /*2010*/  ISETP.NE.AND P6, PT, R79, RZ, PT ;  /* 0x000000ff4f00720c */ /* 0x000fe20003fc5270 */
[----:B------:R-:W-:Y:S01]  /*2020*/  @!P4 FADD.FTZ R62, R62, R61 ;  /* 0x0000003d3e3ec221 */ /* 0x000fe20000010000 */
[----:B------:R-:W-:Y:S01]  /*2030*/  @!P3 FADD.FTZ R61, R9, R6 ;  /* 0x00000006093db221 */ /* 0x000fe20000010000 */
[----:B------:R-:W-:-:S02]  /*2040*/  ISETP.NE.AND P0, PT, R76, RZ, PT ;  /* 0x000000ff4c00720c */ /* 0x000fc40003f05270 */
[----:B------:R-:W-:Y:S02]  /*2050*/  P2R R114, PR, RZ, 0x40 ;  /* 0x00000040ff727803 */ /* 0x000fe40000000000 */
[----:B------:R-:W-:Y:S01]  /*2060*/  ISETP.NE.AND P6, PT, R78, RZ, PT ;  /* 0x000000ff4e00720c */ /* 0x000fe20003fc5270 */
[----:B------:R-:W-:Y:S01]  /*2070*/  @!P3 FADD.FTZ R62, R62, R61 ;  /* 0x0000003d3e3eb221 */ /* 0x000fe20000010000 */
[----:B------:R-:W-:Y:S02]  /*2080*/  @!P2 FADD.FTZ R61, R51, R50 ;  /* 0x00000032333da221 */ /* 0x000fe40000010000 */
[----:B------:R-:W-:Y:S02]  /*2090*/  P2R R113, PR, RZ, 0x40 ;  /* 0x00000040ff717803 */ /* 0x000fe40000000000 */
[----:B------:R-:W-:Y:S01]  /*20a0*/  ISETP.NE.AND P6, PT, R77, RZ, PT ;  /* 0x000000ff4d00720c */ /* 0x000fe20003fc5270 */
[----:B------:R-:W-:Y:S01]  /*20b0*/  @!P2 FADD.FTZ R62, R62, R61 ;  /* 0x0000003d3e3ea221 */ /* 0x000fe20000010000 */
[----:B------:R-:W-:-:S04]  /*20c0*/  @!P1 FADD.FTZ R61, R11, R8 ;  /* 0x000000080b3d9221 */ /* 0x000fc80000010000 */
[----:B------:R-:W-:Y:S01]  /*20d0*/  @!P1 FADD.FTZ R62, R62, R61 ;  /* 0x0000003d3e3e9221 */ /* 0x000fe20000010000 */
[----:B------:R-:W-:-:S04]  /*20e0*/  @!P0 FADD.FTZ R61, R13, R10 ;  /* 0x0000000a0d3d8221 */ /* 0x000fc80000010000 */
[----:B------:R-:W-:Y:S02]  /*20f0*/  @!P0 FADD.FTZ R62, R62, R61 ;  /* 0x0000003d3e3e8221 */ /* 0x000fe40000010000 */
[----:B------:R-:W-:-:S04]  /*2100*/  @!P6 FADD.FTZ R61, R15, R12 ;  /* 0x0000000c0f3de221 */ /* 0x000fc80000010000 */
[----:B------:R-:W-:Y:S01]  /*2110*/  @!P6 FADD.FTZ R62, R62, R61 ;  /* 0x0000003d3e3ee221 */ /* 0x000fe20000010000 */
[----:B------:R-:W-:-:S13]  /*2120*/  ISETP.NE.AND P6, PT, R113, RZ, PT ;  /* 0x000000ff7100720c */ /* 0x000fda0003fc5270 */
        /* <DEDUP_REMOVED lines=17> */
[----:B------:R-:W-:Y:S02]  /*2240*/  ISETP.NE.AND P6, PT, R108, RZ, PT ;  /* 0x000000ff6c00720c */ /* 0x000fe40003fc5270 */
[----:B------:R-:W-:-:S11]  /*2250*/  ISETP.NE.AND P5, PT, R89, RZ, PT ;  /* 0x000000ff5900720c */ /* 0x000fd60003fa5270 */
[----:B------:R-:W-:-:S04]  /*2260*/  @!P6 FADD.FTZ R61, R27, R24 ;  /* 0x000000181b3de221 */ /* 0x000fc80000010000 */
[----:B------:R-:W-:Y:S01]  /*2270*/  @!P6 FADD.FTZ R62, R62, R61 ;  /* 0x0000003d3e3ee221 */ /* 0x000fe20000010000 */
[----:B------:R-:W-:Y:S02]  /*2280*/  ISETP.NE.AND P6, PT, R63, RZ, PT ;  /* 0x000000ff3f00720c */ /* 0x000fe40003fc5270 */
[----:B------:R-:W-:-:S11]  /*2290*/  ISETP.NE.AND P4, PT, R90, RZ, PT ;  /* 0x000000ff5a00720c */ /* 0x000fd60003f85270 */
[----:B------:R-:W-:-:S04]  /*22a0*/  @!P6 FADD.FTZ R61, R29, R26 ;  /* 0x0000001a1d3de221 */ /* 0x000fc80000010000 */
[----:B------:R-:W-:Y:S01]  /*22b0*/  @!P6 FADD.FTZ R62, R62, R61 ;  /* 0x0000003d3e3ee221 */ /* 0x000fe20000010000 */
[----:B------:R-:W-:-:S04]  /*22c0*/  @!P5 FADD.FTZ R61, R31, R28 ;  /* 0x0000001c1f3dd221 */ /* 0x000fc80000010000 */
[----:B------:R-:W-:Y:S01]  /*22d0*/  @!P5 FADD.FTZ R62, R62, R61 ;  /* 0x0000003d3e3ed221 */ /* 0x000fe20000010000 */
[----:B------:R-:W-:-:S04]  /*22e0*/  @!P4 FADD.FTZ R61, R3, R30 ;  /* 0x0000001e033dc221 */ /* 0x000fc80000010000 */
[----:B------:R-:W-:Y:S01]  /*22f0*/  @!P4 FADD.FTZ R62, R62, R61 ;  /* 0x0000003d3e3ec221 */ /* 0x000fe20000010000 */
[----:B------:R-:W-:Y:S02]  /*2300*/  ISETP.NE.AND P4, PT, R109, RZ, PT ;  /* 0x000000ff6d00720c */ /* 0x000fe40003f85270 */
[----:B------:R-:W-:Y:S02]  /*2310*/  ISETP.NE.AND P3, PT, R92, RZ, PT ;  /* 0x000000ff5c00720c */ /* 0x000fe40003f65270 */
[----:B------:R-:W-:Y:S02]  /*2320*/  ISETP.NE.AND P2, PT, R93, RZ, PT ;  /* 0x000000ff5d00720c */ /* 0x000fe40003f45270 */
[----:B------:R-:W-:-:S07]  /*2330*/  ISETP.NE.AND P1, PT, R94, RZ, PT ;  /* 0x000000ff5e00720c */ /* 0x000fce0003f25270 */
[----:B------:R-:W-:Y:S01]  /*2340*/  @!P4 FADD.FTZ R61, R55, R54 ;  /* 0x00000036373dc221 */ /* 0x000fe20000010000 */
[----:B------:R-:W-:-:S03]  /*2350*/  ISETP.NE.AND P0, PT, R95, RZ, PT ;  /* 0x000000ff5f00720c */ /* 0x000fc60003f05270 */
[----:B------:R-:W-:Y:S01]  /*2360*/  @!P4 FADD.FTZ R62, R62, R61 ;  /* 0x0000003d3e3ec221 */ /* 0x000fe20000010000 */
[----:B------:R-:W-:-:S04]  /*2370*/  @!P3 FADD.FTZ R61, R33, R32 ;  /* 0x00000020213db221 */ /* 0x000fc80000010000 */
[----:B------:R-:W-:Y:S01]  /*2380*/  @!P3 FADD.FTZ R62, R62, R61 ;  /* 0x0000003d3e3eb221 */ /* 0x000fe20000010000 */
        /* <DEDUP_REMOVED lines=13> */
[----:B------:R-:W-:Y:S01]  /*2460*/  @!P1 FADD.FTZ R61, R43, R42 ;  /* 0x0000002a2b3d9221 */ /* 0x000fe20000010000 */
[----:B------:R-:W-:-:S03]  /*2470*/  ISETP.NE.AND P4, PT, R107, RZ, PT ;  /* 0x000000ff6b00720c */ /* 0x000fc60003f85270 */
[----:B------:R-:W-:Y:S01]  /*2480*/  @!P1 FADD.FTZ R62, R62, R61 ;  /* 0x0000003d3e3e9221 */ /* 0x000fe20000010000 */
        /* <DEDUP_REMOVED lines=10> */
[----:B------:R-:W-:-:S05]  /*2530*/  @!P6 FADD.FTZ R62, R62, R61 ;  /* 0x0000003d3e3ee221 */ /* 0x000fca0000010000 */
[----:B------:R-:W0:Y:S02]  /*2540*/  SHFL.BFLY PT, R61, R62, 0x10, 0x1f ;  /* 0x0e001f003e3d7f89 */ /* 0x000e2400000e0000 */
[----:B0-----:R-:W-:-:S05]  /*2550*/  FADD.FTZ R61, R61, R62 ;  /* 0x0000003e3d3d7221 */ /* 0x001fca0000010000 */
[----:B------:R-:W0:Y:S02]  /*2560*/  SHFL.BFLY PT, R60, R61, 0x8, 0x1f ;  /* 0x0d001f003d3c7f89 */ /* 0x000e2400000e0000 */
[----:B0-----:R-:W-:-:S05]  /*2570*/  FADD.FTZ R60, R61, R60 ;  /* 0x0000003c3d3c7221 */ /* 0x001fca0000010000 */
[----:B------:R-:W0:Y:S02]  /*2580*/  SHFL.BFLY PT, R63, R60, 0x4, 0x1f ;  /* 0x0c801f003c3f7f89 */ /* 0x000e2400000e0000 */
[----:B0-----:R-:W-:-:S05]  /*2590*/  FADD.FTZ R63, R60, R63 ;  /* 0x0000003f3c3f7221 */ /* 0x001fca0000010000 */
[----:B------:R-:W0:Y:S01]  /*25a0*/  SHFL.BFLY PT, R64, R63, 0x2, 0x1f ;  /* 0x0c401f003f407f89 */ /* 0x000e2200000e0000 */
[----:B------:R-:W-:Y:S02]  /*25b0*/  P2R R103, PR, RZ, 0x1 ;  /* 0x00000001ff677803 */ /* 0x000fe40000000000 */
[----:B------:R-:W-:Y:S01]  /*25c0*/  LOP3.LUT P0, RZ, R0, 0x1f, RZ, 0xc0, !PT ;  /* 0x0000001f00ff7812 */ /* 0x000fe2000780c0ff */
[----:B0-----:R-:W-:-:S05]  /*25d0*/  FADD.FTZ R64, R63, R64 ;  /* 0x000000403f407221 */ /* 0x001fca0000010000 */
[----:B------:R-:W0:Y:S02]  /*25e0*/  SHFL.BFLY PT, R65, R64, 0x1, 0x1f ;  /* 0x0c201f0040417f89 */ /* 0x000e2400000e0000 */
[----:B0-----:R-:W-:-:S05]  /*25f0*/  FADD.FTZ R106, R64, R65 ;  /* 0x00000041406a7221 */ /* 0x001fca0000010000 */
[----:B------:R-:W0:Y:S01]  /*2600*/  @!P0 S2R R65, SR_CgaCtaId ;  /* 0x0000000000418919 */ /* 0x000e220000008800 */
[----:B------:R-:W-:Y:S02]  /*2610*/  @!P0 MOV R62, 0x400 ;  /* 0x00000400003e8802 */ /* 0x000fe40000000f00 */
[----:B------:R-:W-:Y:S02]  /*2620*/  P2R R60, PR, RZ, 0x1 ;  /* 0x00000001ff3c7803 */ /* 0x000fe40000000000 */
[----:B------:R-:W-:Y:S02]  /*2630*/  @!P0 IADD3 R62, R62, 0x8, RZ ;  /* 0x000000083e3e8810 */ /* 0x000fe40007ffe0ff */
[----:B------:R-:W-:Y:S01]  /*2640*/  @!P0 SHF.R.U32.HI R60, RZ, 0x3, R0 ;  /* 0x00000003ff3c8819 */ /* 0x000fe20000011600 */
[----:B------:R-:W-:-:S03]  /*2650*/  ULDC UR5, c[0x0][0x0] ;  /* 0x0000000000057ab9 */ /* 0x000fc60000000800 */
[----:B------:R-:W-:Y:S02]  /*2660*/  @!P0 LOP3.LUT R60, R60, 0x1ffffffc, RZ, 0xc0, !PT ;  /* 0x1ffffffc3c3c8812 */ /* 0x000fe400078ec0ff */
[----:B0-----:R-:W-:-:S04]  /*2670*/  @!P0 LEA R61, R65, R62, 0x18 ;  /* 0x0000003e413d8211 */ /* 0x001fc800078ec0ff */
[----:B------:R-:W-:Y:S02]  /*2680*/  @!P0 IADD3 R61, R60, R61, RZ ;  /* 0x0000003d3c3d8210 */ /* 0x000fe40007ffe0ff */
[----:B------:R-:W-:-:S05]  /*2690*/  I2FP.F32.U32 R60, UR5 ;  /* 0x00000005003c7c45 */ /* 0x000fca0008201000 */
[----:B------:R-:W-:Y:S01]  /*26a0*/  FMUL.FTZ R63, R60, 0.03125 ;  /* 0x3d0000003c3f7820 */ /* 0x000fe20000410000 */
[----:B------:R-:W-:-:S04]  /*26b0*/  I2FP.F32.U32 R60, R0 ;  /* 0x00000000003c7245 */ /* 0x000fc80000201000 */
[----:B------:R-:W-:-:S13]  /*26c0*/  FSETP.GT.FTZ.AND P6, PT, R63, R60, PT ;  /* 0x0000003c3f00720b */ /* 0x000fda0003fd4000 */
[----:B------:R-:W0:Y:S01]  /*26d0*/  @P6 S2R R63, SR_CgaCtaId ;  /* 0x00000000003f6919 */ /* 0x000e220000008800 */
[----:B------:R-:W-:Y:S01]  /*26e0*/  @P6 MOV R62, 0x400 ;  /* 0x00000400003e6802 */ /* 0x000fe20000000f00 */
[----:B------:R1:W-:Y:S03]  /*26f0*/  @!P0 STS [R61], R106 ;  /* 0x0000006a3d008388 */ /* 0x0003e60000000800 */
[----:B------:R-:W-:Y:S02]  /*2700*/  @P6 IADD3 R62, R62, 0x8, RZ ;  /* 0x000000083e3e6810 */ /* 0x000fe40007ffe0ff */
[----:B-1----:R-:W-:Y:S02]  /*2710*/  MOV R61, RZ ;  /* 0x000000ff003d7202 */ /* 0x002fe40000000f00 */
[----:B0-----:R-:W-:Y:S02]  /*2720*/  @P6 LEA R63, R63, R62, 0x18 ;  /* 0x0000003e3f3f6211 */ /* 0x001fe400078ec0ff */
[----:B------:R-:W-:-:S04]  /*2730*/  @P6 SHF.L.U32 R62, R0, 0x2, RZ ;  /* 0x00000002003e6819 */ /* 0x000fc800000006ff */
[----:B------:R-:W-:-:S04]  /*2740*/  @P6 LOP3.LUT R62, R62, 0x7c, RZ, 0xc0, !PT ;  /* 0x0000007c3e3e6812 */ /* 0x000fc800078ec0ff */
[----:B------:R-:W-:Y:S01]  /*2750*/  @P6 IADD3 R62, R63, R62, RZ ;  /* 0x0000003e3f3e6210 */ /* 0x000fe20007ffe0ff */
        /* <DEDUP_REMOVED lines=10> */
[----:B0-----:R-:W-:-:S05]  /*2800*/  FADD.FTZ R65, R106, R65 ;  /* 0x000000416a417221 */ /* 0x001fca0000010000 */
[----:B------:R-:W0:Y:S07]  /*2810*/  SHFL.BFLY PT, R108, R65, 0x1, 0x1f ;  /* 0x0c201f00416c7f89 */ /* 0x000e2e00000e0000 */
[----:B------:R-:W-:-:S06]  /*2820*/  @!P0 I2FP.F32.S32 R62, UR7 ;  /* 0x00000007003e8c45 */ /* 0x000fcc0008201400 */
[----:B------:R-:W1:Y:S01]  /*2830*/  @!P0 MUFU.RCP R62, R62 ;  /* 0x0000003e003e8308 */ /* 0x000e620000001000 */
[----:B0-----:R-:W-:Y:S02]  /*2840*/  FADD.FTZ R107, R65, R108 ;  /* 0x0000006c416b7221 */ /* 0x001fe40000010000 */
[----:B------:R-:W0:Y:S01]  /*2850*/  @!P0 S2R R108, SR_CgaCtaId ;  /* 0x00000000006c8919 */ /* 0x000e220000008800 */
[----:B------:R-:W-:Y:S02]  /*2860*/  ISETP.NE.AND P6, PT, R110, RZ, PT ;  /* 0x000000ff6e00720c */ /* 0x000fe40003fc5270 */
[----:B------:R-:W-:Y:S01]  /*2870*/  @!P0 MOV R63, 0x400 ;  /* 0x00000400003f8802 */ /* 0x000fe20000000f00 */
[----:B-1----:R-:W-:Y:S01]  /*2880*/  @!P0 FMUL.FTZ R64, R107, R62 ;  /* 0x0000003e6b408220 */ /* 0x002fe20000410000 */
[----:B------:R-:W-:Y:S01]  /*2890*/  BSSY B0, `(.L_x_126) ;  /* 0x0000011000007945 */ /* 0x000fe20003800000 */
[----:B------:R-:W-:Y:S01]  /*28a0*/  P2R R61, PR, RZ, 0x1 ;  /* 0x00000001ff3d7803 */ /* 0x000fe20000000000 */
[----:B------:R-:W-:Y:S01]  /*28b0*/  IMAD.MOV.U32 R61, RZ, RZ, RZ ;  /* 0x000000ffff3d7224 */ /* 0x000fe200078e00ff */
[----:B0-----:R-:W-:-:S05]  /*28c0*/  @!P0 LEA R63, R108, R63, 0x18 ;  /* 0x0000003f6c3f8211 */ /* 0x001fca00078ec0ff */
[----:B------:R0:W-:Y:S01]  /*28d0*/  @!P0 STS [R63], R64 ;  /* 0x000000403f008388 */ /* 0x0001e20000000800 */
[----:B------:R-:W-:Y:S01]  /*28e0*/  BAR.SYNC.DEFER_BLOCKING 0x0 ;  /* 0x0000000000007b1d */ /* 0x000fe20000010000 */
[----:B------:R-:W-:-:S05]  /*28f0*/  ISETP.NE.AND P0, PT, R103, RZ, PT ;  /* 0x000000ff6700720c */ /* 0x000fca0003f05270 */
[----:B------:R-:W-:Y:S08]  /*2900*/  @P6 BRA `(.L_x_127) ;  /* 0x0000000000246947 */ /* 0x000ff00003800000 */
[----:B------:R-:W1:Y:S01]  /*2910*/  S2UR UR6, SR_CgaCtaId ;  /* 0x00000000000679c3 */ /* 0x000e620000008800 */
[----:B------:R-:W-:Y:S02]  /*2920*/  UMOV UR5, 0x400 ;  /* 0x0000040000057882 */ /* 0x000fe40000000000 */
[----:B-1----:R-:W-:-:S09]  /*2930*/  ULEA UR5, UR6, UR5, 0x18 ;  /* 0x0000000506057291 */ /* 0x002fd2000f8ec03f */
[----:B------:R-:W1:Y:S02]  /*2940*/  LDS R61, [UR5] ;  /* 0x00000005ff3d7984 */ /* 0x000e640008000800 */
[--C-:B-1----:R-:W-:Y:S01]  /*2950*/  FADD.FTZ R62, R85, -R61.reuse ;  /* 0x8000003d553e7221 */ /* 0x102fe20000010000 */
[----:B------:R-:W-:-:S03]  /*2960*/  FADD.FTZ R61, R86, -R61 ;  /* 0x8000003d563d7221 */ /* 0x000fc60000010000 */
[----:B------:R-:W-:-:S04]  /*2970*/  FMUL.FTZ R62, R62, R62 ;  /* 0x0000003e3e3e7220 */ /* 0x000fc80000410000 */
[----:B------:R-:W-:-:S04]  /*2980*/  FFMA.FTZ R61, R61, R61, R62 ;  /* 0x0000003d3d3d7223 */ /* 0x000fc8000001003e */
[----:B------:R-:W-:-:S07]  /*2990*/  FADD.FTZ R61, RZ, R61 ;  /* 0x0000003dff3d7221 */ /* 0x000fce0000010000 */
.L_x_127:
[----:B------:R-:W-:Y:S05]  /*29a0*/  BSYNC B0 ;  /* 0x0000000000007941 */ /* 0x000fea0003800000 */
.L_x_126:
[----:B------:R-:W-:Y:S01]  /*29b0*/  ISETP.NE.AND P6, PT, R81, RZ, PT ;  /* 0x000000ff5100720c */ /* 0x000fe20003fc5270 */
[----:B------:R-:W-:-:S12]  /*29c0*/  BSSY B0, `(.L_x_128) ;  /* 0x000000b000007945 */ /* 0x000fd80003800000 */
[----:B------:R-:W-:Y:S05]  /*29d0*/  @P6 BRA `(.L_x_129) ;  /* 0x0000000000246947 */ /* 0x000fea0003800000 */
[----:B------:R-:W1:Y:S01]  /*29e0*/  S2UR UR6, SR_CgaCtaId ;  /* 0x00000000000679c3 */ /* 0x000e620000008800 */
[----:B------:R-:W-:Y:S02]  /*29f0*/  UMOV UR5, 0x400 ;  /* 0x0000040000057882 */ /* 0x000fe40000000000 */
[----:B-1----:R-:W-:-:S09]  /*2a00*/  ULEA UR5, UR6, UR5, 0x18 ;  /* 0x0000000506057291 */ /* 0x002fd2000f8ec03f */
[----:B0-----:R-:W0:Y:S02]  /*2a10*/  LDS R63, [UR5] ;  /* 0x00000005ff3f7984 */ /* 0x001e240008000800 */
[--C-:B0-----:R-:W-:Y:S01]  /*2a20*/  FADD.FTZ R62, R74, -R63.reuse ;  /* 0x8000003f4a3e7221 */ /* 0x101fe20000010000 */
[----:B------:R-:W-:-:S04]  /*2a30*/  FADD.FTZ R63, R75, -R63 ;  /* 0x8000003f4b3f7221 */ /* 0x000fc80000010000 */
[----:B------:R-:W-:-:S04]  /*2a40*/  FMUL.FTZ R63, R63, R63 ;  /* 0x0000003f3f3f7220 */ /* 0x000fc80000410000 */
[----:B------:R-:W-:-:S04]  /*2a50*/  FFMA.FTZ R62, R62, R62, R63 ;  /* 0x0000003e3e3e7223 */ /* 0x000fc8000001003f */
[----:B------:R-:W-:-:S07]  /*2a60*/  FADD.FTZ R61, R61, R62 ;  /* 0x0000003e3d3d7221 */ /* 0x000fce0000010000 */
.L_x_129:
[----:B------:R-:W-:Y:S05]  /*2a70*/  BSYNC B0 ;  /* 0x0000000000007941 */ /* 0x000fea0003800000 */
.L_x_128:
        /* <DEDUP_REMOVED lines=12> */
.L_x_131:
[----:B------:R-:W-:Y:S05]  /*2b40*/  BSYNC B0 ;  /* 0x0000000000007941 */ /* 0x000fea0003800000 */
.L_x_130:
        /* <DEDUP_REMOVED lines=12> */
.L_x_133:
[----:B------:R-:W-:Y:S05]  /*2c10*/  BSYNC B0 ;  /* 0x0000000000007941 */ /* 0x000fea0003800000 */
.L_x_132:
        /* <DEDUP_REMOVED lines=12> */
.L_x_135:
[----:B------:R-:W-:Y:S05]  /*2ce0*/  BSYNC B0 ;  /* 0x0000000000007941 */ /* 0x000fea0003800000 */
.L_x_134:
        /* <DEDUP_REMOVED lines=12> */
.L_x_137:
[----:B------:R-:W-:Y:S05]  /*2db0*/  BSYNC B0 ;  /* 0x0000000000007941 */ /* 0x000fea0003800000 */
.L_x_136:
        /* <DEDUP_REMOVED lines=12> */
.L_x_139:
[----:B------:R-:W-:Y:S05]  /*2e80*/  BSYNC B0 ;  /* 0x0000000000007941 */ /* 0x000fea0003800000 */
.L_x_138:
        /* <DEDUP_REMOVED lines=12> */
.L_x_141:
[----:B------:R-:W-:Y:S05]  /*2f50*/  BSYNC B0 ;  /* 0x0000000000007941 */ /* 0x000fea0003800000 */
.L_x_140:
        /* <DEDUP_REMOVED lines=12> */
.L_x_143:
[----:B------:R-:W-:Y:S05]  /*3020*/  BSYNC B0 ;  /* 0x0000000000007941 */ /* 0x000fea0003800000 */
.L_x_142:
        /* <DEDUP_REMOVED lines=12> */
.L_x_145:
[----:B------:R-:W-:Y:S05]  /*30f0*/  BSYNC B0 ;  /* 0x0000000000007941 */ /* 0x000fea0003800000 */
.L_x_144:
        /* <DEDUP_REMOVED lines=12> */
.L_x_147:
[----:B------:R-:W-:Y:S05]  /*31c0*/  BSYNC B0 ;  /* 0x0000000000007941 */ /* 0x000fea0003800000 */
.L_x_146:
        /* <DEDUP_REMOVED lines=12> */
.L_x_149:
[----:B------:R-:W-:Y:S05]  /*3290*/  BSYNC B0 ;  /* 0x0000000000007941 */ /* 0x000fea0003800000 */
.L_x_148:
        /* <DEDUP_REMOVED lines=12> */
.L_x_151:
[----:B------:R-:W-:Y:S05]  /*3360*/  BSYNC B0 ;  /* 0x0000000000007941 */ /* 0x000fea0003800000 */
.L_x_150:
        /* <DEDUP_REMOVED lines=12> */
.L_x_153:
[----:B------:R-:W-:Y:S05]  /*3430*/  BSYNC B0 ;  /* 0x0000000000007941 */ /* 0x000fea0003800000 */
.L_x_152:
        /* <DEDUP_REMOVED lines=12> */
.L_x_155:
[----:B------:R-:W-:Y:S05]  /*3500*/  BSYNC B0 ;  /* 0x0000000000007941 */ /* 0x000fea0003800000 */
.L_x_154:
        /* <DEDUP_REMOVED lines=12> */
.L_x_157:
[----:B------:R-:W-:Y:S05]  /*35d0*/  BSYNC B0 ;  /* 0x0000000000007941 */ /* 0x000fea0003800000 */
.L_x_156:
        /* <DEDUP_REMOVED lines=12> */
.L_x_159:
[----:B------:R-:W-:Y:S05]  /*36a0*/  BSYNC B0 ;  /* 0x0000000000007941 */ /* 0x000fea0003800000 */
.L_x_158:
        /* <DEDUP_REMOVED lines=12> */
.L_x_161:
[----:B------:R-:W-:Y:S05]  /*3770*/  BSYNC B0 ;  /* 0x0000000000007941 */ /* 0x000fea0003800000 */
.L_x_160:
        /* <DEDUP_REMOVED lines=12> */
.L_x_163:
[----:B------:R-:W-:Y:S05]  /*3840*/  BSYNC B0 ;  /* 0x0000000000007941 */ /* 0x000fea0003800000 */
.L_x_162:
        /* <DEDUP_REMOVED lines=12> */
.L_x_165:
[----:B------:R-:W-:Y:S05]  /*3910*/  BSYNC B0 ;  /* 0x0000000000007941 */ /* 0x000fea0003800000 */
.L_x_164:
        /* <DEDUP_REMOVED lines=12> */
.L_x_167:
[----:B------:R-:W-:Y:S05]  /*39e0*/  BSYNC B0 ;  /* 0x0000000000007941 */ /* 0x000fea0003800000 */
.L_x_166:
        /* <DEDUP_REMOVED lines=12> */
.L_x_169:
[----:B------:R-:W-:Y:S05]  /*3ab0*/  BSYNC B0 ;  /* 0x0000000000007941 */ /* 0x000fea0003800000 */
.L_x_168:
        /* <DEDUP_REMOVED lines=12> */
.L_x_171:
[----:B------:R-:W-:Y:S05]  /*3b80*/  BSYNC B0 ;  /* 0x0000000000007941 */ /* 0x000fea0003800000 */
.L_x_170:
        /* <DEDUP_REMOVED lines=12> */
.L_x_173:
[----:B------:R-:W-:Y:S05]  /*3c50*/  BSYNC B0 ;  /* 0x0000000000007941 */ /* 0x000fea0003800000 */
.L_x_172:
        /* <DEDUP_REMOVED lines=12> */
.L_x_175:
[----:B------:R-:W-:Y:S05]  /*3d20*/  BSYNC B0 ;  /* 0x0000000000007941 */ /* 0x000fea0003800000 */
.L_x_174:
[----:B------:R-:W-:Y:S04]  /*3d30*/  BSSY B0, `(.L_x_176) ;  /* 0x000000b000007945 */ /* 0x000fe80003800000 */
        /* <DEDUP_REMOVED lines=10> */
.L_x_177:
[----:B------:R-:W-:Y:S05]  /*3de0*/  BSYNC B0 ;  /* 0x0000000000007941 */ /* 0x000fea0003800000 */
.L_x_176:
        /* <DEDUP_REMOVED lines=11> */
.L_x_179:
[----:B------:R-:W-:Y:S05]  /*3ea0*/  BSYNC B0 ;  /* 0x0000000000007941 */ /* 0x000fea0003800000 */
.L_x_178:
        /* <DEDUP_REMOVED lines=11> */
.L_x_181:
[----:B------:R-:W-:Y:S05]  /*3f60*/  BSYNC B0 ;  /* 0x0000000000007941 */ /* 0x000fea0003800000 */
.L_x_180:
        /* <DEDUP_REMOVED lines=11> */
.L_x_183:
[----:B------:R-:W-:Y:S05]  /*4020*/  BSYNC B0 ;  /* 0x0000000000007941 */ /* 0x000fea0003800000 */
.L_x_182:
        /* <DEDUP_REMOVED lines=11> */
.L_x_185:
[----:B------:R-:W-:Y:S05]  /*40e0*/  BSYNC B0 ;  /* 0x0000000000007941 */ /* 0x000fea0003800000 */
.L_x_184:
        /* <DEDUP_REMOVED lines=11> */
.L_x_187:
[----:B------:R-:W-:Y:S05]  /*41a0*/  BSYNC B0 ;  /* 0x0000000000007941 */ /* 0x000fea0003800000 */
.L_x_186:
        /* <DEDUP_REMOVED lines=12> */
.L_x_189:
[----:B------:R-:W-:Y:S05]  /*4270*/  BSYNC B0 ;  /* 0x0000000000007941 */ /* 0x000fea0003800000 */
.L_x_188:
[----:B------:R-:W1:Y:S01]  /*4280*/  SHFL.BFLY PT, R62, R61, 0x10, 0x1f ;  /* 0x0e001f003d3e7f89 */ /* 0x000e6200000e0000 */
[----:B------:R-:W-:Y:S01]  /*4290*/  LOP3.LUT P6, RZ, R0, 0x1f, RZ, 0xc0, !PT ;  /* 0x0000001f00ff7812 */ /* 0x000fe200078cc0ff */
[----:B------:R-:W-:Y:S01]  /*42a0*/  ULDC UR5, c[0x0][0x0] ;  /* 0x0000000000057ab9 */ /* 0x000fe20000000800 */
[----:B------:R-:W-:Y:S11]  /*42b0*/  BSSY B0, `(.L_x_190) ;  /* 0x0000034000007945 */ /* 0x000ff60003800000 */
[----:B------:R-:W2:Y:S01]  /*42c0*/  @!P6 S2R R108, SR_CgaCtaId ;  /* 0x00000000006ce919 */ /* 0x000ea20000008800 */
[----:B------:R-:W-:-:S04]  /*42d0*/  @!P6 MOV R103, 0x400 ;  /* 0x000004000067e802 */ /* 0x000fc80000000f00 */
[----:B------:R-:W-:Y:S01]  /*42e0*/  @!P6 IADD3 R103, R103, 0x8, RZ ;  /* 0x000000086767e810 */ /* 0x000fe20007ffe0ff */
[----:B-1----:R-:W-:Y:S01]  /*42f0*/  FADD.FTZ R62, R62, R61 ;  /* 0x0000003d3e3e7221 */ /* 0x002fe20000010000 */
[----:B------:R-:W-:-:S04]  /*4300*/  @!P6 SHF.R.U32.HI R61, RZ, 0x3, R0 ;  /* 0x00000003ff3de819 */ /* 0x000fc80000011600 */
[----:B0-----:R-:W0:Y:S01]  /*4310*/  SHFL.BFLY PT, R63, R62, 0x8, 0x1f ;  /* 0x0d001f003e3f7f89 */ /* 0x001e2200000e0000 */
[----:B------:R-:W-:Y:S02]  /*4320*/  @!P6 LOP3.LUT R61, R61, 0x1ffffffc, RZ, 0xc0, !PT ;  /* 0x1ffffffc3d3de812 */ /* 0x000fe400078ec0ff */
[----:B--2---:R-:W-:Y:S01]  /*4330*/  @!P6 LEA R108, R108, R103, 0x18 ;  /* 0x000000676c6ce211 */ /* 0x004fe200078ec0ff */
[----:B0-----:R-:W-:-:S05]  /*4340*/  FADD.FTZ R63, R62, R63 ;  /* 0x0000003f3e3f7221 */ /* 0x001fca0000010000 */
[----:B------:R-:W0:Y:S02]  /*4350*/  SHFL.BFLY PT, R64, R63, 0x4, 0x1f ;  /* 0x0c801f003f407f89 */ /* 0x000e2400000e0000 */
[----:B0-----:R-:W-:Y:S01]  /*4360*/  FADD.FTZ R64, R63, R64 ;  /* 0x000000403f407221 */ /* 0x001fe20000010000 */
[----:B------:R-:W-:Y:S02]  /*4370*/  @!P6 IADD3 R63, R61, R108, RZ ;  /* 0x0000006c3d3fe210 */ /* 0x000fe40007ffe0ff */
[----:B------:R-:W-:Y:S02]  /*4380*/  I2FP.F32.U32 R61, UR5 ;  /* 0x00000005003d7c45 */ /* 0x000fe40008201000 */
[----:B------:R-:W0:Y:S03]  /*4390*/  SHFL.BFLY PT, R65, R64, 0x2, 0x1f ;  /* 0x0c401f0040417f89 */ /* 0x000e2600000e0000 */
[----:B------:R-:W-:Y:S01]  /*43a0*/  FMUL.FTZ R61, R61, 0.03125 ;  /* 0x3d0000003d3d7820 */ /* 0x000fe20000410000 */
[----:B0-----:R-:W-:-:S05]  /*43b0*/  FADD.FTZ R65, R64, R65 ;  /* 0x0000004140417221 */ /* 0x001fca0000010000 */
[----:B------:R-:W0:Y:S02]  /*43c0*/  SHFL.BFLY PT, R106, R65, 0x1, 0x1f ;  /* 0x0c201f00416a7f89 */ /* 0x000e2400000e0000 */
[----:B0-----:R-:W-:-:S05]  /*43d0*/  FADD.FTZ R106, R65, R106 ;  /* 0x0000006a416a7221 */ /* 0x001fca0000010000 */
[----:B------:R-:W-:Y:S01]  /*43e0*/  @!P6 STS [R63], R106 ;  /* 0x0000006a3f00e388 */ /* 0x000fe20000000800 */
[----:B------:R-:W-:Y:S01]  /*43f0*/  BAR.SYNC.DEFER_BLOCKING 0x0 ;  /* 0x0000000000007b1d */ /* 0x000fe20000010000 */
[----:B------:R-:W-:-:S13]  /*4400*/  FSETP.GT.FTZ.AND P6, PT, R61, R60, PT ;  /* 0x0000003c3d00720b */ /* 0x000fda0003fd4000 */
[----:B------:R-:W0:Y:S01]  /*4410*/  @P6 S2R R61, SR_CgaCtaId ;  /* 0x00000000003d6919 */ /* 0x000e220000008800 */
[----:B------:R-:W-:-:S04]  /*4420*/  @P6 MOV R60, 0x400 ;  /* 0x00000400003c6802 */ /* 0x000fc80000000f00 */
[----:B------:R-:W-:-:S04]  /*4430*/  @P6 IADD3 R60, R60, 0x8, RZ ;  /* 0x000000083c3c6810 */ /* 0x000fc80007ffe0ff */
[----:B0-----:R-:W-:Y:S02]  /*4440*/  @P6 LEA R61, R61, R60, 0x18 ;  /* 0x0000003c3d3d6211 */ /* 0x001fe400078ec0ff */
[----:B------:R-:W-:-:S04]  /*4450*/  @P6 SHF.L.U32 R60, R0, 0x2, RZ ;  /* 0x00000002003c6819 */ /* 0x000fc800000006ff */
[----:B------:R-:W-:-:S04]  /*4460*/  @P6 LOP3.LUT R60, R60, 0x7c, RZ, 0xc0, !PT ;  /* 0x0000007c3c3c6812 */ /* 0x000fc800078ec0ff */
[----:B------:R-:W-:Y:S01]  /*4470*/  @P6 IADD3 R103, R61, R60, RZ ;  /* 0x0000003c3d676210 */ /* 0x000fe20007ffe0ff */
[----:B------:R-:W-:-:S10]  /*4480*/  HFMA2.MMA R60, -RZ, RZ, 0, 0 ;  /* 0x00000000ff3c7435 */ /* 0x000fd400000001ff */
[----:B------:R-:W0:Y:S01]  /*4490*/  @P6 LDS R60, [R103] ;  /* 0x00000000673c6984 */ /* 0x000e220000000800 */
[----:B------:R-:W-:-:S03]  /*44a0*/  ISETP.NE.AND P6, PT, R0, RZ, PT ;  /* 0x000000ff0000720c */ /* 0x000fc60003fc5270 */
[----:B0-----:R-:W0:Y:S02]  /*44b0*/  SHFL.BFLY PT, R61, R60, 0x10, 0x1f ;  /* 0x0e001f003c3d7f89 */ /* 0x001e2400000e0000 */
[----:B0-----:R-:W-:-:S05]  /*44c0*/  FADD.FTZ R61, R61, R60 ;  /* 0x0000003c3d3d7221 */ /* 0x001fca0000010000 */
[----:B------:R-:W0:Y:S02]  /*44d0*/  SHFL.BFLY PT, R62, R61, 0x8, 0x1f ;  /* 0x0d001f003d3e7f89 */ /* 0x000e2400000e0000 */
[----:B0-----:R-:W-:-:S05]  /*44e0*/  FADD.FTZ R62, R61, R62 ;  /* 0x0000003e3d3e7221 */ /* 0x001fca0000010000 */
[----:B------:R-:W0:Y:S02]  /*44f0*/  SHFL.BFLY PT, R63, R62, 0x4, 0x1f ;  /* 0x0c801f003e3f7f89 */ /* 0x000e2400000e0000 */
[----:B0-----:R-:W-:-:S05]  /*4500*/  FADD.FTZ R63, R62, R63 ;  /* 0x0000003f3e3f7221 */ /* 0x001fca0000010000 */
[----:B------:R-:W0:Y:S02]  /*4510*/  SHFL.BFLY PT, R64, R63, 0x2, 0x1f ;  /* 0x0c401f003f407f89 */ /* 0x000e2400000e0000 */
[----:B0-----:R-:W-:-:S05]  /*4520*/  FADD.FTZ R64, R63, R64 ;  /* 0x000000403f407221 */ /* 0x001fca0000010000 */
[----:B------:R-:W0:Y:S02]  /*4530*/  SHFL.BFLY PT, R65, R64, 0x1, 0x1f ;  /* 0x0c201f0040417f89 */ /* 0x000e2400000e0000 */
[----:B0-----:R-:W-:Y:S01]  /*4540*/  FADD.FTZ R65, R64, R65 ;  /* 0x0000004140417221 */ /* 0x001fe20000010000 */
[----:B------:R-:W-:Y:S06]  /*4550*/  @P6 BRA `(.L_x_191) ;  /* 0x0000000000246947 */ /* 0x000fec0003800000 */
[----:B------:R-:W-:Y:S01]  /*4560*/  I2FP.F32.S32 R61, UR7 ;  /* 0x00000007003d7c45 */ /* 0x000fe20008201400 */
[----:B------:R-:W0:Y:S01]  /*4570*/  S2UR UR6, SR_CgaCtaId ;  /* 0x00000000000679c3 */ /* 0x000e220000008800 */
[----:B------:R-:W-:Y:S02]  /*4580*/  ULDC UR5, c[0x0][0x238] ;  /* 0x00008e0000057ab9 */ /* 0x000fe40000000800 */
[----:B------:R-:W1:Y:S02]  /*4590*/  MUFU.RCP R60, R61 ;  /* 0x0000003d003c7308 */ /* 0x000e640000001000 */
[----:B-1----:R-:W-:Y:S01]  /*45a0*/  FFMA.FTZ R60, R65, R60, UR5 ;  /* 0x00000005413c7e23 */ /* 0x002fe2000801003c */
[----:B------:R-:W-:Y:S02]  /*45b0*/  UMOV UR5, 0x400 ;  /* 0x0000040000057882 */ /* 0x000fe40000000000 */
[----:B0-----:R-:W-:-:S03]  /*45c0*/  ULEA UR5, UR6, UR5, 0x18 ;  /* 0x0000000506057291 */ /* 0x001fc6000f8ec03f */
[----:B------:R-:W0:Y:S06]  /*45d0*/  MUFU.RSQ R60, R60 ;  /* 0x0000003c003c7308 */ /* 0x000e2c0000001400 */
[----:B0-----:R0:W-:Y:S03]  /*45e0*/  STS [UR5+0x4], R60 ;  /* 0x0000043cff007988 */ /* 0x0011e60008000805 */
.L_x_191:
[----:B------:R-:W-:Y:S05]  /*45f0*/  BSYNC B0 ;  /* 0x0000000000007941 */ /* 0x000fea0003800000 */
.L_x_190:
[----:B------:R-:W-:Y:S01]  /*4600*/  BAR.SYNC.DEFER_BLOCKING 0x0 ;  /* 0x0000000000007b1d */ /* 0x000fe20000010000 */
[----:B------:R-:W-:-:S05]  /*4610*/  ISETP.NE.AND P6, PT, R110, RZ, PT ;  /* 0x000000ff6e00720c */ /* 0x000fca0003fc5270 */
[----:B------:R-:W-:Y:S08]  /*4620*/  BSSY B0, `(.L_x_192) ;  /* 0x000001f000007945 */ /* 0x000ff00003800000 */
[----:B------:R-:W-:Y:S05]  /*4630*/  @P6 BRA `(.L_x_193) ;  /* 0x0000000000746947 */ /* 0x000fea0003800000 */
[----:B------:R-:W1:Y:S01]  /*4640*/  S2UR UR6, SR_CgaCtaId ;  /* 0x00000000000679c3 */ /* 0x000e620000008800 */
[----:B------:R-:W-:-:S07]  /*4650*/  UMOV UR5, 0x400 ;  /* 0x0000040000057882 */ /* 0x000fce0000000000 */
[----:B------:R-:W2:Y:S01]  /*4660*/  LDC.64 R62, c[0x0][0x230] ;  /* 0x00008c00ff3e7b82 */ /* 0x000ea20000000a00 */
[----:B-1----:R-:W-:Y:S01]  /*4670*/  ULEA UR5, UR6, UR5, 0x18 ;  /* 0x0000000506057291 */ /* 0x002fe2000f8ec03f */
[----:B------:R-:W-:Y:S02]  /*4680*/  IADD3 R103, P6, R0, UR4, RZ ;  /* 0x0000000400677c10 */ /* 0x000fe4000ffde0ff */
[----:B------:R-:W-:-:S06]  /*4690*/  ULDC.64 UR6, c[0x0][0x218] ;  /* 0x0000860000067ab9 */ /* 0x000fcc0000000a00 */
[----:B0-----:R-:W0:Y:S01]  /*46a0*/  LDS.64 R60, [UR5] ;  /* 0x00000005ff3c7984 */ /* 0x001e220008000a00 */
[----:B--2---:R-:W-:-:S06]  /*46b0*/  IMAD.WIDE R62, R0, 0x8, R62 ;  /* 0x00000008003e7825 */ /* 0x004fcc00078e023e */
[----:B------:R-:W2:Y:S01]  /*46c0*/  LDG.E.64 R62, desc[UR8][R62.64] ;  /* 0x000000083e3e7981 */ /* 0x000ea2000c1e1b00 */
[--C-:B0-----:R-:W-:Y:S01]  /*46d0*/  FADD.FTZ R86, R86, -R60.reuse ;  /* 0x8000003c56567221 */ /* 0x101fe20000010000 */
[----:B------:R-:W-:-:S03]  /*46e0*/  FADD.FTZ R60, R85, -R60 ;  /* 0x8000003c553c7221 */ /* 0x000fc60000010000 */
[-C--:B------:R-:W-:Y:S01]  /*46f0*/  FMUL.FTZ R65, R86, R61.reuse ;  /* 0x0000003d56417220 */ /* 0x080fe20000410000 */
[----:B------:R-:W-:Y:S02]  /*4700*/  FMUL.FTZ R64, R60, R61 ;  /* 0x0000003d3c407220 */ /* 0x000fe40000410000 */
[----:B------:R-:W0:Y:S02]  /*4710*/  LDC.64 R60, c[0x0][0x228] ;  /* 0x00008a00ff3c7b82 */ /* 0x000e240000000a00 */
[----:B0-----:R-:W-:-:S06]  /*4720*/  IMAD.WIDE R60, R0, 0x8, R60 ;  /* 0x00000008003c7825 */ /* 0x001fcc00078e023c */
[----:B------:R-:W2:Y:S01]  /*4730*/  LDG.E.64 R60, desc[UR8][R60.64] ;  /* 0x000000083c3c7981 */ /* 0x000ea2000c1e1b00 */
[----:B------:R-:W-:-:S04]  /*4740*/  LEA.HI.X.SX32 R106, R0, UR12, 0x1, P6 ;  /* 0x0000000c006a7c11 */ /* 0x000fc8000b0f0eff */
[C---:B------:R-:W-:Y:S02]  /*4750*/  SHF.L.U64.HI R106, R103.reuse, 0x3, R106 ;  /* 0x00000003676a7819 */ /* 0x040fe4000001026a */
[----:B------:R-:W-:Y:S01]  /*4760*/  SHF.L.U32 R103, R103, 0x3, RZ ;  /* 0x0000000367677819 */ /* 0x000fe200000006ff */
[----:B--2---:R-:W-:-:S03]  /*4770*/  FFMA.FTZ R86, R61, R64, R63 ;  /* 0x000000403d567223 */ /* 0x004fc6000001003f */
[----:B------:R-:W-:Y:S01]  /*4780*/  IADD3 R64, P6, R103, UR6, RZ ;  /* 0x0000000667407c10 */ /* 0x000fe2000ffde0ff */
[----:B------:R-:W-:-:S03]  /*4790*/  FFMA.FTZ R85, R60, R65, R62 ;  /* 0x000000413c557223 */ /* 0x000fc6000001003e */
[----:B------:R-:W-:-:S05]  /*47a0*/  IADD3.X R65, R106, UR7, RZ, P6, !PT ;  /* 0x000000076a417c10 */ /* 0x000fca000b7fe4ff */
[----:B------:R-:W2:Y:S01]  /*47b0*/  LDG.E.64 R60, desc[UR8][R64.64] ;  /* 0x00000008403c7981 */ /* 0x000ea2000c1e1b00 */
[----:B------:R-:W-:-:S04]  /*47c0*/  IADD3 R62, P6, R103, UR10, RZ ;  /* 0x0000000a673e7c10 */ /* 0x000fc8000ffde0ff */
[----:B------:R-:W-:Y:S01]  /*47d0*/  IADD3.X R63, R106, UR11, RZ, P6, !PT ;  /* 0x0000000b6a3f7c10 */ /* 0x000fe2000b7fe4ff */
[----:B--2---:R-:W-:Y:S01]  /*47e0*/  FADD.FTZ R61, R61, R86 ;  /* 0x000000563d3d7221 */ /* 0x004fe20000010000 */
[----:B------:R-:W-:-:S05]  /*47f0*/  FADD.FTZ R60, R60, R85 ;  /* 0x000000553c3c7221 */ /* 0x000fca0000010000 */
[----:B------:R1:W-:Y:S02]  /*4800*/  STG.E.64 desc[UR8][R62.64], R60 ;  /* 0x0000003c3e007986 */ /* 0x0003e4000c101b08 */
.L_x_193:
[----:B------:R-:W-:Y:S05]  /*4810*/  BSYNC B0 ;  /* 0x0000000000007941 */ /* 0x000fea0003800000 */
.L_x_192:
[----:B------:R-:W-:Y:S01]  /*4820*/  ISETP.NE.AND P6, PT, R81, RZ, PT ;  /* 0x000000ff5100720c */ /* 0x000fe20003fc5270 */
[----:B------:R-:W-:-:S12]  /*4830*/  BSSY B0, `(.L_x_194) ;  /* 0x0000021000007945 */ /* 0x000fd80003800000 */
[----:B------:R-:W-:Y:S05]  /*4840*/  @P6 BRA `(.L_x_195) ;  /* 0x00000000007c6947 */ /* 0x000fea0003800000 */
[----:B------:R-:W2:Y:S01]  /*4850*/  S2UR UR6, SR_CgaCtaId ;  /* 0x00000000000679c3 */ /* 0x000ea20000008800 */
[----:B------:R-:W-:-:S07]  /*4860*/  UMOV UR5, 0x400 ;  /* 0x0000040000057882 */ /* 0x000fce0000000000 */
[----:B-1----:R-:W1:Y:S01]  /*4870*/  LDC.64 R62, c[0x0][0x230] ;  /* 0x00008c00ff3e7b82 */ /* 0x002e620000000a00 */
[----:B--2---:R-:W-:-:S03]  /*4880*/  ULEA UR5, UR6, UR5, 0x18 ;  /* 0x0000000506057291 */ /* 0x004fc6000f8ec03f */
[----:B------:R-:W-:-:S06]  /*4890*/  ULDC.64 UR6, c[0x0][0x218] ;  /* 0x0000860000067ab9 */ /* 0x000fcc0000000a00 */
[----:B0-----:R-:W0:Y:S01]  /*48a0*/  LDS.64 R60, [UR5] ;  /* 0x00000005ff3c7984 */ /* 0x001e220008000a00 */
[----:B------:R-:W-:Y:S02]  /*48b0*/  ULDC UR5, c[0x0][0x0] ;  /* 0x0000000000057ab9 */ /* 0x000fe40000000800 */
[----:B------:R-:W-:-:S05]  /*48c0*/  IADD3 R65, R0, UR5, RZ ;  /* 0x0000000500417c10 */ /* 0x000fca000fffe0ff */
[----:B-1----:R-:W-:-:S06]  /*48d0*/  IMAD.WIDE R62, R65, 0x8, R62 ;  /* 0x00000008413e7825 */ /* 0x002fcc00078e023e */
        /* <DEDUP_REMOVED lines=8> */
[----:B------:R-:W-:Y:S01]  /*4960*/  IADD3 R81, P6, R65, UR4, RZ ;  /* 0x0000000441517c10 */ /* 0x000fe2000ffde0ff */
[----:B--2---:R-:W-:-:S03]  /*4970*/  FFMA.FTZ R74, R61, R64, R63 ;  /* 0x000000403d4a7223 */ /* 0x004fc6000001003f */
[----:B------:R-:W-:-:S04]  /*4980*/  LEA.HI.X.SX32 R64, R65, UR12, 0x1, P6 ;  /* 0x0000000c41407c11 */ /* 0x000fc8000b0f0eff */
[C---:B------:R-:W-:Y:S02]  /*4990*/  SHF.L.U64.HI R85, R81.reuse, 0x3, R64 ;  /* 0x0000000351557819 */ /* 0x040fe40000010240 */
[----:B------:R-:W-:-:S04]  /*49a0*/  SHF.L.U32 R81, R81, 0x3, RZ ;  /* 0x0000000351517819 */ /* 0x000fc800000006ff */
[----:B------:R-:W-:-:S04]  /*49b0*/  IADD3 R64, P6, R81, UR6, RZ ;  /* 0x0000000651407c10 */ /* 0x000fc8000ffde0ff */
[----:B------:R-:W-:Y:S01]  /*49c0*/  IADD3.X R65, R85, UR7, RZ, P6, !PT ;  /* 0x0000000755417c10 */ /* 0x000fe2000b7fe4ff */
[----:B------:R-:W-:-:S04]  /*49d0*/  FFMA.FTZ R75, R60, R75, R62 ;  /* 0x0000004b3c4b7223 */ /* 0x000fc8000001003e */
[----:B------:R-:W2:Y:S01]  /*49e0*/  LDG.E.64 R60, desc[UR8][R64.64] ;  /* 0x00000008403c7981 */ /* 0x000ea2000c1e1b00 */
[----:B------:R-:W-:-:S04]  /*49f0*/  IADD3 R62, P6, R81, UR10, RZ ;  /* 0x0000000a513e7c10 */ /* 0x000fc8000ffde0ff */
[----:B------:R-:W-:Y:S01]  /*4a00*/  IADD3.X R63, R85, UR11, RZ, P6, !PT ;  /* 0x0000000b553f7c10 */ /* 0x000fe2000b7fe4ff */
[----:B--2---:R-:W-:Y:S01]  /*4a10*/  FADD.FTZ R61, R61, R74 ;  /* 0x0000004a3d3d7221 */ /* 0x004fe20000010000 */
[----:B------:R-:W-:-:S05]  /*4a20*/  FADD.FTZ R60, R60, R75 ;  /* 0x0000004b3c3c7221 */ /* 0x000fca0000010000 */
[----:B------:R2:W-:Y:S02]  /*4a30*/  STG.E.64 desc[UR8][R62.64], R60 ;  /* 0x0000003c3e007986 */ /* 0x0005e4000c101b08 */
.L_x_195:
[----:B------:R-:W-:Y:S05]  /*4a40*/  BSYNC B0 ;  /* 0x0000000000007941 */ /* 0x000fea0003800000 */
.L_x_194:
[----:B------:R-:W-:Y:S01]  /*4a50*/  ISETP.NE.AND P6, PT, R72, RZ, PT ;  /* 0x000000ff4800720c */ /* 0x000fe20003fc5270 */
[----:B------:R-:W-:-:S12]  /*4a60*/  BSSY B0, `(.L_x_196) ;  /* 0x0000021000007945 */ /* 0x000fd80003800000 */
[----:B------:R-:W-:Y:S05]  /*4a70*/  @P6 BRA `(.L_x_197) ;  /* 0x00000000007c6947 */ /* 0x000fea0003800000 */
[----:B------:R-:W3:Y:S01]  /*4a80*/  S2UR UR6, SR_CgaCtaId ;  /* 0x00000000000679c3 */ /* 0x000ee20000008800 */
[----:B------:R-:W-:-:S07]  /*4a90*/  UMOV UR5, 0x400 ;  /* 0x0000040000057882 */ /* 0x000fce0000000000 */
[----:B------:R-:W4:Y:S01]  /*4aa0*/  LDC.64 R64, c[0x0][0x230] ;  /* 0x00008c00ff407b82 */ /* 0x000f220000000a00 */
[----:B---3--:R-:W-:-:S03]  /*4ab0*/  ULEA UR5, UR6, UR5, 0x18 ;  /* 0x0000000506057291 */ /* 0x008fc6000f8ec03f */
[----:B------:R-:W-:-:S06]  /*4ac0*/  ULDC.64 UR6, c[0x0][0x218] ;  /* 0x0000860000067ab9 */ /* 0x000fcc0000000a00 */
[----:B012---:R-:W0:Y:S02]  /*4ad0*/  LDS.64 R60, [UR5] ;  /* 0x00000005ff3c7984 */ /* 0x007e240008000a00 */
[--C-:B0-----:R-:W-:Y:S01]  /*4ae0*/  FADD.FTZ R68, R68, -R60.reuse ;  /* 0x8000003c44447221 */ /* 0x101fe20000010000 */
[----:B------:R-:W-:Y:S02]  /*4af0*/  FADD.FTZ R60, R69, -R60 ;  /* 0x8000003c453c7221 */ /* 0x000fe40000010000 */
[----:B------:R-:W0:Y:S01]  /*4b00*/  LDC R69, c[0x0][RZ] ;  /* 0x00000000ff457b82 */ /* 0x000e220000000800 */
[-C--:B------:R-:W-:Y:S01]  /*4b10*/  FMUL.FTZ R75, R68, R61.reuse ;  /* 0x0000003d444b7220 */ /* 0x080fe20000410000 */
[----:B------:R-:W-:-:S06]  /*4b20*/  FMUL.FTZ R68, R60, R61 ;  /* 0x0000003d3c447220 */ /* 0x000fcc0000410000 */
[----:B------:R-:W1:Y:S01]  /*4b30*/  LDC.64 R60, c[0x0][0x228] ;  /* 0x00008a00ff3c7b82 */ /* 0x000e620000000a00 */
[----:B0-----:R-:W-:-:S05]  /*4b40*/  IADD3 R69, R69, R69, R0 ;  /* 0x0000004545457210 */ /* 0x001fca0007ffe000 */
[----:B----4-:R-:W-:-:S04]  /*4b50*/  IMAD.WIDE R64, R69, 0x8, R64 ;  /* 0x0000000845407825 */ /* 0x010fc800078e0240 */
[C---:B-1----:R-:W-:Y:S01]  /*4b60*/  IMAD.WIDE R60, R69.reuse, 0x8, R60 ;  /* 0x00000008453c7825 */ /* 0x042fe200078e023c */
[----:B------:R-:W2:Y:S05]  /*4b70*/  LDG.E.64 R62, desc[UR8][R64.64] ;  /* 0x00000008403e7981 */ /* 0x000eaa000c1e1b00 */
[----:B------:R-:W2:Y:S02]  /*4b80*/  LDG.E.64 R60, desc[UR8][R60.64] ;  /* 0x000000083c3c7981 */ /* 0x000ea4000c1e1b00 */
[----:B--2---:R-:W-:Y:S01]  /*4b90*/  FFMA.FTZ R75, R60, R75, R62 ;  /* 0x0000004b3c4b7223 */ /* 0x004fe2000001003e */
[----:B------:R-:W-:Y:S01]  /*4ba0*/  IADD3 R62, P6, R69, UR4, RZ ;  /* 0x00000004453e7c10 */ /* 0x000fe2000ffde0ff */
[----:B------:R-:W-:-:S03]  /*4bb0*/  FFMA.FTZ R72, R61, R68, R63 ;  /* 0x000000443d487223 */ /* 0x000fc6000001003f */
[----:B------:R-:W-:-:S04]  /*4bc0*/  LEA.HI.X.SX32 R69, R69, UR12, 0x1, P6 ;  /* 0x0000000c45457c11 */ /* 0x000fc8000b0f0eff */
[C---:B------:R-:W-:Y:S02]  /*4bd0*/  SHF.L.U64.HI R63, R62.reuse, 0x3, R69 ;  /* 0x000000033e3f7819 */ /* 0x040fe40000010245 */
[----:B------:R-:W-:-:S04]  /*4be0*/  SHF.L.U32 R62, R62, 0x3, RZ ;  /* 0x000000033e3e7819 */ /* 0x000fc800000006ff */
[----:B------:R-:W-:-:S04]  /*4bf0*/  IADD3 R68, P6, R62, UR6, RZ ;  /* 0x000000063e447c10 */ /* 0x000fc8000ffde0ff */
[----:B------:R-:W-:-:S05]  /*4c00*/  IADD3.X R69, R63, UR7, RZ, P6, !PT ;  /* 0x000000073f457c10 */ /* 0x000fca000b7fe4ff */
[----:B------:R-:W2:Y:S01]  /*4c10*/  LDG.E.64 R60, desc[UR8][R68.64] ;  /* 0x00000008443c7981 */ /* 0x000ea2000c1e1b00 */
[----:B------:R-:W-:-:S04]  /*4c20*/  IADD3 R62, P6, R62, UR10, RZ ;  /* 0x0000000a3e3e7c10 */ /* 0x000fc8000ffde0ff */
[----:B------:R-:W-:Y:S01]  /*4c30*/  IADD3.X R63, R63, UR11, RZ, P6, !PT ;  /* 0x0000000b3f3f7c10 */ /* 0x000fe2000b7fe4ff */
[----:B--2---:R-:W-:Y:S01]  /*4c40*/  FADD.FTZ R61, R61, R72 ;  /* 0x000000483d3d7221 */ /* 0x004fe20000010000 */
[----:B------:R-:W-:-:S05]  /*4c50*/  FADD.FTZ R60, R60, R75 ;  /* 0x0000004b3c3c7221 */ /* 0x000fca0000010000 */
[----:B------:R3:W-:Y:S02]  /*4c60*/  STG.E.64 desc[UR8][R62.64], R60 ;  /* 0x0000003c3e007986 */ /* 0x0007e4000c101b08 */
.L_x_197:
[----:B------:R-:W-:Y:S05]  /*4c70*/  BSYNC B0 ;  /* 0x0000000000007941 */ /* 0x000fea0003800000 */
.L_x_196:
[----:B------:R-:W-:Y:S01]  /*4c80*/  ISETP.NE.AND P6, PT, R71, RZ, PT ;  /* 0x000000ff4700720c */ /* 0x000fe20003fc5270 */
[----:B------:R-:W-:-:S12]  /*4c90*/  BSSY B0, `(.L_x_198) ;  /* 0x0000022000007945 */ /* 0x000fd80003800000 */
[----:B------:R-:W-:Y:S05]  /*4ca0*/  @P6 BRA `(.L_x_199) ;  /* 0x0000000000806947 */ /* 0x000fea0003800000 */
[----:B------:R-:W4:Y:S08]  /*4cb0*/  LDC R69, c[0x0][RZ] ;  /* 0x00000000ff457b82 */ /* 0x000f300000000800 */
[----:B0123--:R-:W0:Y:S08]  /*4cc0*/  LDC.64 R60, c[0x0][0x228] ;  /* 0x00008a00ff3c7b82 */ /* 0x00fe300000000a00 */
[----:B------:R-:W1:Y:S01]  /*4cd0*/  LDC.64 R62, c[0x0][0x230] ;  /* 0x00008c00ff3e7b82 */ /* 0x000e620000000a00 */
[----:B----4-:R-:W-:-:S04]  /*4ce0*/  IADD3 R64, R69, R69, R0 ;  /* 0x0000004545407210 */ /* 0x010fc80007ffe000 */
[----:B------:R-:W-:-:S05]  /*4cf0*/  IADD3 R69, R64, R69, RZ ;  /* 0x0000004540457210 */ /* 0x000fca0007ffe0ff */
[----:B0-----:R-:W-:-:S06]  /*4d00*/  IMAD.WIDE R60, R69, 0x8, R60 ;  /* 0x00000008453c7825 */ /* 0x001fcc00078e023c */
[----:B------:R-:W2:Y:S01]  /*4d10*/  LDG.E.64 R60, desc[UR8][R60.64] ;  /* 0x000000083c3c7981 */ /* 0x000ea2000c1e1b00 */
[----:B-1----:R-:W-:-:S06]  /*4d20*/  IMAD.WIDE R62, R69, 0x8, R62 ;  /* 0x00000008453e7825 */ /* 0x002fcc00078e023e */
[----:B------:R-:W2:Y:S01]  /*4d30*/  LDG.E.64 R62, desc[UR8][R62.64] ;  /* 0x000000083e3e7981 */ /* 0x000ea2000c1e1b00 */
[----:B------:R-:W0:Y:S01]  /*4d40*/  S2UR UR6, SR_CgaCtaId ;  /* 0x00000000000679c3 */ /* 0x000e220000008800 */
[----:B------:R-:W-:Y:S02]  /*4d50*/  UMOV UR5, 0x400 ;  /* 0x0000040000057882 */ /* 0x000fe40000000000 */
[----:B0-----:R-:W-:Y:S01]  /*4d60*/  ULEA UR5, UR6, UR5, 0x18 ;  /* 0x0000000506057291 */ /* 0x001fe2000f8ec03f */
[----:B------:R-:W-:Y:S02]  /*4d70*/  IADD3 R68, P6, R69, UR4, RZ ;  /* 0x0000000445447c10 */ /* 0x000fe4000ffde0ff */
[----:B------:R-:W-:-:S06]  /*4d80*/  ULDC.64 UR6, c[0x0][0x218] ;  /* 0x0000860000067ab9 */ /* 0x000fcc0000000a00 */
[----:B------:R-:W0:Y:S01]  /*4d90*/  LDS.64 R64, [UR5] ;  /* 0x00000005ff407984 */ /* 0x000e220008000a00 */
[----:B------:R-:W-:Y:S01]  /*4da0*/  LEA.HI.X.SX32 R69, R69, UR12, 0x1, P6 ;  /* 0x0000000c45457c11 */ /* 0x000fe2000b0f0eff */
[----:B0-----:R-:W-:-:S04]  /*4db0*/  FADD.FTZ R2, R2, -R64 ;  /* 0x8000004002027221 */ /* 0x001fc80000010000 */
[----:B------:R-:W-:Y:S01]  /*4dc0*/  FMUL.FTZ R2, R2, R65 ;  /* 0x0000004102027220 */ /* 0x000fe20000410000 */
[----:B------:R-:W-:-:S04]  /*4dd0*/  FADD.FTZ R64, R5, -R64 ;  /* 0x8000004005407221 */ /* 0x000fc80000010000 */
[----:B------:R-:W-:Y:S01]  /*4de0*/  FMUL.FTZ R5, R64, R65 ;  /* 0x0000004140057220 */ /* 0x000fe20000410000 */
[----:B--2---:R-:W-:Y:S01]  /*4df0*/  FFMA.FTZ R2, R61, R2, R63 ;  /* 0x000000023d027223 */ /* 0x004fe2000001003f */
[C---:B------:R-:W-:Y:S02]  /*4e00*/  SHF.L.U64.HI R61, R68.reuse, 0x3, R69 ;  /* 0x00000003443d7819 */ /* 0x040fe40000010245 */
[----:B------:R-:W-:-:S04]  /*4e10*/  SHF.L.U32 R68, R68, 0x3, RZ ;  /* 0x0000000344447819 */ /* 0x000fc800000006ff */
[----:B------:R-:W-:-:S04]  /*4e20*/  IADD3 R74, P6, R68, UR6, RZ ;  /* 0x00000006444a7c10 */ /* 0x000fc8000ffde0ff */
[----:B------:R-:W-:-:S05]  /*4e30*/  IADD3.X R75, R61, UR7, RZ, P6, !PT ;  /* 0x000000073d4b7c10 */ /* 0x000fca000b7fe4ff */
[----:B------:R-:W2:Y:S01]  /*4e40*/  LDG.E.64 R64, desc[UR8][R74.64] ;  /* 0x000000084a407981 */ /* 0x000ea2000c1e1b00 */
[----:B------:R-:W-:Y:S01]  /*4e50*/  IADD3 R68, P6, R68, UR10, RZ ;  /* 0x0000000a44447c10 */ /* 0x000fe2000ffde0ff */
[----:B------:R-:W-:-:S03]  /*4e60*/  FFMA.FTZ R5, R60, R5, R62 ;  /* 0x000000053c057223 */ /* 0x000fc6000001003e */
[----:B------:R-:W-:Y:S01]  /*4e70*/  IADD3.X R69, R61, UR11, RZ, P6, !PT ;  /* 0x0000000b3d457c10 */ /* 0x000fe2000b7fe4ff */
[----:B--2---:R-:W-:Y:S01]  /*4e80*/  FADD.FTZ R65, R65, R2 ;  /* 0x0000000241417221 */ /* 0x004fe20000010000 */
[----:B------:R-:W-:-:S05]  /*4e90*/  FADD.FTZ R64, R64, R5 ;  /* 0x0000000540407221 */ /* 0x000fca0000010000 */
[----:B------:R4:W-:Y:S02]  /*4ea0*/  STG.E.64 desc[UR8][R68.64], R64 ;  /* 0x0000004044007986 */ /* 0x0009e4000c101b08 */
.L_x_199:
[----:B------:R-:W-:Y:S05]  /*4eb0*/  BSYNC B0 ;  /* 0x0000000000007941 */ /* 0x000fea0003800000 */
.L_x_198:
[----:B------:R-:W-:Y:S01]  /*4ec0*/  ISETP.NE.AND P6, PT, R70, RZ, PT ;  /* 0x000000ff4600720c */ /* 0x000fe20003fc5270 */
[----:B------:R-:W-:-:S12]  /*4ed0*/  BSSY B0, `(.L_x_200) ;  /* 0x0000022000007945 */ /* 0x000fd80003800000 */
[----:B------:R-:W-:Y:S05]  /*4ee0*/  @P6 BRA `(.L_x_201) ;  /* 0x0000000000806947 */ /* 0x000fea0003800000 */
[----:B-123--:R-:W1:Y:S01]  /*4ef0*/  LDC R63, c[0x0][RZ] ;  /* 0x00000000ff3f7b82 */ /* 0x00ee620000000800 */
[----:B------:R-:W-:Y:S01]  /*4f00*/  ULDC.64 UR6, c[0x0][0x218] ;  /* 0x0000860000067ab9 */ /* 0x000fe20000000a00 */
[----:B------:R-:W-:Y:S01]  /*4f10*/  UMOV UR5, 0x400 ;  /* 0x0000040000057882 */ /* 0x000fe20000000000 */
[----:B-1----:R-:W-:-:S04]  /*4f20*/  IADD3 R2, R63, R63, R0 ;  /* 0x0000003f3f027210 */ /* 0x002fc80007ffe000 */
[----:B------:R-:W-:-:S04]  /*4f30*/  IADD3 R63, R63, R2, R63 ;  /* 0x000000023f3f7210 */ /* 0x000fc80007ffe03f */
[----:B------:R-:W-:-:S04]  /*4f40*/  IADD3 R2, P6, R63, UR4, RZ ;  /* 0x000000043f027c10 */ /* 0x000fc8000ffde0ff */
[----:B------:R-:W-:Y:S01]  /*4f50*/  LEA.HI.X.SX32 R5, R63, UR12, 0x1, P6 ;  /* 0x0000000c3f057c11 */ /* 0x000fe2000b0f0eff */
[----:B----4-:R-:W-:-:S03]  /*4f60*/  IMAD.SHL.U32 R64, R2, 0x8, RZ ;  /* 0x0000000802407824 */ /* 0x010fc600078e00ff */
[----:B------:R-:W-:Y:S02]  /*4f70*/  SHF.L.U64.HI R2, R2, 0x3, R5 ;  /* 0x0000000302027819 */ /* 0x000fe40000010205 */
[----:B------:R-:W-:Y:S01]  /*4f80*/  IADD3 R68, P6, R64, UR6, RZ ;  /* 0x0000000640447c10 */ /* 0x000fe2000ffde0ff */
[----:B------:R-:W1:Y:S03]  /*4f90*/  S2UR UR6, SR_CgaCtaId ;  /* 0x00000000000679c3 */ /* 0x000e660000008800 */
[----:B------:R-:W-:Y:S02]  /*4fa0*/  IADD3.X R69, R2, UR7, RZ, P6, !PT ;  /* 0x0000000702457c10 */ /* 0x000fe4000b7fe4ff */
[----:B------:R-:W-:-:S04]  /*4fb0*/  IADD3 R64, P6, R64, UR10, RZ ;  /* 0x0000000a40407c10 */ /* 0x000fc8000ffde0ff */
[----:B------:R-:W-:Y:S01]  /*4fc0*/  IADD3.X R65, R2, UR11, RZ, P6, !PT ;  /* 0x0000000b02417c10 */ /* 0x000fe2000b7fe4ff */
[----:B-1----:R-:W-:-:S09]  /*4fd0*/  ULEA UR5, UR6, UR5, 0x18 ;  /* 0x0000000506057291 */ /* 0x002fd2000f8ec03f */
[----:B0-----:R-:W0:Y:S02]  /*4fe0*/  LDS.64 R60, [UR5] ;  /* 0x00000005ff3c7984 */ /* 0x001e240008000a00 */
[--C-:B0-----:R-:W-:Y:S01]  /*4ff0*/  FADD.FTZ R2, R7, -R60.reuse ;  /* 0x8000003c07027221 */ /* 0x101fe20000010000 */
[----:B------:R-:W-:-:S03]  /*5000*/  FADD.FTZ R4, R4, -R60 ;  /* 0x8000003c04047221 */ /* 0x000fc60000010000 */
[-C--:B------:R-:W-:Y:S01]  /*5010*/  FMUL.FTZ R7, R2, R61.reuse ;  /* 0x0000003d02077220 */ /* 0x080fe20000410000 */
[----:B------:R-:W-:Y:S02]  /*5020*/  FMUL.FTZ R2, R4, R61 ;  /* 0x0000003d04027220 */ /* 0x000fe40000410000 */
[----:B------:R-:W0:Y:S08]  /*5030*/  LDC.64 R4, c[0x0][0x228] ;  /* 0x00008a00ff047b82 */ /* 0x000e300000000a00 */
[----:B------:R-:W1:Y:S01]  /*5040*/  LDC.64 R60, c[0x0][0x230] ;  /* 0x00008c00ff3c7b82 */ /* 0x000e620000000a00 */
[----:B0-----:R-:W-:-:S06]  /*5050*/  IMAD.WIDE R4, R63, 0x8, R4 ;  /* 0x000000083f047825 */ /* 0x001fcc00078e0204 */
[----:B------:R-:W2:Y:S01]  /*5060*/  LDG.E.64 R4, desc[UR8][R4.64] ;  /* 0x0000000804047981 */ /* 0x000ea2000c1e1b00 */
[----:B-1----:R-:W-:-:S03]  /*5070*/  IMAD.WIDE R60, R63, 0x8, R60 ;  /* 0x000000083f3c7825 */ /* 0x002fc600078e023c */
[----:B------:R-:W3:Y:S04]  /*5080*/  LDG.E.64 R62, desc[UR8][R68.64] ;  /* 0x00000008443e7981 */ /* 0x000ee8000c1e1b00 */
[----:B------:R-:W2:Y:S02]  /*5090*/  LDG.E.64 R60, desc[UR8][R60.64] ;  /* 0x000000083c3c7981 */ /* 0x000ea4000c1e1b00 */
[----:B--2---:R-:W-:Y:S01]  /*50a0*/  FFMA.FTZ R2, R5, R2, R61 ;  /* 0x0000000205027223 */ /* 0x004fe2000001003d */
[----:B------:R-:W-:-:S03]  /*50b0*/  FFMA.FTZ R7, R4, R7, R60 ;  /* 0x0000000704077223 */ /* 0x000fc6000001003c */
[----:B---3--:R-:W-:Y:S01]  /*50c0*/  FADD.FTZ R63, R63, R2 ;  /* 0x000000023f3f7221 */ /* 0x008fe20000010000 */
[----:B------:R-:W-:-:S05]  /*50d0*/  FADD.FTZ R62, R62, R7 ;  /* 0x000000073e3e7221 */ /* 0x000fca0000010000 */
[----:B------:R0:W-:Y:S02]  /*50e0*/  STG.E.64 desc[UR8][R64.64], R62 ;  /* 0x0000003e40007986 */ /* 0x0001e4000c101b08 */
.L_x_201:
[----:B------:R-:W-:Y:S05]  /*50f0*/  BSYNC B0 ;  /* 0x0000000000007941 */ /* 0x000fea0003800000 */
.L_x_200:
[----:B------:R-:W-:Y:S01]  /*5100*/  ISETP.NE.AND P6, PT, R73, RZ, PT ;  /* 0x000000ff4900720c */ /* 0x000fe20003fc5270 */
[----:B------:R-:W-:-:S12]  /*5110*/  BSSY B0, `(.L_x_202) ;  /* 0x0000023000007945 */ /* 0x000fd80003800000 */
[----:B------:R-:W-:Y:S05]  /*5120*/  @P6 BRA `(.L_x_203) ;  /* 0x0000000000846947 */ /* 0x000fea0003800000 */
[----:B------:R-:W5:Y:S01]  /*5130*/  LDC R7, c[0x0][RZ] ;  /* 0x00000000ff077b82 */ /* 0x000f620000000800 */
[----:B------:R-:W-:-:S07]  /*5140*/  ULDC.64 UR6, c[0x0][0x218] ;  /* 0x0000860000067ab9 */ /* 0x000fce0000000a00 */
[----:B0123--:R-:W0:Y:S01]  /*5150*/  LDC.64 R60, c[0x0][0x230] ;  /* 0x00008c00ff3c7b82 */ /* 0x00fe220000000a00 */
[----:B-----5:R-:W-:-:S04]  /*5160*/  IADD3 R0, R7, R7, R0 ;  /* 0x0000000707007210 */ /* 0x020fc80007ffe000 */
[----:B------:R-:W-:-:S04]  /*5170*/  IADD3 R0, R7, R0, R7 ;  /* 0x0000000007007210 */ /* 0x000fc80007ffe007 */
[----:B------:R-:W-:-:S04]  /*5180*/  IADD3 R7, R0, R7, RZ ;  /* 0x0000000700077210 */ /* 0x000fc80007ffe0ff */
[C---:B------:R-:W-:Y:S01]  /*5190*/  IADD3 R0, P6, R7.reuse, UR4, RZ ;  /* 0x0000000407007c10 */ /* 0x040fe2000ffde0ff */
[----:B0-----:R-:W-:-:S03]  /*51a0*/  IMAD.WIDE R60, R7, 0x8, R60 ;  /* 0x00000008073c7825 */ /* 0x001fc600078e023c */
[----:B------:R-:W-:Y:S02]  /*51b0*/  LEA.HI.X.SX32 R5, R7, UR12, 0x1, P6 ;  /* 0x0000000c07057c11 */ /* 0x000fe4000b0f0eff */
[C---:B----4-:R-:W-:Y:S01]  /*51c0*/  SHF.L.U32 R68, R0.reuse, 0x3, RZ ;  /* 0x0000000300447819 */ /* 0x050fe200000006ff */
[----:B------:R-:W2:Y:S01]  /*51d0*/  LDG.E.64 R60, desc[UR8][R60.64] ;  /* 0x000000083c3c7981 */ /* 0x000ea2000c1e1b00 */
[----:B------:R-:W-:Y:S02]  /*51e0*/  SHF.L.U64.HI R0, R0, 0x3, R5 ;  /* 0x0000000300007819 */ /* 0x000fe40000010205 */
[----:B------:R-:W0:Y:S01]  /*51f0*/  LDC.64 R4, c[0x0][0x228] ;  /* 0x00008a00ff047b82 */ /* 0x000e220000000a00 */
[----:B------:R-:W-:-:S04]  /*5200*/  IADD3 R62, P6, R68, UR6, RZ ;  /* 0x00000006443e7c10 */ /* 0x000fc8000ffde0ff */
[----:B------:R-:W-:Y:S01]  /*5210*/  IADD3.X R63, R0, UR7, RZ, P6, !PT ;  /* 0x00000007003f7c10 */ /* 0x000fe2000b7fe4ff */
[----:B------:R-:W-:Y:S01]  /*5220*/  UMOV UR5, 0x400 ;  /* 0x0000040000057882 */ /* 0x000fe20000000000 */
[----:B------:R-:W-:-:S04]  /*5230*/  IADD3 R68, P6, R68, UR10, RZ ;  /* 0x0000000a44447c10 */ /* 0x000fc8000ffde0ff */
[----:B------:R-:W3:Y:S01]  /*5240*/  LDG.E.64 R62, desc[UR8][R62.64] ;  /* 0x000000083e3e7981 */ /* 0x000ee2000c1e1b00 */
[----:B0-----:R-:W-:Y:S01]  /*5250*/  IMAD.WIDE R4, R7, 0x8, R4 ;  /* 0x0000000807047825 */ /* 0x001fe200078e0204 */
[----:B------:R-:W0:Y:S01]  /*5260*/  S2UR UR6, SR_CgaCtaId ;  /* 0x00000000000679c3 */ /* 0x000e220000008800 */
[----:B------:R-:W-:-:S04]  /*5270*/  IADD3.X R69, R0, UR11, RZ, P6, !PT ;  /* 0x0000000b00457c10 */ /* 0x000fc8000b7fe4ff */
[----:B------:R-:W2:Y:S01]  /*5280*/  LDG.E.64 R4, desc[UR8][R4.64] ;  /* 0x0000000804047981 */ /* 0x000ea2000c1e1b00 */
[----:B0-----:R-:W-:-:S09]  /*5290*/  ULEA UR5, UR6, UR5, 0x18 ;  /* 0x0000000506057291 */ /* 0x001fd2000f8ec03f */
[----:B------:R-:W0:Y:S02]  /*52a0*/  LDS.64 R64, [UR5] ;  /* 0x00000005ff407984 */ /* 0x000e240008000a00 */
[--C-:B0-----:R-:W-:Y:S01]  /*52b0*/  FADD.FTZ R6, R6, -R64.reuse ;  /* 0x8000004006067221 */ /* 0x101fe20000010000 */
[----:B------:R-:W-:-:S03]  /*52c0*/  FADD.FTZ R64, R9, -R64 ;  /* 0x8000004009407221 */ /* 0x000fc60000010000 */
[-C--:B------:R-:W-:Y:S01]  /*52d0*/  FMUL.FTZ R6, R6, R65.reuse ;  /* 0x0000004106067220 */ /* 0x080fe20000410000 */
[----:B------:R-:W-:-:S03]  /*52e0*/  FMUL.FTZ R65, R64, R65 ;  /* 0x0000004140417220 */ /* 0x000fc60000410000 */
[----:B--2---:R-:W-:Y:S01]  /*52f0*/  FFMA.FTZ R6, R5, R6, R61 ;  /* 0x0000000605067223 */ /* 0x004fe2000001003d */
[----:B------:R-:W-:-:S03]  /*5300*/  FFMA.FTZ R65, R4, R65, R60 ;  /* 0x0000004104417223 */ /* 0x000fc6000001003c */
[----:B---3--:R-:W-:Y:S01]  /*5310*/  FADD.FTZ R63, R63, R6 ;  /* 0x000000063f3f7221 */ /* 0x008fe20000010000 */
[----:B------:R-:W-:-:S05]  /*5320*/  FADD.FTZ R62, R62, R65 ;  /* 0x000000413e3e7221 */ /* 0x000fca0000010000 */
[----:B------:R0:W-:Y:S02]  /*5330*/  STG.E.64 desc[UR8][R68.64], R62 ;  /* 0x0000003e44007986 */ /* 0x0001e4000c101b08 */
.L_x_203:
[----:B------:R-:W-:Y:S05]  /*5340*/  BSYNC B0 ;  /* 0x0000000000007941 */ /* 0x000fea0003800000 */
.L_x_202:
[----:B------:R-:W-:Y:S01]  /*5350*/  ISETP.NE.AND P6, PT, R102, RZ, PT ;  /* 0x000000ff6600720c */ /* 0x000fe20003fc5270 */
[----:B------:R-:W-:-:S12]  /*5360*/  BSSY B0, `(.L_x_204) ;  /* 0x000001f000007945 */ /* 0x000fd80003800000 */
[----:B------:R-:W-:Y:S05]  /*5370*/  @P6 BRA `(.L_x_205) ;  /* 0x0000000000746947 */ /* 0x000fea0003800000 */
[C---:B------:R-:W-:Y:S01]  /*5380*/  IADD3 R0, P6, R66.reuse, UR4, RZ ;  /* 0x0000000442007c10 */ /* 0x040fe2000ffde0ff */
[----:B------:R-:W5:Y:S01]  /*5390*/  LDC.64 R6, c[0x0][0x230] ;  /* 0x00008c00ff067b82 */ /* 0x000f620000000a00 */
[----:B------:R-:W-:Y:S02]  /*53a0*/  ULDC.64 UR6, c[0x0][0x218] ;  /* 0x0000860000067ab9 */ /* 0x000fe40000000a00 */
[----:B------:R-:W-:Y:S02]  /*53b0*/  LEA.HI.X.SX32 R5, R66, UR12, 0x1, P6 ;  /* 0x0000000c42057c11 */ /* 0x000fe4000b0f0eff */
[C---:B0---4-:R-:W-:Y:S02]  /*53c0*/  SHF.L.U32 R64, R0.reuse, 0x3, RZ ;  /* 0x0000000300407819 */ /* 0x051fe400000006ff */
[----:B------:R-:W-:Y:S02]  /*53d0*/  SHF.L.U64.HI R0, R0, 0x3, R5 ;  /* 0x0000000300007819 */ /* 0x000fe40000010205 */
[----:B------:R-:W0:Y:S01]  /*53e0*/  LDC.64 R4, c[0x0][0x228] ;  /* 0x00008a00ff047b82 */ /* 0x000e220000000a00 */
[----:B-123--:R-:W-:-:S04]  /*53f0*/  IADD3 R60, P6, R64, UR6, RZ ;  /* 0x00000006403c7c10 */ /* 0x00efc8000ffde0ff */
[----:B------:R-:W-:Y:S01]  /*5400*/  IADD3.X R61, R0, UR7, RZ, P6, !PT ;  /* 0x00000007003d7c10 */ /* 0x000fe2000b7fe4ff */
[----:B------:R-:W-:Y:S01]  /*5410*/  UMOV UR5, 0x400 ;  /* 0x0000040000057882 */ /* 0x000fe20000000000 */
[----:B------:R-:W-:-:S04]  /*5420*/  IADD3 R64, P6, R64, UR10, RZ ;  /* 0x0000000a40407c10 */ /* 0x000fc8000ffde0ff */
[----:B------:R-:W2:Y:S01]  /*5430*/  LDG.E.64 R60, desc[UR8][R60.64] ;  /* 0x000000083c3c7981 */ /* 0x000ea2000c1e1b00 */
[----:B-----5:R-:W-:-:S04]  /*5440*/  IMAD.WIDE R6, R66, 0x8, R6 ;  /* 0x0000000842067825 */ /* 0x020fc800078e0206 */
[----:B0-----:R-:W-:Y:S02]  /*5450*/  IMAD.WIDE R4, R66, 0x8, R4 ;  /* 0x0000000842047825 */ /* 0x001fe400078e0204 */
[----:B------:R-:W3:Y:S01]  /*5460*/  LDG.E.64 R6, desc[UR8][R6.64] ;  /* 0x0000000806067981 */ /* 0x000ee2000c1e1b00 */
[----:B------:R-:W0:Y:S01]  /*5470*/  S2UR UR6, SR_CgaCtaId ;  /* 0x00000000000679c3 */ /* 0x000e220000008800 */
[----:B------:R-:W-:Y:S02]  /*5480*/  IADD3.X R65, R0, UR11, RZ, P6, !PT ;  /* 0x0000000b00417c10 */ /* 0x000fe4000b7fe4ff */
[----:B------:R-:W3:Y:S01]  /*5490*/  LDG.E.64 R4, desc[UR8][R4.64] ;  /* 0x0000000804047981 */ /* 0x000ee2000c1e1b00 */
[----:B0-----:R-:W-:-:S09]  /*54a0*/  ULEA UR5, UR6, UR5, 0x18 ;  /* 0x0000000506057291 */ /* 0x001fd2000f8ec03f */
[----:B------:R-:W0:Y:S02]  /*54b0*/  LDS.64 R62, [UR5] ;  /* 0x00000005ff3e7984 */ /* 0x000e240008000a00 */
[--C-:B0-----:R-:W-:Y:S01]  /*54c0*/  FADD.FTZ R50, R50, -R62.reuse ;  /* 0x8000003e32327221 */ /* 0x101fe20000010000 */
[----:B------:R-:W-:-:S03]  /*54d0*/  FADD.FTZ R62, R51, -R62 ;  /* 0x8000003e333e7221 */ /* 0x000fc60000010000 */
[-C--:B------:R-:W-:Y:S01]  /*54e0*/  FMUL.FTZ R50, R50, R63.reuse ;  /* 0x0000003f32327220 */ /* 0x080fe20000410000 */
[----:B------:R-:W-:-:S03]  /*54f0*/  FMUL.FTZ R63, R62, R63 ;  /* 0x0000003f3e3f7220 */ /* 0x000fc60000410000 */
[----:B---3--:R-:W-:Y:S01]  /*5500*/  FFMA.FTZ R50, R5, R50, R7 ;  /* 0x0000003205327223 */ /* 0x008fe20000010007 */
[----:B------:R-:W-:-:S03]  /*5510*/  FFMA.FTZ R63, R4, R63, R6 ;  /* 0x0000003f043f7223 */ /* 0x000fc60000010006 */
[----:B--2---:R-:W-:Y:S01]  /*5520*/  FADD.FTZ R61, R61, R50 ;  /* 0x000000323d3d7221 */ /* 0x004fe20000010000 */
[----:B------:R-:W-:-:S05]  /*5530*/  FADD.FTZ R60, R60, R63 ;  /* 0x0000003f3c3c7221 */ /* 0x000fca0000010000 */
[----:B------:R0:W-:Y:S02]  /*5540*/  STG.E.64 desc[UR8][R64.64], R60 ;  /* 0x0000003c40007986 */ /* 0x0001e4000c101b08 */
.L_x_205:
[----:B------:R-:W-:Y:S05]  /*5550*/  BSYNC B0 ;  /* 0x0000000000007941 */ /* 0x000fea0003800000 */
.L_x_204:
[----:B------:R-:W-:Y:S01]  /*5560*/  ISETP.NE.AND P6, PT, R67, RZ, PT ;  /* 0x000000ff4300720c */ /* 0x000fe20003fc5270 */
[----:B------:R-:W-:-:S12]  /*5570*/  BSSY B0, `(.L_x_206) ;  /* 0x0000021000007945 */ /* 0x000fd80003800000 */
[----:B------:R-:W-:Y:S05]  /*5580*/  @P6 BRA `(.L_x_207) ;  /* 0x00000000007c6947 */ /* 0x000fea0003800000 */
[----:B------:R-:W-:Y:S01]  /*5590*/  ULDC UR5, c[0x0][0x0] ;  /* 0x0000000000057ab9 */ /* 0x000fe20000000800 */
[----:B------:R-:W5:Y:S01]  /*55a0*/  LDC.64 R6, c[0x0][0x230] ;  /* 0x00008c00ff067b82 */ /* 0x000f620000000a00 */
[----:B------:R-:W-:Y:S01]  /*55b0*/  IADD3 R9, R66, UR5, RZ ;  /* 0x0000000542097c10 */ /* 0x000fe2000fffe0ff */
[----:B------:R-:W-:-:S03]  /*55c0*/  ULDC.64 UR6, c[0x0][0x218] ;  /* 0x0000860000067ab9 */ /* 0x000fc60000000a00 */
[----:B------:R-:W-:-:S04]  /*55d0*/  IADD3 R0, P6, R9, UR4, RZ ;  /* 0x0000000409007c10 */ /* 0x000fc8000ffde0ff */
[----:B------:R-:W-:Y:S02]  /*55e0*/  LEA.HI.X.SX32 R5, R9, UR12, 0x1, P6 ;  /* 0x0000000c09057c11 */ /* 0x000fe4000b0f0eff */
[C---:B0123--:R-:W-:Y:S02]  /*55f0*/  SHF.L.U32 R62, R0.reuse, 0x3, RZ ;  /* 0x00000003003e7819 */ /* 0x04ffe400000006ff */
[----:B------:R-:W-:Y:S02]  /*5600*/  SHF.L.U64.HI R0, R0, 0x3, R5 ;  /* 0x0000000300007819 */ /* 0x000fe40000010205 */
[----:B------:R-:W0:Y:S01]  /*5610*/  LDC.64 R4, c[0x0][0x228] ;  /* 0x00008a00ff047b82 */ /* 0x000e220000000a00 */
[----:B------:R-:W-:-:S04]  /*5620*/  IADD3 R50, P6, R62, UR6, RZ ;  /* 0x000000063e327c10 */ /* 0x000fc8000ffde0ff */
[----:B------:R-:W-:Y:S01]  /*5630*/  IADD3.X R51, R0, UR7, RZ, P6, !PT ;  /* 0x0000000700337c10 */ /* 0x000fe2000b7fe4ff */
[----:B------:R-:W-:Y:S01]  /*5640*/  UMOV UR5, 0x400 ;  /* 0x0000040000057882 */ /* 0x000fe20000000000 */
[----:B------:R-:W-:Y:S01]  /*5650*/  IADD3 R62, P6, R62, UR10, RZ ;  /* 0x0000000a3e3e7c10 */ /* 0x000fe2000ffde0ff */
[----:B-----5:R-:W-:-:S03]  /*5660*/  IMAD.WIDE R6, R9, 0x8, R6 ;  /* 0x0000000809067825 */ /* 0x020fc600078e0206 */
[----:B------:R-:W2:Y:S01]  /*5670*/  LDG.E.64 R50, desc[UR8][R50.64] ;  /* 0x0000000832327981 */ /* 0x000ea2000c1e1b00 */
[----:B0-----:R-:W-:-:S03]  /*5680*/  IMAD.WIDE R4, R9, 0x8, R4 ;  /* 0x0000000809047825 */ /* 0x001fc600078e0204 */
        /* <DEDUP_REMOVED lines=15> */
.L_x_207:
[----:B------:R-:W-:Y:S05]  /*5780*/  BSYNC B0 ;  /* 0x0000000000007941 */ /* 0x000fea0003800000 */
.L_x_206:
[----:B------:R-:W-:Y:S01]  /*5790*/  ISETP.NE.AND P6, PT, R76, RZ, PT ;  /* 0x000000ff4c00720c */ /* 0x000fe20003fc5270 */
[----:B------:R-:W-:-:S12]  /*57a0*/  BSSY B0, `(.L_x_208) ;  /* 0x0000021000007945 */ /* 0x000fd80003800000 */
[----:B------:R-:W-:Y:S05]  /*57b0*/  @P6 BRA `(.L_x_209) ;  /* 0x00000000007c6947 */ /* 0x000fea0003800000 */
[----:B------:R-:W5:Y:S01]  /*57c0*/  LDC R11, c[0x0][RZ] ;  /* 0x00000000ff0b7b82 */ /* 0x000f620000000800 */
[----:B------:R-:W-:-:S07]  /*57d0*/  ULDC.64 UR6, c[0x0][0x218] ;  /* 0x0000860000067ab9 */ /* 0x000fce0000000a00 */
[----:B------:R-:W0:Y:S01]  /*57e0*/  LDC.64 R6, c[0x0][0x230] ;  /* 0x00008c00ff067b82 */ /* 0x000e220000000a00 */
[----:B-----5:R-:W-:-:S04]  /*57f0*/  IADD3 R11, R11, R66, R11 ;  /* 0x000000420b0b7210 */ /* 0x020fc80007ffe00b */
[----:B------:R-:W-:-:S04]  /*5800*/  IADD3 R0, P6, R11, UR4, RZ ;  /* 0x000000040b007c10 */ /* 0x000fc8000ffde0ff */
[C---:B------:R-:W-:Y:S01]  /*5810*/  LEA.HI.X.SX32 R5, R11.reuse, UR12, 0x1, P6 ;  /* 0x0000000c0b057c11 */ /* 0x040fe2000b0f0eff */
[----:B0-----:R-:W-:Y:S01]  /*5820*/  IMAD.WIDE R6, R11, 0x8, R6 ;  /* 0x000000080b067825 */ /* 0x001fe200078e0206 */
[C---:B-123--:R-:W-:Y:S02]  /*5830*/  SHF.L.U32 R60, R0.reuse, 0x3, RZ ;  /* 0x00000003003c7819 */ /* 0x04efe400000006ff */
[----:B------:R-:W-:Y:S02]  /*5840*/  SHF.L.U64.HI R0, R0, 0x3, R5 ;  /* 0x0000000300007819 */ /* 0x000fe40000010205 */
[----:B------:R-:W0:Y:S01]  /*5850*/  LDC.64 R4, c[0x0][0x228] ;  /* 0x00008a00ff047b82 */ /* 0x000e220000000a00 */
[----:B------:R-:W-:Y:S01]  /*5860*/  IADD3 R8, P6, R60, UR6, RZ ;  /* 0x000000063c087c10 */ /* 0x000fe2000ffde0ff */
[----:B------:R-:W2:Y:S03]  /*5870*/  LDG.E.64 R6, desc[UR8][R6.64] ;  /* 0x0000000806067981 */ /* 0x000ea6000c1e1b00 */
        /* <DEDUP_REMOVED lines=19> */
.L_x_209:
[----:B------:R-:W-:Y:S05]  /*59b0*/  BSYNC B0 ;  /* 0x0000000000007941 */ /* 0x000fea0003800000 */
.L_x_208:
[----:B------:R-:W-:Y:S01]  /*59c0*/  ISETP.NE.AND P6, PT, R77, RZ, PT ;  /* 0x000000ff4d00720c */ /* 0x000fe20003fc5270 */
[----:B------:R-:W-:-:S12]  /*59d0*/  BSSY B0, `(.L_x_210) ;  /* 0x0000022000007945 */ /* 0x000fd80003800000 */
[----:B------:R-:W-:Y:S05]  /*59e0*/  @P6 BRA `(.L_x_211) ;  /* 0x0000000000806947 */ /* 0x000fea0003800000 */
[----:B------:R-:W5:Y:S01]  /*59f0*/  LDC R11, c[0x0][RZ] ;  /* 0x00000000ff0b7b82 */ /* 0x000f620000000800 */
[----:B------:R-:W-:-:S07]  /*5a00*/  ULDC.64 UR6, c[0x0][0x218] ;  /* 0x0000860000067ab9 */ /* 0x000fce0000000a00 */
[----:B------:R-:W0:Y:S01]  /*5a10*/  LDC.64 R6, c[0x0][0x230] ;  /* 0x00008c00ff067b82 */ /* 0x000e220000000a00 */
[----:B-----5:R-:W-:-:S04]  /*5a20*/  IADD3 R0, R11, R66, R11 ;  /* 0x000000420b007210 */ /* 0x020fc80007ffe00b */
[----:B------:R-:W-:-:S04]  /*5a30*/  IADD3 R11, R0, R11, RZ ;  /* 0x0000000b000b7210 */ /* 0x000fc80007ffe0ff */
[C---:B------:R-:W-:Y:S01]  /*5a40*/  IADD3 R0, P6, R11.reuse, UR4, RZ ;  /* 0x000000040b007c10 */ /* 0x040fe2000ffde0ff */
[----:B0-----:R-:W-:-:S03]  /*5a50*/  IMAD.WIDE R6, R11, 0x8, R6 ;  /* 0x000000080b067825 */ /* 0x001fc600078e0206 */
[----:B------:R-:W-:Y:S02]  /*5a60*/  LEA.HI.X.SX32 R5, R11, UR12, 0x1, P6 ;  /* 0x0000000c0b057c11 */ /* 0x000fe4000b0f0eff */
[C---:B------:R-:W-:Y:S01]  /*5a70*/  SHF.L.U32 R50, R0.reuse, 0x3, RZ ;  /* 0x0000000300327819 */ /* 0x040fe200000006ff */
[----:B------:R-:W5:Y:S01]  /*5a80*/  LDG.E.64 R6, desc[UR8][R6.64] ;  /* 0x0000000806067981 */ /* 0x000f62000c1e1b00 */
[----:B------:R-:W-:Y:S02]  /*5a90*/  SHF.L.U64.HI R0, R0, 0x3, R5 ;  /* 0x0000000300007819 */ /* 0x000fe40000010205 */
[----:B------:R-:W0:Y:S01]  /*5aa0*/  LDC.64 R4, c[0x0][0x228] ;  /* 0x00008a00ff047b82 */ /* 0x000e220000000a00 */
[----:B------:R-:W-:-:S04]  /*5ab0*/  IADD3 R8, P6, R50, UR6, RZ ;  /* 0x0000000632087c10 */ /* 0x000fc8000ffde0ff */
[----:B------:R-:W-:Y:S01]  /*5ac0*/  IADD3.X R9, R0, UR7, RZ, P6, !PT ;  /* 0x0000000700097c10 */ /* 0x000fe2000b7fe4ff */
[----:B------:R-:W-:Y:S01]  /*5ad0*/  UMOV UR5, 0x400 ;  /* 0x0000040000057882 */ /* 0x000fe20000000000 */
[----:B------:R-:W-:-:S04]  /*5ae0*/  IADD3 R50, P6, R50, UR10, RZ ;  /* 0x0000000a32327c10 */ /* 0x000fc8000ffde0ff */
[----:B------:R-:W2:Y:S01]  /*5af0*/  LDG.E.64 R8, desc[UR8][R8.64] ;  /* 0x0000000808087981 */ /* 0x000ea2000c1e1b00 */
[----:B0-----:R-:W-:Y:S01]  /*5b00*/  IMAD.WIDE R4, R11, 0x8, R4 ;  /* 0x000000080b047825 */ /* 0x001fe200078e0204 */
[----:B------:R-:W0:Y:S01]  /*5b10*/  S2UR UR6, SR_CgaCtaId ;  /* 0x00000000000679c3 */ /* 0x000e220000008800 */
[----:B------:R-:W-:-:S04]  /*5b20*/  IADD3.X R51, R0, UR11, RZ, P6, !PT ;  /* 0x0000000b00337c10 */ /* 0x000fc8000b7fe4ff */
[----:B------:R-:W5:Y:S01]  /*5b30*/  LDG.E.64 R4, desc[UR8][R4.64] ;  /* 0x0000000804047981 */ /* 0x000f62000c1e1b00 */
[----:B0-----:R-:W-:-:S09]  /*5b40*/  ULEA UR5, UR6, UR5, 0x18 ;  /* 0x0000000506057291 */ /* 0x001fd2000f8ec03f */
[----:B------:R-:W0:Y:S02]  /*5b50*/  LDS.64 R10, [UR5] ;  /* 0x00000005ff0a7984 */ /* 0x000e240008000a00 */
[--C-:B0-----:R-:W-:Y:S01]  /*5b60*/  FADD.FTZ R12, R12, -R10.reuse ;  /* 0x8000000a0c0c7221 */ /* 0x101fe20000010000 */
[----:B------:R-:W-:-:S03]  /*5b70*/  FADD.FTZ R10, R15, -R10 ;  /* 0x8000000a0f0a7221 */ /* 0x000fc60000010000 */
[-C--:B------:R-:W-:Y:S01]  /*5b80*/  FMUL.FTZ R12, R12, R11.reuse ;  /* 0x0000000b0c0c7220 */ /* 0x080fe20000410000 */
[----:B------:R-:W-:-:S03]  /*5b90*/  FMUL.FTZ R11, R10, R11 ;  /* 0x0000000b0a0b7220 */ /* 0x000fc60000410000 */
[----:B-----5:R-:W-:Y:S01]  /*5ba0*/  FFMA.FTZ R12, R5, R12, R7 ;  /* 0x0000000c050c7223 */ /* 0x020fe20000010007 */
[----:B------:R-:W-:-:S03]  /*5bb0*/  FFMA.FTZ R11, R4, R11, R6 ;  /* 0x0000000b040b7223 */ /* 0x000fc60000010006 */
[----:B--2---:R-:W-:Y:S01]  /*5bc0*/  FADD.FTZ R9, R9, R12 ;  /* 0x0000000c09097221 */ /* 0x004fe20000010000 */
[----:B------:R-:W-:-:S05]  /*5bd0*/  FADD.FTZ R8, R8, R11 ;  /* 0x0000000b08087221 */ /* 0x000fca0000010000 */
[----:B------:R0:W-:Y:S02]  /*5be0*/  STG.E.64 desc[UR8][R50.64], R8 ;  /* 0x0000000832007986 */ /* 0x0001e4000c101b08 */
.L_x_211:
[----:B------:R-:W-:Y:S05]  /*5bf0*/  BSYNC B0 ;  /* 0x0000000000007941 */ /* 0x000fea0003800000 */
.L_x_210:
[----:B------:R-:W-:Y:S01]  /*5c00*/  ISETP.NE.AND P6, PT, R78, RZ, PT ;  /* 0x000000ff4e00720c */ /* 0x000fe20003fc5270 */
[----:B------:R-:W-:-:S12]  /*5c10*/  BSSY B0, `(.L_x_212) ;  /* 0x0000022000007945 */ /* 0x000fd80003800000 */
[----:B------:R-:W-:Y:S05]  /*5c20*/  @P6 BRA `(.L_x_213) ;  /* 0x0000000000806947 */ /* 0x000fea0003800000 */
[----:B------:R-:W5:Y:S01]  /*5c30*/  LDC R11, c[0x0][RZ] ;  /* 0x00000000ff0b7b82 */ /* 0x000f620000000800 */
[----:B------:R-:W-:-:S07]  /*5c40*/  ULDC.64 UR6, c[0x0][0x218] ;  /* 0x0000860000067ab9 */ /* 0x000fce0000000a00 */
[----:B------:R-:W0:Y:S01]  /*5c50*/  LDC.64 R6, c[0x0][0x230] ;  /* 0x00008c00ff067b82 */ /* 0x000e220000000a00 */
[----:B-----5:R-:W-:-:S04]  /*5c60*/  IADD3 R0, R11, R66, R11 ;  /* 0x000000420b007210 */ /* 0x020fc80007ffe00b */
[----:B------:R-:W-:-:S04]  /*5c70*/  IADD3 R11, R11, R0, R11 ;  /* 0x000000000b0b7210 */ /* 0x000fc80007ffe00b */
        /* <DEDUP_REMOVED lines=27> */
.L_x_213:
[----:B------:R-:W-:Y:S05]  /*5e30*/  BSYNC B0 ;  /* 0x0000000000007941 */ /* 0x000fea0003800000 */
.L_x_212:
        /* <DEDUP_REMOVED lines=36> */
.L_x_215:
[----:B------:R-:W-:Y:S05]  /*6080*/  BSYNC B0 ;  /* 0x0000000000007941 */ /* 0x000fea0003800000 */
.L_x_214:
        /* <DEDUP_REMOVED lines=36> */
.L_x_217:
[----:B------:R-:W-:Y:S05]  /*62d0*/  BSYNC B0 ;  /* 0x0000000000007941 */ /* 0x000fea0003800000 */
.L_x_216:
[----:B------:R-:W-:Y:S01]  /*62e0*/  ISETP.NE.AND P6, PT, R97, RZ, PT ;  /* 0x000000ff6100720c */ /* 0x000fe20003fc5270 */
[----:B------:R-:W-:-:S12]  /*62f0*/  BSSY B0, `(.L_x_218) ;  /* 0x000001f000007945 */ /* 0x000fd80003800000 */
[----:B------:R-:W-:Y:S05]  /*6300*/  @P6 BRA `(.L_x_219) ;  /* 0x0000000000746947 */ /* 0x000fea0003800000 */
[----:B------:R-:W5:Y:S01]  /*6310*/  LDC.64 R6, c[0x0][0x228] ;  /* 0x00008a00ff067b82 */ /* 0x000f620000000a00 */
[----:B------:R-:W-:Y:S01]  /*6320*/  IADD3 R0, P6, R82, UR4, RZ ;  /* 0x0000000452007c10 */ /* 0x000fe2000ffde0ff */
[----:B------:R-:W-:-:S03]  /*6330*/  ULDC.64 UR6, c[0x0][0x218] ;  /* 0x0000860000067ab9 */ /* 0x000fc60000000a00 */
[----:B------:R-:W-:Y:S01]  /*6340*/  LEA.HI.X.SX32 R5, R82, UR12, 0x1, P6 ;  /* 0x0000000c52057c11 */ /* 0x000fe2000b0f0eff */
[C---:B------:R-:W-:Y:S02]  /*6350*/  IMAD.SHL.U32 R4, R0.reuse, 0x8, RZ ;  /* 0x0000000800047824 */ /* 0x040fe400078e00ff */
[----:B------:R-:W1:Y:S01]  /*6360*/  LDC.64 R10, c[0x0][0x230] ;  /* 0x00008c00ff0a7b82 */ /* 0x000e620000000a00 */
[----:B------:R-:W-:Y:S02]  /*6370*/  SHF.L.U64.HI R0, R0, 0x3, R5 ;  /* 0x0000000300007819 */ /* 0x000fe40000010205 */
[----:B0-----:R-:W-:-:S04]  /*6380*/  IADD3 R8, P6, R4, UR6, RZ ;  /* 0x0000000604087c10 */ /* 0x001fc8000ffde0ff */
[----:B------:R-:W-:Y:S01]  /*6390*/  IADD3.X R9, R0, UR7, RZ, P6, !PT ;  /* 0x0000000700097c10 */ /* 0x000fe2000b7fe4ff */
[----:B-----5:R-:W-:-:S05]  /*63a0*/  IMAD.WIDE R6, R82, 0x8, R6 ;  /* 0x0000000852067825 */ /* 0x020fca00078e0206 */
[----:B------:R-:W5:Y:S01]  /*63b0*/  LDG.E.64 R8, desc[UR8][R8.64] ;  /* 0x0000000808087981 */ /* 0x000f62000c1e1b00 */
[----:B-1----:R-:W-:-:S03]  /*63c0*/  IMAD.WIDE R10, R82, 0x8, R10 ;  /* 0x00000008520a7825 */ /* 0x002fc600078e020a */
[----:B------:R-:W2:Y:S01]  /*63d0*/  LDG.E.64 R6, desc[UR8][R6.64] ;  /* 0x0000000806067981 */ /* 0x000ea2000c1e1b00 */
[----:B------:R-:W0:Y:S01]  /*63e0*/  S2UR UR6, SR_CgaCtaId ;  /* 0x00000000000679c3 */ /* 0x000e220000008800 */
[----:B------:R-:W-:Y:S01]  /*63f0*/  UMOV UR5, 0x400 ;  /* 0x0000040000057882 */ /* 0x000fe20000000000 */
[----:B------:R-:W-:Y:S01]  /*6400*/  IADD3 R4, P6, R4, UR10, RZ ;  /* 0x0000000a04047c10 */ /* 0x000fe2000ffde0ff */
[----:B------:R-:W2:Y:S03]  /*6410*/  LDG.E.64 R10, desc[UR8][R10.64] ;  /* 0x000000080a0a7981 */ /* 0x000ea6000c1e1b00 */
[----:B------:R-:W-:Y:S01]  /*6420*/  IADD3.X R5, R0, UR11, RZ, P6, !PT ;  /* 0x0000000b00057c10 */ /* 0x000fe2000b7fe4ff */
        /* <DEDUP_REMOVED lines=8> */
[----:B-----5:R-:W-:Y:S01]  /*64b0*/  FADD.FTZ R9, R9, R52 ;  /* 0x0000003409097221 */ /* 0x020fe20000010000 */
[----:B------:R-:W-:-:S05]  /*64c0*/  FADD.FTZ R8, R8, R13 ;  /* 0x0000000d08087221 */ /* 0x000fca0000010000 */
[----:B------:R0:W-:Y:S02]  /*64d0*/  STG.E.64 desc[UR8][R4.64], R8 ;  /* 0x0000000804007986 */ /* 0x0001e4000c101b08 */
.L_x_219:
[----:B------:R-:W-:Y:S05]  /*64e0*/  BSYNC B0 ;  /* 0x0000000000007941 */ /* 0x000fea0003800000 */
.L_x_218:
[----:B------:R-:W-:Y:S01]  /*64f0*/  ISETP.NE.AND P6, PT, R83, RZ, PT ;  /* 0x000000ff5300720c */ /* 0x000fe20003fc5270 */
[----:B------:R-:W-:-:S12]  /*6500*/  BSSY B0, `(.L_x_220) ;  /* 0x0000021000007945 */ /* 0x000fd80003800000 */
[----:B------:R-:W-:Y:S05]  /*6510*/  @P6 BRA `(.L_x_221) ;  /* 0x00000000007c6947 */ /* 0x000fea0003800000 */
[----:B------:R-:W5:Y:S01]  /*6520*/  LDC.64 R6, c[0x0][0x228] ;  /* 0x00008a00ff067b82 */ /* 0x000f620000000a00 */
[----:B------:R-:W-:Y:S01]  /*6530*/  ULDC UR5, c[0x0][0x0] ;  /* 0x0000000000057ab9 */ /* 0x000fe20000000800 */
[----:B------:R-:W-:Y:S01]  /*6540*/  ULDC.64 UR6, c[0x0][0x218] ;  /* 0x0000860000067ab9 */ /* 0x000fe20000000a00 */
[----:B0-----:R-:W-:-:S04]  /*6550*/  IADD3 R13, R82, UR5, RZ ;  /* 0x00000005520d7c10 */ /* 0x001fc8000fffe0ff */
[C---:B------:R-:W-:Y:S01]  /*6560*/  IADD3 R0, P6, R13.reuse, UR4, RZ ;  /* 0x000000040d007c10 */ /* 0x040fe2000ffde0ff */
[----:B------:R-:W0:Y:S03]  /*6570*/  LDC.64 R10, c[0x0][0x230] ;  /* 0x00008c00ff0a7b82 */ /* 0x000e260000000a00 */
[----:B------:R-:W-:Y:S02]  /*6580*/  LEA.HI.X.SX32 R5, R13, UR12, 0x1, P6 ;  /* 0x0000000c0d057c11 */ /* 0x000fe4000b0f0eff */
[C---:B------:R-:W-:Y:S02]  /*6590*/  SHF.L.U32 R4, R0.reuse, 0x3, RZ ;  /* 0x0000000300047819 */ /* 0x040fe400000006ff */
[----:B------:R-:W-:Y:S02]  /*65a0*/  SHF.L.U64.HI R0, R0, 0x3, R5 ;  /* 0x0000000300007819 */ /* 0x000fe40000010205 */
[----:B------:R-:W-:-:S04]  /*65b0*/  IADD3 R8, P6, R4, UR6, RZ ;  /* 0x0000000604087c10 */ /* 0x000fc8000ffde0ff */
[----:B------:R-:W-:Y:S01]  /*65c0*/  IADD3.X R9, R0, UR7, RZ, P6, !PT ;  /* 0x0000000700097c10 */ /* 0x000fe2000b7fe4ff */
[----:B-----5:R-:W-:-:S04]  /*65d0*/  IMAD.WIDE R6, R13, 0x8, R6 ;  /* 0x000000080d067825 */ /* 0x020fc800078e0206 */
[----:B0-----:R-:W-:Y:S02]  /*65e0*/  IMAD.WIDE R10, R13, 0x8, R10 ;  /* 0x000000080d0a7825 */ /* 0x001fe400078e020a */
[----:B------:R-:W5:Y:S01]  /*65f0*/  LDG.E.64 R6, desc[UR8][R6.64] ;  /* 0x0000000806067981 */ /* 0x000f62000c1e1b00 */
[----:B------:R-:W0:Y:S01]  /*6600*/  S2UR UR6, SR_CgaCtaId ;  /* 0x00000000000679c3 */ /* 0x000e220000008800 */
[----:B------:R-:W-:Y:S01]  /*6610*/  UMOV UR5, 0x400 ;  /* 0x0000040000057882 */ /* 0x000fe20000000000 */
[----:B------:R-:W-:Y:S01]  /*6620*/  IADD3 R4, P6, R4, UR10, RZ ;  /* 0x0000000a04047c10 */ /* 0x000fe2000ffde0ff */
[----:B------:R-:W2:Y:S03]  /*6630*/  LDG.E.64 R8, desc[UR8][R8.64] ;  /* 0x0000000808087981 */ /* 0x000ea6000c1e1b00 */
[----:B------:R-:W-:Y:S01]  /*6640*/  IADD3.X R5, R0, UR11, RZ, P6, !PT ;  /* 0x0000000b00057c10 */ /* 0x000fe2000b7fe4ff */
        /* <DEDUP_REMOVED lines=12> */
.L_x_221:
[----:B------:R-:W-:Y:S05]  /*6710*/  BSYNC B0 ;  /* 0x0000000000007941 */ /* 0x000fea0003800000 */
.L_x_220:
[----:B------:R-:W-:Y:S01]  /*6720*/  ISETP.NE.AND P6, PT, R84, RZ, PT ;  /* 0x000000ff5400720c */ /* 0x000fe20003fc5270 */
[----:B------:R-:W-:-:S12]  /*6730*/  BSSY B0, `(.L_x_222) ;  /* 0x0000021000007945 */ /* 0x000fd80003800000 */
[----:B------:R-:W-:Y:S05]  /*6740*/  @P6 BRA `(.L_x_223) ;  /* 0x00000000007c6947 */ /* 0x000fea0003800000 */
[----:B0-----:R-:W0:Y:S01]  /*6750*/  LDC R13, c[0x0][RZ] ;  /* 0x00000000ff0d7b82 */ /* 0x001e220000000800 */
[----:B------:R-:W-:-:S07]  /*6760*/  ULDC.64 UR6, c[0x0][0x218] ;  /* 0x0000860000067ab9 */ /* 0x000fce0000000a00 */
[----:B------:R-:W5:Y:S08]  /*6770*/  LDC.64 R6, c[0x0][0x228] ;  /* 0x00008a00ff067b82 */ /* 0x000f700000000a00 */
[----:B------:R-:W1:Y:S01]  /*6780*/  LDC.64 R8, c[0x0][0x230] ;  /* 0x00008c00ff087b82 */ /* 0x000e620000000a00 */
[----:B0-----:R-:W-:-:S04]  /*6790*/  IADD3 R13, R13, R82, R13 ;  /* 0x000000520d0d7210 */ /* 0x001fc80007ffe00d */
[----:B------:R-:W-:-:S04]  /*67a0*/  IADD3 R0, P6, R13, UR4, RZ ;  /* 0x000000040d007c10 */ /* 0x000fc8000ffde0ff */
[C---:B------:R-:W-:Y:S01]  /*67b0*/  LEA.HI.X.SX32 R5, R13.reuse, UR12, 0x1, P6 ;  /* 0x0000000c0d057c11 */ /* 0x040fe2000b0f0eff */
[C---:B-----5:R-:W-:Y:S01]  /*67c0*/  IMAD.WIDE R6, R13.reuse, 0x8, R6 ;  /* 0x000000080d067825 */ /* 0x060fe200078e0206 */
[C---:B------:R-:W-:Y:S02]  /*67d0*/  SHF.L.U32 R4, R0.reuse, 0x3, RZ ;  /* 0x0000000300047819 */ /* 0x040fe400000006ff */
[----:B------:R-:W-:Y:S02]  /*67e0*/  SHF.L.U64.HI R0, R0, 0x3, R5 ;  /* 0x0000000300007819 */ /* 0x000fe40000010205 */
[----:B------:R-:W-:Y:S01]  /*67f0*/  IADD3 R10, P6, R4, UR6, RZ ;  /* 0x00000006040a7c10 */ /* 0x000fe2000ffde0ff */
[----:B------:R-:W5:Y:S01]  /*6800*/  LDG.E.64 R6, desc[UR8][R6.64] ;  /* 0x0000000806067981 */ /* 0x000f62000c1e1b00 */
[----:B-1----:R-:W-:Y:S02]  /*6810*/  IMAD.WIDE R8, R13, 0x8, R8 ;  /* 0x000000080d087825 */ /* 0x002fe400078e0208 */
[----:B------:R-:W-:Y:S01]  /*6820*/  IADD3.X R11, R0, UR7, RZ, P6, !PT ;  /* 0x00000007000b7c10 */ /* 0x000fe2000b7fe4ff */
[----:B------:R-:W0:Y:S01]  /*6830*/  S2UR UR6, SR_CgaCtaId ;  /* 0x00000000000679c3 */ /* 0x000e220000008800 */
[----:B------:R-:W-:Y:S01]  /*6840*/  UMOV UR5, 0x400 ;  /* 0x0000040000057882 */ /* 0x000fe20000000000 */
[----:B------:R-:W-:Y:S01]  /*6850*/  IADD3 R4, P6, R4, UR10, RZ ;  /* 0x0000000a04047c10 */ /* 0x000fe2000ffde0ff */
[----:B------:R-:W5:Y:S03]  /*6860*/  LDG.E.64 R8, desc[UR8][R8.64] ;  /* 0x0000000808087981 */ /* 0x000f66000c1e1b00 */
[----:B------:R-:W-:Y:S01]  /*6870*/  IADD3.X R5, R0, UR11, RZ, P6, !PT ;  /* 0x0000000b00057c10 */ /* 0x000fe2000b7fe4ff */
[----:B------:R-:W2:Y:S01]  /*6880*/  LDG.E.64 R10, desc[UR8][R10.64] ;  /* 0x000000080a0a7981 */ /* 0x000ea2000c1e1b00 */
        /* <DEDUP_REMOVED lines=11> */
.L_x_223:
[----:B------:R-:W-:Y:S05]  /*6940*/  BSYNC B0 ;  /* 0x0000000000007941 */ /* 0x000fea0003800000 */
.L_x_222:
        /* <DEDUP_REMOVED lines=8> */
[----:B------:R-:W-:-:S04]  /*69d0*/  IADD3 R13, R0, R13, RZ ;  /* 0x0000000d000d7210 */ /* 0x000fc80007ffe0ff */
[C---:B------:R-:W-:Y:S01]  /*69e0*/  IADD3 R0, P6, R13.reuse, UR4, RZ ;  /* 0x000000040d007c10 */ /* 0x040fe2000ffde0ff */
[----:B-----5:R-:W-:-:S03]  /*69f0*/  IMAD.WIDE R6, R13, 0x8, R6 ;  /* 0x000000080d067825 */ /* 0x020fc600078e0206 */
[C---:B------:R-:W-:Y:S02]  /*6a00*/  LEA.HI.X.SX32 R5, R13.reuse, UR12, 0x1, P6 ;  /* 0x0000000c0d057c11 */ /* 0x040fe4000b0f0eff */
[C---:B------:R-:W-:Y:S01]  /*6a10*/  SHF.L.U32 R4, R0.reuse, 0x3, RZ ;  /* 0x0000000300047819 */ /* 0x040fe200000006ff */
[----:B------:R-:W5:Y:S01]  /*6a20*/  LDG.E.64 R6, desc[UR8][R6.64] ;  /* 0x0000000806067981 */ /* 0x000f62000c1e1b00 */
[----:B------:R-:W-:Y:S01]  /*6a30*/  SHF.L.U64.HI R0, R0, 0x3, R5 ;  /* 0x0000000300007819 */ /* 0x000fe20000010205 */
[----:B-1----:R-:W-:Y:S01]  /*6a40*/  IMAD.WIDE R8, R13, 0x8, R8 ;  /* 0x000000080d087825 */ /* 0x002fe200078e0208 */
[----:B------:R-:W-:-:S04]  /*6a50*/  IADD3 R10, P6, R4, UR6, RZ ;  /* 0x00000006040a7c10 */ /* 0x000fc8000ffde0ff */
[----:B------:R-:W-:Y:S01]  /*6a60*/  IADD3.X R11, R0, UR7, RZ, P6, !PT ;  /* 0x00000007000b7c10 */ /* 0x000fe2000b7fe4ff */
[----:B------:R-:W5:Y:S01]  /*6a70*/  LDG.E.64 R8, desc[UR8][R8.64] ;  /* 0x0000000808087981 */ /* 0x000f62000c1e1b00 */
[----:B------:R-:W0:Y:S01]  /*6a80*/  S2UR UR6, SR_CgaCtaId ;  /* 0x00000000000679c3 */ /* 0x000e220000008800 */
[----:B------:R-:W-:Y:S01]  /*6a90*/  UMOV UR5, 0x400 ;  /* 0x0000040000057882 */ /* 0x000fe20000000000 */
[----:B------:R-:W-:Y:S02]  /*6aa0*/  IADD3 R4, P6, R4, UR10, RZ ;  /* 0x0000000a04047c10 */ /* 0x000fe4000ffde0ff */
[----:B------:R-:W2:Y:S02]  /*6ab0*/  LDG.E.64 R10, desc[UR8][R10.64] ;  /* 0x000000080a0a7981 */ /* 0x000ea4000c1e1b00 */
[----:B------:R-:W-:Y:S01]  /*6ac0*/  IADD3.X R5, R0, UR11, RZ, P6, !PT ;  /* 0x0000000b00057c10 */ /* 0x000fe2000b7fe4ff */
        /* <DEDUP_REMOVED lines=11> */
.L_x_225:
[----:B------:R-:W-:Y:S05]  /*6b80*/  BSYNC B0 ;  /* 0x0000000000007941 */ /* 0x000fea0003800000 */
.L_x_224:
        /* <DEDUP_REMOVED lines=8> */
[----:B------:R-:W-:-:S04]  /*6c10*/  IADD3 R13, R13, R0, R13 ;  /* 0x000000000d0d7210 */ /* 0x000fc80007ffe00d */
        /* <DEDUP_REMOVED lines=26> */
.L_x_227:
[----:B------:R-:W-:Y:S05]  /*6dc0*/  BSYNC B0 ;  /* 0x0000000000007941 */ /* 0x000fea0003800000 */
.L_x_226:
[----:B------:R-:W-:Y:S01]  /*6dd0*/  ISETP.NE.AND P6, PT, R89, RZ, PT ;  /* 0x000000ff5900720c */ /* 0x000fe20003fc5270 */
[----:B------:R-:W-:-:S12]  /*6de0*/  BSSY B0, `(.L_x_228) ;  /* 0x0000023000007945 */ /* 0x000fd80003800000 */
[----:B------:R-:W-:Y:S05]  /*6df0*/  @P6 BRA `(.L_x_229) ;  /* 0x0000000000846947 */ /* 0x000fea0003800000 */
[----:B0-----:R-:W0:Y:S01]  /*6e00*/  LDC R13, c[0x0][RZ] ;  /* 0x00000000ff0d7b82 */ /* 0x001e220000000800 */
[----:B------:R-:W-:-:S07]  /*6e10*/  ULDC.64 UR6, c[0x0][0x218] ;  /* 0x0000860000067ab9 */ /* 0x000fce0000000a00 */
[----:B------:R-:W5:Y:S01]  /*6e20*/  LDC.64 R6, c[0x0][0x230] ;  /* 0x00008c00ff067b82 */ /* 0x000f620000000a00 */
[----:B0-----:R-:W-:-:S04]  /*6e30*/  IADD3 R0, R13, R82, R13 ;  /* 0x000000520d007210 */ /* 0x001fc80007ffe00d */
[----:B------:R-:W-:-:S04]  /*6e40*/  IADD3 R0, R13, R0, R13 ;  /* 0x000000000d007210 */ /* 0x000fc80007ffe00d */
[----:B------:R-:W-:-:S04]  /*6e50*/  IADD3 R13, R0, R13, RZ ;  /* 0x0000000d000d7210 */ /* 0x000fc80007ffe0ff */
[C---:B------:R-:W-:Y:S01]  /*6e60*/  IADD3 R0, P6, R13.reuse, UR4, RZ ;  /* 0x000000040d007c10 */ /* 0x040fe2000ffde0ff */
[----:B-----5:R-:W-:-:S03]  /*6e70*/  IMAD.WIDE R6, R13, 0x8, R6 ;  /* 0x000000080d067825 */ /* 0x020fc600078e0206 */
        /* <DEDUP_REMOVED lines=25> */
.L_x_229:
[----:B------:R-:W-:Y:S05]  /*7010*/  BSYNC B0 ;  /* 0x0000000000007941 */ /* 0x000fea0003800000 */
.L_x_228:
        /* <DEDUP_REMOVED lines=8> */
[----:B------:R-:W-:-:S04]  /*70a0*/  IADD3 R13, R13, R82, R13 ;  /* 0x000000520d0d7210 */ /* 0x000fc80007ffe00d */
        /* <DEDUP_REMOVED lines=27> */
.L_x_231:
[----:B------:R-:W-:Y:S05]  /*7260*/  BSYNC B0 ;  /* 0x0000000000007941 */ /* 0x000fea0003800000 */
.L_x_230:
[----:B------:R-:W-:Y:S01]  /*7270*/  ISETP.NE.AND P6, PT, R98, RZ, PT ;  /* 0x000000ff6200720c */ /* 0x000fe20003fc5270 */
[----:B------:R-:W-:-:S12]  /*7280*/  BSSY B0, `(.L_x_232) ;  /* 0x000001f000007945 */ /* 0x000fd80003800000 */
[----:B------:R-:W-:Y:S05]  /*7290*/  @P6 BRA `(.L_x_233) ;  /* 0x0000000000746947 */ /* 0x000fea0003800000 */
[C---:B------:R-:W-:Y:S01]  /*72a0*/  IADD3 R0, P6, R91.reuse, UR4, RZ ;  /* 0x000000045b007c10 */ /* 0x040fe2000ffde0ff */
[----:B0-----:R-:W0:Y:S01]  /*72b0*/  LDC.64 R4, c[0x0][0x230] ;  /* 0x00008c00ff047b82 */ /* 0x001e220000000a00 */
[----:B------:R-:W-:Y:S02]  /*72c0*/  ULDC.64 UR6, c[0x0][0x218] ;  /* 0x0000860000067ab9 */ /* 0x000fe40000000a00 */
[----:B------:R-:W-:Y:S02]  /*72d0*/  LEA.HI.X.SX32 R3, R91, UR12, 0x1, P6 ;  /* 0x0000000c5b037c11 */ /* 0x000fe4000b0f0eff */
[C---:B------:R-:W-:Y:S02]  /*72e0*/  SHF.L.U32 R8, R0.reuse, 0x3, RZ ;  /* 0x0000000300087819 */ /* 0x040fe400000006ff */
[----:B------:R-:W-:Y:S02]  /*72f0*/  SHF.L.U64.HI R0, R0, 0x3, R3 ;  /* 0x0000000300007819 */ /* 0x000fe40000010203 */
[----:B------:R-:W5:Y:S01]  /*7300*/  LDC.64 R2, c[0x0][0x228] ;  /* 0x00008a00ff027b82 */ /* 0x000f620000000a00 */
[----:B------:R-:W-:-:S04]  /*7310*/  IADD3 R6, P6, R8, UR6, RZ ;  /* 0x0000000608067c10 */ /* 0x000fc8000ffde0ff */
[----:B------:R-:W-:Y:S01]  /*7320*/  IADD3.X R7, R0, UR7, RZ, P6, !PT ;  /* 0x0000000700077c10 */ /* 0x000fe2000b7fe4ff */
[----:B------:R-:W-:Y:S01]  /*7330*/  UMOV UR5, 0x400 ;  /* 0x0000040000057882 */ /* 0x000fe20000000000 */
[----:B------:R-:W-:-:S04]  /*7340*/  IADD3 R8, P6, R8, UR10, RZ ;  /* 0x0000000a08087c10 */ /* 0x000fc8000ffde0ff */
[----:B------:R-:W2:Y:S01]  /*7350*/  LDG.E.64 R6, desc[UR8][R6.64] ;  /* 0x0000000806067981 */ /* 0x000ea2000c1e1b00 */
[----:B0-----:R-:W-:-:S04]  /*7360*/  IMAD.WIDE R4, R91, 0x8, R4 ;  /* 0x000000085b047825 */ /* 0x001fc800078e0204 */
[----:B-----5:R-:W-:Y:S02]  /*7370*/  IMAD.WIDE R2, R91, 0x8, R2 ;  /* 0x000000085b027825 */ /* 0x020fe400078e0202 */
[----:B------:R-:W5:Y:S01]  /*7380*/  LDG.E.64 R4, desc[UR8][R4.64] ;  /* 0x0000000804047981 */ /* 0x000f62000c1e1b00 */
[----:B------:R-:W0:Y:S01]  /*7390*/  S2UR UR6, SR_CgaCtaId ;  /* 0x00000000000679c3 */ /* 0x000e220000008800 */
[----:B------:R-:W-:Y:S02]  /*73a0*/  IADD3.X R9, R0, UR11, RZ, P6, !PT ;  /* 0x0000000b00097c10 */ /* 0x000fe4000b7fe4ff */
        /* <DEDUP_REMOVED lines=12> */
.L_x_233:
[----:B------:R-:W-:Y:S05]  /*7470*/  BSYNC B0 ;  /* 0x0000000000007941 */ /* 0x000fea0003800000 */
.L_x_232:
[----:B------:R-:W-:Y:S01]  /*7480*/  ISETP.NE.AND P6, PT, R92, RZ, PT ;  /* 0x000000ff5c00720c */ /* 0x000fe20003fc5270 */
[----:B------:R-:W-:-:S12]  /*7490*/  BSSY B0, `(.L_x_234) ;  /* 0x0000021000007945 */ /* 0x000fd80003800000 */
[----:B------:R-:W-:Y:S05]  /*74a0*/  @P6 BRA `(.L_x_235) ;  /* 0x00000000007c6947 */ /* 0x000fea0003800000 */
[----:B------:R-:W-:Y:S01]  /*74b0*/  ULDC UR5, c[0x0][0x0] ;  /* 0x0000000000057ab9 */ /* 0x000fe20000000800 */
[----:B0-----:R-:W0:Y:S01]  /*74c0*/  LDC.64 R4, c[0x0][0x230] ;  /* 0x00008c00ff047b82 */ /* 0x001e220000000a00 */
[----:B------:R-:W-:Y:S01]  /*74d0*/  IADD3 R11, R91, UR5, RZ ;  /* 0x000000055b0b7c10 */ /* 0x000fe2000fffe0ff */
[----:B------:R-:W-:-:S03]  /*74e0*/  ULDC.64 UR6, c[0x0][0x218] ;  /* 0x0000860000067ab9 */ /* 0x000fc60000000a00 */
[----:B------:R-:W-:-:S04]  /*74f0*/  IADD3 R0, P6, R11, UR4, RZ ;  /* 0x000000040b007c10 */ /* 0x000fc8000ffde0ff */
[----:B------:R-:W-:Y:S02]  /*7500*/  LEA.HI.X.SX32 R3, R11, UR12, 0x1, P6 ;  /* 0x0000000c0b037c11 */ /* 0x000fe4000b0f0eff */
[C---:B------:R-:W-:Y:S02]  /*7510*/  SHF.L.U32 R8, R0.reuse, 0x3, RZ ;  /* 0x0000000300087819 */ /* 0x040fe400000006ff */
[----:B------:R-:W-:Y:S02]  /*7520*/  SHF.L.U64.HI R0, R0, 0x3, R3 ;  /* 0x0000000300007819 */ /* 0x000fe40000010203 */
[----:B------:R-:W5:Y:S01]  /*7530*/  LDC.64 R2, c[0x0][0x228] ;  /* 0x00008a00ff027b82 */ /* 0x000f620000000a00 */
[----:B------:R-:W-:-:S04]  /*7540*/  IADD3 R6, P6, R8, UR6, RZ ;  /* 0x0000000608067c10 */ /* 0x000fc8000ffde0ff */
[----:B------:R-:W-:Y:S01]  /*7550*/  IADD3.X R7, R0, UR7, RZ, P6, !PT ;  /* 0x0000000700077c10 */ /* 0x000fe2000b7fe4ff */
[----:B------:R-:W-:Y:S01]  /*7560*/  UMOV UR5, 0x400 ;  /* 0x0000040000057882 */ /* 0x000fe20000000000 */
[----:B------:R-:W-:Y:S01]  /*7570*/  IADD3 R8, P6, R8, UR10, RZ ;  /* 0x0000000a08087c10 */ /* 0x000fe2000ffde0ff */
[----:B0-----:R-:W-:-:S03]  /*7580*/  IMAD.WIDE R4, R11, 0x8, R4 ;  /* 0x000000080b047825 */ /* 0x001fc600078e0204 */
[----:B------:R-:W2:Y:S01]  /*7590*/  LDG.E.64 R6, desc[UR8][R6.64] ;  /* 0x0000000806067981 */ /* 0x000ea2000c1e1b00 */
[----:B-----5:R-:W-:-:S03]  /*75a0*/  IMAD.WIDE R2, R11, 0x8, R2 ;  /* 0x000000080b027825 */ /* 0x020fc600078e0202 */
        /* <DEDUP_REMOVED lines=15> */
.L_x_235:
[----:B------:R-:W-:Y:S05]  /*76a0*/  BSYNC B0 ;  /* 0x0000000000007941 */ /* 0x000fea0003800000 */
.L_x_234:
[----:B------:R-:W-:Y:S01]  /*76b0*/  ISETP.NE.AND P6, PT, R93, RZ, PT ;  /* 0x000000ff5d00720c */ /* 0x000fe20003fc5270 */
[----:B------:R-:W-:-:S12]  /*76c0*/  BSSY B0, `(.L_x_236) ;  /* 0x0000021000007945 */ /* 0x000fd80003800000 */
[----:B------:R-:W-:Y:S05]  /*76d0*/  @P6 BRA `(.L_x_237) ;  /* 0x00000000007c6947 */ /* 0x000fea0003800000 */
[----:B------:R-:W5:Y:S01]  /*76e0*/  LDC R0, c[0x0][RZ] ;  /* 0x00000000ff007b82 */ /* 0x000f620000000800 */
[----:B------:R-:W-:-:S07]  /*76f0*/  ULDC.64 UR6, c[0x0][0x218] ;  /* 0x0000860000067ab9 */ /* 0x000fce0000000a00 */
[----:B0-----:R-:W0:Y:S01]  /*7700*/  LDC.64 R4, c[0x0][0x230] ;  /* 0x00008c00ff047b82 */ /* 0x001e220000000a00 */
[----:B-----5:R-:W-:-:S04]  /*7710*/  IADD3 R11, R0, R91, R0 ;  /* 0x0000005b000b7210 */ /* 0x020fc80007ffe000 */
[----:B------:R-:W-:-:S04]  /*7720*/  IADD3 R0, P6, R11, UR4, RZ ;  /* 0x000000040b007c10 */ /* 0x000fc8000ffde0ff */
[C---:B------:R-:W-:Y:S01]  /*7730*/  LEA.HI.X.SX32 R3, R11.reuse, UR12, 0x1, P6 ;  /* 0x0000000c0b037c11 */ /* 0x040fe2000b0f0eff */
[C---:B------:R-:W-:Y:S02]  /*7740*/  IMAD.SHL.U32 R8, R0.reuse, 0x8, RZ ;  /* 0x0000000800087824 */ /* 0x040fe400078e00ff */
[----:B0-----:R-:W-:Y:S01]  /*7750*/  IMAD.WIDE R4, R11, 0x8, R4 ;  /* 0x000000080b047825 */ /* 0x001fe200078e0204 */
[----:B------:R-:W-:Y:S02]  /*7760*/  SHF.L.U64.HI R0, R0, 0x3, R3 ;  /* 0x0000000300007819 */ /* 0x000fe40000010203 */
[----:B------:R-:W0:Y:S01]  /*7770*/  LDC.64 R2, c[0x0][0x228] ;  /* 0x00008a00ff027b82 */ /* 0x000e220000000a00 */
[----:B------:R-:W-:Y:S02]  /*7780*/  IADD3 R6, P6, R8, UR6, RZ ;  /* 0x0000000608067c10 */ /* 0x000fe4000ffde0ff */
[----:B------:R-:W5:Y:S02]  /*7790*/  LDG.E.64 R4, desc[UR8][R4.64] ;  /* 0x0000000804047981 */ /* 0x000f64000c1e1b00 */
        /* <DEDUP_REMOVED lines=19> */
.L_x_237:
[----:B------:R-:W-:Y:S05]  /*78d0*/  BSYNC B0 ;  /* 0x0000000000007941 */ /* 0x000fea0003800000 */
.L_x_236:
[----:B------:R-:W-:Y:S01]  /*78e0*/  ISETP.NE.AND P6, PT, R94, RZ, PT ;  /* 0x000000ff5e00720c */ /* 0x000fe20003fc5270 */
[----:B------:R-:W-:-:S12]  /*78f0*/  BSSY B0, `(.L_x_238) ;  /* 0x0000022000007945 */ /* 0x000fd80003800000 */
[----:B------:R-:W-:Y:S05]  /*7900*/  @P6 BRA `(.L_x_239) ;  /* 0x0000000000806947 */ /* 0x000fea0003800000 */
[----:B0-----:R-:W0:Y:S01]  /*7910*/  LDC R11, c[0x0][RZ] ;  /* 0x00000000ff0b7b82 */ /* 0x001e220000000800 */
[----:B------:R-:W-:-:S07]  /*7920*/  ULDC.64 UR6, c[0x0][0x218] ;  /* 0x0000860000067ab9 */ /* 0x000fce0000000a00 */
[----:B------:R-:W5:Y:S01]  /*7930*/  LDC.64 R4, c[0x0][0x230] ;  /* 0x00008c00ff047b82 */ /* 0x000f620000000a00 */
[----:B0-----:R-:W-:-:S04]  /*7940*/  IADD3 R0, R11, R91, R11 ;  /* 0x0000005b0b007210 */ /* 0x001fc80007ffe00b */
        /* <DEDUP_REMOVED lines=28> */
.L_x_239:
[----:B------:R-:W-:Y:S05]  /*7b10*/  BSYNC B0 ;  /* 0x0000000000007941 */ /* 0x000fea0003800000 */
.L_x_238:
        /* <DEDUP_REMOVED lines=35> */
.L_x_241:
[----:B------:R-:W-:Y:S05]  /*7d50*/  BSYNC B0 ;  /* 0x0000000000007941 */ /* 0x000fea0003800000 */
.L_x_240:
[----:B------:R-:W-:Y:S04]  /*7d60*/  BSSY B0, `(.L_x_242) ;  /* 0x0000023000007945 */ /* 0x000fe80003800000 */
[----:B------:R-:W-:Y:S05]  /*7d70*/  @P0 BRA `(.L_x_243) ;  /* 0x0000000000840947 */ /* 0x000fea0003800000 */
[----:B0-----:R-:W0:Y:S01]  /*7d80*/  LDC R7, c[0x0][RZ] ;  /* 0x00000000ff077b82 */ /* 0x001e220000000800 */
[----:B------:R-:W-:-:S07]  /*7d90*/  ULDC.64 UR6, c[0x0][0x218] ;  /* 0x0000860000067ab9 */ /* 0x000fce0000000a00 */
[----:B------:R-:W5:Y:S08]  /*7da0*/  LDC.64 R4, c[0x0][0x230] ;  /* 0x00008c00ff047b82 */ /* 0x000f700000000a00 */
[----:B------:R-:W1:Y:S01]  /*7db0*/  LDC.64 R2, c[0x0][0x228] ;  /* 0x00008a00ff027b82 */ /* 0x000e620000000a00 */
[----:B0-----:R-:W-:-:S04]  /*7dc0*/  IADD3 R0, R7, R91, R7 ;  /* 0x0000005b07007210 */ /* 0x001fc80007ffe007 */
[----:B------:R-:W-:-:S04]  /*7dd0*/  IADD3 R0, R7, R0, R7 ;  /* 0x0000000007007210 */ /* 0x000fc80007ffe007 */
[----:B------:R-:W-:-:S04]  /*7de0*/  IADD3 R7, R0, R7, RZ ;  /* 0x0000000700077210 */ /* 0x000fc80007ffe0ff */
[C---:B------:R-:W-:Y:S01]  /*7df0*/  IADD3 R12, P0, R7.reuse, UR4, RZ ;  /* 0x00000004070c7c10 */ /* 0x040fe2000ff1e0ff */
[----:B-----5:R-:W-:-:S03]  /*7e00*/  IMAD.WIDE R4, R7, 0x8, R4 ;  /* 0x0000000807047825 */ /* 0x020fc600078e0204 */
[C---:B------:R-:W-:Y:S01]  /*7e10*/  LEA.HI.X.SX32 R9, R7.reuse, UR12, 0x1, P0 ;  /* 0x0000000c07097c11 */ /* 0x040fe200080f0eff */
[----:B-1----:R-:W-:Y:S01]  /*7e20*/  IMAD.WIDE R2, R7, 0x8, R2 ;  /* 0x0000000807027825 */ /* 0x002fe200078e0202 */
[C---:B------:R-:W-:Y:S01]  /*7e30*/  SHF.L.U32 R10, R12.reuse, 0x3, RZ ;  /* 0x000000030c0a7819 */ /* 0x040fe200000006ff */
[----:B------:R-:W5:Y:S01]  /*7e40*/  LDG.E.64 R4, desc[UR8][R4.64] ;  /* 0x0000000804047981 */ /* 0x000f62000c1e1b00 */
[----:B------:R-:W-:Y:S02]  /*7e50*/  SHF.L.U64.HI R12, R12, 0x3, R9 ;  /* 0x000000030c0c7819 */ /* 0x000fe40000010209 */
[----:B------:R-:W-:Y:S01]  /*7e60*/  IADD3 R6, P0, R10, UR6, RZ ;  /* 0x000000060a067c10 */ /* 0x000fe2000ff1e0ff */
[----:B------:R0:W5:Y:S03]  /*7e70*/  LDG.E.64 R8, desc[UR8][R2.64] ;  /* 0x0000000802087981 */ /* 0x000166000c1e1b00 */
[----:B------:R-:W-:-:S06]  /*7e80*/  IADD3.X R7, R12, UR7, RZ, P0, !PT ;  /* 0x000000070c077c10 */ /* 0x000fcc00087fe4ff */
[----:B------:R-:W2:Y:S01]  /*7e90*/  LDG.E.64 R6, desc[UR8][R6.64] ;  /* 0x0000000806067981 */ /* 0x000ea2000c1e1b00 */
[----:B------:R-:W1:Y:S01]  /*7ea0*/  S2UR UR6, SR_CgaCtaId ;  /* 0x00000000000679c3 */ /* 0x000e620000008800 */
[----:B------:R-:W-:Y:S02]  /*7eb0*/  UMOV UR5, 0x400 ;  /* 0x0000040000057882 */ /* 0x000fe40000000000 */
[----:B-1----:R-:W-:-:S09]  /*7ec0*/  ULEA UR5, UR6, UR5, 0x18 ;  /* 0x0000000506057291 */ /* 0x002fd2000f8ec03f */
[----:B------:R-:W1:Y:S01]  /*7ed0*/  LDS.64 R14, [UR5] ;  /* 0x00000005ff0e7984 */ /* 0x000e620008000a00 */
[----:B0-----:R-:W-:-:S04]  /*7ee0*/  IADD3 R2, P0, R10, UR10, RZ ;  /* 0x0000000a0a027c10 */ /* 0x001fc8000ff1e0ff */
[----:B------:R-:W-:Y:S01]  /*7ef0*/  IADD3.X R3, R12, UR11, RZ, P0, !PT ;  /* 0x0000000b0c037c10 */ /* 0x000fe200087fe4ff */
[--C-:B-1----:R-:W-:Y:S01]  /*7f00*/  FADD.FTZ R40, R40, -R14.reuse ;  /* 0x8000000e28287221 */ /* 0x102fe20000010000 */
        /* <DEDUP_REMOVED lines=8> */
.L_x_243:
[----:B------:R-:W-:Y:S05]  /*7f90*/  BSYNC B0 ;  /* 0x0000000000007941 */ /* 0x000fea0003800000 */
.L_x_242:
[----:B------:R-:W-:Y:S04]  /*7fa0*/  BSSY B0, `(.L_x_244) ;  /* 0x0000023000007945 */ /* 0x000fe80003800000 */
[----:B------:R-:W-:Y:S05]  /*7fb0*/  @P1 BRA `(.L_x_245) ;  /* 0x0000000000841947 */ /* 0x000fea0003800000 */
[----:B------:R-:W5:Y:S01]  /*7fc0*/  LDC R0, c[0x0][RZ] ;  /* 0x00000000ff007b82 */ /* 0x000f620000000800 */
[----:B------:R-:W-:-:S07]  /*7fd0*/  ULDC.64 UR6, c[0x0][0x218] ;  /* 0x0000860000067ab9 */ /* 0x000fce0000000a00 */
[----:B0-----:R-:W0:Y:S08]  /*7fe0*/  LDC.64 R4, c[0x0][0x230] ;  /* 0x00008c00ff047b82 */ /* 0x001e300000000a00 */
[----:B------:R-:W1:Y:S01]  /*7ff0*/  LDC.64 R2, c[0x0][0x228] ;  /* 0x00008a00ff027b82 */ /* 0x000e620000000a00 */
[----:B-----5:R-:W-:-:S04]  /*8000*/  IADD3 R91, R0, R91, R0 ;  /* 0x0000005b005b7210 */ /* 0x020fc80007ffe000 */
[----:B------:R-:W-:-:S04]  /*8010*/  IADD3 R91, R0, R91, R0 ;  /* 0x0000005b005b7210 */ /* 0x000fc80007ffe000 */
[----:B------:R-:W-:-:S04]  /*8020*/  IADD3 R91, R0, R91, R0 ;  /* 0x0000005b005b7210 */ /* 0x000fc80007ffe000 */
[C---:B------:R-:W-:Y:S01]  /*8030*/  IADD3 R12, P0, R91.reuse, UR4, RZ ;  /* 0x000000045b0c7c10 */ /* 0x040fe2000ff1e0ff */
[----:B0-----:R-:W-:-:S03]  /*8040*/  IMAD.WIDE R4, R91, 0x8, R4 ;  /* 0x000000085b047825 */ /* 0x001fc600078e0204 */
        /* <DEDUP_REMOVED lines=24> */
.L_x_245:
[----:B------:R-:W-:Y:S05]  /*81d0*/  BSYNC B0 ;  /* 0x0000000000007941 */ /* 0x000fea0003800000 */
.L_x_244:
[----:B------:R-:W-:Y:S04]  /*81e0*/  BSSY B0, `(.L_x_246) ;  /* 0x000001f000007945 */ /* 0x000fe80003800000 */
[----:B------:R-:W-:Y:S05]  /*81f0*/  @P5 BRA `(.L_x_247) ;  /* 0x0000000000745947 */ /* 0x000fea0003800000 */
[----:B0-----:R-:W0:Y:S01]  /*8200*/  LDC.64 R4, c[0x0][0x230] ;  /* 0x00008c00ff047b82 */ /* 0x001e220000000a00 */
[----:B------:R-:W-:Y:S01]  /*8210*/  IADD3 R12, P0, R96, UR4, RZ ;  /* 0x00000004600c7c10 */ /* 0x000fe2000ff1e0ff */
[----:B------:R-:W-:-:S03]  /*8220*/  ULDC.64 UR6, c[0x0][0x218] ;  /* 0x0000860000067ab9 */ /* 0x000fc60000000a00 */
[----:B------:R-:W-:Y:S02]  /*8230*/  LEA.HI.X.SX32 R7, R96, UR12, 0x1, P0 ;  /* 0x0000000c60077c11 */ /* 0x000fe400080f0eff */
[C---:B------:R-:W-:Y:S01]  /*8240*/  SHF.L.U32 R10, R12.reuse, 0x3, RZ ;  /* 0x000000030c0a7819 */ /* 0x040fe200000006ff */
[----:B------:R-:W5:Y:S01]  /*8250*/  LDC.64 R2, c[0x0][0x228] ;  /* 0x00008a00ff027b82 */ /* 0x000f620000000a00 */
[----:B------:R-:W-:Y:S02]  /*8260*/  SHF.L.U64.HI R12, R12, 0x3, R7 ;  /* 0x000000030c0c7819 */ /* 0x000fe40000010207 */
[----:B------:R-:W-:-:S04]  /*8270*/  IADD3 R6, P0, R10, UR6, RZ ;  /* 0x000000060a067c10 */ /* 0x000fc8000ff1e0ff */
[----:B------:R-:W-:-:S06]  /*8280*/  IADD3.X R7, R12, UR7, RZ, P0, !PT ;  /* 0x000000070c077c10 */ /* 0x000fcc00087fe4ff */
[----:B------:R-:W2:Y:S01]  /*8290*/  LDG.E.64 R6, desc[UR8][R6.64] ;  /* 0x0000000806067981 */ /* 0x000ea2000c1e1b00 */
[----:B0-----:R-:W-:-:S06]  /*82a0*/  IMAD.WIDE R4, R96, 0x8, R4 ;  /* 0x0000000860047825 */ /* 0x001fcc00078e0204 */
[----:B------:R-:W3:Y:S01]  /*82b0*/  LDG.E.64 R4, desc[UR8][R4.64] ;  /* 0x0000000804047981 */ /* 0x000ee2000c1e1b00 */
[----:B-----5:R-:W-:-:S05]  /*82c0*/  IMAD.WIDE R2, R96, 0x8, R2 ;  /* 0x0000000860027825 */ /* 0x020fca00078e0202 */
[----:B------:R0:W3:Y:S01]  /*82d0*/  LDG.E.64 R8, desc[UR8][R2.64] ;  /* 0x0000000802087981 */ /* 0x0000e2000c1e1b00 */
[----:B------:R-:W5:Y:S01]  /*82e0*/  S2UR UR6, SR_CgaCtaId ;  /* 0x00000000000679c3 */ /* 0x000f620000008800 */
[----:B------:R-:W-:Y:S02]  /*82f0*/  UMOV UR5, 0x400 ;  /* 0x0000040000057882 */ /* 0x000fe40000000000 */
[----:B-----5:R-:W-:-:S09]  /*8300*/  ULEA UR5, UR6, UR5, 0x18 ;  /* 0x0000000506057291 */ /* 0x020fd2000f8ec03f */
[----:B------:R-:W5:Y:S01]  /*8310*/  LDS.64 R14, [UR5] ;  /* 0x00000005ff0e7984 */ /* 0x000f620008000a00 */
[----:B0-----:R-:W-:-:S04]  /*8320*/  IADD3 R2, P0, R10, UR10, RZ ;  /* 0x0000000a0a027c10 */ /* 0x001fc8000ff1e0ff */
[----:B------:R-:W-:Y:S01]  /*8330*/  IADD3.X R3, R12, UR11, RZ, P0, !PT ;  /* 0x0000000b0c037c10 */ /* 0x000fe200087fe4ff */
[--C-:B-----5:R-:W-:Y:S01]  /*8340*/  FADD.FTZ R56, R56, -R14.reuse ;  /* 0x8000000e38387221 */ /* 0x120fe20000010000 */
        /* <DEDUP_REMOVED lines=8> */
.L_x_247:
[----:B------:R-:W-:Y:S05]  /*83d0*/  BSYNC B0 ;  /* 0x0000000000007941 */ /* 0x000fea0003800000 */
.L_x_246:
[----:B------:R-:W-:Y:S04]  /*83e0*/  BSSY B0, `(.L_x_248) ;  /* 0x0000021000007945 */ /* 0x000fe80003800000 */
[----:B------:R-:W-:Y:S05]  /*83f0*/  @P2 BRA `(.L_x_249) ;  /* 0x00000000007c2947 */ /* 0x000fea0003800000 */
[----:B0-----:R-:W0:Y:S01]  /*8400*/  LDC.64 R4, c[0x0][0x230] ;  /* 0x00008c00ff047b82 */ /* 0x001e220000000a00 */
[----:B------:R-:W-:Y:S01]  /*8410*/  ULDC UR5, c[0x0][0x0] ;  /* 0x0000000000057ab9 */ /* 0x000fe20000000800 */
[----:B------:R-:W-:Y:S01]  /*8420*/  ULDC.64 UR6, c[0x0][0x218] ;  /* 0x0000860000067ab9 */ /* 0x000fe20000000a00 */
[----:B------:R-:W-:-:S04]  /*8430*/  IADD3 R7, R96, UR5, RZ ;  /* 0x0000000560077c10 */ /* 0x000fc8000fffe0ff */
[C---:B------:R-:W-:Y:S01]  /*8440*/  IADD3 R12, P0, R7.reuse, UR4, RZ ;  /* 0x00000004070c7c10 */ /* 0x040fe2000ff1e0ff */
[----:B------:R-:W5:Y:S03]  /*8450*/  LDC.64 R2, c[0x0][0x228] ;  /* 0x00008a00ff027b82 */ /* 0x000f660000000a00 */
[C---:B------:R-:W-:Y:S02]  /*8460*/  LEA.HI.X.SX32 R9, R7.reuse, UR12, 0x1, P0 ;  /* 0x0000000c07097c11 */ /* 0x040fe400080f0eff */
[C---:B------:R-:W-:Y:S02]  /*8470*/  SHF.L.U32 R10, R12.reuse, 0x3, RZ ;  /* 0x000000030c0a7819 */ /* 0x040fe400000006ff */
[----:B------:R-:W-:Y:S02]  /*8480*/  SHF.L.U64.HI R12, R12, 0x3, R9 ;  /* 0x000000030c0c7819 */ /* 0x000fe40000010209 */
[----:B------:R-:W-:Y:S01]  /*8490*/  IADD3 R6, P0, R10, UR6, RZ ;  /* 0x000000060a067c10 */ /* 0x000fe2000ff1e0ff */
[----:B0-----:R-:W-:-:S06]  /*84a0*/  IMAD.WIDE R4, R7, 0x8, R4 ;  /* 0x0000000807047825 */ /* 0x001fcc00078e0204 */
[----:B------:R-:W2:Y:S01]  /*84b0*/  LDG.E.64 R4, desc[UR8][R4.64] ;  /* 0x0000000804047981 */ /* 0x000ea2000c1e1b00 */
[----:B-----5:R-:W-:Y:S01]  /*84c0*/  IMAD.WIDE R2, R7, 0x8, R2 ;  /* 0x0000000807027825 */ /* 0x020fe200078e0202 */
[----:B------:R-:W-:-:S04]  /*84d0*/  IADD3.X R7, R12, UR7, RZ, P0, !PT ;  /* 0x000000070c077c10 */ /* 0x000fc800087fe4ff */
[----:B------:R0:W2:Y:S04]  /*84e0*/  LDG.E.64 R8, desc[UR8][R2.64] ;  /* 0x0000000802087981 */ /* 0x0000a8000c1e1b00 */
[----:B------:R-:W5:Y:S01]  /*84f0*/  LDG.E.64 R6, desc[UR8][R6.64] ;  /* 0x0000000806067981 */ /* 0x000f62000c1e1b00 */
        /* <DEDUP_REMOVED lines=15> */
.L_x_249:
[----:B------:R-:W-:Y:S05]  /*85f0*/  BSYNC B0 ;  /* 0x0000000000007941 */ /* 0x000fea0003800000 */
.L_x_248:
[----:B------:R-:W-:Y:S04]  /*8600*/  BSSY B0, `(.L_x_250) ;  /* 0x0000021000007945 */ /* 0x000fe80003800000 */
        /* <DEDUP_REMOVED lines=14> */
[----:B------:R-:W-:-:S03]  /*86f0*/  IADD3.X R7, R12, UR7, RZ, P0, !PT ;  /* 0x000000070c077c10 */ /* 0x000fc600087fe4ff */
[----:B------:R0:W5:Y:S04]  /*8700*/  LDG.E.64 R8, desc[UR8][R2.64] ;  /* 0x0000000802087981 */ /* 0x000168000c1e1b00 */
        /* <DEDUP_REMOVED lines=16> */
.L_x_251:
[----:B------:R-:W-:Y:S05]  /*8810*/  BSYNC B0 ;  /* 0x0000000000007941 */ /* 0x000fea0003800000 */
.L_x_250:
[----:B------:R-:W-:Y:S04]  /*8820*/  BSSY B0, `(.L_x_252) ;  /* 0x0000022000007945 */ /* 0x000fe80003800000 */
        /* <DEDUP_REMOVED lines=16> */
[----:B------:R0:W5:Y:S05]  /*8930*/  LDG.E.64 R8, desc[UR8][R2.64] ;  /* 0x0000000802087981 */ /* 0x00016a000c1e1b00 */
        /* <DEDUP_REMOVED lines=16> */
.L_x_253:
[----:B------:R-:W-:Y:S05]  /*8a40*/  BSYNC B0 ;  /* 0x0000000000007941 */ /* 0x000fea0003800000 */
.L_x_252:
[----:B------:R-:W-:-:S13]  /*8a50*/  ISETP.NE.AND P0, PT, R101, RZ, PT ;  /* 0x000000ff6500720c */ /* 0x000fda0003f05270 */
[----:B------:R-:W-:Y:S05]  /*8a60*/  @P0 EXIT ;  /* 0x000000000000094d */ /* 0x000fea0003800000 */
[----:B0-----:R-:W0:Y:S01]  /*8a70*/  LDC R7, c[0x0][RZ] ;  /* 0x00000000ff077b82 */ /* 0x001e220000000800 */
[----:B------:R-:W-:Y:S02]  /*8a80*/  ULDC.64 UR4, c[0x0][0x218] ;  /* 0x0000860000047ab9 */ /* 0x000fe40000000a00 */
[----:B------:R-:W-:-:S05]  /*8a90*/  LEA R6, P0, R100, UR4, 0x3 ;  /* 0x0000000464067c11 */ /* 0x000fca000f8018ff */
[----:B------:R-:W5:Y:S08]  /*8aa0*/  LDC.64 R2, c[0x0][0x228] ;  /* 0x00008a00ff027b82 */ /* 0x000f700000000a00 */
[----:B------:R-:W1:Y:S01]  /*8ab0*/  LDC.64 R4, c[0x0][0x230] ;  /* 0x00008c00ff047b82 */ /* 0x000e620000000a00 */
[----:B0-----:R-:W-:-:S04]  /*8ac0*/  IADD3 R96, R7, R96, R7 ;  /* 0x0000006007607210 */ /* 0x001fc80007ffe007 */
[----:B------:R-:W-:-:S05]  /*8ad0*/  IADD3 R7, R7, R96, R7 ;  /* 0x0000006007077210 */ /* 0x000fca0007ffe007 */
[----:B-----5:R-:W-:-:S06]  /*8ae0*/  IMAD.WIDE R2, R7, 0x8, R2 ;  /* 0x0000000807027825 */ /* 0x020fcc00078e0202 */
[----:B------:R-:W5:Y:S01]  /*8af0*/  LDG.E.64 R2, desc[UR8][R2.64] ;  /* 0x0000000802027981 */ /* 0x000f62000c1e1b00 */
[----:B-1----:R-:W-:Y:S01]  /*8b00*/  IMAD.WIDE R4, R7, 0x8, R4 ;  /* 0x0000000807047825 */ /* 0x002fe200078e0204 */
[----:B------:R-:W-:-:S05]  /*8b10*/  LEA.HI.X R7, R100, UR5, R99, 0x3, P0 ;  /* 0x0000000564077c11 */ /* 0x000fca00080f1c63 */
[----:B------:R-:W5:Y:S04]  /*8b20*/  LDG.E.64 R4, desc[UR8][R4.64] ;  /* 0x0000000804047981 */ /* 0x000f68000c1e1b00 */
[----:B------:R-:W2:Y:S01]  /*8b30*/  LDG.E.64 R6, desc[UR8][R6.64] ;  /* 0x0000000806067981 */ /* 0x000ea2000c1e1b00 */
[----:B------:R-:W0:Y:S01]  /*8b40*/  S2UR UR5, SR_CgaCtaId ;  /* 0x00000000000579c3 */ /* 0x000e220000008800 */
[----:B------:R-:W-:Y:S02]  /*8b50*/  UMOV UR4, 0x400 ;  /* 0x0000040000047882 */ /* 0x000fe40000000000 */
        /* <DEDUP_REMOVED lines=10> */
[----:B------:R-:W-:Y:S01]  /*8c00*/  STG.E.64 desc[UR8][R104.64], R6 ;  /* 0x0000000668007986 */ /* 0x000fe2000c101b08 */
[----:B------:R-:W-:Y:S05]  /*8c10*/  EXIT ;  /* 0x000000000000794d */ /* 0x000fea0003800000 */
.L_x_254:
        /* <DEDUP_REMOVED lines=14> */
.L_x_2731:


//--------------------- .text._ZN17fastertransformer29add_bias_layernorm_add_res_e2ILi32EEEvP7__half2PKS1_S4_S4_S4_fi --------------------------
	.section	.text._ZN17fastertransformer29add_bias_layernorm_add_res_e2ILi32EEEvP7__half2PKS1_S4_S4_S4_fi,"ax",@progbits
	.align	128
        .global         _ZN17fastertransformer29add_bias_layernorm_add_res_e2ILi32EEEvP7__half2PKS1_S4_S4_S4_fi
        .type           _ZN17fastertransformer29add_bias_layernorm_add_res_e2ILi32EEEvP7__half2PKS1_S4_S4_S4_fi,@function
        .size           _ZN17fastertransformer29add_bias_layernorm_add_res_e2ILi32EEEvP7__half2PKS1_S4_S4_S4_fi,(.L_x_2732 - _ZN17fastertransformer29add_bias_layernorm_add_res_e2ILi32EEEvP7__half2PKS1_S4_S4_S4_fi)
        .other          _ZN17fastertransformer29add_bias_layernorm_add_res_e2ILi32EEEvP7__half2PKS1_S4_S4_S4_fi,@"STO_CUDA_ENTRY STV_DEFAULT"
_ZN17fastertransformer29add_bias_layernorm_add_res_e2ILi32EEEvP7__half2PKS1_S4_S4_S4_fi:
.text._ZN17fastertransformer29add_bias_layernorm_add_res_e2ILi32EEEvP7__half2PKS1_S4_S4_S4_fi:
[----:B------:R-:W-:Y:S01]  /*0000*/  LDC R1, c[0x0][0x28] ;  /* 0x00000a00ff017b82 */ /* 0x000fe20000000800 */
[----:B------:R-:W0:Y:S01]  /*0010*/  S2R R0, SR_TID.X ;  /* 0x0000000000007919 */ /* 0x000e220000002100 */
[----:B------:R-:W-:Y:S01]  /*0020*/  ULDC UR12, c[0x0][0x23c] ;  /* 0x00008f00000c7ab9 */ /* 0x000fe20000000800 */
[----:B------:R-:W-:Y:S01]  /*0030*/  ULDC UR8, c[0x0][0x0] ;  /* 0x0000000000087ab9 */ /* 0x000fe20000000800 */
[----:B------:R-:W-:-:S04]  /*0040*/  USHF.R.S32.HI UR10, URZ, 0x1, UR12 ;  /* 0x000000013f0a7899 */ /* 0x000fc8000801140c */
[----:B------:R-:W1:Y:S01]  /*0050*/  S2UR UR4, SR_CTAID.X ;  /* 0x00000000000479c3 */ /* 0x000e620000002500 */
[----:B------:R-:W-:Y:S01]  /*0060*/  ULDC.64 UR6, c[0x0][0x208] ;  /* 0x0000820000067ab9 */ /* 0x000fe20000000a00 */
[----:B-1----:R-:W-:Y:S01]  /*0070*/  UIMAD UR4, UR10, UR4, URZ ;  /* 0x000000040a0472a4 */ /* 0x002fe2000f8e023f */
[----:B0-----:R-:W-:-:S03]  /*0080*/  IADD3 R35, R0, UR8, RZ ;  /* 0x0000000800237c10 */ /* 0x001fc6000fffe0ff */
[----:B------:R-:W-:Y:S01]  /*0090*/  USHF.R.S32.HI UR5, URZ, 0x1f, UR4 ;  /* 0x0000001f3f057899 */ /* 0x000fe20008011404 */
[----:B------:R-:W-:-:S04]  /*00a0*/  ISETP.GE.AND P3, PT, R35, UR10, PT ;  /* 0x0000000a23007c0c */ /* 0x000fc8000bf66270 */
[----:B------:R-:W-:-:S09]  /*00b0*/  P2R R52, PR, RZ, 0x8 ;  /* 0x00000008ff347803 */ /* 0x000fd20000000000 */
[----:B------:R-:W0:Y:S01]  /*00c0*/  @!P3 LDC.64 R36, c[0x0][0x220] ;  /* 0x00008800ff24bb82 */ /* 0x000e220000000a00 */
[----:B------:R-:W-:-:S04]  /*00d0*/  @!P3 IADD3 R2, P0, R35, UR4, RZ ;  /* 0x000000042302bc10 */ /* 0x000fc8000ff1e0ff */
[----:B------:R-:W-:-:S03]  /*00e0*/  @!P3 LEA.HI.X.SX32 R10, R35, UR5, 0x1, P0 ;  /* 0x00000005230abc11 */ /* 0x000fc600080f0eff */
[----:B------:R-:W1:Y:S01]  /*00f0*/  @!P3 LDC.64 R40, c[0x0][0x210] ;  /* 0x00008400ff28bb82 */ /* 0x000e620000000a00 */
[C---:B0-----:R-:W-:Y:S01]  /*0100*/  @!P3 IMAD.WIDE R36, R35.reuse, 0x4, R36 ;  /* 0x000000042324b825 */ /* 0x041fe200078e0224 */
[----:B------:R-:W-:-:S04]  /*0110*/  IADD3 R35, R35, UR8, RZ ;  /* 0x0000000823237c10 */ /* 0x000fc8000fffe0ff */
[----:B------:R-:W-:Y:S01]  /*0120*/  ISETP.GE.AND P4, PT, R35, UR10, PT ;  /* 0x0000000a23007c0c */ /* 0x000fe2000bf86270 */
[----:B------:R-:W2:Y:S01]  /*0130*/  @!P3 LDG.E R36, desc[UR6][R36.64] ;  /* 0x000000062424b981 */ /* 0x000ea2000c1e1900 */
[----:B-1----:R-:W-:-:S04]  /*0140*/  @!P3 LEA R40, P0, R2, R40, 0x2 ;  /* 0x000000280228b211 */ /* 0x002fc800078010ff */
[----:B------:R-:W-:-:S07]  /*0150*/  @!P3 LEA.HI.X R41, R2, R41, R10, 0x2, P0 ;  /* 0x000000290229b211 */ /* 0x000fce00000f140a */
[----:B------:R-:W0:Y:S08]  /*0160*/  @!P4 LDC.64 R42, c[0x0][0x210] ;  /* 0x00008400ff2acb82 */ /* 0x000e300000000a00 */
[----:B------:R-:W1:Y:S01]  /*0170*/  @!P4 LDC.64 R38, c[0x0][0x220] ;  /* 0x00008800ff26cb82 */ /* 0x000e620000000a00 */
[C---:B------:R-:W-:Y:S01]  /*0180*/  @!P4 IADD3 R2, P0, R35.reuse, UR4, RZ ;  /* 0x000000042302cc10 */ /* 0x040fe2000ff1e0ff */
[----:B------:R-:W2:Y:S03]  /*0190*/  @!P3 LDG.E R41, desc[UR6][R40.64] ;  /* 0x000000062829b981 */ /* 0x000ea6000c1e1900 */
[----:B------:R-:W-:-:S02]  /*01a0*/  @!P4 LEA.HI.X.SX32 R10, R35, UR5, 0x1, P0 ;  /* 0x00000005230acc11 */ /* 0x000fc400080f0eff */
[----:B0-----:R-:W-:-:S04]  /*01b0*/  @!P4 LEA R42, P0, R2, R42, 0x2 ;  /* 0x0000002a022ac211 */ /* 0x001fc800078010ff */
[----:B------:R-:W-:Y:S01]  /*01c0*/  @!P4 LEA.HI.X R43, R2, R43, R10, 0x2, P0 ;  /* 0x0000002b022bc211 */ /* 0x000fe200000f140a */
[----:B-1----:R-:W-:-:S04]  /*01d0*/  @!P4 IMAD.WIDE R38, R35, 0x4, R38 ;  /* 0x000000042326c825 */ /* 0x002fc800078e0226 */
[----:B------:R-:W3:Y:S04]  /*01e0*/  @!P4 LDG.E R42, desc[UR6][R42.64] ;  /* 0x000000062a2ac981 */ /* 0x000ee8000c1e1900 */
[----:B------:R-:W3:Y:S01]  /*01f0*/  @!P4 LDG.E R59, desc[UR6][R38.64] ;  /* 0x00000006263bc981 */ /* 0x000ee2000c1e1900 */
[----:B------:R-:W-:-:S04]  /*0200*/  IADD3 R61, R35, UR8, RZ ;  /* 0x00000008233d7c10 */ /* 0x000fc8000fffe0ff */
[----:B------:R-:W-:-:S13]  /*0210*/  ISETP.GE.AND P5, PT, R61, UR10, PT ;  /* 0x0000000a3d007c0c */ /* 0x000fda000bfa6270 */
[----:B------:R-:W0:Y:S01]  /*0220*/  @!P5 LDC.64 R56, c[0x0][0x210] ;  /* 0x00008400ff38db82 */ /* 0x000e220000000a00 */
[----:B------:R-:W-:-:S04]  /*0230*/  @!P5 IADD3 R2, P0, R61, UR4, RZ ;  /* 0x000000043d02dc10 */ /* 0x000fc8000ff1e0ff */
[----:B------:R-:W-:Y:S02]  /*0240*/  @!P5 LEA.HI.X.SX32 R10, R61, UR5, 0x1, P0 ;  /* 0x000000053d0adc11 */ /* 0x000fe400080f0eff */
[----:B0-----:R-:W-:-:S04]  /*0250*/  @!P5 LEA R56, P0, R2, R56, 0x2 ;  /* 0x000000380238d211 */ /* 0x001fc800078010ff */
[----:B------:R-:W-:-:S05]  /*0260*/  @!P5 LEA.HI.X R57, R2, R57, R10, 0x2, P0 ;  /* 0x000000390239d211 */ /* 0x000fca00000f140a */
[----:B------:R-:W4:Y:S01]  /*0270*/  @!P5 LDG.E R56, desc[UR6][R56.64] ;  /* 0x000000063838d981 */ /* 0x000f22000c1e1900 */
[----:B---3--:R-:W-:Y:S02]  /*0280*/  @!P4 HADD2 R3, R42, R59 ;  /* 0x0000003b2a03c230 */ /* 0x008fe40000000000 */
[----:B------:R-:W0:Y:S02]  /*0290*/  @!P5 LDC.64 R42, c[0x0][0x220] ;  /* 0x00008800ff2adb82 */ /* 0x000e240000000a00 */
[----:B0-----:R-:W-:-:S06]  /*02a0*/  @!P5 IMAD.WIDE R58, R61, 0x4, R42 ;  /* 0x000000043d3ad825 */ /* 0x001fcc00078e022a */
[----:B------:R-:W4:Y:S01]  /*02b0*/  @!P5 LDG.E R59, desc[UR6][R58.64] ;  /* 0x000000063a3bd981 */ /* 0x000f22000c1e1900 */
[----:B------:R-:W-:-:S04]  /*02c0*/  IADD3 R51, R61, UR8, RZ ;  /* 0x000000083d337c10 */ /* 0x000fc8000fffe0ff */
[----:B------:R-:W-:-:S13]  /*02d0*/  ISETP.GE.AND P2, PT, R51, UR10, PT ;  /* 0x0000000a33007c0c */ /* 0x000fda000bf46270 */
[----:B------:R-:W0:Y:S01]  /*02e0*/  @!P2 LDC.64 R54, c[0x0][0x210] ;  /* 0x00008400ff36ab82 */ /* 0x000e220000000a00 */
[----:B------:R-:W-:-:S04]  /*02f0*/  @!P2 IADD3 R2, P0, R51, UR4, RZ ;  /* 0x000000043302ac10 */ /* 0x000fc8000ff1e0ff */
[----:B------:R-:W-:Y:S02]  /*0300*/  @!P2 LEA.HI.X.SX32 R10, R51, UR5, 0x1, P0 ;  /* 0x00000005330aac11 */ /* 0x000fe400080f0eff */
[----:B0-----:R-:W-:-:S04]  /*0310*/  @!P2 LEA R54, P1, R2, R54, 0x2 ;  /* 0x000000360236a211 */ /* 0x001fc800078210ff */
[----:B------:R-:W-:Y:S02]  /*0320*/  @!P2 LEA.HI.X R55, R2, R55, R10, 0x2, P1 ;  /* 0x000000370237a211 */ /* 0x000fe400008f140a */
[----:B------:R-:W-:-:S13]  /*0330*/  ISETP.GE.AND P1, PT, R51, UR10, PT ;  /* 0x0000000a33007c0c */ /* 0x000fda000bf26270 */
[----:B------:R-:W3:Y:S01]  /*0340*/  @!P1 LDG.E R54, desc[UR6][R54.64] ;  /* 0x0000000636369981 */ /* 0x000ee2000c1e1900 */
[----:B----4-:R-:W-:Y:S02]  /*0350*/  @!P5 HFMA2.MMA R4, R56, 1, 1, R59 ;  /* 0x3c003c003804d835 */ /* 0x010fe4000000003b */
[----:B------:R-:W0:Y:S02]  /*0360*/  @!P1 LDC.64 R56, c[0x0][0x220] ;  /* 0x00008800ff389b82 */ /* 0x000e240000000a00 */
[----:B0-----:R-:W-:-:S06]  /*0370*/  @!P1 IMAD.WIDE R56, R51, 0x4, R56 ;  /* 0x0000000433389825 */ /* 0x001fcc00078e0238 */
        /* <DEDUP_REMOVED lines=13> */
[----:B------:R-:W-:Y:S02]  /*0450*/  IADD3 R2, R45, UR8, RZ ;  /* 0x000000082d027c10 */ /* 0x000fe4000fffe0ff */
[----:B------:R-:W-:Y:S02]  /*0460*/  P2R R38, PR, RZ, 0x4 ;  /* 0x00000004ff267803 */ /* 0x000fe40000000000 */
[----:B------:R-:W-:-:S13]  /*0470*/  ISETP.GE.AND P2, PT, R2, UR10, PT ;  /* 0x0000000a02007c0c */ /* 0x000fda000bf46270 */
[----:B------:R-:W0:Y:S01]  /*0480*/  @!P2 LDC.64 R48, c[0x0][0x210] ;  /* 0x00008400ff30ab82 */ /* 0x000e220000000a00 */
[----:B------:R-:W-:-:S04]  /*0490*/  @!P2 IADD3 R10, P0, R2, UR4, RZ ;  /* 0x00000004020aac10 */ /* 0x000fc8000ff1e0ff */
[----:B------:R-:W-:Y:S02]  /*04a0*/  @!P2 LEA.HI.X.SX32 R30, R2, UR5, 0x1, P0 ;  /* 0x00000005021eac11 */ /* 0x000fe400080f0eff */
[----:B0-----:R-:W-:-:S04]  /*04b0*/  @!P2 LEA R48, P0, R10, R48, 0x2 ;  /* 0x000000300a30a211 */ /* 0x001fc800078010ff */
[----:B------:R-:W-:-:S05]  /*04c0*/  @!P2 LEA.HI.X R49, R10, R49, R30, 0x2, P0 ;  /* 0x000000310a31a211 */ /* 0x000fca00000f141e */
[----:B------:R-:W3:Y:S01]  /*04d0*/  @!P2 LDG.E R48, desc[UR6][R48.64] ;  /* 0x000000063030a981 */ /* 0x000ee2000c1e1900 */
[----:B----4-:R-:W-:Y:S02]  /*04e0*/  @!P6 HFMA2.MMA R6, R46, 1, 1, R57 ;  /* 0x3c003c002e06e835 */ /* 0x010fe40000000039 */
[----:B------:R-:W0:Y:S02]  /*04f0*/  @!P2 LDC.64 R46, c[0x0][0x220] ;  /* 0x00008800ff2eab82 */ /* 0x000e240000000a00 */
[----:B0-----:R-:W-:-:S06]  /*0500*/  @!P2 IMAD.WIDE R64, R2, 0x4, R46 ;  /* 0x000000040240a825 */ /* 0x001fcc00078e022e */
[----:B------:R-:W3:Y:S01]  /*0510*/  @!P2 LDG.E R65, desc[UR6][R64.64] ;  /* 0x000000064041a981 */ /* 0x000ee2000c1e1900 */
[----:B------:R-:W-:Y:S01]  /*0520*/  IADD3 R35, R2, UR8, RZ ;  /* 0x0000000802237c10 */ /* 0x000fe2000fffe0ff */
[----:B--2---:R-:W-:-:S03]  /*0530*/  @!P3 HFMA2.MMA R50, R41, 1, 1, R36 ;  /* 0x3c003c002932b835 */ /* 0x004fc60000000024 */
[C---:B------:R-:W-:Y:S02]  /*0540*/  ISETP.GE.AND P3, PT, R35.reuse, UR10, PT ;  /* 0x0000000a23007c0c */ /* 0x040fe4000bf66270 */
[----:B------:R-:W-:Y:S02]  /*0550*/  IADD3 R43, R35, UR8, RZ ;  /* 0x00000008232b7c10 */ /* 0x000fe4000fffe0ff */
[----:B------:R-:W-:Y:S02]  /*0560*/  P2R R44, PR, RZ, 0x10 ;  /* 0x00000010ff2c7803 */ /* 0x000fe40000000000 */
[C---:B------:R-:W-:Y:S02]  /*0570*/  ISETP.GE.AND P4, PT, R43.reuse, UR10, PT ;  /* 0x0000000a2b007c0c */ /* 0x040fe4000bf86270 */
[----:B------:R-:W-:-:S05]  /*0580*/  IADD3 R51, R43, UR8, RZ ;  /* 0x000000082b337c10 */ /* 0x000fca000fffe0ff */
[----:B------:R-:W0:Y:S01]  /*0590*/  @!P3 LDC.64 R62, c[0x0][0x210] ;  /* 0x00008400ff3ebb82 */ /* 0x000e220000000a00 */
[----:B------:R-:W-:Y:S02]  /*05a0*/  P2R R37, PR, RZ, 0x20 ;  /* 0x00000020ff257803 */ /* 0x000fe40000000000 */
[C---:B------:R-:W-:Y:S02]  /*05b0*/  ISETP.GE.AND P5, PT, R51.reuse, UR10, PT ;  /* 0x0000000a33007c0c */ /* 0x040fe4000bfa6270 */
[----:B------:R-:W-:-:S03]  /*05c0*/  IADD3 R71, R51, UR8, RZ ;  /* 0x0000000833477c10 */ /* 0x000fc6000fffe0ff */
[----:B------:R-:W1:Y:S01]  /*05d0*/  @!P4 LDC.64 R60, c[0x0][0x210] ;  /* 0x00008400ff3ccb82 */ /* 0x000e620000000a00 */
[----:B------:R-:W-:Y:S02]  /*05e0*/  ISETP.GE.AND P1, PT, R71, UR10, PT ;  /* 0x0000000a47007c0c */ /* 0x000fe4000bf26270 */
[----:B------:R-:W-:Y:S02]  /*05f0*/  @!P3 IADD3 R10, P0, R35, UR4, RZ ;  /* 0x00000004230abc10 */ /* 0x000fe4000ff1e0ff */
[----:B------:R-:W-:-:S03]  /*0600*/  IADD3 R67, R71, UR8, RZ ;  /* 0x0000000847437c10 */ /* 0x000fc6000fffe0ff */
[----:B------:R-:W2:Y:S01]  /*0610*/  @!P5 LDC.64 R58, c[0x0][0x210] ;  /* 0x00008400ff3adb82 */ /* 0x000ea20000000a00 */
[----:B------:R-:W-:Y:S02]  /*0620*/  @!P3 LEA.HI.X.SX32 R30, R35, UR5, 0x1, P0 ;  /* 0x00000005231ebc11 */ /* 0x000fe400080f0eff */
[----:B------:R-:W-:Y:S02]  /*0630*/  P2R R40, PR, RZ, 0x4 ;  /* 0x00000004ff287803 */ /* 0x000fe40000000000 */
[----:B0-----:R-:W-:-:S03]  /*0640*/  @!P3 LEA R62, P0, R10, R62, 0x2 ;  /* 0x0000003e0a3eb211 */ /* 0x001fc600078010ff */
[----:B------:R-:W0:Y:S01]  /*0650*/  @!P1 LDC.64 R54, c[0x0][0x210] ;  /* 0x00008400ff369b82 */ /* 0x000e220000000a00 */
[----:B------:R-:W-:Y:S02]  /*0660*/  @!P3 LEA.HI.X R63, R10, R63, R30, 0x2, P0 ;  /* 0x0000003f0a3fb211 */ /* 0x000fe400000f141e */
[----:B------:R-:W-:-:S03]  /*0670*/  @!P4 IADD3 R10, P0, R43, UR4, RZ ;  /* 0x000000042b0acc10 */ /* 0x000fc6000ff1e0ff */
[----:B------:R-:W4:Y:S01]  /*0680*/  @!P3 LDG.E R62, desc[UR6][R62.64] ;  /* 0x000000063e3eb981 */ /* 0x000f22000c1e1900 */
[----:B------:R-:W-:Y:S02]  /*0690*/  @!P4 LEA.HI.X.SX32 R30, R43, UR5, 0x1, P0 ;  /* 0x000000052b1ecc11 */ /* 0x000fe400080f0eff */
[----:B-1----:R-:W-:-:S04]  /*06a0*/  @!P4 LEA R60, P0, R10, R60, 0x2 ;  /* 0x0000003c0a3cc211 */ /* 0x002fc800078010ff */
[----:B------:R-:W-:Y:S02]  /*06b0*/  @!P4 LEA.HI.X R61, R10, R61, R30, 0x2, P0 ;  /* 0x0000003d0a3dc211 */ /* 0x000fe400000f141e */
[----:B------:R-:W-:Y:S01]  /*06c0*/  @!P5 IADD3 R30, P0, R51, UR4, RZ ;  /* 0x00000004331edc10 */ /* 0x000fe2000ff1e0ff */
[----:B---3--:R-:W-:Y:S01]  /*06d0*/  @!P2 HADD2 R7, R48, R65 ;  /* 0x000000413007a230 */ /* 0x008fe20000000000 */
[----:B------:R-:W-:Y:S01]  /*06e0*/  ISETP.GE.AND P2, PT, R67, UR10, PT ;  /* 0x0000000a43007c0c */ /* 0x000fe2000bf46270 */
[----:B------:R-:W3:Y:S01]  /*06f0*/  @!P4 LDG.E R60, desc[UR6][R60.64] ;  /* 0x000000063c3cc981 */ /* 0x000ee2000c1e1900 */
[----:B------:R-:W-:Y:S02]  /*0700*/  @!P5 LEA.HI.X.SX32 R36, R51, UR5, 0x1, P0 ;  /* 0x000000053324dc11 */ /* 0x000fe400080f0eff */
[----:B--2---:R-:W-:-:S09]  /*0710*/  @!P5 LEA R58, P0, R30, R58, 0x2 ;  /* 0x0000003a1e3ad211 */ /* 0x004fd200078010ff */
[----:B------:R-:W1:Y:S01]  /*0720*/  @!P2 LDC.64 R46, c[0x0][0x210] ;  /* 0x00008400ff2eab82 */ /* 0x000e620000000a00 */
[----:B------:R-:W-:Y:S02]  /*0730*/  @!P5 LEA.HI.X R59, R30, R59, R36, 0x2, P0 ;  /* 0x0000003b1e3bd211 */ /* 0x000fe400000f1424 */
[----:B------:R-:W-:Y:S02]  /*0740*/  @!P1 IADD3 R36, P0, R71, UR4, RZ ;  /* 0x0000000447249c10 */ /* 0x000fe4000ff1e0ff */
[----:B------:R-:W-:Y:S01]  /*0750*/  IADD3 R69, R67, UR8, RZ ;  /* 0x0000000843457c10 */ /* 0x000fe2000fffe0ff */
[----:B------:R-:W2:Y:S01]  /*0760*/  @!P5 LDG.E R58, desc[UR6][R58.64] ;  /* 0x000000063a3ad981 */ /* 0x000ea2000c1e1900 */
[----:B------:R-:W-:Y:S02]  /*0770*/  @!P1 LEA.HI.X.SX32 R45, R71, UR5, 0x1, P0 ;  /* 0x00000005472d9c11 */ /* 0x000fe400080f0eff */
[----:B0-----:R-:W-:-:S04]  /*0780*/  @!P1 LEA R54, P0, R36, R54, 0x2 ;  /* 0x0000003624369211 */ /* 0x001fc800078010ff */
[----:B------:R-:W-:Y:S02]  /*0790*/  @!P1 LEA.HI.X R55, R36, R55, R45, 0x2, P0 ;  /* 0x0000003724379211 */ /* 0x000fe400000f142d */
[C---:B------:R-:W-:Y:S02]  /*07a0*/  @!P2 IADD3 R45, P0, R67.reuse, UR4, RZ ;  /* 0x00000004432dac10 */ /* 0x040fe4000ff1e0ff */
[----:B------:R-:W-:Y:S01]  /*07b0*/  P2R R41, PR, RZ, 0x8 ;  /* 0x00000008ff297803 */ /* 0x000fe20000000000 */
[----:B------:R-:W5:Y:S01]  /*07c0*/  @!P1 LDG.E R54, desc[UR6][R54.64] ;  /* 0x0000000636369981 */ /* 0x000f62000c1e1900 */
[----:B------:R-:W-:Y:S02]  /*07d0*/  @!P2 LEA.HI.X.SX32 R66, R67, UR5, 0x1, P0 ;  /* 0x000000054342ac11 */ /* 0x000fe400080f0eff */
[----:B-1----:R-:W-:-:S04]  /*07e0*/  @!P2 LEA R56, P0, R45, R46, 0x2 ;  /* 0x0000002e2d38a211 */ /* 0x002fc800078010ff */
[----:B------:R-:W-:Y:S02]  /*07f0*/  @!P2 LEA.HI.X R57, R45, R47, R66, 0x2, P0 ;  /* 0x0000002f2d39a211 */ /* 0x000fe400000f1442 */
[----:B------:R-:W0:Y:S01]  /*0800*/  @!P3 LDC.64 R46, c[0x0][0x220] ;  /* 0x00008800ff2ebb82 */ /* 0x000e220000000a00 */
[----:B------:R-:W-:Y:S02]  /*0810*/  P2R R42, PR, RZ, 0x10 ;  /* 0x00000010ff2a7803 */ /* 0x000fe40000000000 */
[----:B------:R-:W-:Y:S01]  /*0820*/  P2R R10, PR, RZ, 0x20 ;  /* 0x00000020ff0a7803 */ /* 0x000fe20000000000 */
[----:B------:R-:W5:Y:S01]  /*0830*/  @!P2 LDG.E R56, desc[UR6][R56.64] ;  /* 0x000000063838a981 */ /* 0x000f62000c1e1900 */
[----:B0-----:R-:W-:-:S06]  /*0840*/  @!P3 IMAD.WIDE R64, R35, 0x4, R46 ;  /* 0x000000042340b825 */ /* 0x001fcc00078e022e */
[----:B------:R-:W4:Y:S02]  /*0850*/  @!P3 LDG.E R65, desc[UR6][R64.64] ;  /* 0x000000064041b981 */ /* 0x000f24000c1e1900 */
[----:B----4-:R-:W-:Y:S01]  /*0860*/  @!P3 HFMA2.MMA R8, R62, 1, 1, R65 ;  /* 0x3c003c003e08b835 */ /* 0x010fe20000000041 */
[----:B------:R-:W-:-:S13]  /*0870*/  ISETP.GE.AND P3, PT, R69, UR10, PT ;  /* 0x0000000a45007c0c */ /* 0x000fda000bf66270 */
[----:B------:R-:W0:Y:S01]  /*0880*/  @!P3 LDC.64 R46, c[0x0][0x210] ;  /* 0x00008400ff2ebb82 */ /* 0x000e220000000a00 */
[----:B------:R-:W-:-:S04]  /*0890*/  @!P3 IADD3 R45, P0, R69, UR4, RZ ;  /* 0x00000004452dbc10 */ /* 0x000fc8000ff1e0ff */
[----:B------:R-:W-:Y:S02]  /*08a0*/  @!P3 LEA.HI.X.SX32 R66, R69, UR5, 0x1, P0 ;  /* 0x000000054542bc11 */ /* 0x000fe400080f0eff */
[----:B0-----:R-:W-:-:S04]  /*08b0*/  @!P3 LEA R48, P0, R45, R46, 0x2 ;  /* 0x0000002e2d30b211 */ /* 0x001fc800078010ff */
[----:B------:R-:W-:Y:S02]  /*08c0*/  @!P3 LEA.HI.X R49, R45, R47, R66, 0x2, P0 ;  /* 0x0000002f2d31b211 */ /* 0x000fe400000f1442 */
[----:B------:R-:W0:Y:S01]  /*08d0*/  @!P4 LDC.64 R46, c[0x0][0x220] ;  /* 0x00008800ff2ecb82 */ /* 0x000e220000000a00 */
[----:B------:R-:W-:Y:S02]  /*08e0*/  IADD3 R45, R69, UR8, RZ ;  /* 0x00000008452d7c10 */ /* 0x000fe4000fffe0ff */
[----:B------:R-:W-:Y:S01]  /*08f0*/  P2R R30, PR, RZ, 0x2 ;  /* 0x00000002ff1e7803 */ /* 0x000fe20000000000 */
[----:B------:R-:W4:Y:S01]  /*0900*/  @!P3 LDG.E R48, desc[UR6][R48.64] ;  /* 0x000000063030b981 */ /* 0x000f22000c1e1900 */
[----:B0-----:R-:W-:-:S06]  /*0910*/  @!P4 IMAD.WIDE R64, R43, 0x4, R46 ;  /* 0x000000042b40c825 */ /* 0x001fcc00078e022e */
[----:B------:R-:W3:Y:S02]  /*0920*/  @!P4 LDG.E R65, desc[UR6][R64.64] ;  /* 0x000000064041c981 */ /* 0x000ee4000c1e1900 */
[----:B---3--:R-:W-:Y:S01]  /*0930*/  @!P4 HADD2 R9, R60, R65 ;  /* 0x000000413c09c230 */ /* 0x008fe20000000000 */
        /* <DEDUP_REMOVED lines=9> */
[----:B------:R-:W3:Y:S01]  /*09d0*/  @!P4 LDG.E R62, desc[UR6][R62.64] ;  /* 0x000000063e3ec981 */ /* 0x000ee2000c1e1900 */
[----:B0-----:R-:W-:-:S06]  /*09e0*/  @!P5 IMAD.WIDE R60, R51, 0x4, R46 ;  /* 0x00000004333cd825 */ /* 0x001fcc00078e022e */
[----:B------:R-:W2:Y:S02]  /*09f0*/  @!P5 LDG.E R61, desc[UR6][R60.64] ;  /* 0x000000063c3dd981 */ /* 0x000ea4000c1e1900 */
[----:B--2---:R-:W-:Y:S01]  /*0a00*/  @!P5 HFMA2.MMA R11, R58, 1, 1, R61 ;  /* 0x3c003c003a0bd835 */ /* 0x004fe2000000003d */
        /* <DEDUP_REMOVED lines=9> */
[----:B------:R-:W2:Y:S01]  /*0aa0*/  @!P5 LDG.E R64, desc[UR6][R64.64] ;  /* 0x000000064040d981 */ /* 0x000ea2000c1e1900 */
[----:B0-----:R-:W-:-:S06]  /*0ab0*/  @!P1 IMAD.WIDE R60, R71, 0x4, R46 ;  /* 0x00000004473c9825 */ /* 0x001fcc00078e022e */
[----:B------:R-:W5:Y:S02]  /*0ac0*/  @!P1 LDG.E R61, desc[UR6][R60.64] ;  /* 0x000000063c3d9981 */ /* 0x000f64000c1e1900 */
[----:B-----5:R-:W-:Y:S01]  /*0ad0*/  @!P1 HADD2 R12, R54, R61 ;  /* 0x0000003d360c9230 */ /* 0x020fe20000000000 */
[----:B------:R-:W-:-:S13]  /*0ae0*/  ISETP.GE.AND P1, PT, R75, UR10, PT ;  /* 0x0000000a4b007c0c */ /* 0x000fda000bf26270 */
[----:B------:R-:W0:Y:S01]  /*0af0*/  @!P1 LDC.64 R46, c[0x0][0x210] ;  /* 0x00008400ff2e9b82 */ /* 0x000e220000000a00 */
[----:B------:R-:W-:-:S04]  /*0b00*/  @!P1 IADD3 R59, P0, R75, UR4, RZ ;  /* 0x000000044b3b9c10 */ /* 0x000fc8000ff1e0ff */
[----:B------:R-:W-:Y:S02]  /*0b10*/  @!P1 LEA.HI.X.SX32 R66, R75, UR5, 0x1, P0 ;  /* 0x000000054b429c11 */ /* 0x000fe400080f0eff */
[----:B0-----:R-:W-:-:S04]  /*0b20*/  @!P1 LEA R58, P0, R59, R46, 0x2 ;  /* 0x0000002e3b3a9211 */ /* 0x001fc800078010ff */
[----:B------:R-:W-:Y:S02]  /*0b30*/  @!P1 LEA.HI.X R59, R59, R47, R66, 0x2, P0 ;  /* 0x0000002f3b3b9211 */ /* 0x000fe400000f1442 */
[----:B------:R-:W0:Y:S01]  /*0b40*/  @!P2 LDC.64 R46, c[0x0][0x220] ;  /* 0x00008800ff2eab82 */ /* 0x000e220000000a00 */
[----:B------:R-:W-:-:S03]  /*0b50*/  ULDC UR8, c[0x0][0x0] ;  /* 0x0000000000087ab9 */ /* 0x000fc60000000800 */
[----:B------:R-:W5:Y:S01]  /*0b60*/  @!P1 LDG.E R59, desc[UR6][R58.64] ;  /* 0x000000063a3b9981 */ /* 0x000f62000c1e1900 */
[----:B0-----:R-:W-:-:S06]  /*0b70*/  @!P2 IMAD.WIDE R66, R67, 0x4, R46 ;  /* 0x000000044342a825 */ /* 0x001fcc00078e022e */
[----:B------:R-:W4:Y:S01]  /*0b80*/  @!P2 LDG.E R67, desc[UR6][R66.64] ;  /* 0x000000064243a981 */ /* 0x000f22000c1e1900 */
[----:B------:R-:W-:Y:S01]  /*0b90*/  IADD3 R71, R75, UR8, RZ ;  /* 0x000000084b477c10 */ /* 0x000fe2000fffe0ff */
[----:B----4-:R-:W-:-:S03]  /*0ba0*/  @!P2 HFMA2.MMA R13, R56, 1, 1, R67 ;  /* 0x3c003c00380da835 */ /* 0x010fc60000000043 */
        /* <DEDUP_REMOVED lines=8> */
[----:B------:R-:W-:Y:S02]  /*0c30*/  P2R R43, PR, RZ, 0x10 ;  /* 0x00000010ff2b7803 */ /* 0x000fe40000000000 */
[----:B------:R-:W-:Y:S01]  /*0c40*/  P2R R51, PR, RZ, 0x20 ;  /* 0x00000020ff337803 */ /* 0x000fe20000000000 */
[----:B------:R-:W4:Y:S01]  /*0c50*/  @!P2 LDG.E R61, desc[UR6][R60.64] ;  /* 0x000000063c3da981 */ /* 0x000f22000c1e1900 */
[----:B0-----:R-:W-:-:S06]  /*0c60*/  @!P3 IMAD.WIDE R56, R69, 0x4, R46 ;  /* 0x000000044538b825 */ /* 0x001fcc00078e022e */
[----:B------:R-:W3:Y:S01]  /*0c70*/  @!P3 LDG.E R57, desc[UR6][R56.64] ;  /* 0x000000063839b981 */ /* 0x000ee2000c1e1900 */
[----:B------:R-:W-:Y:S01]  /*0c80*/  IADD3 R73, R71, UR8, RZ ;  /* 0x0000000847497c10 */ /* 0x000fe2000fffe0ff */
[----:B---3--:R-:W-:-:S03]  /*0c90*/  @!P3 HADD2 R14, R48, R57 ;  /* 0x00000039300eb230 */ /* 0x008fc60000000000 */
        /* <DEDUP_REMOVED lines=9> */
[----:B------:R-:W3:Y:S05]  /*0d30*/  @!P3 LDG.E R48, desc[UR6][R48.64] ;  /* 0x000000063030b981 */ /* 0x000eea000c1e1900 */
[----:B------:R-:W1:Y:S01]  /*0d40*/  @!P4 LDC.64 R46, c[0x0][0x220] ;  /* 0x00008800ff2ecb82 */ /* 0x000e620000000a00 */
[----:B0-----:R-:W-:-:S06]  /*0d50*/  @!P5 IMAD.WIDE R66, R77, 0x4, R66 ;  /* 0x000000044d42d825 */ /* 0x001fcc00078e0242 */
[----:B------:R-:W2:Y:S01]  /*0d60*/  @!P5 LDG.E R67, desc[UR6][R66.64] ;  /* 0x000000064243d981 */ /* 0x000ea2000c1e1900 */
[----:B-1----:R-:W-:-:S06]  /*0d70*/  @!P4 IMAD.WIDE R68, R45, 0x4, R46 ;  /* 0x000000042d44c825 */ /* 0x002fcc00078e022e */
[----:B------:R-:W5:Y:S01]  /*0d80*/  @!P4 LDG.E R69, desc[UR6][R68.64] ;  /* 0x000000064445c981 */ /* 0x000f62000c1e1900 */
[----:B------:R-:W-:Y:S01]  /*0d90*/  IADD3 R77, R73, UR8, RZ ;  /* 0x00000008494d7c10 */ /* 0x000fe2000fffe0ff */
[----:B--2---:R-:W-:Y:S02]  /*0da0*/  @!P5 HADD2 R16, R64, R67 ;  /* 0x000000434010d230 */ /* 0x004fe40000000000 */
[----:B------:R-:W0:Y:S01]  /*0db0*/  @!P1 LDC.64 R64, c[0x0][0x220] ;  /* 0x00008800ff409b82 */ /* 0x000e220000000a00 */
[----:B-----5:R-:W-:Y:S01]  /*0dc0*/  @!P4 HFMA2.MMA R15, R62, 1, 1, R69 ;  /* 0x3c003c003e0fc835 */ /* 0x020fe20000000045 */
[----:B------:R-:W-:-:S06]  /*0dd0*/  ULDC UR8, c[0x0][0x0] ;  /* 0x0000000000087ab9 */ /* 0x000fcc0000000800 */
[----:B------:R-:W1:Y:S01]  /*0de0*/  @!P2 LDC.64 R66, c[0x0][0x220] ;  /* 0x00008800ff42ab82 */ /* 0x000e620000000a00 */
[----:B0-----:R-:W-:-:S06]  /*0df0*/  @!P1 IMAD.WIDE R64, R75, 0x4, R64 ;  /* 0x000000044b409825 */ /* 0x001fcc00078e0240 */
[----:B------:R-:W2:Y:S01]  /*0e00*/  @!P1 LDG.E R64, desc[UR6][R64.64] ;  /* 0x0000000640409981 */ /* 0x000ea2000c1e1900 */
[----:B------:R-:W-:-:S13]  /*0e10*/  ISETP.GE.AND P4, PT, R77, UR10, PT ;  /* 0x0000000a4d007c0c */ /* 0x000fda000bf86270 */
[----:B------:R-:W0:Y:S01]  /*0e20*/  @!P4 LDC.64 R46, c[0x0][0x210] ;  /* 0x00008400ff2ecb82 */ /* 0x000e220000000a00 */
[----:B------:R-:W-:-:S04]  /*0e30*/  IADD3 R79, R77, UR8, RZ ;  /* 0x000000084d4f7c10 */ /* 0x000fc8000fffe0ff */
[----:B------:R-:W-:Y:S02]  /*0e40*/  ISETP.GE.AND P5, PT, R79, UR10, PT ;  /* 0x0000000a4f007c0c */ /* 0x000fe4000bfa6270 */
[----:B------:R-:W-:-:S04]  /*0e50*/  @!P4 IADD3 R63, P0, R77, UR4, RZ ;  /* 0x000000044d3fcc10 */ /* 0x000fc8000ff1e0ff */
[----:B------:R-:W-:Y:S02]  /*0e60*/  @!P4 LEA.HI.X.SX32 R70, R77, UR5, 0x1, P0 ;  /* 0x000000054d46cc11 */ /* 0x000fe400080f0eff */
[----:B0-----:R-:W-:-:S04]  /*0e70*/  @!P4 LEA R62, P0, R63, R46, 0x2 ;  /* 0x0000002e3f3ec211 */ /* 0x001fc800078010ff */
[----:B------:R-:W-:Y:S02]  /*0e80*/  @!P4 LEA.HI.X R63, R63, R47, R70, 0x2, P0 ;  /* 0x0000002f3f3fc211 */ /* 0x000fe400000f1446 */
[----:B------:R-:W0:Y:S01]  /*0e90*/  @!P5 LDC.64 R46, c[0x0][0x210] ;  /* 0x00008400ff2edb82 */ /* 0x000e220000000a00 */
[----:B------:R-:W-:Y:S01]  /*0ea0*/  ULDC UR8, c[0x0][0x0] ;  /* 0x0000000000087ab9 */ /* 0x000fe20000000800 */
[----:B------:R-:W-:Y:S01]  /*0eb0*/  @!P5 IADD3 R69, P0, R79, UR4, RZ ;  /* 0x000000044f45dc10 */ /* 0x000fe2000ff1e0ff */
[----:B-1----:R-:W-:Y:S01]  /*0ec0*/  @!P2 IMAD.WIDE R66, R71, 0x4, R66 ;  /* 0x000000044742a825 */ /* 0x002fe200078e0242 */
[----:B------:R-:W5:Y:S02]  /*0ed0*/  @!P4 LDG.E R63, desc[UR6][R62.64] ;  /* 0x000000063e3fc981 */ /* 0x000f64000c1e1900 */
[----:B------:R-:W-:-:S03]  /*0ee0*/  @!P5 LEA.HI.X.SX32 R70, R79, UR5, 0x1, P0 ;  /* 0x000000054f46dc11 */ /* 0x000fc600080f0eff */
[----:B------:R-:W4:Y:S01]  /*0ef0*/  @!P2 LDG.E R66, desc[UR6][R66.64] ;  /* 0x000000064242a981 */ /* 0x000f22000c1e1900 */
[----:B0-----:R-:W-:-:S04]  /*0f00*/  @!P5 LEA R68, P0, R69, R46, 0x2 ;  /* 0x0000002e4544d211 */ /* 0x001fc800078010ff */
[----:B------:R-:W-:-:S05]  /*0f10*/  @!P5 LEA.HI.X R69, R69, R47, R70, 0x2, P0 ;  /* 0x0000002f4545d211 */ /* 0x000fca00000f1446 */
[----:B------:R-:W5:Y:S01]  /*0f20*/  @!P5 LDG.E R68, desc[UR6][R68.64] ;  /* 0x000000064444d981 */ /* 0x000f62000c1e1900 */
[----:B--2---:R-:W-:Y:S01]  /*0f30*/  @!P1 HFMA2.MMA R17, R59, 1, 1, R64 ;  /* 0x3c003c003b119835 */ /* 0x004fe20000000040 */
[----:B------:R-:W-:-:S04]  /*0f40*/  IADD3 R59, R79, UR8, RZ ;  /* 0x000000084f3b7c10 */ /* 0x000fc8000fffe0ff */
[----:B------:R-:W-:-:S13]  /*0f50*/  ISETP.GE.AND P1, PT, R59, UR10, PT ;  /* 0x0000000a3b007c0c */ /* 0x000fda000bf26270 */
[----:B------:R-:W0:Y:S01]  /*0f60*/  @!P1 LDC.64 R46, c[0x0][0x210] ;  /* 0x00008400ff2e9b82 */ /* 0x000e220000000a00 */
[----:B------:R-:W-:-:S04]  /*0f70*/  @!P1 IADD3 R70, P0, R59, UR4, RZ ;  /* 0x000000043b469c10 */ /* 0x000fc8000ff1e0ff */
[----:B------:R-:W-:Y:S02]  /*0f80*/  @!P1 LEA.HI.X.SX32 R71, R59, UR5, 0x1, P0 ;  /* 0x000000053b479c11 */ /* 0x000fe400080f0eff */
[----:B0-----:R-:W-:-:S04]  /*0f90*/  @!P1 LEA R64, P0, R70, R46, 0x2 ;  /* 0x0000002e46409211 */ /* 0x001fc800078010ff */
[----:B------:R-:W-:Y:S02]  /*0fa0*/  @!P1 LEA.HI.X R65, R70, R47, R71, 0x2, P0 ;  /* 0x0000002f46419211 */ /* 0x000fe400000f1447 */
[----:B------:R-:W0:Y:S01]  /*0fb0*/  @!P3 LDC.64 R70, c[0x0][0x220] ;  /* 0x00008800ff46bb82 */ /* 0x000e220000000a00 */
[----:B----4-:R-:W-:Y:S01]  /*0fc0*/  @!P2 HADD2 R18, R61, R66 ;  /* 0x000000423d12a230 */ /* 0x010fe20000000000 */
[----:B------:R-:W-:Y:S01]  /*0fd0*/  ULDC UR8, c[0x0][0x0] ;  /* 0x0000000000087ab9 */ /* 0x000fe20000000800 */
[----:B------:R-:W-:-:S05]  /*0fe0*/  P2R R55, PR, RZ, 0x4 ;  /* 0x00000004ff377803 */ /* 0x000fca0000000000 */
[----:B------:R-:W1:Y:S01]  /*0ff0*/  @!P4 LDC.64 R66, c[0x0][0x220] ;  /* 0x00008800ff42cb82 */ /* 0x000e620000000a00 */
[----:B------:R-:W-:Y:S01]  /*1000*/  P2R R56, PR, RZ, 0x8 ;  /* 0x00000008ff387803 */ /* 0x000fe20000000000 */
[----:B------:R-:W2:Y:S01]  /*1010*/  @!P1 LDG.E R65, desc[UR6][R64.64] ;  /* 0x0000000640419981 */ /* 0x000ea2000c1e1900 */
[----:B0-----:R-:W-:-:S06]  /*1020*/  @!P3 IMAD.WIDE R70, R73, 0x4, R70 ;  /* 0x000000044946b825 */ /* 0x001fcc00078e0246 */
[----:B------:R-:W3:Y:S01]  /*1030*/  @!P3 LDG.E R71, desc[UR6][R70.64] ;  /* 0x000000064647b981 */ /* 0x000ee2000c1e1900 */
[----:B-1----:R-:W-:-:S06]  /*1040*/  @!P4 IMAD.WIDE R66, R77, 0x4, R66 ;  /* 0x000000044d42c825 */ /* 0x002fcc00078e0242 */
[----:B------:R-:W5:Y:S01]  /*1050*/  @!P4 LDG.E R66, desc[UR6][R66.64] ;  /* 0x000000064242c981 */ /* 0x000f62000c1e1900 */
[----:B------:R-:W-:-:S04]  /*1060*/  IADD3 R75, R59, UR8, RZ ;  /* 0x000000083b4b7c10 */ /* 0x000fc8000fffe0ff */
[----:B------:R-:W-:Y:S01]  /*1070*/  ISETP.GE.AND P2, PT, R75, UR10, PT ;  /* 0x0000000a4b007c0c */ /* 0x000fe2000bf46270 */
[----:B------:R-:W-:-:S12]  /*1080*/  ULDC UR8, c[0x0][0x0] ;  /* 0x0000000000087ab9 */ /* 0x000fd80000000800 */
[----:B------:R-:W0:Y:S01]  /*1090*/  @!P2 LDC.64 R46, c[0x0][0x210] ;  /* 0x00008400ff2eab82 */ /* 0x000e220000000a00 */
[C---:B------:R-:W-:Y:S02]  /*10a0*/  IADD3 R77, R75.reuse, UR8, RZ ;  /* 0x000000084b4d7c10 */ /* 0x040fe4000fffe0ff */
[----:B------:R-:W-:-:S04]  /*10b0*/  @!P2 IADD3 R73, P0, R75, UR4, RZ ;  /* 0x000000044b49ac10 */ /* 0x000fc8000ff1e0ff */
[----:B------:R-:W-:Y:S01]  /*10c0*/  @!P2 LEA.HI.X.SX32 R74, R75, UR5, 0x1, P0 ;  /* 0x000000054b4aac11 */ /* 0x000fe200080f0eff */
[----:B---3--:R-:W-:Y:S02]  /*10d0*/  @!P3 HFMA2.MMA R19, R48, 1, 1, R71 ;  /* 0x3c003c003013b835 */ /* 0x008fe40000000047 */
[----:B------:R-:W1:Y:S02]  /*10e0*/  @!P5 LDC.64 R70, c[0x0][0x220] ;  /* 0x00008800ff46db82 */ /* 0x000e640000000a00 */
[----:B-1----:R-:W-:-:S06]  /*10f0*/  @!P5 IMAD.WIDE R70, R79, 0x4, R70 ;  /* 0x000000044f46d825 */ /* 0x002fcc00078e0246 */
[----:B------:R-:W3:Y:S01]  /*1100*/  @!P5 LDG.E R71, desc[UR6][R70.64] ;  /* 0x000000064647d981 */ /* 0x000ee2000c1e1900 */
[----:B------:R-:W-:Y:S02]  /*1110*/  ISETP.GE.AND P3, PT, R77, UR10, PT ;  /* 0x0000000a4d007c0c */ /* 0x000fe4000bf66270 */
[----:B0-----:R-:W-:-:S04]  /*1120*/  @!P2 LEA R72, P0, R73, R46, 0x2 ;  /* 0x0000002e4948a211 */ /* 0x001fc800078010ff */
[----:B------:R-:W-:Y:S01]  /*1130*/  @!P2 LEA.HI.X R73, R73, R47, R74, 0x2, P0 ;  /* 0x0000002f4949a211 */ /* 0x000fe200000f144a */
[----:B------:R-:W-:-:S06]  /*1140*/  ULDC UR8, c[0x0][0x0] ;  /* 0x0000000000087ab9 */ /* 0x000fcc0000000800 */
[----:B------:R-:W0:Y:S01]  /*1150*/  @!P3 LDC.64 R46, c[0x0][0x210] ;  /* 0x00008400ff2ebb82 */ /* 0x000e220000000a00 */
[----:B------:R-:W-:Y:S01]  /*1160*/  IADD3 R83, R77, UR8, RZ ;  /* 0x000000084d537c10 */ /* 0x000fe2000fffe0ff */
[----:B-----5:R-:W-:Y:S01]  /*1170*/  @!P4 HADD2 R20, R63, R66 ;  /* 0x000000423f14c230 */ /* 0x020fe20000000000 */
[----:B------:R-:W-:Y:S01]  /*1180*/  P2R R57, PR, RZ, 0x10 ;  /* 0x00000010ff397803 */ /* 0x000fe20000000000 */
[----:B------:R-:W4:Y:S01]  /*1190*/  @!P2 LDG.E R72, desc[UR6][R72.64] ;  /* 0x000000064848a981 */ /* 0x000f22000c1e1900 */
[----:B------:R-:W-:Y:S02]  /*11a0*/  ISETP.GE.AND P4, PT, R83, UR10, PT ;  /* 0x0000000a53007c0c */ /* 0x000fe4000bf86270 */
[----:B------:R-:W-:-:S04]  /*11b0*/  @!P3 IADD3 R49, P0, R77, UR4, RZ ;  /* 0x000000044d31bc10 */ /* 0x000fc8000ff1e0ff */
[----:B------:R-:W-:Y:S02]  /*11c0*/  @!P3 LEA.HI.X.SX32 R74, R77, UR5, 0x1, P0 ;  /* 0x000000054d4abc11 */ /* 0x000fe400080f0eff */
[----:B0-----:R-:W-:-:S04]  /*11d0*/  @!P3 LEA R48, P0, R49, R46, 0x2 ;  /* 0x0000002e3130b211 */ /* 0x001fc800078010ff */
[----:B------:R-:W-:Y:S02]  /*11e0*/  @!P3 LEA.HI.X R49, R49, R47, R74, 0x2, P0 ;  /* 0x0000002f3131b211 */ /* 0x000fe400000f144a */
[----:B------:R-:W0:Y:S01]  /*11f0*/  @!P4 LDC.64 R46, c[0x0][0x210] ;  /* 0x00008400ff2ecb82 */ /* 0x000e220000000a00 */
[C---:B------:R-:W-:Y:S01]  /*1200*/  @!P4 IADD3 R74, P0, R83.reuse, UR4, RZ ;  /* 0x00000004534acc10 */ /* 0x040fe2000ff1e0ff */
[----:B------:R-:W-:Y:S01]  /*1210*/  ULDC UR8, c[0x0][0x0] ;  /* 0x0000000000087ab9 */ /* 0x000fe20000000800 */
[----:B------:R-:W-:Y:S01]  /*1220*/  P2R R58, PR, RZ, 0x20 ;  /* 0x00000020ff3a7803 */ /* 0x000fe20000000000 */
[----:B------:R-:W5:Y:S01]  /*1230*/  @!P3 LDG.E R48, desc[UR6][R48.64] ;  /* 0x000000063030b981 */ /* 0x000f62000c1e1900 */
[C---:B------:R-:W-:Y:S02]  /*1240*/  @!P4 LEA.HI.X.SX32 R76, R83.reuse, UR5, 0x1, P0 ;  /* 0x00000005534ccc11 */ /* 0x040fe400080f0eff */
[----:B------:R-:W-:Y:S02]  /*1250*/  IADD3 R81, R83, UR8, RZ ;  /* 0x0000000853517c10 */ /* 0x000fe4000fffe0ff */
[----:B0-----:R-:W-:-:S04]  /*1260*/  @!P4 LEA R66, P0, R74, R46, 0x2 ;  /* 0x0000002e4a42c211 */ /* 0x001fc800078010ff */
[----:B------:R-:W-:Y:S02]  /*1270*/  @!P4 LEA.HI.X R67, R74, R47, R76, 0x2, P0 ;  /* 0x0000002f4a43c211 */ /* 0x000fe400000f144c */
[----:B------:R-:W0:Y:S01]  /*1280*/  @!P1 LDC.64 R46, c[0x0][0x220] ;  /* 0x00008800ff2e9b82 */ /* 0x000e220000000a00 */
[----:B---3--:R-:W-:Y:S01]  /*1290*/  @!P5 HFMA2.MMA R21, R68, 1, 1, R71 ;  /* 0x3c003c004415d835 */ /* 0x008fe20000000047 */
[----:B------:R-:W-:Y:S01]  /*12a0*/  ISETP.GE.AND P5, PT, R81, UR10, PT ;  /* 0x0000000a51007c0c */ /* 0x000fe2000bfa6270 */
[----:B0-----:R-:W-:Y:S01]  /*12b0*/  @!P1 IMAD.WIDE R78, R59, 0x4, R46 ;  /* 0x000000043b4e9825 */ /* 0x001fe200078e022e */
[----:B------:R-:W-:Y:S01]  /*12c0*/  ULDC UR8, c[0x0][0x0] ;  /* 0x0000000000087ab9 */ /* 0x000fe20000000800 */
[----:B------:R-:W-:Y:S01]  /*12d0*/  P2R R60, PR, RZ, 0x2 ;  /* 0x00000002ff3c7803 */ /* 0x000fe20000000000 */
[----:B------:R-:W3:Y:S04]  /*12e0*/  @!P4 LDG.E R66, desc[UR6][R66.64] ;  /* 0x000000064242c981 */ /* 0x000ee8000c1e1900 */
[----:B------:R0:W2:Y:S05]  /*12f0*/  @!P1 LDG.E R78, desc[UR6][R78.64] ;  /* 0x000000064e4e9981 */ /* 0x0000aa000c1e1900 */
[----:B------:R-:W1:Y:S01]  /*1300*/  @!P5 LDC.64 R46, c[0x0][0x210] ;  /* 0x00008400ff2edb82 */ /* 0x000e620000000a00 */
[----:B------:R-:W-:-:S04]  /*1310*/  @!P5 IADD3 R69, P0, R81, UR4, RZ ;  /* 0x000000045145dc10 */ /* 0x000fc8000ff1e0ff */
[----:B------:R-:W-:Y:S02]  /*1320*/  @!P5 LEA.HI.X.SX32 R74, R81, UR5, 0x1, P0 ;  /* 0x00000005514adc11 */ /* 0x000fe400080f0eff */
[----:B-1----:R-:W-:-:S04]  /*1330*/  @!P5 LEA R68, P0, R69, R46, 0x2 ;  /* 0x0000002e4544d211 */ /* 0x002fc800078010ff */
[----:B------:R-:W-:Y:S02]  /*1340*/  @!P5 LEA.HI.X R69, R69, R47, R74, 0x2, P0 ;  /* 0x0000002f4545d211 */ /* 0x000fe400000f144a */
[----:B------:R-:W1:Y:S01]  /*1350*/  @!P2 LDC.64 R46, c[0x0][0x220] ;  /* 0x00008800ff2eab82 */ /* 0x000e620000000a00 */
[----:B0-----:R-:W-:Y:S02]  /*1360*/  IADD3 R79, R81, UR8, RZ ;  /* 0x00000008514f7c10 */ /* 0x001fe4000fffe0ff */
[----:B------:R-:W-:Y:S01]  /*1370*/  P2R R61, PR, RZ, 0x4 ;  /* 0x00000004ff3d7803 */ /* 0x000fe20000000000 */
[----:B------:R-:W3:Y:S01]  /*1380*/  @!P5 LDG.E R68, desc[UR6][R68.64] ;  /* 0x000000064444d981 */ /* 0x000ee2000c1e1900 */
[----:B-1----:R-:W-:-:S06]  /*1390*/  @!P2 IMAD.WIDE R74, R75, 0x4, R46 ;  /* 0x000000044b4aa825 */ /* 0x002fcc00078e022e */
[----:B------:R-:W4:Y:S01]  /*13a0*/  @!P2 LDG.E R75, desc[UR6][R74.64] ;  /* 0x000000064a4ba981 */ /* 0x000f22000c1e1900 */
[----:B------:R-:W-:-:S13]  /*13b0*/  ISETP.GE.AND P0, PT, R79, UR10, PT ;  /* 0x0000000a4f007c0c */ /* 0x000fda000bf06270 */
[----:B------:R-:W0:Y:S01]  /*13c0*/  @!P0 LDC.64 R46, c[0x0][0x210] ;  /* 0x00008400ff2e8b82 */ /* 0x000e220000000a00 */
[----:B--2---:R-:W-:Y:S01]  /*13d0*/  @!P1 HADD2 R22, R65, R78 ;  /* 0x0000004e41169230 */ /* 0x004fe20000000000 */
[----:B------:R-:W-:-:S04]  /*13e0*/  @!P0 IADD3 R65, P1, R79, UR4, RZ ;  /* 0x000000044f418c10 */ /* 0x000fc8000ff3e0ff */
[----:B------:R-:W-:Y:S02]  /*13f0*/  @!P0 LEA.HI.X.SX32 R76, R79, UR5, 0x1, P1 ;  /* 0x000000054f4c8c11 */ /* 0x000fe400088f0eff */
[----:B0-----:R-:W-:-:S04]  /*1400*/  @!P0 LEA R70, P1, R65, R46, 0x2 ;  /* 0x0000002e41468211 */ /* 0x001fc800078210ff */
[----:B------:R-:W-:Y:S02]  /*1410*/  @!P0 LEA.HI.X R71, R65, R47, R76, 0x2, P1 ;  /* 0x0000002f41478211 */ /* 0x000fe400008f144c */
[----:B------:R-:W0:Y:S01]  /*1420*/  @!P3 LDC.64 R46, c[0x0][0x220] ;  /* 0x00008800ff2ebb82 */ /* 0x000e220000000a00 */
[----:B------:R-:W-:Y:S01]  /*1430*/  ULDC UR8, c[0x0][0x0] ;  /* 0x0000000000087ab9 */ /* 0x000fe20000000800 */
[----:B------:R-:W-:Y:S01]  /*1440*/  P2R R62, PR, RZ, 0x8 ;  /* 0x00000008ff3e7803 */ /* 0x000fe20000000000 */
[----:B------:R-:W2:Y:S01]  /*1450*/  @!P0 LDG.E R70, desc[UR6][R70.64] ;  /* 0x0000000646468981 */ /* 0x000ea2000c1e1900 */
[----:B----4-:R-:W-:Y:S01]  /*1460*/  @!P2 HFMA2.MMA R23, R72, 1, 1, R75 ;  /* 0x3c003c004817a835 */ /* 0x010fe2000000004b */
[----:B0-----:R-:W-:-:S06]  /*1470*/  @!P3 IMAD.WIDE R74, R77, 0x4, R46 ;  /* 0x000000044d4ab825 */ /* 0x001fcc00078e022e */
[----:B------:R-:W5:Y:S01]  /*1480*/  @!P3 LDG.E R75, desc[UR6][R74.64] ;  /* 0x000000064a4bb981 */ /* 0x000f62000c1e1900 */
        /* <DEDUP_REMOVED lines=8> */
[----:B------:R-:W-:Y:S02]  /*1510*/  ULDC UR8, c[0x0][0x0] ;  /* 0x0000000000087ab9 */ /* 0x000fe40000000800 */
[----:B------:R-:W-:Y:S01]  /*1520*/  IADD3 R65, R77, UR8, RZ ;  /* 0x000000084d417c10 */ /* 0x000fe2000fffe0ff */
[----:B------:R-:W4:Y:S03]  /*1530*/  @!P1 LDG.E R72, desc[UR6][R72.64] ;  /* 0x0000000648489981 */ /* 0x000f26000c1e1900 */
[----:B------:R-:W-:Y:S01]  /*1540*/  ISETP.GE.AND P2, PT, R65, UR10, PT ;  /* 0x0000000a41007c0c */ /* 0x000fe2000bf46270 */
[----:B-----5:R-:W-:-:S02]  /*1550*/  @!P3 HADD2 R24, R48, R75 ;  /* 0x0000004b3018b230 */ /* 0x020fc40000000000 */
[----:B0-----:R-:W-:-:S10]  /*1560*/  @!P4 IMAD.WIDE R74, R83, 0x4, R46 ;  /* 0x00000004534ac825 */ /* 0x001fd400078e022e */
[----:B------:R-:W0:Y:S01]  /*1570*/  @!P2 LDC.64 R46, c[0x0][0x210] ;  /* 0x00008400ff2eab82 */ /* 0x000e220000000a00 */
[----:B------:R-:W3:Y:S01]  /*1580*/  @!P4 LDG.E R75, desc[UR6][R74.64] ;  /* 0x000000064a4bc981 */ /* 0x000ee2000c1e1900 */
[----:B------:R-:W-:-:S04]  /*1590*/  @!P2 IADD3 R49, P3, R65, UR4, RZ ;  /* 0x000000044131ac10 */ /* 0x000fc8000ff7e0ff */
[----:B------:R-:W-:Y:S02]  /*15a0*/  @!P2 LEA.HI.X.SX32 R76, R65, UR5, 0x1, P3 ;  /* 0x00000005414cac11 */ /* 0x000fe400098f0eff */
[----:B0-----:R-:W-:-:S04]  /*15b0*/  @!P2 LEA R48, P3, R49, R46, 0x2 ;  /* 0x0000002e3130a211 */ /* 0x001fc800078610ff */
[----:B------:R-:W-:Y:S02]  /*15c0*/  @!P2 LEA.HI.X R49, R49, R47, R76, 0x2, P3 ;  /* 0x0000002f3131a211 */ /* 0x000fe400018f144c */
[----:B------:R-:W0:Y:S01]  /*15d0*/  @!P5 LDC.64 R46, c[0x0][0x220] ;  /* 0x00008800ff2edb82 */ /* 0x000e220000000a00 */
[----:B------:R-:W-:Y:S01]  /*15e0*/  ULDC UR8, c[0x0][0x0] ;  /* 0x0000000000087ab9 */ /* 0x000fe20000000800 */
[----:B------:R-:W-:Y:S01]  /*15f0*/  P2R R63, PR, RZ, 0x10 ;  /* 0x00000010ff3f7803 */ /* 0x000fe20000000000 */
[----:B------:R-:W5:Y:S01]  /*1600*/  @!P2 LDG.E R48, desc[UR6][R48.64] ;  /* 0x000000063030a981 */ /* 0x000f62000c1e1900 */
[----:B---3--:R-:W-:Y:S01]  /*1610*/  @!P4 HFMA2.MMA R25, R66, 1, 1, R75 ;  /* 0x3c003c004219c835 */ /* 0x008fe2000000004b */
        /* <DEDUP_REMOVED lines=12> */
[----:B------:R1:W5:Y:S03]  /*16e0*/  @!P3 LDG.E R82, desc[UR6][R66.64] ;  /* 0x000000064252b981 */ /* 0x000366000c1e1900 */
[----:B------:R-:W-:Y:S01]  /*16f0*/  ISETP.GE.AND P4, PT, R85, UR10, PT ;  /* 0x0000000a55007c0c */ /* 0x000fe2000bf86270 */
[----:B---3--:R-:W-:-:S02]  /*1700*/  @!P5 HADD2 R26, R68, R75 ;  /* 0x0000004b441ad230 */ /* 0x008fc40000000000 */
[----:B0-----:R-:W-:-:S10]  /*1710*/  @!P0 IMAD.WIDE R74, R79, 0x4, R46 ;  /* 0x000000044f4a8825 */ /* 0x001fd400078e022e */
[----:B------:R-:W0:Y:S01]  /*1720*/  @!P4 LDC.64 R46, c[0x0][0x210] ;  /* 0x00008400ff2ecb82 */ /* 0x000e220000000a00 */
[----:B------:R-:W2:Y:S01]  /*1730*/  @!P0 LDG.E R75, desc[UR6][R74.64] ;  /* 0x000000064a4b8981 */ /* 0x000ea2000c1e1900 */
[----:B------:R-:W-:Y:S02]  /*1740*/  P2R R64, PR, RZ, 0x20 ;  /* 0x00000020ff407803 */ /* 0x000fe40000000000 */
[----:B------:R-:W-:-:S04]  /*1750*/  @!P4 IADD3 R69, P5, R85, UR4, RZ ;  /* 0x000000045545cc10 */ /* 0x000fc8000ffbe0ff */
[----:B------:R-:W-:Y:S02]  /*1760*/  @!P4 LEA.HI.X.SX32 R76, R85, UR5, 0x1, P5 ;  /* 0x00000005554ccc11 */ /* 0x000fe4000a8f0eff */
[----:B0-----:R-:W-:-:S04]  /*1770*/  @!P4 LEA R68, P5, R69, R46, 0x2 ;  /* 0x0000002e4544c211 */ /* 0x001fc800078a10ff */
[----:B------:R-:W-:Y:S02]  /*1780*/  @!P4 LEA.HI.X R69, R69, R47, R76, 0x2, P5 ;  /* 0x0000002f4545c211 */ /* 0x000fe400028f144c */
[----:B------:R-:W0:Y:S01]  /*1790*/  @!P1 LDC.64 R46, c[0x0][0x220] ;  /* 0x00008800ff2e9b82 */ /* 0x000e220000000a00 */
[----:B------:R-:W-:Y:S02]  /*17a0*/  ULDC UR8, c[0x0][0x0] ;  /* 0x0000000000087ab9 */ /* 0x000fe40000000800 */
[----:B------:R-:W-:Y:S01]  /*17b0*/  IADD3 R83, R85, UR8, RZ ;  /* 0x0000000855537c10 */ /* 0x000fe2000fffe0ff */
[----:B------:R-:W-:Y:S01]  /*17c0*/  ULDC.64 UR8, c[0x0][0x210] ;  /* 0x0000840000087ab9 */ /* 0x000fe20000000a00 */
[----:B--2---:R-:W-:Y:S01]  /*17d0*/  @!P0 HFMA2.MMA R27, R70, 1, 1, R75 ;  /* 0x3c003c00461b8835 */ /* 0x004fe2000000004b */
[----:B0-----:R-:W-:Y:S01]  /*17e0*/  @!P1 IMAD.WIDE R74, R77, 0x4, R46 ;  /* 0x000000044d4a9825 */ /* 0x001fe200078e022e */
[----:B------:R-:W-:Y:S01]  /*17f0*/  P2R R39, PR, RZ, 0x40 ;  /* 0x00000040ff277803 */ /* 0x000fe20000000000 */
[----:B------:R-:W2:Y:S04]  /*1800*/  @!P4 LDG.E R69, desc[UR6][R68.64] ;  /* 0x000000064445c981 */ /* 0x000ea8000c1e1900 */
[----:B------:R-:W4:Y:S01]  /*1810*/  @!P1 LDG.E R75, desc[UR6][R74.64] ;  /* 0x000000064a4b9981 */ /* 0x000f22000c1e1900 */
[----:B------:R-:W-:-:S13]  /*1820*/  ISETP.GE.AND P5, PT, R83, UR10, PT ;  /* 0x0000000a53007c0c */ /* 0x000fda000bfa6270 */
[----:B------:R-:W0:Y:S01]  /*1830*/  @!P5 LDC.64 R46, c[0x0][0x210] ;  /* 0x00008400ff2edb82 */ /* 0x000e220000000a00 */
[----:B------:R-:W-:-:S04]  /*1840*/  @!P5 IADD3 R71, P6, R83, UR4, RZ ;  /* 0x000000045347dc10 */ /* 0x000fc8000ffde0ff */
[----:B------:R-:W-:Y:S02]  /*1850*/  @!P5 LEA.HI.X.SX32 R78, R83, UR5, 0x1, P6 ;  /* 0x00000005534edc11 */ /* 0x000fe4000b0f0eff */
[----:B------:R-:W-:Y:S01]  /*1860*/  P2R R76, PR, RZ, 0x1 ;  /* 0x00000001ff4c7803 */ /* 0x000fe20000000000 */
[----:B------:R-:W-:Y:S01]  /*1870*/  ULDC UR11, c[0x0][0x0] ;  /* 0x00000000000b7ab9 */ /* 0x000fe20000000800 */
[----:B-1----:R-:W1:Y:S01]  /*1880*/  @!P5 LDC.64 R66, c[0x0][0x220] ;  /* 0x00008800ff42db82 */ /* 0x002e620000000a00 */
[----:B0-----:R-:W-:-:S04]  /*1890*/  @!P5 LEA R70, P6, R71, R46, 0x2 ;  /* 0x0000002e4746d211 */ /* 0x001fc800078c10ff */
[----:B------:R-:W-:-:S03]  /*18a0*/  @!P5 LEA.HI.X R71, R71, R47, R78, 0x2, P6 ;  /* 0x0000002f4747d211 */ /* 0x000fc600030f144e */
[----:B------:R-:W0:Y:S01]  /*18b0*/  @!P2 LDC.64 R46, c[0x0][0x220] ;  /* 0x00008800ff2eab82 */ /* 0x000e220000000a00 */
[----:B----4-:R-:W-:Y:S02]  /*18c0*/  @!P1 HADD2 R28, R72, R75 ;  /* 0x0000004b481c9230 */ /* 0x010fe40000000000 */
[----:B0-----:R-:W-:Y:S01]  /*18d0*/  @!P2 IMAD.WIDE R72, R65, 0x4, R46 ;  /* 0x000000044148a825 */ /* 0x001fe200078e022e */
[C---:B------:R-:W-:Y:S01]  /*18e0*/  ISETP.GE.AND P0, PT, R0.reuse, UR10, PT ;  /* 0x0000000a00007c0c */ /* 0x040fe2000bf06270 */
[----:B------:R-:W3:Y:S04]  /*18f0*/  @!P5 LDG.E R70, desc[UR6][R70.64] ;  /* 0x000000064646d981 */ /* 0x000ee8000c1e1900 */
[----:B------:R-:W5:Y:S08]  /*1900*/  @!P2 LDG.E R73, desc[UR6][R72.64] ;  /* 0x000000064849a981 */ /* 0x000f70000c1e1900 */
[----:B------:R-:W-:-:S04]  /*1910*/  @!P0 IADD3 R46, P6, R0, UR4, RZ ;  /* 0x00000004002e8c10 */ /* 0x000fc8000ffde0ff */
[----:B------:R-:W-:Y:S02]  /*1920*/  @!P0 LEA.HI.X.SX32 R47, R0, UR5, 0x1, P6 ;  /* 0x00000005002f8c11 */ /* 0x000fe4000b0f0eff */
[----:B------:R-:W-:-:S04]  /*1930*/  @!P0 LEA R74, P6, R46, UR8, 0x2 ;  /* 0x000000082e4a8c11 */ /* 0x000fc8000f8c10ff */
[----:B------:R-:W-:Y:S02]  /*1940*/  @!P0 LEA.HI.X R75, R46, UR9, R47, 0x2, P6 ;  /* 0x000000092e4b8c11 */ /* 0x000fe4000b0f142f */
[----:B------:R-:W0:Y:S03]  /*1950*/  @!P3 LDC.64 R46, c[0x0][0x220] ;  /* 0x00008800ff2ebb82 */ /* 0x000e260000000a00 */
[----:B------:R-:W4:Y:S01]  /*1960*/  @!P0 LDG.E R74, desc[UR6][R74.64] ;  /* 0x000000064a4a8981 */ /* 0x000f22000c1e1900 */
[----:B-----5:R-:W-:-:S04]  /*1970*/  @!P2 HFMA2.MMA R29, R48, 1, 1, R73 ;  /* 0x3c003c00301da835 */ /* 0x020fc80000000049 */
[----:B------:R-:W5:Y:S02]  /*1980*/  @!P0 LDC.64 R48, c[0x0][0x220] ;  /* 0x00008800ff308b82 */ /* 0x000f640000000a00 */
[----:B-----5:R-:W-:-:S06]  /*1990*/  @!P0 IMAD.WIDE R48, R0, 0x4, R48 ;  /* 0x0000000400308825 */ /* 0x020fcc00078e0230 */
[----:B------:R-:W4:Y:S01]  /*19a0*/  @!P0 LDG.E R49, desc[UR6][R48.64] ;  /* 0x0000000630318981 */ /* 0x000f22000c1e1900 */
[----:B0-----:R-:W-:Y:S02]  /*19b0*/  @!P3 IMAD.WIDE R46, R81, 0x4, R46 ;  /* 0x00000004512eb825 */ /* 0x001fe400078e022e */
[----:B------:R-:W0:Y:S01]  /*19c0*/  @!P4 LDC.64 R80, c[0x0][0x220] ;  /* 0x00008800ff50cb82 */ /* 0x000e220000000a00 */
[----:B------:R-:W-:Y:S02]  /*19d0*/  P2R R78, PR, RZ, 0x1 ;  /* 0x00000001ff4e7803 */ /* 0x000fe40000000000 */
[----:B------:R5:W2:Y:S01]  /*19e0*/  @!P3 LDG.E R87, desc[UR6][R46.64] ;  /* 0x000000062e57b981 */ /* 0x000aa2000c1e1900 */
[----:B0-----:R-:W-:Y:S01]  /*19f0*/  @!P4 IMAD.WIDE R80, R85, 0x4, R80 ;  /* 0x000000045550c825 */ /* 0x001fe200078e0250 */
[----:B------:R-:W-:-:S04]  /*1a00*/  IADD3 R85, R83, UR11, RZ ;  /* 0x0000000b53557c10 */ /* 0x000fc8000fffe0ff */
[----:B------:R-:W-:-:S04]  /*1a10*/  IADD3 R72, P6, R85, UR4, RZ ;  /* 0x0000000455487c10 */ /* 0x000fc8000ffde0ff */
[----:B------:R-:W-:Y:S02]  /*1a20*/  LEA.HI.X.SX32 R73, R85, UR5, 0x1, P6 ;  /* 0x0000000555497c11 */ /* 0x000fe4000b0f0eff */
[----:B-----5:R-:W-:-:S04]  /*1a30*/  LEA R46, P6, R72, UR8, 0x2 ;  /* 0x00000008482e7c11 */ /* 0x020fc8000f8c10ff */
[----:B------:R-:W-:Y:S01]  /*1a40*/  LEA.HI.X R47, R72, UR9, R73, 0x2, P6 ;  /* 0x00000009482f7c11 */ /* 0x000fe2000b0f1449 */
[----:B-1----:R-:W-:-:S06]  /*1a50*/  @!P5 IMAD.WIDE R66, R83, 0x4, R66 ;  /* 0x000000045342d825 */ /* 0x002fcc00078e0242 */
[----:B------:R-:W3:Y:S01]  /*1a60*/  @!P5 LDG.E R67, desc[UR6][R66.64] ;  /* 0x000000064243d981 */ /* 0x000ee2000c1e1900 */
[----:B----4-:R-:W-:Y:S01]  /*1a70*/  @!P0 HADD2 R53, R74, R49 ;  /* 0x000000314a358230 */ /* 0x010fe20000000000 */
[----:B------:R-:W-:Y:S02]  /*1a80*/  ISETP.GE.AND P0, PT, R85, UR10, PT ;  /* 0x0000000a55007c0c */ /* 0x000fe4000bf06270 */
[----:B------:R0:W4:Y:S11]  /*1a90*/  @!P4 LDG.E R74, desc[UR6][R80.64] ;  /* 0x00000006504ac981 */ /* 0x000136000c1e1900 */
[----:B------:R-:W1:Y:S01]  /*1aa0*/  @!P0 LDC.64 R48, c[0x0][0x220] ;  /* 0x00008800ff308b82 */ /* 0x000e620000000a00 */
[----:B------:R-:W-:-:S04]  /*1ab0*/  P2R R68, PR, RZ, 0x1 ;  /* 0x00000001ff447803 */ /* 0x000fc80000000000 */
[----:B------:R-:W-:-:S13]  /*1ac0*/  ISETP.NE.AND P6, PT, R68, RZ, PT ;  /* 0x000000ff4400720c */ /* 0x000fda0003fc5270 */
[----:B------:R-:W5:Y:S01]  /*1ad0*/  @!P6 LDG.E R75, desc[UR6][R46.64] ;  /* 0x000000062e4be981 */ /* 0x000f62000c1e1900 */
[----:B-1----:R-:W-:-:S06]  /*1ae0*/  @!P0 IMAD.WIDE R48, R85, 0x4, R48 ;  /* 0x0000000455308825 */ /* 0x002fcc00078e0230 */
[----:B------:R1:W5:Y:S01]  /*1af0*/  @!P6 LDG.E R48, desc[UR6][R48.64] ;  /* 0x000000063030e981 */ /* 0x000362000c1e1900 */
[----:B--2---:R-:W-:Y:S01]  /*1b00*/  @!P3 HFMA2.MMA R31, R82, 1, 1, R87 ;  /* 0x3c003c00521fb835 */ /* 0x004fe20000000057 */
[----:B0-----:R-:W-:Y:S02]  /*1b10*/  P2R R81, PR, RZ, 0x8 ;  /* 0x00000008ff517803 */ /* 0x001fe40000000000 */
[----:B------:R-:W-:Y:S02]  /*1b20*/  ISETP.NE.AND P3, PT, R78, RZ, PT ;  /* 0x000000ff4e00720c */ /* 0x000fe40003f65270 */
[----:B------:R-:W-:Y:S02]  /*1b30*/  P2R R79, PR, RZ, 0x4 ;  /* 0x00000004ff4f7803 */ /* 0x000fe40000000000 */
[----:B------:R-:W-:Y:S02]  /*1b40*/  P2R R77, PR, RZ, 0x2 ;  /* 0x00000002ff4d7803 */ /* 0x000fe40000000000 */
[----:B------:R-:W-:-:S02]  /*1b50*/  ISETP.NE.AND P2, PT, R39, RZ, PT ;  /* 0x000000ff2700720c */ /* 0x000fc40003f45270 */
[----:B------:R-:W-:Y:S02]  /*1b60*/  ISETP.NE.AND P1, PT, R52, RZ, PT ;  /* 0x000000ff3400720c */ /* 0x000fe40003f25270 */
[----:B------:R-:W-:Y:S02]  /*1b70*/  P2R R80, PR, RZ, 0x4 ;  /* 0x00000004ff507803 */ /* 0x000fe40000000000 */
[----:B------:R-:W-:Y:S01]  /*1b80*/  ISETP.NE.AND P2, PT, R44, RZ, PT ;  /* 0x000000ff2c00720c */ /* 0x000fe20003f45270 */
[----:B---3--:R-:W-:Y:S01]  /*1b90*/  @!P5 HFMA2.MMA R33, R70, 1, 1, R67 ;  /* 0x3c003c004621d835 */ /* 0x008fe20000000043 */
[--C-:B------:R-:W-:Y:S02]  /*1ba0*/  @!P3 HADD2.F32 R70, -RZ, R53.reuse.H0_H0 ;  /* 0x20000035ff46b230 */ /* 0x100fe40000004100 */
[----:B------:R-:W-:Y:S01]  /*1bb0*/  @!P3 HADD2.F32 R71, -RZ, R53.H1_H1 ;  /* 0x30000035ff47b230 */ /* 0x000fe20000004100 */
[----:B------:R-:W-:-:S04]  /*1bc0*/  P2R R83, PR, RZ, 0x20 ;  /* 0x00000020ff537803 */ /* 0x000fc80000000000 */
[----:B------:R-:W-:Y:S01]  /*1bd0*/  @!P3 FADD.FTZ R70, R70, R71 ;  /* 0x000000474646b221 */ /* 0x000fe20000010000 */
[----:B------:R-:W-:-:S03]  /*1be0*/  ISETP.NE.AND P5, PT, R42, RZ, PT ;  /* 0x000000ff2a00720c */ /* 0x000fc60003fa5270 */
[----:B-1----:R-:W-:Y:S01]  /*1bf0*/  @!P2 HADD2.F32 R49, -RZ, R3.H1_H1 ;  /* 0x30000003ff31a230 */ /* 0x002fe20000004100 */
[----:B------:R-:W-:Y:S02]  /*1c00*/  ISETP.NE.AND P0, PT, R37, RZ, PT ;  /* 0x000000ff2500720c */ /* 0x000fe40003f05270 */
[----:B------:R-:W-:Y:S02]  /*1c10*/  P2R R86, PR, RZ, 0x20 ;  /* 0x00000020ff567803 */ /* 0x000fe40000000000 */
[----:B------:R-:W-:Y:S02]  /*1c20*/  ISETP.NE.AND P5, PT, R38, RZ, PT ;  /* 0x000000ff2600720c */ /* 0x000fe40003fa5270 */
[----:B------:R-:W-:-:S07]  /*1c30*/  P2R R82, PR, RZ, 0x10 ;  /* 0x00000010ff527803 */ /* 0x000fce0000000000 */
[--C-:B------:R-:W-:Y:S02]  /*1c40*/  @!P0 HADD2.F32 R66, -RZ, R4.reuse.H0_H0 ;  /* 0x20000004ff428230 */ /* 0x100fe40000004100 */
[----:B------:R-:W-:-:S05]  /*1c50*/  @!P0 HADD2.F32 R67, -RZ, R4.H1_H1 ;  /* 0x30000004ff438230 */ /* 0x000fca0000004100 */
[----:B------:R-:W-:Y:S01]  /*1c60*/  @!P0 FADD.FTZ R66, R66, R67 ;  /* 0x0000004342428221 */ /* 0x000fe20000010000 */
[----:B------:R-:W-:Y:S01]  /*1c70*/  P2R R84, PR, RZ, 0x40 ;  /* 0x00000040ff547803 */ /* 0x000fe20000000000 */
[----:B----4-:R-:W-:Y:S02]  /*1c80*/  @!P4 HADD2 R32, R69, R74 ;  /* 0x0000004a4520c230 */ /* 0x010fe40000000000 */
[----:B------:R-:W-:Y:S01]  /*1c90*/  @!P1 HADD2.F32 R74, -RZ, R50.H0_H0 ;  /* 0x20000032ff4a9230 */ /* 0x000fe20000004100 */
[----:B------:R-:W-:Y:S01]  /*1ca0*/  MOV R69, RZ ;  /* 0x000000ff00457202 */ /* 0x000fe20000000f00 */
[----:B------:R-:W-:Y:S01]  /*1cb0*/  @!P3 FADD.FTZ R69, RZ, R70 ;  /* 0x00000046ff45b221 */ /* 0x000fe20000010000 */
[----:B------:R-:W-:-:S04]  /*1cc0*/  ISETP.NE.AND P4, PT, R10, RZ, PT ;  /* 0x000000ff0a00720c */ /* 0x000fc80003f85270 */
[----:B------:R-:W-:Y:S02]  /*1cd0*/  P2R R85, PR, RZ, 0x10 ;  /* 0x00000010ff557803 */ /* 0x000fe40000000000 */
[----:B------:R-:W-:Y:S01]  /*1ce0*/  ISETP.NE.AND P4, PT, R40, RZ, PT ;  /* 0x000000ff2800720c */ /* 0x000fe20003f85270 */
[----:B------:R-:W-:Y:S01]  /*1cf0*/  @!P5 HADD2.F32 R70, -RZ, R5.H1_H1 ;  /* 0x30000005ff46d230 */ /* 0x000fe20000004100 */
[----:B-----5:R-:W-:Y:S01]  /*1d00*/  @!P6 HFMA2.MMA R34, R75, 1, 1, R48 ;  /* 0x3c003c004b22e835 */ /* 0x020fe20000000030 */
[----:B------:R-:W-:Y:S02]  /*1d10*/  @!P1 HADD2.F32 R75, -RZ, R50.H1_H1 ;  /* 0x30000032ff4b9230 */ /* 0x000fe40000004100 */
[----:B------:R-:W-:-:S03]  /*1d20*/  @!P2 HADD2.F32 R48, -RZ, R3.H0_H0 ;  /* 0x20000003ff30a230 */ /* 0x000fc60000004100 */
[----:B------:R-:W-:Y:S02]  /*1d30*/  @!P1 FADD.FTZ R74, R74, R75 ;  /* 0x0000004b4a4a9221 */ /* 0x000fe40000010000 */
[----:B------:R-:W-:Y:S02]  /*1d40*/  @!P2 FADD.FTZ R48, R48, R49 ;  /* 0x000000313030a221 */ /* 0x000fe40000010000 */
[----:B------:R-:W-:-:S04]  /*1d50*/  @!P1 FADD.FTZ R69, R69, R74 ;  /* 0x0000004a45459221 */ /* 0x000fc80000010000 */
[----:B------:R-:W-:Y:S01]  /*1d60*/  @!P2 FADD.FTZ R69, R69, R48 ;  /* 0x000000304545a221 */ /* 0x000fe20000010000 */
[----:B------:R-:W-:Y:S01]  /*1d70*/  ISETP.NE.AND P2, PT, R80, RZ, PT ;  /* 0x000000ff5000720c */ /* 0x000fe20003f45270 */
[----:B------:R-:W-:Y:S02]  /*1d80*/  @!P5 HADD2.F32 R49, -RZ, R5.H0_H0 ;  /* 0x20000005ff31d230 */ /* 0x000fe40000004100 */
[----:B------:R-:W-:-:S03]  /*1d90*/  @!P0 FADD.FTZ R69, R69, R66 ;  /* 0x0000004245458221 */ /* 0x000fc60000010000 */
[----:B------:R-:W-:Y:S01]  /*1da0*/  @!P5 FADD.FTZ R70, R49, R70 ;  /* 0x000000463146d221 */ /* 0x000fe20000010000 */
[--C-:B------:R-:W-:Y:S02]  /*1db0*/  @!P4 HADD2.F32 R49, -RZ, R7.reuse.H0_H0 ;  /* 0x20000007ff31c230 */ /* 0x100fe40000004100 */
[----:B------:R-:W-:-:S04]  /*1dc0*/  @!P4 HADD2.F32 R66, -RZ, R7.H1_H1 ;  /* 0x30000007ff42c230 */ /* 0x000fc80000004100 */
[--C-:B------:R-:W-:Y:S02]  /*1dd0*/  @!P2 HADD2.F32 R48, -RZ, R6.reuse.H0_H0 ;  /* 0x20000006ff30a230 */ /* 0x100fe40000004100 */
[----:B------:R-:W-:Y:S02]  /*1de0*/  @!P2 HADD2.F32 R67, -RZ, R6.H1_H1 ;  /* 0x30000006ff43a230 */ /* 0x000fe40000004100 */
[----:B------:R-:W-:Y:S01]  /*1df0*/  @!P5 FADD.FTZ R69, R69, R70 ;  /* 0x000000464545d221 */ /* 0x000fe20000010000 */
[----:B------:R-:W-:Y:S02]  /*1e00*/  ISETP.NE.AND P6, PT, R41, RZ, PT ;  /* 0x000000ff2900720c */ /* 0x000fe40003fc5270 */
[----:B------:R-:W-:Y:S01]  /*1e10*/  @!P2 FADD.FTZ R48, R48, R67 ;  /* 0x000000433030a221 */ /* 0x000fe20000010000 */
[----:B------:R-:W-:Y:S01]  /*1e20*/  @!P4 FADD.FTZ R66, R49, R66 ;  /* 0x000000423142c221 */ /* 0x000fe20000010000 */
[----:B------:R-:W-:Y:S02]  /*1e30*/  ISETP.NE.AND P5, PT, R86, RZ, PT ;  /* 0x000000ff5600720c */ /* 0x000fe40003fa5270 */
[----:B------:R-:W-:-:S04]  /*1e40*/  @!P2 FADD.FTZ R69, R69, R48 ;  /* 0x000000304545a221 */ /* 0x000fc80000010000 */
[----:B------:R-:W-:Y:S01]  /*1e50*/  @!P4 FADD.FTZ R69, R69, R66 ;  /* 0x000000424545c221 */ /* 0x000fe20000010000 */
[----:B------:R-:W-:Y:S02]  /*1e60*/  ISETP.NE.AND P4, PT, R85, RZ, PT ;  /* 0x000000ff5500720c */ /* 0x000fe40003f85270 */
[--C-:B------:R-:W-:Y:S02]  /*1e70*/  @!P6 HADD2.F32 R67, -RZ, R8.reuse.H0_H0 ;  /* 0x20000008ff43e230 */ /* 0x100fe40000004100 */
[----:B------:R-:W-:Y:S02]  /*1e80*/  @!P6 HADD2.F32 R70, -RZ, R8.H1_H1 ;  /* 0x30000008ff46e230 */ /* 0x000fe40000004100 */
[--C-:B------:R-:W-:Y:S02]  /*1e90*/  @!P5 HADD2.F32 R48, -RZ, R9.reuse.H0_H0 ;  /* 0x20000009ff30d230 */ /* 0x100fe40000004100 */
[----:B------:R-:W-:Y:S02]  /*1ea0*/  @!P5 HADD2.F32 R49, -RZ, R9.H1_H1 ;  /* 0x30000009ff31d230 */ /* 0x000fe40000004100 */
[----:B------:R-:W-:-:S03]  /*1eb0*/  @!P6 FADD.FTZ R70, R67, R70 ;  /* 0x000000464346e221 */ /* 0x000fc60000010000 */
[--C-:B------:R-:W-:Y:S02]  /*1ec0*/  @!P4 HADD2.F32 R66, -RZ, R11.reuse.H0_H0 ;  /* 0x2000000bff42c230 */ /* 0x100fe40000004100 */
[----:B------:R-:W-:Y:S01]  /*1ed0*/  @!P5 FADD.FTZ R48, R48, R49 ;  /* 0x000000313030d221 */ /* 0x000fe20000010000 */
[----:B------:R-:W-:Y:S02]  /*1ee0*/  @!P4 HADD2.F32 R67, -RZ, R11.H1_H1 ;  /* 0x3000000bff43c230 */ /* 0x000fe40000004100 */
[----:B------:R-:W-:Y:S01]  /*1ef0*/  @!P6 FADD.FTZ R69, R69, R70 ;  /* 0x000000464545e221 */ /* 0x000fe20000010000 */
[----:B------:R-:W-:Y:S02]  /*1f00*/  ISETP.NE.AND P3, PT, R30, RZ, PT ;  /* 0x000000ff1e00720c */ /* 0x000fe40003f65270 */
[----:B------:R-:W-:Y:S01]  /*1f10*/  @!P4 FADD.FTZ R66, R66, R67 ;  /* 0x000000434242c221 */ /* 0x000fe20000010000 */
[----:B------:R-:W-:Y:S01]  /*1f20*/  @!P5 FADD.FTZ R69, R69, R48 ;  /* 0x000000304545d221 */ /* 0x000fe20000010000 */
[----:B------:R-:W-:-:S03]  /*1f30*/  ISETP.NE.AND P1, PT, R36, RZ, PT ;  /* 0x000000ff2400720c */ /* 0x000fc60003f25270 */
[----:B------:R-:W-:Y:S01]  /*1f40*/  @!P4 FADD.FTZ R69, R69, R66 ;  /* 0x000000424545c221 */ /* 0x000fe20000010000 */
[----:B------:R-:W-:Y:S02]  /*1f50*/  ISETP.NE.AND P4, PT, R60, RZ, PT ;  /* 0x000000ff3c00720c */ /* 0x000fe40003f85270 */
[----:B------:R-:W-:Y:S02]  /*1f60*/  ISETP.NE.AND P0, PT, R35, RZ, PT ;  /* 0x000000ff2300720c */ /* 0x000fe40003f05270 */
[----:B------:R-:W-:Y:S02]  /*1f70*/  P2R R75, PR, RZ, 0x10 ;  /* 0x00000010ff4b7803 */ /* 0x000fe40000000000 */
[----:B------:R-:W-:Y:S01]  /*1f80*/  ISETP.NE.AND P4, PT, R56, RZ, PT ;  /* 0x000000ff3800720c */ /* 0x000fe20003f85270 */
[--C-:B------:R-:W-:Y:S01]  /*1f90*/  @!P3 HADD2.F32 R49, -RZ, R12.reuse.H0_H0 ;  /* 0x2000000cff31b230 */ /* 0x100fe20000004100 */
[----:B------:R-:W-:Y:S01]  /*1fa0*/  ISETP.NE.AND P2, PT, R43, RZ, PT ;  /* 0x000000ff2b00720c */ /* 0x000fe20003f45270 */
[----:B------:R-:W-:Y:S01]  /*1fb0*/  @!P3 HADD2.F32 R70, -RZ, R12.H1_H1 ;  /* 0x3000000cff46b230 */ /* 0x000fe20000004100 */
[----:B------:R-:W-:Y:S01]  /*1fc0*/  P2R R80, PR, RZ, 0x10 ;  /* 0x00000010ff507803 */ /* 0x000fe20000000000 */
[--C-:B------:R-:W-:Y:S01]  /*1fd0*/  @!P1 HADD2.F32 R48, -RZ, R13.reuse.H0_H0 ;  /* 0x2000000dff309230 */ /* 0x100fe20000004100 */
[----:B------:R-:W-:Y:S01]  /*1fe0*/  ISETP.NE.AND P4, PT, R51, RZ, PT ;  /* 0x000000ff3300720c */ /* 0x000fe20003f85270 */
[----:B------:R-:W-:-:S02]  /*1ff0*/  @!P1 HADD2.F32 R67, -RZ, R13.H1_H1 ;  /* 0x3000000dff439230 */ /* 0x000fc40000004100 */
[----:B------:R-:W-:Y:S01]  /*2000*/  @!P3 FADD.FTZ R70, R49, R70 ;  /* 0x000000463146b221 */ /* 0x000fe20000010000 */
[--C-:B------:R-:W-:Y:S02]  /*2010*/  @!P0 HADD2.F32 R49, -RZ, R14.reuse.H0_H0 ;  /* 0x2000000eff318230 */ /* 0x100fe40000004100 */
[----:B------:R-:W-:Y:S02]  /*2020*/  @!P0 HADD2.F32 R66, -RZ, R14.H1_H1 ;  /* 0x3000000eff428230 */ /* 0x000fe40000004100 */
[----:B------:R-:W-:Y:S01]  /*2030*/  @!P1 FADD.FTZ R48, R48, R67 ;  /* 0x0000004330309221 */ /* 0x000fe20000010000 */
[----:B------:R-:W-:Y:S01]  /*2040*/  @!P3 FADD.FTZ R69, R69, R70 ;  /* 0x000000464545b221 */ /* 0x000fe20000010000 */
[----:B------:R-:W-:Y:S01]  /*2050*/  ISETP.NE.AND P6, PT, R57, RZ, PT ;  /* 0x000000ff3900720c */ /* 0x000fe20003fc5270 */
[--C-:B------:R-:W-:Y:S02]  /*2060*/  @!P2 HADD2.F32 R67, -RZ, R15.reuse.H0_H0 ;  /* 0x2000000fff43a230 */ /* 0x100fe40000004100 */
[----:B------:R-:W-:Y:S01]  /*2070*/  @!P0 FADD.FTZ R66, R49, R66 ;  /* 0x0000004231428221 */ /* 0x000fe20000010000 */
[----:B------:R-:W-:-:S02]  /*2080*/  @!P2 HADD2.F32 R70, -RZ, R15.H1_H1 ;  /* 0x3000000fff46a230 */ /* 0x000fc40000004100 */
[----:B------:R-:W-:Y:S01]  /*2090*/  @!P1 FADD.FTZ R69, R69, R48 ;  /* 0x0000003045459221 */ /* 0x000fe20000010000 */
[--C-:B------:R-:W-:Y:S01]  /*20a0*/  @!P4 HADD2.F32 R48, -RZ, R16.reuse.H0_H0 ;  /* 0x20000010ff30c230 */ /* 0x100fe20000004100 */
[----:B------:R-:W-:Y:S01]  /*20b0*/  P2R R74, PR, RZ, 0x40 ;  /* 0x00000040ff4a7803 */ /* 0x000fe20000000000 */
[----:B------:R-:W-:Y:S01]  /*20c0*/  @!P4 HADD2.F32 R49, -RZ, R16.H1_H1 ;  /* 0x30000010ff31c230 */ /* 0x000fe20000004100 */
[----:B------:R-:W-:Y:S01]  /*20d0*/  ISETP.NE.AND P5, PT, R58, RZ, PT ;  /* 0x000000ff3a00720c */ /* 0x000fe20003fa5270 */
[----:B------:R-:W-:Y:S01]  /*20e0*/  @!P2 FADD.FTZ R70, R67, R70 ;  /* 0x000000464346a221 */ /* 0x000fe20000010000 */
[----:B------:R-:W-:Y:S01]  /*20f0*/  @!P0 FADD.FTZ R69, R69, R66 ;  /* 0x0000004245458221 */ /* 0x000fe20000010000 */
[----:B------:R-:W-:Y:S01]  /*2100*/  ISETP.NE.AND P6, PT, R54, RZ, PT ;  /* 0x000000ff3600720c */ /* 0x000fe20003fc5270 */
[----:B------:R-:W-:Y:S01]  /*2110*/  @!P4 FADD.FTZ R48, R48, R49 ;  /* 0x000000313030c221 */ /* 0x000fe20000010000 */
[----:B------:R-:W-:Y:S01]  /*2120*/  P2R R71, PR, RZ, 0x20 ;  /* 0x00000020ff477803 */ /* 0x000fe20000000000 */
[----:B------:R-:W-:Y:S01]  /*2130*/  @!P2 FADD.FTZ R69, R69, R70 ;  /* 0x000000464545a221 */ /* 0x000fe20000010000 */
[----:B------:R-:W-:-:S03]  /*2140*/  ISETP.NE.AND P5, PT, R55, RZ, PT ;  /* 0x000000ff3700720c */ /* 0x000fc60003fa5270 */
[----:B------:R-:W-:Y:S01]  /*2150*/  @!P4 FADD.FTZ R69, R69, R48 ;  /* 0x000000304545c221 */ /* 0x000fe20000010000 */
[----:B------:R-:W-:-:S05]  /*2160*/  ISETP.NE.AND P4, PT, R80, RZ, PT ;  /* 0x000000ff5000720c */ /* 0x000fca0003f85270 */
[--C-:B------:R-:W-:Y:S02]  /*2170*/  @!P6 HADD2.F32 R66, -RZ, R17.reuse.H0_H0 ;  /* 0x20000011ff42e230 */ /* 0x100fe40000004100 */
[----:B------:R-:W-:Y:S02]  /*2180*/  @!P6 HADD2.F32 R67, -RZ, R17.H1_H1 ;  /* 0x30000011ff43e230 */ /* 0x000fe40000004100 */
[--C-:B------:R-:W-:Y:S02]  /*2190*/  @!P5 HADD2.F32 R49, -RZ, R18.reuse.H0_H0 ;  /* 0x20000012ff31d230 */ /* 0x100fe40000004100 */
[----:B------:R-:W-:Y:S02]  /*21a0*/  @!P5 HADD2.F32 R70, -RZ, R18.H1_H1 ;  /* 0x30000012ff46d230 */ /* 0x000fe40000004100 */
[----:B------:R-:W-:Y:S01]  /*21b0*/  @!P6 FADD.FTZ R66, R66, R67 ;  /* 0x000000434242e221 */ /* 0x000fe20000010000 */
[--C-:B------:R-:W-:Y:S02]  /*21c0*/  @!P4 HADD2.F32 R48, -RZ, R19.reuse.H0_H0 ;  /* 0x20000013ff30c230 */ /* 0x100fe40000004100 */
[----:B------:R-:W-:-:S02]  /*21d0*/  @!P4 HADD2.F32 R67, -RZ, R19.H1_H1 ;  /* 0x30000013ff43c230 */ /* 0x000fc40000004100 */
[----:B------:R-:W-:Y:S01]  /*21e0*/  @!P5 FADD.FTZ R70, R49, R70 ;  /* 0x000000463146d221 */ /* 0x000fe20000010000 */
[----:B------:R-:W-:Y:S01]  /*21f0*/  @!P6 FADD.FTZ R69, R69, R66 ;  /* 0x000000424545e221 */ /* 0x000fe20000010000 */
[----:B------:R-:W-:Y:S01]  /*2200*/  ISETP.NE.AND P6, PT, R74, RZ, PT ;  /* 0x000000ff4a00720c */ /* 0x000fe20003fc5270 */
[----:B------:R-:W-:Y:S02]  /*2210*/  @!P4 FADD.FTZ R48, R48, R67 ;  /* 0x000000433030c221 */ /* 0x000fe40000010000 */
[----:B------:R-:W-:Y:S01]  /*2220*/  @!P5 FADD.FTZ R69, R69, R70 ;  /* 0x000000464545d221 */ /* 0x000fe20000010000 */
[----:B------:R-:W-:-:S03]  /*2230*/  ISETP.NE.AND P5, PT, R71, RZ, PT ;  /* 0x000000ff4700720c */ /* 0x000fc60003fa5270 */
[----:B------:R-:W-:Y:S01]  /*2240*/  @!P4 FADD.FTZ R69, R69, R48 ;  /* 0x000000304545c221 */ /* 0x000fe20000010000 */
[----:B------:R-:W-:Y:S02]  /*2250*/  ISETP.NE.AND P4, PT, R75, RZ, PT ;  /* 0x000000ff4b00720c */ /* 0x000fe40003f85270 */
[----:B------:R-:W-:-:S03]  /*2260*/  ISETP.NE.AND P3, PT, R61, RZ, PT ;  /* 0x000000ff3d00720c */ /* 0x000fc60003f65270 */
[--C-:B------:R-:W-:Y:S02]  /*2270*/  @!P6 HADD2.F32 R49, -RZ, R20.reuse.H0_H0 ;  /* 0x20000014ff31e230 */ /* 0x100fe40000004100 */
[----:B------:R-:W-:Y:S01]  /*2280*/  @!P6 HADD2.F32 R66, -RZ, R20.H1_H1 ;  /* 0x30000014ff42e230 */ /* 0x000fe20000004100 */
[----:B------:R-:W-:Y:S01]  /*2290*/  ISETP.NE.AND P0, PT, R62, RZ, PT ;  /* 0x000000ff3e00720c */ /* 0x000fe20003f05270 */
[--C-:B------:R-:W-:Y:S02]  /*22a0*/  @!P5 HADD2.F32 R67, -RZ, R21.reuse.H0_H0 ;  /* 0x20000015ff43d230 */ /* 0x100fe40000004100 */
[----:B------:R-:W-:Y:S02]  /*22b0*/  @!P5 HADD2.F32 R70, -RZ, R21.H1_H1 ;  /* 0x30000015ff46d230 */ /* 0x000fe40000004100 */
[----:B------:R-:W-:Y:S01]  /*22c0*/  @!P6 FADD.FTZ R66, R49, R66 ;  /* 0x000000423142e221 */ /* 0x000fe20000010000 */
[----:B------:R-:W-:Y:S01]  /*22d0*/  ISETP.NE.AND P1, PT, R63, RZ, PT ;  /* 0x000000ff3f00720c */ /* 0x000fe20003f25270 */
[----:B------:R-:W-:-:S02]  /*22e0*/  @!P4 HADD2.F32 R48, -RZ, R22.H0_H0 ;  /* 0x20000016ff30c230 */ /* 0x000fc40000004100 */
[----:B------:R-:W-:Y:S02]  /*22f0*/  @!P4 HADD2.F32 R49, -RZ, R22.H1_H1 ;  /* 0x30000016ff31c230 */ /* 0x000fe40000004100 */
[----:B------:R-:W-:Y:S01]  /*2300*/  @!P5 FADD.FTZ R70, R67, R70 ;  /* 0x000000464346d221 */ /* 0x000fe20000010000 */
[----:B------:R-:W-:Y:S01]  /*2310*/  @!P6 FADD.FTZ R69, R69, R66 ;  /* 0x000000424545e221 */ /* 0x000fe20000010000 */
[----:B------:R-:W-:Y:S01]  /*2320*/  ISETP.NE.AND P2, PT, R64, RZ, PT ;  /* 0x000000ff4000720c */ /* 0x000fe20003f45270 */
[--C-:B------:R-:W-:Y:S02]  /*2330*/  @!P3 HADD2.F32 R66, -RZ, R23.reuse.H0_H0 ;  /* 0x20000017ff42b230 */ /* 0x100fe40000004100 */
[----:B------:R-:W-:Y:S01]  /*2340*/  @!P4 FADD.FTZ R48, R48, R49 ;  /* 0x000000313030c221 */ /* 0x000fe20000010000 */
[----:B------:R-:W-:Y:S02]  /*2350*/  @!P3 HADD2.F32 R67, -RZ, R23.H1_H1 ;  /* 0x30000017ff43b230 */ /* 0x000fe40000004100 */
[----:B------:R-:W-:Y:S01]  /*2360*/  @!P5 FADD.FTZ R69, R69, R70 ;  /* 0x000000464545d221 */ /* 0x000fe20000010000 */
[----:B------:R-:W-:-:S02]  /*2370*/  @!P0 HADD2.F32 R49, -RZ, R24.H0_H0 ;  /* 0x20000018ff318230 */ /* 0x000fc40000004100 */
[----:B------:R-:W-:Y:S02]  /*2380*/  @!P0 HADD2.F32 R70, -RZ, R24.H1_H1 ;  /* 0x30000018ff468230 */ /* 0x000fe40000004100 */
[----:B------:R-:W-:Y:S01]  /*2390*/  @!P3 FADD.FTZ R66, R66, R67 ;  /* 0x000000434242b221 */ /* 0x000fe20000010000 */
[----:B------:R-:W-:Y:S01]  /*23a0*/  @!P4 FADD.FTZ R69, R69, R48 ;  /* 0x000000304545c221 */ /* 0x000fe20000010000 */
[--C-:B------:R-:W-:Y:S02]  /*23b0*/  @!P1 HADD2.F32 R48, -RZ, R25.reuse.H0_H0 ;  /* 0x20000019ff309230 */ /* 0x100fe40000004100 */
[----:B------:R-:W-:Y:S02]  /*23c0*/  @!P1 HADD2.F32 R67, -RZ, R25.H1_H1 ;  /* 0x30000019ff439230 */ /* 0x000fe40000004100 */
[----:B------:R-:W-:Y:S01]  /*23d0*/  @!P0 FADD.FTZ R70, R49, R70 ;  /* 0x0000004631468221 */ /* 0x000fe20000010000 */
[----:B------:R-:W-:Y:S01]  /*23e0*/  @!P3 FADD.FTZ R69, R69, R66 ;  /* 0x000000424545b221 */ /* 0x000fe20000010000 */
[----:B------:R-:W-:-:S02]  /*23f0*/  @!P2 HADD2.F32 R49, -RZ, R26.H0_H0 ;  /* 0x2000001aff31a230 */ /* 0x000fc40000004100 */
[----:B------:R-:W-:Y:S02]  /*2400*/  @!P2 HADD2.F32 R66, -RZ, R26.H1_H1 ;  /* 0x3000001aff42a230 */ /* 0x000fe40000004100 */
        /* <DEDUP_REMOVED lines=36> */
[----:B------:R-:W-:Y:S02]  /*2650*/  @!P4 FADD.FTZ R69, R69, R48 ;  /* 0x000000304545c221 */ /* 0x000fe40000010000 */
[----:B------:R-:W-:Y:S02]  /*2660*/  @!P6 FADD.FTZ R70, R67, R70 ;  /* 0x000000464346e221 */ /* 0x000fe40000010000 */
        /* <DEDUP_REMOVED lines=9> */
[----:B------:R-:W1:Y:S01]  /*2700*/  S2R R66, SR_CgaCtaId ;  /* 0x0000000000427919 */ /* 0x000e620000008800 */
[----:B------:R-:W-:Y:S02]  /*2710*/  P2R R71, PR, RZ, 0x1 ;  /* 0x00000001ff477803 */ /* 0x000fe40000000000 */
[----:B------:R-:W-:Y:S01]  /*2720*/  LOP3.LUT P0, RZ, R0, 0x1f, RZ, 0xc0, !PT ;  /* 0x0000001f00ff7812 */ /* 0x000fe2000780c0ff */
[----:B0-----:R-:W-:-:S05]  /*2730*/  FADD.FTZ R74, R70, R67 ;  /* 0x00000043464a7221 */ /* 0x001fca0000010000 */
[----:B------:R-:W0:Y:S01]  /*2740*/  SHFL.BFLY PT, R75, R74, 0x1, 0x1f ;  /* 0x0c201f004a4b7f89 */ /* 0x000e2200000e0000 */
[----:B------:R-:W-:-:S06]  /*2750*/  MOV R67, 0x400 ;  /* 0x0000040000437802 */ /* 0x000fcc0000000f00 */
[----:B------:R-:W-:Y:S02]  /*2760*/  @!P0 SHF.R.U32.HI R69, RZ, 0x3, R0 ;  /* 0x00000003ff458819 */ /* 0x000fe40000011600 */
[----:B------:R-:W-:Y:S02]  /*2770*/  IADD3 R77, R67, 0x8, RZ ;  /* 0x00000008434d7810 */ /* 0x000fe40007ffe0ff */
[----:B------:R-:W-:Y:S02]  /*2780*/  P2R R48, PR, RZ, 0x1 ;  /* 0x00000001ff307803 */ /* 0x000fe40000000000 */
[----:B-1----:R-:W-:Y:S02]  /*2790*/  LEA R48, R66, R77, 0x18 ;  /* 0x0000004d42307211 */ /* 0x002fe400078ec0ff */
[----:B------:R-:W-:-:S04]  /*27a0*/  @!P0 LOP3.LUT R69, R69, 0x1ffffffc, RZ, 0xc0, !PT ;  /* 0x1ffffffc45458812 */ /* 0x000fc800078ec0ff */
[----:B------:R-:W-:Y:S01]  /*27b0*/  @!P0 IADD3 R70, R69, R48, RZ ;  /* 0x0000003045468210 */ /* 0x000fe20007ffe0ff */
[----:B------:R-:W-:Y:S01]  /*27c0*/  ULDC UR10, c[0x0][0x0] ;  /* 0x00000000000a7ab9 */ /* 0x000fe20000000800 */
[----:B0-----:R-:W-:Y:S01]  /*27d0*/  FADD.FTZ R77, R74, R75 ;  /* 0x0000004b4a4d7221 */ /* 0x001fe20000010000 */
[----:B------:R-:W-:-:S04]  /*27e0*/  I2FP.F32.U32 R49, UR10 ;  /* 0x0000000a00317c45 */ /* 0x000fc80008201000 */
[----:B------:R-:W-:Y:S01]  /*27f0*/  @!P0 STS [R70], R77 ;  /* 0x0000004d46008388 */ /* 0x000fe20000000800 */
[----:B------:R-:W-:Y:S01]  /*2800*/  FMUL.FTZ R74, R49, 0.03125 ;  /* 0x3d000000314a7820 */ /* 0x000fe20000410000 */
[----:B------:R-:W-:Y:S02]  /*2810*/  I2FP.F32.U32 R49, R0 ;  /* 0x0000000000317245 */ /* 0x000fe40000201000 */
[----:B------:R-:W-:Y:S01]  /*2820*/  SHF.L.U32 R69, R0, 0x2, RZ ;  /* 0x0000000200457819 */ /* 0x000fe200000006ff */
[----:B------:R-:W-:Y:S01]  /*2830*/  BAR.SYNC.DEFER_BLOCKING 0x0 ;  /* 0x0000000000007b1d */ /* 0x000fe20000010000 */
[----:B------:R-:W-:Y:S01]  /*2840*/  FSETP.GT.FTZ.AND P6, PT, R74, R49, PT ;  /* 0x000000314a00720b */ /* 0x000fe20003fd4000 */
[----:B------:R-:W-:Y:S01]  /*2850*/  HFMA2.MMA R75, -RZ, RZ, 0, 0 ;  /* 0x00000000ff4b7435 */ /* 0x000fe200000001ff */
[----:B------:R-:W-:-:S04]  /*2860*/  LOP3.LUT R69, R69, 0x7c, RZ, 0xc0, !PT ;  /* 0x0000007c45457812 */ /* 0x000fc800078ec0ff */
[----:B------:R-:W-:-:S07]  /*2870*/  IADD3 R69, R48, R69, RZ ;  /* 0x0000004530457210 */ /* 0x000fce0007ffe0ff */
        /* <DEDUP_REMOVED lines=11> */
[----:B------:R-:W-:-:S04]  /*2930*/  @!P0 I2FP.F32.S32 R80, UR12 ;  /* 0x0000000c00508c45 */ /* 0x000fc80008201400 */
[----:B------:R-:W1:Y:S01]  /*2940*/  @!P0 MUFU.RCP R75, R80 ;  /* 0x00000050004b8308 */ /* 0x000e620000001000 */
[----:B------:R-:W-:Y:S01]  /*2950*/  ISETP.NE.AND P6, PT, R78, RZ, PT ;  /* 0x000000ff4e00720c */ /* 0x000fe20003fc5270 */
[----:B------:R-:W-:Y:S01]  /*2960*/  BSSY B0, `(.L_x_255) ;  /* 0x0000013000007945 */ /* 0x000fe20003800000 */
[----:B------:R-:W-:Y:S02]  /*2970*/  P2R R70, PR, RZ, 0x1 ;  /* 0x00000001ff467803 */ /* 0x000fe40000000000 */
[----:B------:R-:W-:Y:S01]  /*2980*/  MOV R70, RZ ;  /* 0x000000ff00467202 */ /* 0x000fe20000000f00 */
[----:B0-----:R-:W-:-:S04]  /*2990*/  FADD.FTZ R76, R79, R76 ;  /* 0x0000004c4f4c7221 */ /* 0x001fc80000010000 */
[----:B-1----:R-:W-:Y:S01]  /*29a0*/  @!P0 FMUL.FTZ R75, R76, R75 ;  /* 0x0000004b4c4b8220 */ /* 0x002fe20000410000 */
[----:B------:R-:W-:-:S05]  /*29b0*/  @!P0 LEA R76, R66, R67, 0x18 ;  /* 0x00000043424c8211 */ /* 0x000fca00078ec0ff */
[----:B------:R0:W-:Y:S01]  /*29c0*/  @!P0 STS [R76], R75 ;  /* 0x0000004b4c008388 */ /* 0x0001e20000000800 */
[----:B------:R-:W-:Y:S01]  /*29d0*/  BAR.SYNC.DEFER_BLOCKING 0x0 ;  /* 0x0000000000007b1d */ /* 0x000fe20000010000 */
[----:B------:R-:W-:-:S05]  /*29e0*/  ISETP.NE.AND P0, PT, R71, RZ, PT ;  /* 0x000000ff4700720c */ /* 0x000fca0003f05270 */
[----:B------:R-:W-:Y:S08]  /*29f0*/  @P6 BRA `(.L_x_256) ;  /* 0x0000000000246947 */ /* 0x000ff00003800000 */
[----:B------:R-:W-:Y:S01]  /*2a00*/  LEA R74, R66, R67, 0x18 ;  /* 0x00000043424a7211 */ /* 0x000fe200078ec0ff */
[--C-:B------:R-:W-:Y:S02]  /*2a10*/  HADD2.F32 R71, -RZ, R53.reuse.H1_H1 ;  /* 0x30000035ff477230 */ /* 0x100fe40000004100 */
[----:B0-----:R-:W-:Y:S02]  /*2a20*/  HADD2.F32 R75, -RZ, R53.H0_H0 ;  /* 0x20000035ff4b7230 */ /* 0x001fe40000004100 */
[----:B------:R-:W0:Y:S02]  /*2a30*/  LDS R70, [R74] ;  /* 0x000000004a467984 */ /* 0x000e240000000800 */
[--C-:B0-----:R-:W-:Y:S01]  /*2a40*/  FADD.FTZ R71, R71, -R70.reuse ;  /* 0x8000004647477221 */ /* 0x101fe20000010000 */
[----:B------:R-:W-:-:S03]  /*2a50*/  FADD.FTZ R70, R75, -R70 ;  /* 0x800000464b467221 */ /* 0x000fc60000010000 */
[----:B------:R-:W-:-:S04]  /*2a60*/  FMUL.FTZ R71, R71, R71 ;  /* 0x0000004747477220 */ /* 0x000fc80000410000 */
[----:B------:R-:W-:-:S04]  /*2a70*/  FFMA.FTZ R70, R70, R70, R71 ;  /* 0x0000004646467223 */ /* 0x000fc80000010047 */
[----:B------:R-:W-:-:S07]  /*2a80*/  FADD.FTZ R70, RZ, R70 ;  /* 0x00000046ff467221 */ /* 0x000fce0000010000 */
.L_x_256:
[----:B------:R-:W-:Y:S05]  /*2a90*/  BSYNC B0 ;  /* 0x0000000000007941 */ /* 0x000fea0003800000 */
.L_x_255:
[----:B------:R-:W-:Y:S01]  /*2aa0*/  ISETP.NE.AND P6, PT, R52, RZ, PT ;  /* 0x000000ff3400720c */ /* 0x000fe20003fc5270 */
[----:B------:R-:W-:-:S12]  /*2ab0*/  BSSY B0, `(.L_x_257) ;  /* 0x000000b000007945 */ /* 0x000fd80003800000 */
[----:B------:R-:W-:Y:S05]  /*2ac0*/  @P6 BRA `(.L_x_258) ;  /* 0x0000000000246947 */ /* 0x000fea0003800000 */
[----:B0-----:R-:W-:Y:S01]  /*2ad0*/  LEA R75, R66, R67, 0x18 ;  /* 0x00000043424b7211 */ /* 0x001fe200078ec0ff */
[--C-:B------:R-:W-:Y:S02]  /*2ae0*/  HADD2.F32 R74, -RZ, R50.reuse.H1_H1 ;  /* 0x30000032ff4a7230 */ /* 0x100fe40000004100 */
[----:B------:R-:W-:-:S03]  /*2af0*/  HADD2.F32 R71, -RZ, R50.H0_H0 ;  /* 0x20000032ff477230 */ /* 0x000fc60000004100 */
[----:B------:R-:W0:Y:S02]  /*2b00*/  LDS R75, [R75] ;  /* 0x000000004b4b7984 */ /* 0x000e240000000800 */
[--C-:B0-----:R-:W-:Y:S01]  /*2b10*/  FADD.FTZ R74, R74, -R75.reuse ;  /* 0x8000004b4a4a7221 */ /* 0x101fe20000010000 */
[----:B------:R-:W-:-:S03]  /*2b20*/  FADD.FTZ R71, R71, -R75 ;  /* 0x8000004b47477221 */ /* 0x000fc60000010000 */
[----:B------:R-:W-:-:S04]  /*2b30*/  FMUL.FTZ R74, R74, R74 ;  /* 0x0000004a4a4a7220 */ /* 0x000fc80000410000 */
[----:B------:R-:W-:-:S04]  /*2b40*/  FFMA.FTZ R71, R71, R71, R74 ;  /* 0x0000004747477223 */ /* 0x000fc8000001004a */
[----:B------:R-:W-:-:S07]  /*2b50*/  FADD.FTZ R70, R70, R71 ;  /* 0x0000004746467221 */ /* 0x000fce0000010000 */
.L_x_258:
[----:B------:R-:W-:Y:S05]  /*2b60*/  BSYNC B0 ;  /* 0x0000000000007941 */ /* 0x000fea0003800000 */
.L_x_257:
        /* <DEDUP_REMOVED lines=12> */
.L_x_260:
[----:B------:R-:W-:Y:S05]  /*2c30*/  BSYNC B0 ;  /* 0x0000000000007941 */ /* 0x000fea0003800000 */
.L_x_259:
        /* <DEDUP_REMOVED lines=12> */
.L_x_262:
[----:B------:R-:W-:Y:S05]  /*2d00*/  BSYNC B0 ;  /* 0x0000000000007941 */ /* 0x000fea0003800000 */
.L_x_261:
        /* <DEDUP_REMOVED lines=12> */
.L_x_264:
[----:B------:R-:W-:Y:S05]  /*2dd0*/  BSYNC B0 ;  /* 0x0000000000007941 */ /* 0x000fea0003800000 */
.L_x_263:
        /* <DEDUP_REMOVED lines=12> */
.L_x_266:
[----:B------:R-:W-:Y:S05]  /*2ea0*/  BSYNC B0 ;  /* 0x0000000000007941 */ /* 0x000fea0003800000 */
.L_x_265:
        /* <DEDUP_REMOVED lines=12> */
.L_x_268:
[----:B------:R-:W-:Y:S05]  /*2f70*/  BSYNC B0 ;  /* 0x0000000000007941 */ /* 0x000fea0003800000 */
.L_x_267:
        /* <DEDUP_REMOVED lines=12> */
.L_x_270:
[----:B------:R-:W-:Y:S05]  /*3040*/  BSYNC B0 ;  /* 0x0000000000007941 */ /* 0x000fea0003800000 */
.L_x_269:
        /* <DEDUP_REMOVED lines=12> */
.L_x_272:
[----:B------:R-:W-:Y:S05]  /*3110*/  BSYNC B0 ;  /* 0x0000000000007941 */ /* 0x000fea0003800000 */
.L_x_271:
        /* <DEDUP_REMOVED lines=12> */
.L_x_274:
[----:B------:R-:W-:Y:S05]  /*31e0*/  BSYNC B0 ;  /* 0x0000000000007941 */ /* 0x000fea0003800000 */
.L_x_273:
        /* <DEDUP_REMOVED lines=12> */
.L_x_276:
[----:B------:R-:W-:Y:S05]  /*32b0*/  BSYNC B0 ;  /* 0x0000000000007941 */ /* 0x000fea0003800000 */
.L_x_275:
        /* <DEDUP_REMOVED lines=12> */
.L_x_278:
[----:B------:R-:W-:Y:S05]  /*3380*/  BSYNC B0 ;  /* 0x0000000000007941 */ /* 0x000fea0003800000 */
.L_x_277:
        /* <DEDUP_REMOVED lines=12> */
.L_x_280:
[----:B------:R-:W-:Y:S05]  /*3450*/  BSYNC B0 ;  /* 0x0000000000007941 */ /* 0x000fea0003800000 */
.L_x_279:
        /* <DEDUP_REMOVED lines=12> */
.L_x_282:
[----:B------:R-:W-:Y:S05]  /*3520*/  BSYNC B0 ;  /* 0x0000000000007941 */ /* 0x000fea0003800000 */
.L_x_281:
        /* <DEDUP_REMOVED lines=12> */
.L_x_284:
[----:B------:R-:W-:Y:S05]  /*35f0*/  BSYNC B0 ;  /* 0x0000000000007941 */ /* 0x000fea0003800000 */
.L_x_283:
        /* <DEDUP_REMOVED lines=12> */
.L_x_286:
[----:B------:R-:W-:Y:S05]  /*36c0*/  BSYNC B0 ;  /* 0x0000000000007941 */ /* 0x000fea0003800000 */
.L_x_285:
        /* <DEDUP_REMOVED lines=12> */
.L_x_288:
[----:B------:R-:W-:Y:S05]  /*3790*/  BSYNC B0 ;  /* 0x0000000000007941 */ /* 0x000fea0003800000 */
.L_x_287:
        /* <DEDUP_REMOVED lines=12> */
.L_x_290:
[----:B------:R-:W-:Y:S05]  /*3860*/  BSYNC B0 ;  /* 0x0000000000007941 */ /* 0x000fea0003800000 */
.L_x_289:
        /* <DEDUP_REMOVED lines=12> */
.L_x_292:
[----:B------:R-:W-:Y:S05]  /*3930*/  BSYNC B0 ;  /* 0x0000000000007941 */ /* 0x000fea0003800000 */
.L_x_291:
        /* <DEDUP_REMOVED lines=12> */
.L_x_294:
[----:B------:R-:W-:Y:S05]  /*3a00*/  BSYNC B0 ;  /* 0x0000000000007941 */ /* 0x000fea0003800000 */
.L_x_293:
        /* <DEDUP_REMOVED lines=12> */
.L_x_296:
[----:B------:R-:W-:Y:S05]  /*3ad0*/  BSYNC B0 ;  /* 0x0000000000007941 */ /* 0x000fea0003800000 */
.L_x_295:
        /* <DEDUP_REMOVED lines=12> */
.L_x_298:
[----:B------:R-:W-:Y:S05]  /*3ba0*/  BSYNC B0 ;  /* 0x0000000000007941 */ /* 0x000fea0003800000 */
.L_x_297:
        /* <DEDUP_REMOVED lines=12> */
.L_x_300:
[----:B------:R-:W-:Y:S05]  /*3c70*/  BSYNC B0 ;  /* 0x0000000000007941 */ /* 0x000fea0003800000 */
.L_x_299:
        /* <DEDUP_REMOVED lines=12> */
.L_x_302:
[----:B------:R-:W-:Y:S05]  /*3d40*/  BSYNC B0 ;  /* 0x0000000000007941 */ /* 0x000fea0003800000 */
.L_x_301:
        /* <DEDUP_REMOVED lines=12> */
.L_x_304:
[----:B------:R-:W-:Y:S05]  /*3e10*/  BSYNC B0 ;  /* 0x0000000000007941 */ /* 0x000fea0003800000 */
.L_x_303:
[----:B------:R-:W-:Y:S04]  /*3e20*/  BSSY B0, `(.L_x_305) ;  /* 0x000000b000007945 */ /* 0x000fe80003800000 */
        /* <DEDUP_REMOVED lines=10> */
.L_x_306:
[----:B------:R-:W-:Y:S05]  /*3ed0*/  BSYNC B0 ;  /* 0x0000000000007941 */ /* 0x000fea0003800000 */
.L_x_305:
        /* <DEDUP_REMOVED lines=11> */
.L_x_308:
[----:B------:R-:W-:Y:S05]  /*3f90*/  BSYNC B0 ;  /* 0x0000000000007941 */ /* 0x000fea0003800000 */
.L_x_307:
        /* <DEDUP_REMOVED lines=11> */
.L_x_310:
[----:B------:R-:W-:Y:S05]  /*4050*/  BSYNC B0 ;  /* 0x0000000000007941 */ /* 0x000fea0003800000 */
.L_x_309:
        /* <DEDUP_REMOVED lines=11> */
.L_x_312:
[----:B------:R-:W-:Y:S05]  /*4110*/  BSYNC B0 ;  /* 0x0000000000007941 */ /* 0x000fea0003800000 */
.L_x_311:
        /* <DEDUP_REMOVED lines=11> */
.L_x_314:
[----:B------:R-:W-:Y:S05]  /*41d0*/  BSYNC B0 ;  /* 0x0000000000007941 */ /* 0x000fea0003800000 */
.L_x_313:
        /* <DEDUP_REMOVED lines=11> */
.L_x_316:
[----:B------:R-:W-:Y:S05]  /*4290*/  BSYNC B0 ;  /* 0x0000000000007941 */ /* 0x000fea0003800000 */
.L_x_315:
        /* <DEDUP_REMOVED lines=12> */
.L_x_318:
[----:B------:R-:W-:Y:S05]  /*4360*/  BSYNC B0 ;  /* 0x0000000000007941 */ /* 0x000fea0003800000 */
.L_x_317:
[----:B------:R-:W1:Y:S01]  /*4370*/  SHFL.BFLY PT, R71, R70, 0x10, 0x1f ;  /* 0x0e001f0046477f89 */ /* 0x000e6200000e0000 */
[C---:B------:R-:W-:Y:S01]  /*4380*/  LOP3.LUT P6, RZ, R0.reuse, 0x1f, RZ, 0xc0, !PT ;  /* 0x0000001f00ff7812 */ /* 0x040fe200078cc0ff */
[----:B------:R-:W-:Y:S01]  /*4390*/  ULDC UR10, c[0x0][0x0] ;  /* 0x00000000000a7ab9 */ /* 0x000fe20000000800 */
[----:B------:R-:W-:Y:S01]  /*43a0*/  P2R R79, PR, RZ, 0x1 ;  /* 0x00000001ff4f7803 */ /* 0x000fe20000000000 */
[----:B------:R-:W-:Y:S01]  /*43b0*/  BSSY B0, `(.L_x_319) ;  /* 0x000004e000007945 */ /* 0x000fe20003800000 */
[----:B------:R-:W-:-:S09]  /*43c0*/  ISETP.NE.AND P0, PT, R0, RZ, PT ;  /* 0x000000ff0000720c */ /* 0x000fd20003f05270 */
[----:B------:R-:W-:-:S04]  /*43d0*/  @!P6 SHF.R.U32.HI R80, RZ, 0x3, R0 ;  /* 0x00000003ff50e819 */ /* 0x000fc80000011600 */
[----:B------:R-:W-:-:S04]  /*43e0*/  @!P6 LOP3.LUT R81, R80, 0x1ffffffc, RZ, 0xc0, !PT ;  /* 0x1ffffffc5051e812 */ /* 0x000fc800078ec0ff */
[----:B------:R-:W-:Y:S01]  /*43f0*/  @!P6 IADD3 R80, R81, R48, RZ ;  /* 0x000000305150e210 */ /* 0x000fe20007ffe0ff */
[----:B-1----:R-:W-:Y:S01]  /*4400*/  FADD.FTZ R71, R71, R70 ;  /* 0x0000004647477221 */ /* 0x002fe20000010000 */
[----:B------:R-:W-:Y:S01]  /*4410*/  I2FP.F32.U32 R48, UR10 ;  /* 0x0000000a00307c45 */ /* 0x000fe20008201000 */
[----:B------:R-:W-:-:S03]  /*4420*/  HFMA2.MMA R70, -RZ, RZ, 0, 0 ;  /* 0x00000000ff467435 */ /* 0x000fc600000001ff */
[----:B------:R-:W1:Y:S01]  /*4430*/  SHFL.BFLY PT, R74, R71, 0x8, 0x1f ;  /* 0x0d001f00474a7f89 */ /* 0x000e6200000e0000 */
[----:B------:R-:W-:Y:S01]  /*4440*/  FMUL.FTZ R48, R48, 0.03125 ;  /* 0x3d00000030307820 */ /* 0x000fe20000410000 */
[----:B-1----:R-:W-:-:S05]  /*4450*/  FADD.FTZ R74, R71, R74 ;  /* 0x0000004a474a7221 */ /* 0x002fca0000010000 */
[----:B0-----:R-:W0:Y:S02]  /*4460*/  SHFL.BFLY PT, R75, R74, 0x4, 0x1f ;  /* 0x0c801f004a4b7f89 */ /* 0x001e2400000e0000 */
[----:B0-----:R-:W-:-:S05]  /*4470*/  FADD.FTZ R75, R74, R75 ;  /* 0x0000004b4a4b7221 */ /* 0x001fca0000010000 */
[----:B------:R-:W0:Y:S02]  /*4480*/  SHFL.BFLY PT, R76, R75, 0x2, 0x1f ;  /* 0x0c401f004b4c7f89 */ /* 0x000e2400000e0000 */
[----:B0-----:R-:W-:-:S05]  /*4490*/  FADD.FTZ R76, R75, R76 ;  /* 0x0000004c4b4c7221 */ /* 0x001fca0000010000 */
[----:B------:R-:W0:Y:S02]  /*44a0*/  SHFL.BFLY PT, R77, R76, 0x1, 0x1f ;  /* 0x0c201f004c4d7f89 */ /* 0x000e2400000e0000 */
[----:B0-----:R-:W-:Y:S02]  /*44b0*/  FADD.FTZ R77, R76, R77 ;  /* 0x0000004d4c4d7221 */ /* 0x001fe40000010000 */
[----:B------:R-:W0:Y:S03]  /*44c0*/  @!P0 LDC R76, c[0x0][0x238] ;  /* 0x00008e00ff4c8b82 */ /* 0x000e260000000800 */
[----:B------:R-:W-:Y:S05]  /*44d0*/  @!P6 STS [R80], R77 ;  /* 0x0000004d5000e388 */ /* 0x000fea0000000800 */
[----:B------:R-:W-:Y:S01]  /*44e0*/  BAR.SYNC.DEFER_BLOCKING 0x0 ;  /* 0x0000000000007b1d */ /* 0x000fe20000010000 */
[----:B------:R-:W-:-:S13]  /*44f0*/  FSETP.GT.FTZ.AND P6, PT, R48, R49, PT ;  /* 0x000000313000720b */ /* 0x000fda0003fd4000 */
[----:B------:R1:W2:Y:S01]  /*4500*/  @P6 LDS R70, [R69] ;  /* 0x0000000045466984 */ /* 0x0002a20000000800 */
[----:B------:R-:W-:Y:S02]  /*4510*/  ISETP.NE.AND P6, PT, R78, RZ, PT ;  /* 0x000000ff4e00720c */ /* 0x000fe40003fc5270 */
[----:B-1----:R-:W-:-:S06]  /*4520*/  @!P0 I2FP.F32.S32 R69, UR12 ;  /* 0x0000000c00458c45 */ /* 0x002fcc0008201400 */
[----:B------:R-:W0:Y:S01]  /*4530*/  @!P0 MUFU.RCP R69, R69 ;  /* 0x0000004500458308 */ /* 0x000e220000001000 */
[----:B--2---:R-:W1:Y:S02]  /*4540*/  SHFL.BFLY PT, R49, R70, 0x10, 0x1f ;  /* 0x0e001f0046317f89 */ /* 0x004e6400000e0000 */
[----:B-1----:R-:W-:-:S05]  /*4550*/  FADD.FTZ R49, R49, R70 ;  /* 0x0000004631317221 */ /* 0x002fca0000010000 */
[----:B------:R-:W1:Y:S02]  /*4560*/  SHFL.BFLY PT, R48, R49, 0x8, 0x1f ;  /* 0x0d001f0031307f89 */ /* 0x000e6400000e0000 */
[----:B-1----:R-:W-:-:S05]  /*4570*/  FADD.FTZ R48, R49, R48 ;  /* 0x0000003031307221 */ /* 0x002fca0000010000 */
[----:B------:R-:W1:Y:S02]  /*4580*/  SHFL.BFLY PT, R71, R48, 0x4, 0x1f ;  /* 0x0c801f0030477f89 */ /* 0x000e6400000e0000 */
[----:B-1----:R-:W-:Y:S01]  /*4590*/  FADD.FTZ R71, R48, R71 ;  /* 0x0000004730477221 */ /* 0x002fe20000010000 */
[----:B------:R-:W-:-:S04]  /*45a0*/  @!P0 LEA R48, R66, R67, 0x18 ;  /* 0x0000004342308211 */ /* 0x000fc800078ec0ff */
[----:B------:R-:W1:Y:S02]  /*45b0*/  SHFL.BFLY PT, R74, R71, 0x2, 0x1f ;  /* 0x0c401f00474a7f89 */ /* 0x000e6400000e0000 */
[----:B-1----:R-:W-:-:S05]  /*45c0*/  FADD.FTZ R74, R71, R74 ;  /* 0x0000004a474a7221 */ /* 0x002fca0000010000 */
[----:B------:R-:W1:Y:S02]  /*45d0*/  SHFL.BFLY PT, R75, R74, 0x1, 0x1f ;  /* 0x0c201f004a4b7f89 */ /* 0x000e6400000e0000 */
[----:B-1----:R-:W-:-:S04]  /*45e0*/  FADD.FTZ R75, R74, R75 ;  /* 0x0000004b4a4b7221 */ /* 0x002fc80000010000 */
[----:B0-----:R-:W-:-:S06]  /*45f0*/  @!P0 FFMA.FTZ R49, R75, R69, R76 ;  /* 0x000000454b318223 */ /* 0x001fcc000001004c */
[----:B------:R-:W0:Y:S02]  /*4600*/  @!P0 MUFU.RSQ R49, R49 ;  /* 0x0000003100318308 */ /* 0x000e240000001400 */
[----:B0-----:R0:W-:Y:S01]  /*4610*/  @!P0 STS [R48+0x4], R49 ;  /* 0x0000043130008388 */ /* 0x0011e20000000800 */
[----:B------:R-:W-:Y:S01]  /*4620*/  BAR.SYNC.DEFER_BLOCKING 0x0 ;  /* 0x0000000000007b1d */ /* 0x000fe20000010000 */
[----:B------:R-:W-:-:S05]  /*4630*/  ISETP.NE.AND P0, PT, R79, RZ, PT ;  /* 0x000000ff4f00720c */ /* 0x000fca0003f05270 */
[----:B------:R-:W-:Y:S08]  /*4640*/  @P6 BRA `(.L_x_320) ;  /* 0x0000000000906947 */ /* 0x000ff00003800000 */
[----:B0-----:R-:W0:Y:S08]  /*4650*/  LDC.64 R48, c[0x0][0x230] ;  /* 0x00008c00ff307b82 */ /* 0x001e300000000a00 */
[----:B------:R-:W1:Y:S01]  /*4660*/  LDC.64 R70, c[0x0][0x228] ;  /* 0x00008a00ff467b82 */ /* 0x000e620000000a00 */
[----:B------:R-:W-:Y:S01]  /*4670*/  HADD2.F32 R77, -RZ, R53.H0_H0 ;  /* 0x20000035ff4d7230 */ /* 0x000fe20000004100 */
[----:B------:R-:W-:Y:S01]  /*4680*/  ULDC.64 UR10, c[0x0][0x218] ;  /* 0x00008600000a7ab9 */ /* 0x000fe20000000a00 */
[----:B0-----:R-:W-:-:S06]  /*4690*/  IMAD.WIDE R74, R0, 0x4, R48 ;  /* 0x00000004004a7825 */ /* 0x001fcc00078e0230 */
[----:B------:R-:W2:Y:S01]  /*46a0*/  LDG.E R74, desc[UR6][R74.64] ;  /* 0x000000064a4a7981 */ /* 0x000ea2000c1e1900 */
[----:B-1----:R-:W-:-:S05]  /*46b0*/  IMAD.WIDE R70, R0, 0x4, R70 ;  /* 0x0000000400467825 */ /* 0x002fca00078e0246 */
[----:B------:R-:W3:Y:S01]  /*46c0*/  LDG.E R69, desc[UR6][R70.64] ;  /* 0x0000000646457981 */ /* 0x000ee2000c1e1900 */
[----:B------:R-:W-:-:S06]  /*46d0*/  LEA R49, R66, R67, 0x18 ;  /* 0x0000004342317211 */ /* 0x000fcc00078ec0ff */
[----:B------:R-:W0:Y:S01]  /*46e0*/  LDS.64 R48, [R49] ;  /* 0x0000000031307984 */ /* 0x000e220000000a00 */
[----:B------:R-:W-:Y:S02]  /*46f0*/  HADD2.F32 R53, -RZ, R53.H1_H1 ;  /* 0x30000035ff357230 */ /* 0x000fe40000004100 */
[----:B0-----:R-:W-:-:S04]  /*4700*/  FADD.FTZ R76, R77, -R48 ;  /* 0x800000304d4c7221 */ /* 0x001fc80000010000 */
[----:B------:R-:W-:Y:S01]  /*4710*/  FMUL.FTZ R78, R76, R49 ;  /* 0x000000314c4e7220 */ /* 0x000fe20000410000 */
[----:B------:R-:W-:-:S04]  /*4720*/  FADD.FTZ R48, R53, -R48 ;  /* 0x8000003035307221 */ /* 0x000fc80000010000 */
[----:B------:R-:W-:Y:S01]  /*4730*/  FMUL.FTZ R53, R48, R49 ;  /* 0x0000003130357220 */ /* 0x000fe20000410000 */
[----:B--2---:R-:W-:Y:S02]  /*4740*/  HADD2.F32 R77, -RZ, R74.H0_H0 ;  /* 0x2000004aff4d7230 */ /* 0x004fe40000004100 */
[----:B---3--:R-:W-:-:S05]  /*4750*/  HADD2.F32 R76, -RZ, R69.H0_H0 ;  /* 0x20000045ff4c7230 */ /* 0x008fca0000004100 */
[----:B------:R-:W-:Y:S01]  /*4760*/  FFMA.FTZ R76, R76, R78, R77 ;  /* 0x0000004e4c4c7223 */ /* 0x000fe2000001004d */
[----:B------:R-:W-:-:S04]  /*4770*/  IADD3 R77, P6, R0, UR4, RZ ;  /* 0x00000004004d7c10 */ /* 0x000fc8000ffde0ff */
[----:B------:R-:W-:Y:S02]  /*4780*/  LEA.HI.X.SX32 R70, R0, UR5, 0x1, P6 ;  /* 0x0000000500467c11 */ /* 0x000fe4000b0f0eff */
[C---:B------:R-:W-:Y:S02]  /*4790*/  SHF.L.U32 R48, R77.reuse, 0x2, RZ ;  /* 0x000000024d307819 */ /* 0x040fe400000006ff */
[----:B------:R-:W-:Y:S02]  /*47a0*/  SHF.L.U64.HI R49, R77, 0x2, R70 ;  /* 0x000000024d317819 */ /* 0x000fe40000010246 */
[----:B------:R-:W-:-:S04]  /*47b0*/  IADD3 R70, P6, R48, UR10, RZ ;  /* 0x0000000a30467c10 */ /* 0x000fc8000ffde0ff */
[----:B------:R-:W-:-:S05]  /*47c0*/  IADD3.X R71, R49, UR11, RZ, P6, !PT ;  /* 0x0000000b31477c10 */ /* 0x000fca000b7fe4ff */
[----:B------:R-:W2:Y:S01]  /*47d0*/  LDG.E R70, desc[UR6][R70.64] ;  /* 0x0000000646467981 */ /* 0x000ea2000c1e1900 */
[----:B------:R-:W-:Y:S02]  /*47e0*/  HADD2.F32 R69, -RZ, R69.H1_H1 ;  /* 0x30000045ff457230 */ /* 0x000fe40000004100 */
[----:B------:R-:W-:-:S05]  /*47f0*/  HADD2.F32 R74, -RZ, R74.H1_H1 ;  /* 0x3000004aff4a7230 */ /* 0x000fca0000004100 */
[----:B------:R-:W-:Y:S01]  /*4800*/  FFMA.FTZ R74, R69, R53, R74 ;  /* 0x00000035454a7223 */ /* 0x000fe2000001004a */
[----:B------:R-:W-:-:S04]  /*4810*/  IADD3 R48, P6, R48, UR8, RZ ;  /* 0x0000000830307c10 */ /* 0x000fc8000ffde0ff */
[----:B------:R-:W-:Y:S01]  /*4820*/  IADD3.X R49, R49, UR9, RZ, P6, !PT ;  /* 0x0000000931317c10 */ /* 0x000fe2000b7fe4ff */
[--C-:B--2---:R-:W-:Y:S02]  /*4830*/  HADD2.F32 R53, -RZ, R70.reuse.H0_H0 ;  /* 0x20000046ff357230 */ /* 0x104fe40000004100 */
[----:B------:R-:W-:-:S03]  /*4840*/  HADD2.F32 R69, -RZ, R70.H1_H1 ;  /* 0x30000046ff457230 */ /* 0x000fc60000004100 */
[----:B------:R-:W-:Y:S02]  /*4850*/  FADD.FTZ R53, R53, R76 ;  /* 0x0000004c35357221 */ /* 0x000fe40000010000 */
[----:B------:R-:W-:-:S05]  /*4860*/  FADD.FTZ R74, R69, R74 ;  /* 0x0000004a454a7221 */ /* 0x000fca0000010000 */
[----:B------:R-:W-:-:S05]  /*4870*/  F2FP.F16.F32.PACK_AB R53, R74, R53 ;  /* 0x000000354a35723e */ /* 0x000fca00000000ff */
[----:B------:R1:W-:Y:S02]  /*4880*/  STG.E desc[UR6][R48.64], R53 ;  /* 0x0000003530007986 */ /* 0x0003e4000c101906 */
.L_x_320:
[----:B------:R-:W-:Y:S05]  /*4890*/  BSYNC B0 ;  /* 0x0000000000007941 */ /* 0x000fea0003800000 */
.L_x_319:
[----:B------:R-:W-:Y:S01]  /*48a0*/  ISETP.NE.AND P6, PT, R52, RZ, PT ;  /* 0x000000ff3400720c */ /* 0x000fe20003fc5270 */
[----:B------:R-:W-:-:S12]  /*48b0*/  BSSY B0, `(.L_x_321) ;  /* 0x0000028000007945 */ /* 0x000fd80003800000 */
[----:B------:R-:W-:Y:S05]  /*48c0*/  @P6 BRA `(.L_x_322) ;  /* 0x0000000000986947 */ /* 0x000fea0003800000 */
[----:B-1----:R-:W1:Y:S01]  /*48d0*/  LDC.64 R52, c[0x0][0x228] ;  /* 0x00008a00ff347b82 */ /* 0x002e620000000a00 */
[----:B------:R-:W-:Y:S02]  /*48e0*/  ULDC UR10, c[0x0][0x0] ;  /* 0x00000000000a7ab9 */ /* 0x000fe40000000800 */
[----:B------:R-:W-:-:S05]  /*48f0*/  IADD3 R69, R0, UR10, RZ ;  /* 0x0000000a00457c10 */ /* 0x000fca000fffe0ff */
[----:B0-----:R-:W0:Y:S01]  /*4900*/  LDC.64 R48, c[0x0][0x230] ;  /* 0x00008c00ff307b82 */ /* 0x001e220000000a00 */
[----:B------:R-:W-:Y:S01]  /*4910*/  HADD2.F32 R75, -RZ, R50.H0_H0 ;  /* 0x20000032ff4b7230 */ /* 0x000fe20000004100 */
[----:B------:R-:W-:Y:S01]  /*4920*/  ULDC.64 UR10, c[0x0][0x218] ;  /* 0x00008600000a7ab9 */ /* 0x000fe20000000a00 */
[----:B-1----:R-:W-:-:S05]  /*4930*/  IMAD.WIDE R52, R69, 0x4, R52 ;  /* 0x0000000445347825 */ /* 0x002fca00078e0234 */
[----:B------:R1:W2:Y:S01]  /*4940*/  LDG.E R74, desc[UR6][R52.64] ;  /* 0x00000006344a7981 */ /* 0x0002a2000c1e1900 */
[----:B0-----:R-:W-:-:S05]  /*4950*/  IMAD.WIDE R70, R69, 0x4, R48 ;  /* 0x0000000445467825 */ /* 0x001fca00078e0230 */
[----:B------:R-:W3:Y:S01]  /*4960*/  LDG.E R76, desc[UR6][R70.64] ;  /* 0x00000006464c7981 */ /* 0x000ee2000c1e1900 */
[----:B------:R-:W-:-:S06]  /*4970*/  LEA R49, R66, R67, 0x18 ;  /* 0x0000004342317211 */ /* 0x000fcc00078ec0ff */
[----:B------:R-:W0:Y:S01]  /*4980*/  LDS.64 R48, [R49] ;  /* 0x0000000031307984 */ /* 0x000e220000000a00 */
[----:B-1----:R-:W-:Y:S02]  /*4990*/  HADD2.F32 R53, -RZ, R50.H1_H1 ;  /* 0x30000032ff357230 */ /* 0x002fe40000004100 */
[----:B0-----:R-:W-:-:S04]  /*49a0*/  FADD.FTZ R78, R75, -R48 ;  /* 0x800000304b4e7221 */ /* 0x001fc80000010000 */
[----:B------:R-:W-:Y:S01]  /*49b0*/  FMUL.FTZ R77, R78, R49 ;  /* 0x000000314e4d7220 */ /* 0x000fe20000410000 */
[----:B--2---:R-:W-:Y:S02]  /*49c0*/  HADD2.F32 R75, -RZ, R74.H0_H0 ;  /* 0x2000004aff4b7230 */ /* 0x004fe40000004100 */
[----:B---3--:R-:W-:-:S05]  /*49d0*/  HADD2.F32 R78, -RZ, R76.H0_H0 ;  /* 0x2000004cff4e7230 */ /* 0x008fca0000004100 */
[----:B------:R-:W-:Y:S01]  /*49e0*/  FFMA.FTZ R75, R75, R77, R78 ;  /* 0x0000004d4b4b7223 */ /* 0x000fe2000001004e */
[----:B------:R-:W-:-:S04]  /*49f0*/  IADD3 R77, P6, R69, UR4, RZ ;  /* 0x00000004454d7c10 */ /* 0x000fc8000ffde0ff */
[----:B------:R-:W-:-:S04]  /*4a00*/  LEA.HI.X.SX32 R52, R69, UR5, 0x1, P6 ;  /* 0x0000000545347c11 */ /* 0x000fc8000b0f0eff */
[C---:B------:R-:W-:Y:S02]  /*4a10*/  SHF.L.U64.HI R50, R77.reuse, 0x2, R52 ;  /* 0x000000024d327819 */ /* 0x040fe40000010234 */
[----:B------:R-:W-:-:S04]  /*4a20*/  SHF.L.U32 R52, R77, 0x2, RZ ;  /* 0x000000024d347819 */ /* 0x000fc800000006ff */
[----:B------:R-:W-:-:S04]  /*4a30*/  IADD3 R70, P6, R52, UR10, RZ ;  /* 0x0000000a34467c10 */ /* 0x000fc8000ffde0ff */
[----:B------:R-:W-:-:S05]  /*4a40*/  IADD3.X R71, R50, UR11, RZ, P6, !PT ;  /* 0x0000000b32477c10 */ /* 0x000fca000b7fe4ff */
[----:B------:R-:W2:Y:S01]  /*4a50*/  LDG.E R70, desc[UR6][R70.64] ;  /* 0x0000000646467981 */ /* 0x000ea2000c1e1900 */
[----:B------:R-:W-:Y:S01]  /*4a60*/  FADD.FTZ R48, R53, -R48 ;  /* 0x8000003035307221 */ /* 0x000fe20000010000 */
[----:B------:R-:W-:-:S03]  /*4a70*/  HADD2.F32 R74, -RZ, R74.H1_H1 ;  /* 0x3000004aff4a7230 */ /* 0x000fc60000004100 */
[----:B------:R-:W-:Y:S01]  /*4a80*/  FMUL.FTZ R48, R48, R49 ;  /* 0x0000003130307220 */ /* 0x000fe20000410000 */
        /* <DEDUP_REMOVED lines=10> */
.L_x_322:
[----:B------:R-:W-:Y:S05]  /*4b30*/  BSYNC B0 ;  /* 0x0000000000007941 */ /* 0x000fea0003800000 */
.L_x_321:
[----:B------:R-:W-:Y:S01]  /*4b40*/  ISETP.NE.AND P6, PT, R44, RZ, PT ;  /* 0x000000ff2c00720c */ /* 0x000fe20003fc5270 */
[----:B------:R-:W-:-:S12]  /*4b50*/  BSSY B0, `(.L_x_323) ;  /* 0x0000028000007945 */ /* 0x000fd80003800000 */
[----:B------:R-:W-:Y:S05]  /*4b60*/  @P6 BRA `(.L_x_324) ;  /* 0x0000000000986947 */ /* 0x000fea0003800000 */
[----:B------:R-:W3:Y:S08]  /*4b70*/  LDC R71, c[0x0][RZ] ;  /* 0x00000000ff477b82 */ /* 0x000ef00000000800 */
[----:B-12---:R-:W1:Y:S08]  /*4b80*/  LDC.64 R52, c[0x0][0x228] ;  /* 0x00008a00ff347b82 */ /* 0x006e700000000a00 */
[----:B0-----:R-:W0:Y:S01]  /*4b90*/  LDC.64 R48, c[0x0][0x230] ;  /* 0x00008c00ff307b82 */ /* 0x001e220000000a00 */
[----:B------:R-:W-:Y:S01]  /*4ba0*/  HADD2.F32 R75, -RZ, R3.H0_H0 ;  /* 0x20000003ff4b7230 */ /* 0x000fe20000004100 */
[----:B------:R-:W-:Y:S01]  /*4bb0*/  ULDC.64 UR10, c[0x0][0x218] ;  /* 0x00008600000a7ab9 */ /* 0x000fe20000000a00 */
[----:B---3--:R-:W-:-:S04]  /*4bc0*/  IADD3 R71, R71, R71, R0 ;  /* 0x0000004747477210 */ /* 0x008fc80007ffe000 */
[----:B------:R-:W-:-:S04]  /*4bd0*/  IADD3 R76, P6, R71, UR4, RZ ;  /* 0x00000004474c7c10 */ /* 0x000fc8000ffde0ff */
[C---:B------:R-:W-:Y:S01]  /*4be0*/  LEA.HI.X.SX32 R77, R71.reuse, UR5, 0x1, P6 ;  /* 0x00000005474d7c11 */ /* 0x040fe2000b0f0eff */
[----:B-1----:R-:W-:-:S05]  /*4bf0*/  IMAD.WIDE R52, R71, 0x4, R52 ;  /* 0x0000000447347825 */ /* 0x002fca00078e0234 */
[----:B------:R1:W2:Y:S01]  /*4c00*/  LDG.E R44, desc[UR6][R52.64] ;  /* 0x00000006342c7981 */ /* 0x0002a2000c1e1900 */
[----:B0-----:R-:W-:-:S05]  /*4c10*/  IMAD.WIDE R70, R71, 0x4, R48 ;  /* 0x0000000447467825 */ /* 0x001fca00078e0230 */
[----:B------:R0:W3:Y:S01]  /*4c20*/  LDG.E R69, desc[UR6][R70.64] ;  /* 0x0000000646457981 */ /* 0x0000e2000c1e1900 */
[----:B------:R-:W-:-:S06]  /*4c30*/  LEA R48, R66, R67, 0x18 ;  /* 0x0000004342307211 */ /* 0x000fcc00078ec0ff */
[----:B------:R-:W4:Y:S01]  /*4c40*/  LDS.64 R48, [R48] ;  /* 0x0000000030307984 */ /* 0x000f220000000a00 */
[----:B-1----:R-:W-:-:S04]  /*4c50*/  SHF.L.U32 R52, R76, 0x2, RZ ;  /* 0x000000024c347819 */ /* 0x002fc800000006ff */
[----:B0-----:R-:W-:Y:S01]  /*4c60*/  IADD3 R70, P6, R52, UR10, RZ ;  /* 0x0000000a34467c10 */ /* 0x001fe2000ffde0ff */
[----:B----4-:R-:W-:-:S04]  /*4c70*/  FADD.FTZ R50, R75, -R48 ;  /* 0x800000304b327221 */ /* 0x010fc80000010000 */
[----:B------:R-:W-:Y:S01]  /*4c80*/  FMUL.FTZ R74, R50, R49 ;  /* 0x00000031324a7220 */ /* 0x000fe20000410000 */
[----:B--2---:R-:W-:Y:S02]  /*4c90*/  HADD2.F32 R50, -RZ, R44.H0_H0 ;  /* 0x2000002cff327230 */ /* 0x004fe40000004100 */
[----:B---3--:R-:W-:-:S05]  /*4ca0*/  HADD2.F32 R75, -RZ, R69.H0_H0 ;  /* 0x20000045ff4b7230 */ /* 0x008fca0000004100 */
[----:B------:R-:W-:Y:S01]  /*4cb0*/  FFMA.FTZ R50, R50, R74, R75 ;  /* 0x0000004a32327223 */ /* 0x000fe2000001004b */
[----:B------:R-:W-:-:S04]  /*4cc0*/  SHF.L.U64.HI R74, R76, 0x2, R77 ;  /* 0x000000024c4a7819 */ /* 0x000fc8000001024d */
[----:B------:R-:W-:-:S05]  /*4cd0*/  IADD3.X R71, R74, UR11, RZ, P6, !PT ;  /* 0x0000000b4a477c10 */ /* 0x000fca000b7fe4ff */
[----:B------:R-:W2:Y:S01]  /*4ce0*/  LDG.E R70, desc[UR6][R70.64] ;  /* 0x0000000646467981 */ /* 0x000ea2000c1e1900 */
[----:B------:R-:W-:Y:S02]  /*4cf0*/  HADD2.F32 R3, -RZ, R3.H1_H1 ;  /* 0x30000003ff037230 */ /* 0x000fe40000004100 */
[----:B------:R-:W-:-:S03]  /*4d00*/  HADD2.F32 R44, -RZ, R44.H1_H1 ;  /* 0x3000002cff2c7230 */ /* 0x000fc60000004100 */
[----:B------:R-:W-:Y:S01]  /*4d10*/  FADD.FTZ R48, R3, -R48 ;  /* 0x8000003003307221 */ /* 0x000fe20000010000 */
[----:B------:R-:W-:-:S03]  /*4d20*/  HADD2.F32 R69, -RZ, R69.H1_H1 ;  /* 0x30000045ff457230 */ /* 0x000fc60000004100 */
[----:B------:R-:W-:-:S04]  /*4d30*/  FMUL.FTZ R48, R48, R49 ;  /* 0x0000003130307220 */ /* 0x000fc80000410000 */
        /* <DEDUP_REMOVED lines=9> */
.L_x_324:
[----:B------:R-:W-:Y:S05]  /*4dd0*/  BSYNC B0 ;  /* 0x0000000000007941 */ /* 0x000fea0003800000 */
.L_x_323:
[----:B------:R-:W-:Y:S01]  /*4de0*/  ISETP.NE.AND P6, PT, R37, RZ, PT ;  /* 0x000000ff2500720c */ /* 0x000fe20003fc5270 */
[----:B------:R-:W-:-:S12]  /*4df0*/  BSSY B0, `(.L_x_325) ;  /* 0x0000029000007945 */ /* 0x000fd80003800000 */
[----:B------:R-:W-:Y:S05]  /*4e00*/  @P6 BRA `(.L_x_326) ;  /* 0x00000000009c6947 */ /* 0x000fea0003800000 */
[----:B------:R-:W3:Y:S01]  /*4e10*/  LDC R37, c[0x0][RZ] ;  /* 0x00000000ff257b82 */ /* 0x000ee20000000800 */
[----:B------:R-:W-:-:S07]  /*4e20*/  ULDC.64 UR10, c[0x0][0x218] ;  /* 0x00008600000a7ab9 */ /* 0x000fce0000000a00 */
[----:B------:R-:W4:Y:S08]  /*4e30*/  LDC.64 R70, c[0x0][0x228] ;  /* 0x00008a00ff467b82 */ /* 0x000f300000000a00 */
[----:B012---:R-:W0:Y:S01]  /*4e40*/  LDC.64 R48, c[0x0][0x230] ;  /* 0x00008c00ff307b82 */ /* 0x007e220000000a00 */
[----:B---3--:R-:W-:-:S04]  /*4e50*/  IADD3 R3, R37, R37, R0 ;  /* 0x0000002525037210 */ /* 0x008fc80007ffe000 */
[----:B------:R-:W-:-:S04]  /*4e60*/  IADD3 R3, R3, R37, RZ ;  /* 0x0000002503037210 */ /* 0x000fc80007ffe0ff */
[C---:B------:R-:W-:Y:S01]  /*4e70*/  IADD3 R37, P6, R3.reuse, UR4, RZ ;  /* 0x0000000403257c10 */ /* 0x040fe2000ffde0ff */
[----:B----4-:R-:W-:-:S03]  /*4e80*/  IMAD.WIDE R70, R3, 0x4, R70 ;  /* 0x0000000403467825 */ /* 0x010fc600078e0246 */
[----:B------:R-:W-:Y:S02]  /*4e90*/  LEA.HI.X.SX32 R44, R3, UR5, 0x1, P6 ;  /* 0x00000005032c7c11 */ /* 0x000fe4000b0f0eff */
[----:B------:R-:W-:Y:S01]  /*4ea0*/  SHF.L.U32 R52, R37, 0x2, RZ ;  /* 0x0000000225347819 */ /* 0x000fe200000006ff */
[----:B------:R-:W2:Y:S01]  /*4eb0*/  LDG.E R70, desc[UR6][R70.64] ;  /* 0x0000000646467981 */ /* 0x000ea2000c1e1900 */
[----:B0-----:R-:W-:Y:S01]  /*4ec0*/  IMAD.WIDE R76, R3, 0x4, R48 ;  /* 0x00000004034c7825 */ /* 0x001fe200078e0230 */
[----:B------:R-:W-:Y:S02]  /*4ed0*/  SHF.L.U64.HI R37, R37, 0x2, R44 ;  /* 0x0000000225257819 */ /* 0x000fe4000001022c */
[----:B------:R-:W-:-:S03]  /*4ee0*/  IADD3 R74, P6, R52, UR10, RZ ;  /* 0x0000000a344a7c10 */ /* 0x000fc6000ffde0ff */
[----:B------:R-:W3:Y:S01]  /*4ef0*/  LDG.E R76, desc[UR6][R76.64] ;  /* 0x000000064c4c7981 */ /* 0x000ee2000c1e1900 */
[C---:B------:R-:W-:Y:S02]  /*4f00*/  IADD3.X R75, R37.reuse, UR11, RZ, P6, !PT ;  /* 0x0000000b254b7c10 */ /* 0x040fe4000b7fe4ff */
[----:B------:R-:W-:Y:S01]  /*4f10*/  LEA R49, R66, R67, 0x18 ;  /* 0x0000004342317211 */ /* 0x000fe200078ec0ff */
[--C-:B------:R-:W-:Y:S01]  /*4f20*/  HADD2.F32 R3, -RZ, R4.reuse.H0_H0 ;  /* 0x20000004ff037230 */ /* 0x100fe20000004100 */
[----:B------:R-:W-:Y:S01]  /*4f30*/  IADD3 R52, P6, R52, UR8, RZ ;  /* 0x0000000834347c10 */ /* 0x000fe2000ffde0ff */
[----:B------:R-:W4:Y:S03]  /*4f40*/  LDG.E R74, desc[UR6][R74.64] ;  /* 0x000000064a4a7981 */ /* 0x000f26000c1e1900 */
[----:B------:R-:W-:Y:S01]  /*4f50*/  IADD3.X R53, R37, UR9, RZ, P6, !PT ;  /* 0x0000000925357c10 */ /* 0x000fe2000b7fe4ff */
[----:B------:R-:W0:Y:S01]  /*4f60*/  LDS.64 R48, [R49] ;  /* 0x0000000031307984 */ /* 0x000e220000000a00 */
[----:B------:R-:W-:-:S02]  /*4f70*/  HADD2.F32 R37, -RZ, R4.H1_H1 ;  /* 0x30000004ff257230 */ /* 0x000fc40000004100 */
[----:B0-----:R-:W-:-:S03]  /*4f80*/  FADD.FTZ R4, R3, -R48 ;  /* 0x8000003003047221 */ /* 0x001fc60000010000 */
[----:B------:R-:W-:Y:S01]  /*4f90*/  FADD.FTZ R48, R37, -R48 ;  /* 0x8000003025307221 */ /* 0x000fe20000010000 */
[----:B------:R-:W-:-:S03]  /*4fa0*/  FMUL.FTZ R44, R4, R49 ;  /* 0x00000031042c7220 */ /* 0x000fc60000410000 */
[----:B------:R-:W-:Y:S01]  /*4fb0*/  FMUL.FTZ R48, R48, R49 ;  /* 0x0000003130307220 */ /* 0x000fe20000410000 */
[--C-:B--2---:R-:W-:Y:S02]  /*4fc0*/  HADD2.F32 R3, -RZ, R70.reuse.H0_H0 ;  /* 0x20000046ff037230 */ /* 0x104fe40000004100 */
[----:B------:R-:W-:Y:S02]  /*4fd0*/  HADD2.F32 R70, -RZ, R70.H1_H1 ;  /* 0x30000046ff467230 */ /* 0x000fe40000004100 */
[--C-:B---3--:R-:W-:Y:S02]  /*4fe0*/  HADD2.F32 R4, -RZ, R76.reuse.H0_H0 ;  /* 0x2000004cff047230 */ /* 0x108fe40000004100 */
[----:B------:R-:W-:-:S03]  /*4ff0*/  HADD2.F32 R37, -RZ, R76.H1_H1 ;  /* 0x3000004cff257230 */ /* 0x000fc60000004100 */
[----:B------:R-:W-:Y:S01]  /*5000*/  FFMA.FTZ R4, R3, R44, R4 ;  /* 0x0000002c03047223 */ /* 0x000fe20000010004 */
[--C-:B----4-:R-:W-:Y:S02]  /*5010*/  HADD2.F32 R3, -RZ, R74.reuse.H0_H0 ;  /* 0x2000004aff037230 */ /* 0x110fe40000004100 */
[----:B------:R-:W-:Y:S01]  /*5020*/  FFMA.FTZ R37, R70, R48, R37 ;  /* 0x0000003046257223 */ /* 0x000fe20000010025 */
[----:B------:R-:W-:Y:S02]  /*5030*/  HADD2.F32 R74, -RZ, R74.H1_H1 ;  /* 0x3000004aff4a7230 */ /* 0x000fe40000004100 */
[----:B------:R-:W-:-:S03]  /*5040*/  FADD.FTZ R3, R3, R4 ;  /* 0x0000000403037221 */ /* 0x000fc60000010000 */
[----:B------:R-:W-:-:S05]  /*5050*/  FADD.FTZ R74, R74, R37 ;  /* 0x000000254a4a7221 */ /* 0x000fca0000010000 */
[----:B------:R-:W-:-:S05]  /*5060*/  F2FP.F16.F32.PACK_AB R3, R74, R3 ;  /* 0x000000034a03723e */ /* 0x000fca00000000ff */
[----:B------:R4:W-:Y:S02]  /*5070*/  STG.E desc[UR6][R52.64], R3 ;  /* 0x0000000334007986 */ /* 0x0009e4000c101906 */
.L_x_326:
[----:B------:R-:W-:Y:S05]  /*5080*/  BSYNC B0 ;  /* 0x0000000000007941 */ /* 0x000fea0003800000 */
.L_x_325:
[----:B------:R-:W-:Y:S01]  /*5090*/  ISETP.NE.AND P6, PT, R38, RZ, PT ;  /* 0x000000ff2600720c */ /* 0x000fe20003fc5270 */
[----:B------:R-:W-:-:S12]  /*50a0*/  BSSY B0, `(.L_x_327) ;  /* 0x0000029000007945 */ /* 0x000fd80003800000 */
[----:B------:R-:W-:Y:S05]  /*50b0*/  @P6 BRA `(.L_x_328) ;  /* 0x00000000009c6947 */ /* 0x000fea0003800000 */
[----:B------:R-:W3:Y:S01]  /*50c0*/  LDC R4, c[0x0][RZ] ;  /* 0x00000000ff047b82 */ /* 0x000ee20000000800 */
[----:B------:R-:W-:-:S07]  /*50d0*/  ULDC.64 UR10, c[0x0][0x218] ;  /* 0x00008600000a7ab9 */ /* 0x000fce0000000a00 */
[----:B------:R-:W5:Y:S08]  /*50e0*/  LDC.64 R70, c[0x0][0x228] ;  /* 0x00008a00ff467b82 */ /* 0x000f700000000a00 */
[----:B012---:R-:W0:Y:S01]  /*50f0*/  LDC.64 R48, c[0x0][0x230] ;  /* 0x00008c00ff307b82 */ /* 0x007e220000000a00 */
[----:B---34-:R-:W-:-:S04]  /*5100*/  IADD3 R3, R4, R4, R0 ;  /* 0x0000000404037210 */ /* 0x018fc80007ffe000 */
[----:B------:R-:W-:-:S04]  /*5110*/  IADD3 R3, R4, R3, R4 ;  /* 0x0000000304037210 */ /* 0x000fc80007ffe004 */
[C---:B------:R-:W-:Y:S01]  /*5120*/  IADD3 R4, P6, R3.reuse, UR4, RZ ;  /* 0x0000000403047c10 */ /* 0x040fe2000ffde0ff */
[----:B-----5:R-:W-:-:S03]  /*5130*/  IMAD.WIDE R70, R3, 0x4, R70 ;  /* 0x0000000403467825 */ /* 0x020fc600078e0246 */
[C---:B------:R-:W-:Y:S02]  /*5140*/  LEA.HI.X.SX32 R37, R3.reuse, UR5, 0x1, P6 ;  /* 0x0000000503257c11 */ /* 0x040fe4000b0f0eff */
[C---:B------:R-:W-:Y:S01]  /*5150*/  SHF.L.U32 R52, R4.reuse, 0x2, RZ ;  /* 0x0000000204347819 */ /* 0x040fe200000006ff */
[----:B------:R-:W2:Y:S01]  /*5160*/  LDG.E R70, desc[UR6][R70.64] ;  /* 0x0000000646467981 */ /* 0x000ea2000c1e1900 */
[----:B0-----:R-:W-:Y:S01]  /*5170*/  IMAD.WIDE R76, R3, 0x4, R48 ;  /* 0x00000004034c7825 */ /* 0x001fe200078e0230 */
[----:B------:R-:W-:Y:S02]  /*5180*/  SHF.L.U64.HI R4, R4, 0x2, R37 ;  /* 0x0000000204047819 */ /* 0x000fe40000010225 */
[----:B------:R-:W-:-:S03]  /*5190*/  IADD3 R74, P6, R52, UR10, RZ ;  /* 0x0000000a344a7c10 */ /* 0x000fc6000ffde0ff */
[----:B------:R-:W3:Y:S01]  /*51a0*/  LDG.E R76, desc[UR6][R76.64] ;  /* 0x000000064c4c7981 */ /* 0x000ee2000c1e1900 */
[----:B------:R-:W-:Y:S02]  /*51b0*/  IADD3.X R75, R4, UR11, RZ, P6, !PT ;  /* 0x0000000b044b7c10 */ /* 0x000fe4000b7fe4ff */
[----:B------:R-:W-:Y:S01]  /*51c0*/  LEA R49, R66, R67, 0x18 ;  /* 0x0000004342317211 */ /* 0x000fe200078ec0ff */
[--C-:B------:R-:W-:Y:S01]  /*51d0*/  HADD2.F32 R3, -RZ, R5.reuse.H0_H0 ;  /* 0x20000005ff037230 */ /* 0x100fe20000004100 */
[----:B------:R-:W-:Y:S01]  /*51e0*/  IADD3 R52, P6, R52, UR8, RZ ;  /* 0x0000000834347c10 */ /* 0x000fe2000ffde0ff */
[----:B------:R-:W4:Y:S04]  /*51f0*/  LDG.E R74, desc[UR6][R74.64] ;  /* 0x000000064a4a7981 */ /* 0x000f28000c1e1900 */
[----:B------:R-:W0:Y:S01]  /*5200*/  LDS.64 R48, [R49] ;  /* 0x0000000031307984 */ /* 0x000e220000000a00 */
[----:B------:R-:W-:Y:S01]  /*5210*/  HADD2.F32 R5, -RZ, R5.H1_H1 ;  /* 0x30000005ff057230 */ /* 0x000fe20000004100 */
[----:B------:R-:W-:Y:S01]  /*5220*/  IADD3.X R53, R4, UR9, RZ, P6, !PT ;  /* 0x0000000904357c10 */ /* 0x000fe2000b7fe4ff */
[----:B0-----:R-:W-:-:S03]  /*5230*/  FADD.FTZ R4, R3, -R48 ;  /* 0x8000003003047221 */ /* 0x001fc60000010000 */
[----:B------:R-:W-:Y:S01]  /*5240*/  FADD.FTZ R48, R5, -R48 ;  /* 0x8000003005307221 */ /* 0x000fe20000010000 */
[----:B------:R-:W-:-:S03]  /*5250*/  FMUL.FTZ R5, R4, R49 ;  /* 0x0000003104057220 */ /* 0x000fc60000410000 */
[----:B------:R-:W-:Y:S01]  /*5260*/  FMUL.FTZ R48, R48, R49 ;  /* 0x0000003130307220 */ /* 0x000fe20000410000 */
[----:B--2---:R-:W-:Y:S02]  /*5270*/  HADD2.F32 R3, -RZ, R70.H0_H0 ;  /* 0x20000046ff037230 */ /* 0x004fe40000004100 */
[----:B---3--:R-:W-:Y:S02]  /*5280*/  HADD2.F32 R4, -RZ, R76.H0_H0 ;  /* 0x2000004cff047230 */ /* 0x008fe40000004100 */
[----:B------:R-:W-:-:S03]  /*5290*/  HADD2.F32 R70, -RZ, R70.H1_H1 ;  /* 0x30000046ff467230 */ /* 0x000fc60000004100 */
[----:B------:R-:W-:Y:S01]  /*52a0*/  FFMA.FTZ R5, R3, R5, R4 ;  /* 0x0000000503057223 */ /* 0x000fe20000010004 */
[----:B------:R-:W-:Y:S02]  /*52b0*/  HADD2.F32 R3, -RZ, R76.H1_H1 ;  /* 0x3000004cff037230 */ /* 0x000fe40000004100 */
[--C-:B----4-:R-:W-:Y:S02]  /*52c0*/  HADD2.F32 R4, -RZ, R74.reuse.H0_H0 ;  /* 0x2000004aff047230 */ /* 0x110fe40000004100 */
[----:B------:R-:W-:Y:S02]  /*52d0*/  HADD2.F32 R74, -RZ, R74.H1_H1 ;  /* 0x3000004aff4a7230 */ /* 0x000fe40000004100 */
[----:B------:R-:W-:Y:S01]  /*52e0*/  FFMA.FTZ R3, R70, R48, R3 ;  /* 0x0000003046037223 */ /* 0x000fe20000010003 */
[----:B------:R-:W-:-:S03]  /*52f0*/  FADD.FTZ R4, R4, R5 ;  /* 0x0000000504047221 */ /* 0x000fc60000010000 */
[----:B------:R-:W-:-:S05]  /*5300*/  FADD.FTZ R3, R74, R3 ;  /* 0x000000034a037221 */ /* 0x000fca0000010000 */
[----:B------:R-:W-:-:S05]  /*5310*/  F2FP.F16.F32.PACK_AB R3, R3, R4 ;  /* 0x000000040303723e */ /* 0x000fca00000000ff */
[----:B------:R0:W-:Y:S02]  /*5320*/  STG.E desc[UR6][R52.64], R3 ;  /* 0x0000000334007986 */ /* 0x0001e4000c101906 */
.L_x_328:
[----:B------:R-:W-:Y:S05]  /*5330*/  BSYNC B0 ;  /* 0x0000000000007941 */ /* 0x000fea0003800000 */
.L_x_327:
[----:B------:R-:W-:Y:S01]  /*5340*/  ISETP.NE.AND P6, PT, R39, RZ, PT ;  /* 0x000000ff2700720c */ /* 0x000fe20003fc5270 */
[----:B------:R-:W-:-:S12]  /*5350*/  BSSY B0, `(.L_x_329) ;  /* 0x000002a000007945 */ /* 0x000fd80003800000 */
[----:B------:R-:W-:Y:S05]  /*5360*/  @P6 BRA `(.L_x_330) ;  /* 0x0000000000a06947 */ /* 0x000fea0003800000 */
[----:B------:R-:W5:Y:S01]  /*5370*/  LDC R71, c[0x0][RZ] ;  /* 0x00000000ff477b82 */ /* 0x000f620000000800 */
[----:B------:R-:W-:-:S07]  /*5380*/  ULDC.64 UR10, c[0x0][0x218] ;  /* 0x00008600000a7ab9 */ /* 0x000fce0000000a00 */
[----:B012---:R-:W0:Y:S08]  /*5390*/  LDC.64 R48, c[0x0][0x228] ;  /* 0x00008a00ff307b82 */ /* 0x007e300000000a00 */
[----:B------:R-:W1:Y:S01]  /*53a0*/  LDC.64 R4, c[0x0][0x230] ;  /* 0x00008c00ff047b82 */ /* 0x000e620000000a00 */
[----:B-----5:R-:W-:-:S04]  /*53b0*/  IADD3 R0, R71, R71, R0 ;  /* 0x0000004747007210 */ /* 0x020fc80007ffe000 */
[----:B------:R-:W-:-:S04]  /*53c0*/  IADD3 R0, R71, R0, R71 ;  /* 0x0000000047007210 */ /* 0x000fc80007ffe047 */
[----:B------:R-:W-:-:S04]  /*53d0*/  IADD3 R71, R0, R71, RZ ;  /* 0x0000004700477210 */ /* 0x000fc80007ffe0ff */
[C---:B------:R-:W-:Y:S01]  /*53e0*/  IADD3 R0, P6, R71.reuse, UR4, RZ ;  /* 0x0000000447007c10 */ /* 0x040fe2000ffde0ff */
[----:B0-----:R-:W-:-:S03]  /*53f0*/  IMAD.WIDE R48, R71, 0x4, R48 ;  /* 0x0000000447307825 */ /* 0x001fc600078e0230 */
[C---:B---34-:R-:W-:Y:S01]  /*5400*/  LEA.HI.X.SX32 R3, R71.reuse, UR5, 0x1, P6 ;  /* 0x0000000547037c11 */ /* 0x058fe2000b0f0eff */
[----:B-1----:R-:W-:Y:S01]  /*5410*/  IMAD.WIDE R70, R71, 0x4, R4 ;  /* 0x0000000447467825 */ /* 0x002fe200078e0204 */
[C---:B------:R-:W-:Y:S01]  /*5420*/  SHF.L.U32 R38, R0.reuse, 0x2, RZ ;  /* 0x0000000200267819 */ /* 0x040fe200000006ff */
[----:B------:R-:W2:Y:S01]  /*5430*/  LDG.E R48, desc[UR6][R48.64] ;  /* 0x0000000630307981 */ /* 0x000ea2000c1e1900 */
[----:B------:R-:W-:Y:S02]  /*5440*/  SHF.L.U64.HI R0, R0, 0x2, R3 ;  /* 0x0000000200007819 */ /* 0x000fe40000010203 */
[----:B------:R-:W-:Y:S01]  /*5450*/  IADD3 R52, P6, R38, UR10, RZ ;  /* 0x0000000a26347c10 */ /* 0x000fe2000ffde0ff */
[----:B------:R-:W3:Y:S03]  /*5460*/  LDG.E R70, desc[UR6][R70.64] ;  /* 0x0000000646467981 */ /* 0x000ee6000c1e1900 */
[----:B------:R-:W-:-:S02]  /*5470*/  IADD3.X R53, R0, UR11, RZ, P6, !PT ;  /* 0x0000000b00357c10 */ /* 0x000fc4000b7fe4ff */
[----:B------:R-:W-:Y:S01]  /*5480*/  LEA R5, R66, R67, 0x18 ;  /* 0x0000004342057211 */ /* 0x000fe200078ec0ff */
[--C-:B------:R-:W-:Y:S01]  /*5490*/  HADD2.F32 R3, -RZ, R6.reuse.H0_H0 ;  /* 0x20000006ff037230 */ /* 0x100fe20000004100 */
[----:B------:R-:W-:Y:S01]  /*54a0*/  IADD3 R38, P6, R38, UR8, RZ ;  /* 0x0000000826267c10 */ /* 0x000fe2000ffde0ff */
[----:B------:R-:W4:Y:S01]  /*54b0*/  LDG.E R52, desc[UR6][R52.64] ;  /* 0x0000000634347981 */ /* 0x000f22000c1e1900 */
[----:B------:R-:W-:Y:S02]  /*54c0*/  HADD2.F32 R37, -RZ, R6.H1_H1 ;  /* 0x30000006ff257230 */ /* 0x000fe40000004100 */
[----:B------:R-:W-:Y:S01]  /*54d0*/  IADD3.X R39, R0, UR9, RZ, P6, !PT ;  /* 0x0000000900277c10 */ /* 0x000fe2000b7fe4ff */
[----:B------:R-:W0:Y:S02]  /*54e0*/  LDS.64 R4, [R5] ;  /* 0x0000000005047984 */ /* 0x000e240000000a00 */
[--C-:B0-----:R-:W-:Y:S01]  /*54f0*/  FADD.FTZ R6, R3, -R4.reuse ;  /* 0x8000000403067221 */ /* 0x101fe20000010000 */
[----:B------:R-:W-:-:S03]  /*5500*/  FADD.FTZ R4, R37, -R4 ;  /* 0x8000000425047221 */ /* 0x000fc60000010000 */
[-C--:B------:R-:W-:Y:S01]  /*5510*/  FMUL.FTZ R6, R6, R5.reuse ;  /* 0x0000000506067220 */ /* 0x080fe20000410000 */
[----:B------:R-:W-:Y:S01]  /*5520*/  FMUL.FTZ R4, R4, R5 ;  /* 0x0000000504047220 */ /* 0x000fe20000410000 */
[----:B--2---:R-:W-:Y:S02]  /*5530*/  HADD2.F32 R0, -RZ, R48.H0_H0 ;  /* 0x20000030ff007230 */ /* 0x004fe40000004100 */
[----:B---3--:R-:W-:Y:S02]  /*5540*/  HADD2.F32 R3, -RZ, R70.H0_H0 ;  /* 0x20000046ff037230 */ /* 0x008fe40000004100 */
[----:B------:R-:W-:Y:S02]  /*5550*/  HADD2.F32 R48, -RZ, R48.H1_H1 ;  /* 0x30000030ff307230 */ /* 0x000fe40000004100 */
[----:B------:R-:W-:Y:S02]  /*5560*/  HADD2.F32 R37, -RZ, R70.H1_H1 ;  /* 0x30000046ff257230 */ /* 0x000fe40000004100 */
[----:B------:R-:W-:Y:S01]  /*5570*/  FFMA.FTZ R3, R0, R6, R3 ;  /* 0x0000000600037223 */ /* 0x000fe20000010003 */
[----:B----4-:R-:W-:-:S02]  /*5580*/  HADD2.F32 R0, -RZ, R52.H0_H0 ;  /* 0x20000034ff007230 */ /* 0x010fc40000004100 */
[----:B------:R-:W-:Y:S01]  /*5590*/  FFMA.FTZ R37, R48, R4, R37 ;  /* 0x0000000430257223 */ /* 0x000fe20000010025 */
[----:B------:R-:W-:Y:S02]  /*55a0*/  HADD2.F32 R52, -RZ, R52.H1_H1 ;  /* 0x30000034ff347230 */ /* 0x000fe40000004100 */
[----:B------:R-:W-:-:S03]  /*55b0*/  FADD.FTZ R0, R0, R3 ;  /* 0x0000000300007221 */ /* 0x000fc60000010000 */
[----:B------:R-:W-:-:S05]  /*55c0*/  FADD.FTZ R37, R52, R37 ;  /* 0x0000002534257221 */ /* 0x000fca0000010000 */
[----:B------:R-:W-:-:S05]  /*55d0*/  F2FP.F16.F32.PACK_AB R37, R37, R0 ;  /* 0x000000002525723e */ /* 0x000fca00000000ff */
[----:B------:R0:W-:Y:S02]  /*55e0*/  STG.E desc[UR6][R38.64], R37 ;  /* 0x0000002526007986 */ /* 0x0001e4000c101906 */
.L_x_330:
[----:B------:R-:W-:Y:S05]  /*55f0*/  BSYNC B0 ;  /* 0x0000000000007941 */ /* 0x000fea0003800000 */
.L_x_329:
[----:B------:R-:W-:Y:S01]  /*5600*/  ISETP.NE.AND P6, PT, R40, RZ, PT ;  /* 0x000000ff2800720c */ /* 0x000fe20003fc5270 */
[----:B------:R-:W-:-:S12]  /*5610*/  BSSY B0, `(.L_x_331) ;  /* 0x0000026000007945 */ /* 0x000fd80003800000 */
[----:B------:R-:W-:Y:S05]  /*5620*/  @P6 BRA `(.L_x_332) ;  /* 0x0000000000906947 */ /* 0x000fea0003800000 */
[----:B012---:R-:W0:Y:S01]  /*5630*/  LDC.64 R48, c[0x0][0x228] ;  /* 0x00008a00ff307b82 */ /* 0x007e220000000a00 */
[----:B------:R-:W-:Y:S01]  /*5640*/  IADD3 R0, P6, R2, UR4, RZ ;  /* 0x0000000402007c10 */ /* 0x000fe2000ffde0ff */
[----:B------:R-:W-:-:S03]  /*5650*/  ULDC.64 UR10, c[0x0][0x218] ;  /* 0x00008600000a7ab9 */ /* 0x000fc60000000a00 */
[----:B---34-:R-:W-:Y:S02]  /*5660*/  LEA.HI.X.SX32 R3, R2, UR5, 0x1, P6 ;  /* 0x0000000502037c11 */ /* 0x018fe4000b0f0eff */
[C---:B------:R-:W-:Y:S01]  /*5670*/  SHF.L.U32 R38, R0.reuse, 0x2, RZ ;  /* 0x0000000200267819 */ /* 0x040fe200000006ff */
[----:B------:R-:W1:Y:S01]  /*5680*/  LDC.64 R4, c[0x0][0x230] ;  /* 0x00008c00ff047b82 */ /* 0x000e620000000a00 */
[----:B------:R-:W-:Y:S02]  /*5690*/  SHF.L.U64.HI R0, R0, 0x2, R3 ;  /* 0x0000000200007819 */ /* 0x000fe40000010203 */
[----:B------:R-:W-:-:S04]  /*56a0*/  IADD3 R52, P6, R38, UR10, RZ ;  /* 0x0000000a26347c10 */ /* 0x000fc8000ffde0ff */
[----:B------:R-:W-:Y:S01]  /*56b0*/  IADD3.X R53, R0, UR11, RZ, P6, !PT ;  /* 0x0000000b00357c10 */ /* 0x000fe2000b7fe4ff */
[----:B0-----:R-:W-:-:S04]  /*56c0*/  IMAD.WIDE R48, R2, 0x4, R48 ;  /* 0x0000000402307825 */ /* 0x001fc800078e0230 */
[----:B------:R-:W2:Y:S01]  /*56d0*/  LDG.E R52, desc[UR6][R52.64] ;  /* 0x0000000634347981 */ /* 0x000ea2000c1e1900 */
[----:B------:R-:W-:-:S03]  /*56e0*/  IADD3 R38, P6, R38, UR8, RZ ;  /* 0x0000000826267c10 */ /* 0x000fc6000ffde0ff */
[----:B------:R-:W3:Y:S01]  /*56f0*/  LDG.E R48, desc[UR6][R48.64] ;  /* 0x0000000630307981 */ /* 0x000ee2000c1e1900 */
[----:B-1----:R-:W-:Y:S01]  /*5700*/  IMAD.WIDE R70, R2, 0x4, R4 ;  /* 0x0000000402467825 */ /* 0x002fe200078e0204 */
[----:B------:R-:W-:-:S05]  /*5710*/  IADD3.X R39, R0, UR9, RZ, P6, !PT ;  /* 0x0000000900277c10 */ /* 0x000fca000b7fe4ff */
[----:B------:R-:W4:Y:S01]  /*5720*/  LDG.E R70, desc[UR6][R70.64] ;  /* 0x0000000646467981 */ /* 0x000f22000c1e1900 */
[----:B------:R-:W-:-:S06]  /*5730*/  LEA R5, R66, R67, 0x18 ;  /* 0x0000004342057211 */ /* 0x000fcc00078ec0ff */
[----:B------:R-:W0:Y:S01]  /*5740*/  LDS.64 R4, [R5] ;  /* 0x0000000005047984 */ /* 0x000e220000000a00 */
[--C-:B------:R-:W-:Y:S02]  /*5750*/  HADD2.F32 R3, -RZ, R7.reuse.H0_H0 ;  /* 0x20000007ff037230 */ /* 0x100fe40000004100 */
[----:B------:R-:W-:-:S03]  /*5760*/  HADD2.F32 R7, -RZ, R7.H1_H1 ;  /* 0x30000007ff077230 */ /* 0x000fc60000004100 */
[--C-:B0-----:R-:W-:Y:S02]  /*5770*/  FADD.FTZ R6, R3, -R4.reuse ;  /* 0x8000000403067221 */ /* 0x101fe40000010000 */
[----:B------:R-:W-:Y:S02]  /*5780*/  FADD.FTZ R4, R7, -R4 ;  /* 0x8000000407047221 */ /* 0x000fe40000010000 */
[-C--:B------:R-:W-:Y:S02]  /*5790*/  FMUL.FTZ R6, R6, R5.reuse ;  /* 0x0000000506067220 */ /* 0x080fe40000410000 */
[----:B------:R-:W-:Y:S01]  /*57a0*/  FMUL.FTZ R4, R4, R5 ;  /* 0x0000000504047220 */ /* 0x000fe20000410000 */
[--C-:B---3--:R-:W-:Y:S02]  /*57b0*/  HADD2.F32 R0, -RZ, R48.reuse.H0_H0 ;  /* 0x20000030ff007230 */ /* 0x108fe40000004100 */
[----:B------:R-:W-:Y:S02]  /*57c0*/  HADD2.F32 R48, -RZ, R48.H1_H1 ;  /* 0x30000030ff307230 */ /* 0x000fe40000004100 */
[----:B----4-:R-:W-:-:S02]  /*57d0*/  HADD2.F32 R3, -RZ, R70.H0_H0 ;  /* 0x20000046ff037230 */ /* 0x010fc40000004100 */
[----:B------:R-:W-:-:S03]  /*57e0*/  HADD2.F32 R7, -RZ, R70.H1_H1 ;  /* 0x30000046ff077230 */ /* 0x000fc60000004100 */
[----:B------:R-:W-:Y:S01]  /*57f0*/  FFMA.FTZ R3, R0, R6, R3 ;  /* 0x0000000600037223 */ /* 0x000fe20000010003 */
[--C-:B--2---:R-:W-:Y:S02]  /*5800*/  HADD2.F32 R0, -RZ, R52.reuse.H0_H0 ;  /* 0x20000034ff007230 */ /* 0x104fe40000004100 */
[----:B------:R-:W-:Y:S01]  /*5810*/  FFMA.FTZ R7, R48, R4, R7 ;  /* 0x0000000430077223 */ /* 0x000fe20000010007 */
[----:B------:R-:W-:Y:S02]  /*5820*/  HADD2.F32 R52, -RZ, R52.H1_H1 ;  /* 0x30000034ff347230 */ /* 0x000fe40000004100 */
[----:B------:R-:W-:-:S03]  /*5830*/  FADD.FTZ R0, R0, R3 ;  /* 0x0000000300007221 */ /* 0x000fc60000010000 */
[----:B------:R-:W-:-:S05]  /*5840*/  FADD.FTZ R7, R52, R7 ;  /* 0x0000000734077221 */ /* 0x000fca0000010000 */
[----:B------:R-:W-:-:S05]  /*5850*/  F2FP.F16.F32.PACK_AB R7, R7, R0 ;  /* 0x000000000707723e */ /* 0x000fca00000000ff */
[----:B------:R0:W-:Y:S02]  /*5860*/  STG.E desc[UR6][R38.64], R7 ;  /* 0x0000000726007986 */ /* 0x0001e4000c101906 */
.L_x_332:
[----:B------:R-:W-:Y:S05]  /*5870*/  BSYNC B0 ;  /* 0x0000000000007941 */ /* 0x000fea0003800000 */
.L_x_331:
[----:B------:R-:W-:Y:S01]  /*5880*/  ISETP.NE.AND P6, PT, R41, RZ, PT ;  /* 0x000000ff2900720c */ /* 0x000fe20003fc5270 */
[----:B------:R-:W-:-:S12]  /*5890*/  BSSY B0, `(.L_x_333) ;  /* 0x0000028000007945 */ /* 0x000fd80003800000 */
[----:B------:R-:W-:Y:S05]  /*58a0*/  @P6 BRA `(.L_x_334) ;  /* 0x0000000000986947 */ /* 0x000fea0003800000 */
[----:B0-----:R-:W0:Y:S01]  /*58b0*/  LDC.64 R38, c[0x0][0x228] ;  /* 0x00008a00ff267b82 */ /* 0x001e220000000a00 */
[----:B------:R-:W-:Y:S02]  /*58c0*/  ULDC UR10, c[0x0][0x0] ;  /* 0x00000000000a7ab9 */ /* 0x000fe40000000800 */
[----:B-12---:R-:W-:Y:S01]  /*58d0*/  IADD3 R49, R2, UR10, RZ ;  /* 0x0000000a02317c10 */ /* 0x006fe2000fffe0ff */
[----:B------:R-:W-:-:S03]  /*58e0*/  ULDC.64 UR10, c[0x0][0x218] ;  /* 0x00008600000a7ab9 */ /* 0x000fc60000000a00 */
[C---:B------:R-:W-:Y:S01]  /*58f0*/  IADD3 R0, P6, R49.reuse, UR4, RZ ;  /* 0x0000000431007c10 */ /* 0x040fe2000ffde0ff */
[----:B------:R-:W1:Y:S03]  /*5900*/  LDC.64 R4, c[0x0][0x230] ;  /* 0x00008c00ff047b82 */ /* 0x000e660000000a00 */
[----:B---34-:R-:W-:Y:S02]  /*5910*/  LEA.HI.X.SX32 R3, R49, UR5, 0x1, P6 ;  /* 0x0000000531037c11 */ /* 0x018fe4000b0f0eff */
[C---:B------:R-:W-:Y:S02]  /*5920*/  SHF.L.U32 R6, R0.reuse, 0x2, RZ ;  /* 0x0000000200067819 */ /* 0x040fe400000006ff */
[----:B------:R-:W-:Y:S02]  /*5930*/  SHF.L.U64.HI R0, R0, 0x2, R3 ;  /* 0x0000000200007819 */ /* 0x000fe40000010203 */
[----:B------:R-:W-:-:S04]  /*5940*/  IADD3 R40, P6, R6, UR10, RZ ;  /* 0x0000000a06287c10 */ /* 0x000fc8000ffde0ff */
[----:B------:R-:W-:Y:S01]  /*5950*/  IADD3.X R41, R0, UR11, RZ, P6, !PT ;  /* 0x0000000b00297c10 */ /* 0x000fe2000b7fe4ff */
[----:B0-----:R-:W-:Y:S01]  /*5960*/  IMAD.WIDE R38, R49, 0x4, R38 ;  /* 0x0000000431267825 */ /* 0x001fe200078e0226 */
[----:B------:R-:W-:-:S03]  /*5970*/  IADD3 R6, P6, R6, UR8, RZ ;  /* 0x0000000806067c10 */ /* 0x000fc6000ffde0ff */
[----:B------:R-:W2:Y:S01]  /*5980*/  LDG.E R40, desc[UR6][R40.64] ;  /* 0x0000000628287981 */ /* 0x000ea2000c1e1900 */
[----:B------:R-:W-:Y:S01]  /*5990*/  HADD2.F32 R3, -RZ, R8.H0_H0 ;  /* 0x20000008ff037230 */ /* 0x000fe20000004100 */
[----:B------:R-:W-:Y:S02]  /*59a0*/  IADD3.X R7, R0, UR9, RZ, P6, !PT ;  /* 0x0000000900077c10 */ /* 0x000fe4000b7fe4ff */
[----:B------:R-:W3:Y:S01]  /*59b0*/  LDG.E R38, desc[UR6][R38.64] ;  /* 0x0000000626267981 */ /* 0x000ee2000c1e1900 */
[----:B-1----:R-:W-:-:S06]  /*59c0*/  IMAD.WIDE R48, R49, 0x4, R4 ;  /* 0x0000000431307825 */ /* 0x002fcc00078e0204 */
[----:B------:R-:W4:Y:S01]  /*59d0*/  LDG.E R48, desc[UR6][R48.64] ;  /* 0x0000000630307981 */ /* 0x000f22000c1e1900 */
[----:B------:R-:W-:-:S06]  /*59e0*/  LEA R5, R66, R67, 0x18 ;  /* 0x0000004342057211 */ /* 0x000fcc00078ec0ff */
[----:B------:R-:W0:Y:S01]  /*59f0*/  LDS.64 R4, [R5] ;  /* 0x0000000005047984 */ /* 0x000e220000000a00 */
[----:B------:R-:W-:Y:S02]  /*5a00*/  HADD2.F32 R37, -RZ, R8.H1_H1 ;  /* 0x30000008ff257230 */ /* 0x000fe40000004100 */
[----:B0-----:R-:W-:-:S03]  /*5a10*/  FADD.FTZ R8, R3, -R4 ;  /* 0x8000000403087221 */ /* 0x001fc60000010000 */
[----:B------:R-:W-:Y:S01]  /*5a20*/  FADD.FTZ R4, R37, -R4 ;  /* 0x8000000425047221 */ /* 0x000fe20000010000 */
[----:B------:R-:W-:-:S03]  /*5a30*/  FMUL.FTZ R8, R8, R5 ;  /* 0x0000000508087220 */ /* 0x000fc60000410000 */
[----:B------:R-:W-:Y:S01]  /*5a40*/  FMUL.FTZ R4, R4, R5 ;  /* 0x0000000504047220 */ /* 0x000fe20000410000 */
[--C-:B---3--:R-:W-:Y:S02]  /*5a50*/  HADD2.F32 R0, -RZ, R38.reuse.H0_H0 ;  /* 0x20000026ff007230 */ /* 0x108fe40000004100 */
[----:B------:R-:W-:Y:S02]  /*5a60*/  HADD2.F32 R38, -RZ, R38.H1_H1 ;  /* 0x30000026ff267230 */ /* 0x000fe40000004100 */
[--C-:B----4-:R-:W-:Y:S02]  /*5a70*/  HADD2.F32 R3, -RZ, R48.reuse.H0_H0 ;  /* 0x20000030ff037230 */ /* 0x110fe40000004100 */
        /* <DEDUP_REMOVED lines=9> */
.L_x_334:
[----:B------:R-:W-:Y:S05]  /*5b10*/  BSYNC B0 ;  /* 0x0000000000007941 */ /* 0x000fea0003800000 */
.L_x_333:
[----:B------:R-:W-:Y:S01]  /*5b20*/  ISETP.NE.AND P6, PT, R42, RZ, PT ;  /* 0x000000ff2a00720c */ /* 0x000fe20003fc5270 */
[----:B------:R-:W-:-:S12]  /*5b30*/  BSSY B0, `(.L_x_335) ;  /* 0x0000028000007945 */ /* 0x000fd80003800000 */
[----:B------:R-:W-:Y:S05]  /*5b40*/  @P6 BRA `(.L_x_336) ;  /* 0x0000000000986947 */ /* 0x000fea0003800000 */
[----:B012---:R-:W0:Y:S01]  /*5b50*/  LDC R49, c[0x0][RZ] ;  /* 0x00000000ff317b82 */ /* 0x007e220000000800 */
[----:B------:R-:W-:-:S07]  /*5b60*/  ULDC.64 UR10, c[0x0][0x218] ;  /* 0x00008600000a7ab9 */ /* 0x000fce0000000a00 */
[----:B------:R-:W1:Y:S08]  /*5b70*/  LDC.64 R38, c[0x0][0x228] ;  /* 0x00008a00ff267b82 */ /* 0x000e700000000a00 */
[----:B------:R-:W2:Y:S01]  /*5b80*/  LDC.64 R4, c[0x0][0x230] ;  /* 0x00008c00ff047b82 */ /* 0x000ea20000000a00 */
[----:B0-----:R-:W-:-:S04]  /*5b90*/  IADD3 R49, R49, R2, R49 ;  /* 0x0000000231317210 */ /* 0x001fc80007ffe031 */
[----:B------:R-:W-:-:S04]  /*5ba0*/  IADD3 R0, P6, R49, UR4, RZ ;  /* 0x0000000431007c10 */ /* 0x000fc8000ffde0ff */
[C---:B---34-:R-:W-:Y:S01]  /*5bb0*/  LEA.HI.X.SX32 R3, R49.reuse, UR5, 0x1, P6 ;  /* 0x0000000531037c11 */ /* 0x058fe2000b0f0eff */
[C---:B-1----:R-:W-:Y:S01]  /*5bc0*/  IMAD.WIDE R38, R49.reuse, 0x4, R38 ;  /* 0x0000000431267825 */ /* 0x042fe200078e0226 */
[C---:B------:R-:W-:Y:S02]  /*5bd0*/  SHF.L.U32 R6, R0.reuse, 0x2, RZ ;  /* 0x0000000200067819 */ /* 0x040fe400000006ff */
[----:B------:R-:W-:Y:S02]  /*5be0*/  SHF.L.U64.HI R0, R0, 0x2, R3 ;  /* 0x0000000200007819 */ /* 0x000fe40000010203 */
[----:B------:R-:W-:Y:S01]  /*5bf0*/  IADD3 R40, P6, R6, UR10, RZ ;  /* 0x0000000a06287c10 */ /* 0x000fe2000ffde0ff */
[----:B------:R-:W3:Y:S01]  /*5c00*/  LDG.E R38, desc[UR6][R38.64] ;  /* 0x0000000626267981 */ /* 0x000ee2000c1e1900 */
[----:B--2---:R-:W-:Y:S02]  /*5c10*/  IMAD.WIDE R48, R49, 0x4, R4 ;  /* 0x0000000431307825 */ /* 0x004fe400078e0204 */
[----:B------:R-:W-:-:S02]  /*5c20*/  IADD3.X R41, R0, UR11, RZ, P6, !PT ;  /* 0x0000000b00297c10 */ /* 0x000fc4000b7fe4ff */
[----:B------:R-:W-:Y:S02]  /*5c30*/  LEA R5, R66, R67, 0x18 ;  /* 0x0000004342057211 */ /* 0x000fe400078ec0ff */
[----:B------:R-:W2:Y:S01]  /*5c40*/  LDG.E R48, desc[UR6][R48.64] ;  /* 0x0000000630307981 */ /* 0x000ea2000c1e1900 */
[--C-:B------:R-:W-:Y:S01]  /*5c50*/  HADD2.F32 R3, -RZ, R9.reuse.H0_H0 ;  /* 0x20000009ff037230 */ /* 0x100fe20000004100 */
[----:B------:R-:W-:Y:S02]  /*5c60*/  IADD3 R6, P6, R6, UR8, RZ ;  /* 0x0000000806067c10 */ /* 0x000fe4000ffde0ff */
        /* <DEDUP_REMOVED lines=8> */
[--C-:B---3--:R-:W-:Y:S02]  /*5cf0*/  HADD2.F32 R0, -RZ, R38.reuse.H0_H0 ;  /* 0x20000026ff007230 */ /* 0x108fe40000004100 */
[----:B------:R-:W-:Y:S02]  /*5d00*/  HADD2.F32 R38, -RZ, R38.H1_H1 ;  /* 0x30000026ff267230 */ /* 0x000fe40000004100 */
[--C-:B--2---:R-:W-:Y:S02]  /*5d10*/  HADD2.F32 R3, -RZ, R48.reuse.H0_H0 ;  /* 0x20000030ff037230 */ /* 0x104fe40000004100 */
        /* <DEDUP_REMOVED lines=9> */
.L_x_336:
[----:B------:R-:W-:Y:S05]  /*5db0*/  BSYNC B0 ;  /* 0x0000000000007941 */ /* 0x000fea0003800000 */
.L_x_335:
[----:B------:R-:W-:Y:S01]  /*5dc0*/  ISETP.NE.AND P6, PT, R10, RZ, PT ;  /* 0x000000ff0a00720c */ /* 0x000fe20003fc5270 */
[----:B------:R-:W-:-:S12]  /*5dd0*/  BSSY B0, `(.L_x_337) ;  /* 0x0000029000007945 */ /* 0x000fd80003800000 */
[----:B------:R-:W-:Y:S05]  /*5de0*/  @P6 BRA `(.L_x_338) ;  /* 0x00000000009c6947 */ /* 0x000fea0003800000 */
[----:B------:R-:W5:Y:S01]  /*5df0*/  LDC R41, c[0x0][RZ] ;  /* 0x00000000ff297b82 */ /* 0x000f620000000800 */
[----:B------:R-:W-:-:S07]  /*5e00*/  ULDC.64 UR10, c[0x0][0x218] ;  /* 0x00008600000a7ab9 */ /* 0x000fce0000000a00 */
[----:B0-----:R-:W0:Y:S08]  /*5e10*/  LDC.64 R8, c[0x0][0x228] ;  /* 0x00008a00ff087b82 */ /* 0x001e300000000a00 */
[----:B------:R-:W1:Y:S01]  /*5e20*/  LDC.64 R4, c[0x0][0x230] ;  /* 0x00008c00ff047b82 */ /* 0x000e620000000a00 */
[----:B-----5:R-:W-:-:S04]  /*5e30*/  IADD3 R0, R41, R2, R41 ;  /* 0x0000000229007210 */ /* 0x020fc80007ffe029 */
[----:B------:R-:W-:-:S04]  /*5e40*/  IADD3 R41, R0, R41, RZ ;  /* 0x0000002900297210 */ /* 0x000fc80007ffe0ff */
[C---:B------:R-:W-:Y:S01]  /*5e50*/  IADD3 R0, P6, R41.reuse, UR4, RZ ;  /* 0x0000000429007c10 */ /* 0x040fe2000ffde0ff */
[----:B0-----:R-:W-:-:S03]  /*5e60*/  IMAD.WIDE R8, R41, 0x4, R8 ;  /* 0x0000000429087825 */ /* 0x001fc600078e0208 */
[C---:B---34-:R-:W-:Y:S02]  /*5e70*/  LEA.HI.X.SX32 R3, R41.reuse, UR5, 0x1, P6 ;  /* 0x0000000529037c11 */ /* 0x058fe4000b0f0eff */
[C---:B------:R-:W-:Y:S01]  /*5e80*/  SHF.L.U32 R6, R0.reuse, 0x2, RZ ;  /* 0x0000000200067819 */ /* 0x040fe200000006ff */
[----:B------:R-:W3:Y:S01]  /*5e90*/  LDG.E R8, desc[UR6][R8.64] ;  /* 0x0000000608087981 */ /* 0x000ee2000c1e1900 */
[----:B-1----:R-:W-:Y:S01]  /*5ea0*/  IMAD.WIDE R40, R41, 0x4, R4 ;  /* 0x0000000429287825 */ /* 0x002fe200078e0204 */
[----:B------:R-:W-:Y:S02]  /*5eb0*/  SHF.L.U64.HI R0, R0, 0x2, R3 ;  /* 0x0000000200007819 */ /* 0x000fe40000010203 */
[----:B------:R-:W-:-:S03]  /*5ec0*/  IADD3 R38, P6, R6, UR10, RZ ;  /* 0x0000000a06267c10 */ /* 0x000fc6000ffde0ff */
[----:B------:R-:W4:Y:S01]  /*5ed0*/  LDG.E R40, desc[UR6][R40.64] ;  /* 0x0000000628287981 */ /* 0x000f22000c1e1900 */
[----:B------:R-:W-:Y:S02]  /*5ee0*/  IADD3.X R39, R0, UR11, RZ, P6, !PT ;  /* 0x0000000b00277c10 */ /* 0x000fe4000b7fe4ff */
[----:B------:R-:W-:Y:S01]  /*5ef0*/  LEA R5, R66, R67, 0x18 ;  /* 0x0000004342057211 */ /* 0x000fe200078ec0ff */
[--C-:B------:R-:W-:Y:S01]  /*5f00*/  HADD2.F32 R3, -RZ, R11.reuse.H0_H0 ;  /* 0x2000000bff037230 */ /* 0x100fe20000004100 */
[----:B------:R-:W-:Y:S01]  /*5f10*/  IADD3 R6, P6, R6, UR8, RZ ;  /* 0x0000000806067c10 */ /* 0x000fe2000ffde0ff */
[----:B------:R-:W5:Y:S04]  /*5f20*/  LDG.E R38, desc[UR6][R38.64] ;  /* 0x0000000626267981 */ /* 0x000f68000c1e1900 */
        /* <DEDUP_REMOVED lines=12> */
[--C-:B-----5:R-:W-:Y:S02]  /*5ff0*/  HADD2.F32 R0, -RZ, R38.reuse.H0_H0 ;  /* 0x20000026ff007230 */ /* 0x120fe40000004100 */
[----:B------:R-:W-:Y:S01]  /*6000*/  FFMA.FTZ R9, R8, R4, R9 ;  /* 0x0000000408097223 */ /* 0x000fe20000010009 */
[----:B------:R-:W-:Y:S02]  /*6010*/  HADD2.F32 R38, -RZ, R38.H1_H1 ;  /* 0x30000026ff267230 */ /* 0x000fe40000004100 */
[----:B------:R-:W-:-:S03]  /*6020*/  FADD.FTZ R0, R0, R3 ;  /* 0x0000000300007221 */ /* 0x000fc60000010000 */
[----:B------:R-:W-:-:S05]  /*6030*/  FADD.FTZ R9, R38, R9 ;  /* 0x0000000926097221 */ /* 0x000fca0000010000 */
[----:B------:R-:W-:-:S05]  /*6040*/  F2FP.F16.F32.PACK_AB R9, R9, R0 ;  /* 0x000000000909723e */ /* 0x000fca00000000ff */
[----:B------:R0:W-:Y:S02]  /*6050*/  STG.E desc[UR6][R6.64], R9 ;  /* 0x0000000906007986 */ /* 0x0001e4000c101906 */
.L_x_338:
[----:B------:R-:W-:Y:S05]  /*6060*/  BSYNC B0 ;  /* 0x0000000000007941 */ /* 0x000fea0003800000 */
.L_x_337:
        /* <DEDUP_REMOVED lines=22> */
[----:B------:R-:W5:Y:S01]  /*61d0*/  LDG.E R10, desc[UR6][R10.64] ;  /* 0x000000060a0a7981 */ /* 0x000f62000c1e1900 */
[----:B------:R-:W-:Y:S02]  /*61e0*/  HADD2.F32 R37, -RZ, R12.H1_H1 ;  /* 0x3000000cff257230 */ /* 0x000fe40000004100 */
[----:B------:R-:W-:Y:S01]  /*61f0*/  IADD3.X R7, R0, UR9, RZ, P6, !PT ;  /* 0x0000000900077c10 */ /* 0x000fe2000b7fe4ff */
[----:B------:R-:W0:Y:S02]  /*6200*/  LDS.64 R4, [R5] ;  /* 0x0000000005047984 */ /* 0x000e240000000a00 */
[--C-:B0-----:R-:W-:Y:S01]  /*6210*/  FADD.FTZ R12, R3, -R4.reuse ;  /* 0x80000004030c7221 */ /* 0x101fe20000010000 */
[----:B------:R-:W-:-:S03]  /*6220*/  FADD.FTZ R4, R37, -R4 ;  /* 0x8000000425047221 */ /* 0x000fc60000010000 */
[-C--:B------:R-:W-:Y:S01]  /*6230*/  FMUL.FTZ R12, R12, R5.reuse ;  /* 0x000000050c0c7220 */ /* 0x080fe20000410000 */
        /* <DEDUP_REMOVED lines=13> */
.L_x_340:
[----:B------:R-:W-:Y:S05]  /*6310*/  BSYNC B0 ;  /* 0x0000000000007941 */ /* 0x000fea0003800000 */
.L_x_339:
[----:B------:R-:W-:Y:S01]  /*6320*/  ISETP.NE.AND P6, PT, R36, RZ, PT ;  /* 0x000000ff2400720c */ /* 0x000fe20003fc5270 */
[----:B------:R-:W-:-:S12]  /*6330*/  BSSY B0, `(.L_x_341) ;  /* 0x000002a000007945 */ /* 0x000fd80003800000 */
[----:B------:R-:W-:Y:S05]  /*6340*/  @P6 BRA `(.L_x_342) ;  /* 0x0000000000a06947 */ /* 0x000fea0003800000 */
[----:B0--34-:R-:W0:Y:S01]  /*6350*/  LDC R3, c[0x0][RZ] ;  /* 0x00000000ff037b82 */ /* 0x019e220000000800 */
[----:B------:R-:W-:-:S07]  /*6360*/  ULDC.64 UR10, c[0x0][0x218] ;  /* 0x00008600000a7ab9 */ /* 0x000fce0000000a00 */
[----:B------:R-:W3:Y:S01]  /*6370*/  LDC.64 R6, c[0x0][0x230] ;  /* 0x00008c00ff067b82 */ /* 0x000ee20000000a00 */
[----:B0-----:R-:W-:-:S04]  /*6380*/  IADD3 R0, R3, R2, R3 ;  /* 0x0000000203007210 */ /* 0x001fc80007ffe003 */
[----:B------:R-:W-:-:S04]  /*6390*/  IADD3 R0, R3, R0, R3 ;  /* 0x0000000003007210 */ /* 0x000fc80007ffe003 */
[----:B------:R-:W-:-:S04]  /*63a0*/  IADD3 R3, R0, R3, RZ ;  /* 0x0000000300037210 */ /* 0x000fc80007ffe0ff */
[C---:B------:R-:W-:Y:S01]  /*63b0*/  IADD3 R0, P6, R3.reuse, UR4, RZ ;  /* 0x0000000403007c10 */ /* 0x040fe2000ffde0ff */
[----:B---3--:R-:W-:-:S03]  /*63c0*/  IMAD.WIDE R6, R3, 0x4, R6 ;  /* 0x0000000403067825 */ /* 0x008fc600078e0206 */
[----:B------:R-:W-:Y:S02]  /*63d0*/  LEA.HI.X.SX32 R5, R3, UR5, 0x1, P6 ;  /* 0x0000000503057c11 */ /* 0x000fe4000b0f0eff */
[C---:B------:R-:W-:Y:S01]  /*63e0*/  SHF.L.U32 R8, R0.reuse, 0x2, RZ ;  /* 0x0000000200087819 */ /* 0x040fe200000006ff */
[----:B------:R-:W3:Y:S01]  /*63f0*/  LDG.E R6, desc[UR6][R6.64] ;  /* 0x0000000606067981 */ /* 0x000ee2000c1e1900 */
[----:B------:R-:W-:Y:S02]  /*6400*/  SHF.L.U64.HI R0, R0, 0x2, R5 ;  /* 0x0000000200007819 */ /* 0x000fe40000010205 */
[----:B------:R-:W0:Y:S01]  /*6410*/  LDC.64 R4, c[0x0][0x228] ;  /* 0x00008a00ff047b82 */ /* 0x000e220000000a00 */
[----:B------:R-:W-:-:S04]  /*6420*/  IADD3 R10, P6, R8, UR10, RZ ;  /* 0x0000000a080a7c10 */ /* 0x000fc8000ffde0ff */
[----:B------:R-:W-:Y:S02]  /*6430*/  IADD3.X R11, R0, UR11, RZ, P6, !PT ;  /* 0x0000000b000b7c10 */ /* 0x000fe4000b7fe4ff */
[----:B------:R-:W-:Y:S02]  /*6440*/  LEA R37, R66, R67, 0x18 ;  /* 0x0000004342257211 */ /* 0x000fe400078ec0ff */
[----:B------:R-:W-:Y:S01]  /*6450*/  IADD3 R8, P6, R8, UR8, RZ ;  /* 0x0000000808087c10 */ /* 0x000fe2000ffde0ff */
[----:B------:R-:W4:Y:S03]  /*6460*/  LDG.E R10, desc[UR6][R10.64] ;  /* 0x000000060a0a7981 */ /* 0x000f26000c1e1900 */
[----:B------:R-:W-:Y:S01]  /*6470*/  IADD3.X R9, R0, UR9, RZ, P6, !PT ;  /* 0x0000000900097c10 */ /* 0x000fe2000b7fe4ff */
[----:B------:R-:W5:Y:S01]  /*6480*/  LDS.64 R36, [R37] ;  /* 0x0000000025247984 */ /* 0x000f620000000a00 */
[----:B0-----:R-:W-:-:S06]  /*6490*/  IMAD.WIDE R4, R3, 0x4, R4 ;  /* 0x0000000403047825 */ /* 0x001fcc00078e0204 */
[----:B------:R0:W2:Y:S01]  /*64a0*/  LDG.E R4, desc[UR6][R4.64] ;  /* 0x0000000604047981 */ /* 0x0000a2000c1e1900 */
[--C-:B------:R-:W-:Y:S02]  /*64b0*/  HADD2.F32 R3, -RZ, R13.reuse.H0_H0 ;  /* 0x2000000dff037230 */ /* 0x100fe40000004100 */
[----:B------:R-:W-:-:S03]  /*64c0*/  HADD2.F32 R13, -RZ, R13.H1_H1 ;  /* 0x3000000dff0d7230 */ /* 0x000fc60000004100 */
[--C-:B-----5:R-:W-:Y:S02]  /*64d0*/  FADD.FTZ R12, R3, -R36.reuse ;  /* 0x80000024030c7221 */ /* 0x120fe40000010000 */
[----:B------:R-:W-:Y:S02]  /*64e0*/  FADD.FTZ R36, R13, -R36 ;  /* 0x800000240d247221 */ /* 0x000fe40000010000 */
[-C--:B------:R-:W-:Y:S02]  /*64f0*/  FMUL.FTZ R12, R12, R37.reuse ;  /* 0x000000250c0c7220 */ /* 0x080fe40000410000 */
[----:B------:R-:W-:Y:S01]  /*6500*/  FMUL.FTZ R36, R36, R37 ;  /* 0x0000002524247220 */ /* 0x000fe20000410000 */
[--C-:B---3--:R-:W-:Y:S02]  /*6510*/  HADD2.F32 R3, -RZ, R6.reuse.H0_H0 ;  /* 0x20000006ff037230 */ /* 0x108fe40000004100 */
[----:B0-----:R-:W-:Y:S02]  /*6520*/  HADD2.F32 R5, -RZ, R6.H1_H1 ;  /* 0x30000006ff057230 */ /* 0x001fe40000004100 */
[----:B--2---:R-:W-:-:S02]  /*6530*/  HADD2.F32 R0, -RZ, R4.H0_H0 ;  /* 0x20000004ff007230 */ /* 0x004fc40000004100 */
        /* <DEDUP_REMOVED lines=9> */
.L_x_342:
[----:B------:R-:W-:Y:S05]  /*65d0*/  BSYNC B0 ;  /* 0x0000000000007941 */ /* 0x000fea0003800000 */
.L_x_341:
        /* <DEDUP_REMOVED lines=12> */
[C---:B---34-:R-:W-:Y:S01]  /*66a0*/  LEA.HI.X.SX32 R3, R11.reuse, UR5, 0x1, P6 ;  /* 0x000000050b037c11 */ /* 0x058fe2000b0f0eff */
[----:B-1----:R-:W-:Y:S01]  /*66b0*/  IMAD.WIDE R10, R11, 0x4, R6 ;  /* 0x000000040b0a7825 */ /* 0x002fe200078e0206 */
[C---:B------:R-:W-:Y:S01]  /*66c0*/  SHF.L.U32 R2, R0.reuse, 0x2, RZ ;  /* 0x0000000200027819 */ /* 0x040fe200000006ff */
[----:B------:R-:W3:Y:S01]  /*66d0*/  LDG.E R8, desc[UR6][R8.64] ;  /* 0x0000000608087981 */ /* 0x000ee2000c1e1900 */
[----:B------:R-:W-:Y:S02]  /*66e0*/  SHF.L.U64.HI R0, R0, 0x2, R3 ;  /* 0x0000000200007819 */ /* 0x000fe40000010203 */
[----:B------:R-:W-:Y:S01]  /*66f0*/  IADD3 R4, P6, R2, UR10, RZ ;  /* 0x0000000a02047c10 */ /* 0x000fe2000ffde0ff */
[----:B------:R-:W4:Y:S03]  /*6700*/  LDG.E R10, desc[UR6][R10.64] ;  /* 0x000000060a0a7981 */ /* 0x000f26000c1e1900 */
[----:B------:R-:W-:-:S02]  /*6710*/  IADD3.X R5, R0, UR11, RZ, P6, !PT ;  /* 0x0000000b00057c10 */ /* 0x000fc4000b7fe4ff */
[----:B------:R-:W-:Y:S01]  /*6720*/  LEA R7, R66, R67, 0x18 ;  /* 0x0000004342077211 */ /* 0x000fe200078ec0ff */
[--C-:B------:R-:W-:Y:S01]  /*6730*/  HADD2.F32 R13, -RZ, R14.reuse.H0_H0 ;  /* 0x2000000eff0d7230 */ /* 0x100fe20000004100 */
[----:B------:R-:W-:Y:S01]  /*6740*/  IADD3 R2, P6, R2, UR8, RZ ;  /* 0x0000000802027c10 */ /* 0x000fe2000ffde0ff */
[----:B------:R0:W5:Y:S01]  /*6750*/  LDG.E R4, desc[UR6][R4.64] ;  /* 0x0000000604047981 */ /* 0x000162000c1e1900 */
[----:B------:R-:W-:Y:S02]  /*6760*/  HADD2.F32 R35, -RZ, R14.H1_H1 ;  /* 0x3000000eff237230 */ /* 0x000fe40000004100 */
[----:B------:R-:W-:Y:S01]  /*6770*/  IADD3.X R3, R0, UR9, RZ, P6, !PT ;  /* 0x0000000900037c10 */ /* 0x000fe2000b7fe4ff */
[----:B------:R-:W1:Y:S02]  /*6780*/  LDS.64 R6, [R7] ;  /* 0x0000000007067984 */ /* 0x000e640000000a00 */
[--C-:B-1----:R-:W-:Y:S01]  /*6790*/  FADD.FTZ R12, R13, -R6.reuse ;  /* 0x800000060d0c7221 */ /* 0x102fe20000010000 */
[----:B------:R-:W-:-:S03]  /*67a0*/  FADD.FTZ R6, R35, -R6 ;  /* 0x8000000623067221 */ /* 0x000fc60000010000 */
[-C--:B------:R-:W-:Y:S01]  /*67b0*/  FMUL.FTZ R12, R12, R7.reuse ;  /* 0x000000070c0c7220 */ /* 0x080fe20000410000 */
[----:B------:R-:W-:Y:S01]  /*67c0*/  FMUL.FTZ R6, R6, R7 ;  /* 0x0000000706067220 */ /* 0x000fe20000410000 */
[----:B---3--:R-:W-:Y:S02]  /*67d0*/  HADD2.F32 R0, -RZ, R8.H0_H0 ;  /* 0x20000008ff007230 */ /* 0x008fe40000004100 */
[----:B----4-:R-:W-:Y:S02]  /*67e0*/  HADD2.F32 R13, -RZ, R10.H0_H0 ;  /* 0x2000000aff0d7230 */ /* 0x010fe40000004100 */
[----:B------:R-:W-:Y:S02]  /*67f0*/  HADD2.F32 R8, -RZ, R8.H1_H1 ;  /* 0x30000008ff087230 */ /* 0x000fe40000004100 */
[----:B0-----:R-:W-:Y:S02]  /*6800*/  HADD2.F32 R5, -RZ, R10.H1_H1 ;  /* 0x3000000aff057230 */ /* 0x001fe40000004100 */
[----:B------:R-:W-:Y:S01]  /*6810*/  FFMA.FTZ R13, R0, R12, R13 ;  /* 0x0000000c000d7223 */ /* 0x000fe2000001000d */
[----:B-----5:R-:W-:-:S02]  /*6820*/  HADD2.F32 R0, -RZ, R4.H0_H0 ;  /* 0x20000004ff007230 */ /* 0x020fc40000004100 */
[----:B------:R-:W-:Y:S01]  /*6830*/  FFMA.FTZ R5, R8, R6, R5 ;  /* 0x0000000608057223 */ /* 0x000fe20000010005 */
[----:B------:R-:W-:Y:S02]  /*6840*/  HADD2.F32 R4, -RZ, R4.H1_H1 ;  /* 0x30000004ff047230 */ /* 0x000fe40000004100 */
[----:B------:R-:W-:-:S03]  /*6850*/  FADD.FTZ R0, R0, R13 ;  /* 0x0000000d00007221 */ /* 0x000fc60000010000 */
[----:B------:R-:W-:-:S05]  /*6860*/  FADD.FTZ R5, R4, R5 ;  /* 0x0000000504057221 */ /* 0x000fca0000010000 */
[----:B------:R-:W-:-:S05]  /*6870*/  F2FP.F16.F32.PACK_AB R5, R5, R0 ;  /* 0x000000000505723e */ /* 0x000fca00000000ff */
[----:B------:R0:W-:Y:S02]  /*6880*/  STG.E desc[UR6][R2.64], R5 ;  /* 0x0000000502007986 */ /* 0x0001e4000c101906 */
.L_x_344:
[----:B------:R-:W-:Y:S05]  /*6890*/  BSYNC B0 ;  /* 0x0000000000007941 */ /* 0x000fea0003800000 */
.L_x_343:
[----:B------:R-:W-:Y:S01]  /*68a0*/  ISETP.NE.AND P6, PT, R43, RZ, PT ;  /* 0x000000ff2b00720c */ /* 0x000fe20003fc5270 */
[----:B------:R-:W-:-:S12]  /*68b0*/  BSSY B0, `(.L_x_345) ;  /* 0x0000026000007945 */ /* 0x000fd80003800000 */
[----:B------:R-:W-:Y:S05]  /*68c0*/  @P6 BRA `(.L_x_346) ;  /* 0x0000000000906947 */ /* 0x000fea0003800000 */
[----:B0-----:R-:W0:Y:S01]  /*68d0*/  LDC.64 R8, c[0x0][0x228] ;  /* 0x00008a00ff087b82 */ /* 0x001e220000000a00 */
[----:B------:R-:W-:Y:S01]  /*68e0*/  IADD3 R0, P6, R45, UR4, RZ ;  /* 0x000000042d007c10 */ /* 0x000fe2000ffde0ff */
[----:B------:R-:W-:-:S03]  /*68f0*/  ULDC.64 UR10, c[0x0][0x218] ;  /* 0x00008600000a7ab9 */ /* 0x000fc60000000a00 */
[----:B---34-:R-:W-:Y:S02]  /*6900*/  LEA.HI.X.SX32 R3, R45, UR5, 0x1, P6 ;  /* 0x000000052d037c11 */ /* 0x018fe4000b0f0eff */
[C---:B------:R-:W-:Y:S01]  /*6910*/  SHF.L.U32 R2, R0.reuse, 0x2, RZ ;  /* 0x0000000200027819 */ /* 0x040fe200000006ff */
[----:B------:R-:W3:Y:S01]  /*6920*/  LDC.64 R10, c[0x0][0x230] ;  /* 0x00008c00ff0a7b82 */ /* 0x000ee20000000a00 */
[----:B------:R-:W-:Y:S02]  /*6930*/  SHF.L.U64.HI R0, R0, 0x2, R3 ;  /* 0x0000000200007819 */ /* 0x000fe40000010203 */
[----:B------:R-:W-:-:S04]  /*6940*/  IADD3 R4, P6, R2, UR10, RZ ;  /* 0x0000000a02047c10 */ /* 0x000fc8000ffde0ff */
[----:B------:R-:W-:Y:S02]  /*6950*/  IADD3.X R5, R0, UR11, RZ, P6, !PT ;  /* 0x0000000b00057c10 */ /* 0x000fe4000b7fe4ff */
[----:B------:R-:W-:Y:S01]  /*6960*/  LEA R7, R66, R67, 0x18 ;  /* 0x0000004342077211 */ /* 0x000fe200078ec0ff */
[----:B------:R-:W-:Y:S01]  /*6970*/  HADD2.F32 R13, -RZ, R15.H0_H0 ;  /* 0x2000000fff0d7230 */ /* 0x000fe20000004100 */
[----:B------:R-:W-:Y:S01]  /*6980*/  IADD3 R2, P6, R2, UR8, RZ ;  /* 0x0000000802027c10 */ /* 0x000fe2000ffde0ff */
[----:B------:R4:W5:Y:S01]  /*6990*/  LDG.E R4, desc[UR6][R4.64] ;  /* 0x0000000604047981 */ /* 0x000962000c1e1900 */
[----:B0-----:R-:W-:-:S03]  /*69a0*/  IMAD.WIDE R8, R45, 0x4, R8 ;  /* 0x000000042d087825 */ /* 0x001fc600078e0208 */
[----:B------:R-:W0:Y:S01]  /*69b0*/  LDS.64 R6, [R7] ;  /* 0x0000000007067984 */ /* 0x000e220000000a00 */
[----:B------:R-:W-:-:S03]  /*69c0*/  IADD3.X R3, R0, UR9, RZ, P6, !PT ;  /* 0x0000000900037c10 */ /* 0x000fc6000b7fe4ff */
[----:B------:R-:W2:Y:S01]  /*69d0*/  LDG.E R8, desc[UR6][R8.64] ;  /* 0x0000000608087981 */ /* 0x000ea2000c1e1900 */
[----:B---3--:R-:W-:-:S06]  /*69e0*/  IMAD.WIDE R10, R45, 0x4, R10 ;  /* 0x000000042d0a7825 */ /* 0x008fcc00078e020a */
[----:B------:R-:W3:Y:S01]  /*69f0*/  LDG.E R10, desc[UR6][R10.64] ;  /* 0x000000060a0a7981 */ /* 0x000ee2000c1e1900 */
[----:B------:R-:W-:Y:S02]  /*6a00*/  HADD2.F32 R15, -RZ, R15.H1_H1 ;  /* 0x3000000fff0f7230 */ /* 0x000fe40000004100 */
[----:B0-----:R-:W-:-:S03]  /*6a10*/  FADD.FTZ R12, R13, -R6 ;  /* 0x800000060d0c7221 */ /* 0x001fc60000010000 */
[----:B------:R-:W-:Y:S01]  /*6a20*/  FADD.FTZ R6, R15, -R6 ;  /* 0x800000060f067221 */ /* 0x000fe20000010000 */
[----:B------:R-:W-:-:S03]  /*6a30*/  FMUL.FTZ R12, R12, R7 ;  /* 0x000000070c0c7220 */ /* 0x000fc60000410000 */
[----:B------:R-:W-:Y:S01]  /*6a40*/  FMUL.FTZ R6, R6, R7 ;  /* 0x0000000706067220 */ /* 0x000fe20000410000 */
[--C-:B--2---:R-:W-:Y:S02]  /*6a50*/  HADD2.F32 R0, -RZ, R8.reuse.H0_H0 ;  /* 0x20000008ff007230 */ /* 0x104fe40000004100 */
[----:B------:R-:W-:Y:S02]  /*6a60*/  HADD2.F32 R8, -RZ, R8.H1_H1 ;  /* 0x30000008ff087230 */ /* 0x000fe40000004100 */
[--C-:B---3--:R-:W-:Y:S02]  /*6a70*/  HADD2.F32 R13, -RZ, R10.reuse.H0_H0 ;  /* 0x2000000aff0d7230 */ /* 0x108fe40000004100 */
[----:B----4-:R-:W-:-:S03]  /*6a80*/  HADD2.F32 R5, -RZ, R10.H1_H1 ;  /* 0x3000000aff057230 */ /* 0x010fc60000004100 */
        /* <DEDUP_REMOVED lines=8> */
.L_x_346:
[----:B------:R-:W-:Y:S05]  /*6b10*/  BSYNC B0 ;  /* 0x0000000000007941 */ /* 0x000fea0003800000 */
.L_x_345:
[----:B------:R-:W-:Y:S01]  /*6b20*/  ISETP.NE.AND P6, PT, R51, RZ, PT ;  /* 0x000000ff3300720c */ /* 0x000fe20003fc5270 */
[----:B------:R-:W-:-:S12]  /*6b30*/  BSSY B0, `(.L_x_347) ;  /* 0x0000028000007945 */ /* 0x000fd80003800000 */
[----:B------:R-:W-:Y:S05]  /*6b40*/  @P6 BRA `(.L_x_348) ;  /* 0x0000000000986947 */ /* 0x000fea0003800000 */
[----:B0-----:R-:W0:Y:S01]  /*6b50*/  LDC.64 R8, c[0x0][0x228] ;  /* 0x00008a00ff087b82 */ /* 0x001e220000000a00 */
[----:B------:R-:W-:Y:S02]  /*6b60*/  ULDC UR10, c[0x0][0x0] ;  /* 0x00000000000a7ab9 */ /* 0x000fe40000000800 */
[----:B------:R-:W-:Y:S01]  /*6b70*/  IADD3 R5, R45, UR10, RZ ;  /* 0x0000000a2d057c10 */ /* 0x000fe2000fffe0ff */
[----:B------:R-:W-:-:S03]  /*6b80*/  ULDC.64 UR10, c[0x0][0x218] ;  /* 0x00008600000a7ab9 */ /* 0x000fc60000000a00 */
[C---:B------:R-:W-:Y:S01]  /*6b90*/  IADD3 R0, P6, R5.reuse, UR4, RZ ;  /* 0x0000000405007c10 */ /* 0x040fe2000ffde0ff */
[----:B------:R-:W5:Y:S03]  /*6ba0*/  LDC.64 R10, c[0x0][0x230] ;  /* 0x00008c00ff0a7b82 */ /* 0x000f660000000a00 */
[----:B---34-:R-:W-:Y:S02]  /*6bb0*/  LEA.HI.X.SX32 R3, R5, UR5, 0x1, P6 ;  /* 0x0000000505037c11 */ /* 0x018fe4000b0f0eff */
[C---:B------:R-:W-:Y:S02]  /*6bc0*/  SHF.L.U32 R2, R0.reuse, 0x2, RZ ;  /* 0x0000000200027819 */ /* 0x040fe400000006ff */
[----:B------:R-:W-:Y:S02]  /*6bd0*/  SHF.L.U64.HI R0, R0, 0x2, R3 ;  /* 0x0000000200007819 */ /* 0x000fe40000010203 */
[----:B------:R-:W-:-:S04]  /*6be0*/  IADD3 R6, P6, R2, UR10, RZ ;  /* 0x0000000a02067c10 */ /* 0x000fc8000ffde0ff */
[----:B------:R-:W-:Y:S01]  /*6bf0*/  IADD3.X R7, R0, UR11, RZ, P6, !PT ;  /* 0x0000000b00077c10 */ /* 0x000fe2000b7fe4ff */
[----:B------:R-:W-:Y:S01]  /*6c00*/  HADD2.F32 R13, -RZ, R16.H0_H0 ;  /* 0x20000010ff0d7230 */ /* 0x000fe20000004100 */
[----:B------:R-:W-:Y:S01]  /*6c10*/  IADD3 R2, P6, R2, UR8, RZ ;  /* 0x0000000802027c10 */ /* 0x000fe2000ffde0ff */
[----:B0-----:R-:W-:Y:S02]  /*6c20*/  IMAD.WIDE R8, R5, 0x4, R8 ;  /* 0x0000000405087825 */ /* 0x001fe400078e0208 */
[----:B------:R0:W3:Y:S01]  /*6c30*/  LDG.E R6, desc[UR6][R6.64] ;  /* 0x0000000606067981 */ /* 0x0000e2000c1e1900 */
[----:B------:R-:W-:-:S03]  /*6c40*/  IADD3.X R3, R0, UR9, RZ, P6, !PT ;  /* 0x0000000900037c10 */ /* 0x000fc6000b7fe4ff */
[----:B------:R-:W4:Y:S01]  /*6c50*/  LDG.E R8, desc[UR6][R8.64] ;  /* 0x0000000608087981 */ /* 0x000f22000c1e1900 */
[----:B-----5:R-:W-:-:S06]  /*6c60*/  IMAD.WIDE R10, R5, 0x4, R10 ;  /* 0x00000004050a7825 */ /* 0x020fcc00078e020a */
[----:B------:R-:W5:Y:S01]  /*6c70*/  LDG.E R10, desc[UR6][R10.64] ;  /* 0x000000060a0a7981 */ /* 0x000f62000c1e1900 */
[----:B------:R-:W-:-:S06]  /*6c80*/  LEA R5, R66, R67, 0x18 ;  /* 0x0000004342057211 */ /* 0x000fcc00078ec0ff */
[----:B------:R-:W1:Y:S01]  /*6c90*/  LDS.64 R4, [R5] ;  /* 0x0000000005047984 */ /* 0x000e620000000a00 */
[----:B------:R-:W-:Y:S02]  /*6ca0*/  HADD2.F32 R15, -RZ, R16.H1_H1 ;  /* 0x30000010ff0f7230 */ /* 0x000fe40000004100 */
[----:B-1----:R-:W-:-:S03]  /*6cb0*/  FADD.FTZ R12, R13, -R4 ;  /* 0x800000040d0c7221 */ /* 0x002fc60000010000 */
[----:B------:R-:W-:Y:S01]  /*6cc0*/  FADD.FTZ R4, R15, -R4 ;  /* 0x800000040f047221 */ /* 0x000fe20000010000 */
[----:B------:R-:W-:-:S03]  /*6cd0*/  FMUL.FTZ R12, R12, R5 ;  /* 0x000000050c0c7220 */ /* 0x000fc60000410000 */
[----:B------:R-:W-:Y:S01]  /*6ce0*/  FMUL.FTZ R4, R4, R5 ;  /* 0x0000000504047220 */ /* 0x000fe20000410000 */
[--C-:B----4-:R-:W-:Y:S02]  /*6cf0*/  HADD2.F32 R0, -RZ, R8.reuse.H0_H0 ;  /* 0x20000008ff007230 */ /* 0x110fe40000004100 */
[----:B------:R-:W-:Y:S02]  /*6d00*/  HADD2.F32 R8, -RZ, R8.H1_H1 ;  /* 0x30000008ff087230 */ /* 0x000fe40000004100 */
[--C-:B-----5:R-:W-:Y:S02]  /*6d10*/  HADD2.F32 R13, -RZ, R10.reuse.H0_H0 ;  /* 0x2000000aff0d7230 */ /* 0x120fe40000004100 */
[----:B0-----:R-:W-:-:S03]  /*6d20*/  HADD2.F32 R7, -RZ, R10.H1_H1 ;  /* 0x3000000aff077230 */ /* 0x001fc60000004100 */
[----:B------:R-:W-:Y:S01]  /*6d30*/  FFMA.FTZ R13, R0, R12, R13 ;  /* 0x0000000c000d7223 */ /* 0x000fe2000001000d */
[--C-:B---3--:R-:W-:Y:S02]  /*6d40*/  HADD2.F32 R0, -RZ, R6.reuse.H0_H0 ;  /* 0x20000006ff007230 */ /* 0x108fe40000004100 */
[----:B------:R-:W-:Y:S01]  /*6d50*/  FFMA.FTZ R7, R8, R4, R7 ;  /* 0x0000000408077223 */ /* 0x000fe20000010007 */
[----:B------:R-:W-:Y:S02]  /*6d60*/  HADD2.F32 R6, -RZ, R6.H1_H1 ;  /* 0x30000006ff067230 */ /* 0x000fe40000004100 */
[----:B------:R-:W-:-:S03]  /*6d70*/  FADD.FTZ R0, R0, R13 ;  /* 0x0000000d00007221 */ /* 0x000fc60000010000 */
[----:B------:R-:W-:-:S05]  /*6d80*/  FADD.FTZ R7, R6, R7 ;  /* 0x0000000706077221 */ /* 0x000fca0000010000 */
[----:B------:R-:W-:-:S05]  /*6d90*/  F2FP.F16.F32.PACK_AB R7, R7, R0 ;  /* 0x000000000707723e */ /* 0x000fca00000000ff */
[----:B------:R0:W-:Y:S02]  /*6da0*/  STG.E desc[UR6][R2.64], R7 ;  /* 0x0000000702007986 */ /* 0x0001e4000c101906 */
.L_x_348:
[----:B------:R-:W-:Y:S05]  /*6db0*/  BSYNC B0 ;  /* 0x0000000000007941 */ /* 0x000fea0003800000 */
.L_x_347:
        /* <DEDUP_REMOVED lines=8> */
[----:B------:R-:W-:-:S04]  /*6e40*/  IADD3 R0, P6, R5, UR4, RZ ;  /* 0x0000000405007c10 */ /* 0x000fc8000ffde0ff */
[C---:B---34-:R-:W-:Y:S01]  /*6e50*/  LEA.HI.X.SX32 R3, R5.reuse, UR5, 0x1, P6 ;  /* 0x0000000505037c11 */ /* 0x058fe2000b0f0eff */
[C---:B0-----:R-:W-:Y:S01]  /*6e60*/  IMAD.WIDE R6, R5.reuse, 0x4, R6 ;  /* 0x0000000405067825 */ /* 0x041fe200078e0206 */
[C---:B------:R-:W-:Y:S02]  /*6e70*/  SHF.L.U32 R2, R0.reuse, 0x2, RZ ;  /* 0x0000000200027819 */ /* 0x040fe400000006ff */
[----:B------:R-:W-:Y:S02]  /*6e80*/  SHF.L.U64.HI R0, R0, 0x2, R3 ;  /* 0x0000000200007819 */ /* 0x000fe40000010203 */
[----:B------:R-:W-:Y:S01]  /*6e90*/  IADD3 R10, P6, R2, UR10, RZ ;  /* 0x0000000a020a7c10 */ /* 0x000fe2000ffde0ff */
[----:B------:R-:W3:Y:S01]  /*6ea0*/  LDG.E R6, desc[UR6][R6.64] ;  /* 0x0000000606067981 */ /* 0x000ee2000c1e1900 */
[----:B-1----:R-:W-:Y:S02]  /*6eb0*/  IMAD.WIDE R8, R5, 0x4, R8 ;  /* 0x0000000405087825 */ /* 0x002fe400078e0208 */
[----:B------:R-:W-:-:S02]  /*6ec0*/  IADD3.X R11, R0, UR11, RZ, P6, !PT ;  /* 0x0000000b000b7c10 */ /* 0x000fc4000b7fe4ff */
[----:B------:R-:W-:Y:S02]  /*6ed0*/  LEA R5, R66, R67, 0x18 ;  /* 0x0000004342057211 */ /* 0x000fe400078ec0ff */
[----:B------:R-:W4:Y:S01]  /*6ee0*/  LDG.E R8, desc[UR6][R8.64] ;  /* 0x0000000608087981 */ /* 0x000f22000c1e1900 */
[--C-:B------:R-:W-:Y:S01]  /*6ef0*/  HADD2.F32 R13, -RZ, R17.reuse.H0_H0 ;  /* 0x20000011ff0d7230 */ /* 0x100fe20000004100 */
[----:B------:R-:W-:Y:S02]  /*6f00*/  IADD3 R2, P6, R2, UR8, RZ ;  /* 0x0000000802027c10 */ /* 0x000fe4000ffde0ff */
        /* <DEDUP_REMOVED lines=20> */
.L_x_350:
[----:B------:R-:W-:Y:S05]  /*7050*/  BSYNC B0 ;  /* 0x0000000000007941 */ /* 0x000fea0003800000 */
.L_x_349:
        /* <DEDUP_REMOVED lines=42> */
.L_x_352:
[----:B------:R-:W-:Y:S05]  /*7300*/  BSYNC B0 ;  /* 0x0000000000007941 */ /* 0x000fea0003800000 */
.L_x_351:
        /* <DEDUP_REMOVED lines=42> */
.L_x_354:
[----:B------:R-:W-:Y:S05]  /*75b0*/  BSYNC B0 ;  /* 0x0000000000007941 */ /* 0x000fea0003800000 */
.L_x_353:
        /* <DEDUP_REMOVED lines=31> */
[----:B---3--:R-:W-:Y:S02]  /*77b0*/  HADD2.F32 R0, -RZ, R4.H0_H0 ;  /* 0x20000004ff007230 */ /* 0x008fe40000004100 */
[----:B----4-:R-:W-:Y:S02]  /*77c0*/  HADD2.F32 R11, -RZ, R6.H0_H0 ;  /* 0x20000006ff0b7230 */ /* 0x010fe40000004100 */
[----:B------:R-:W-:Y:S02]  /*77d0*/  HADD2.F32 R4, -RZ, R4.H1_H1 ;  /* 0x30000004ff047230 */ /* 0x000fe40000004100 */
[----:B------:R-:W-:Y:S02]  /*77e0*/  HADD2.F32 R5, -RZ, R6.H1_H1 ;  /* 0x30000006ff057230 */ /* 0x000fe40000004100 */
        /* <DEDUP_REMOVED lines=8> */
.L_x_356:
[----:B------:R-:W-:Y:S05]  /*7870*/  BSYNC B0 ;  /* 0x0000000000007941 */ /* 0x000fea0003800000 */
.L_x_355:
        /* <DEDUP_REMOVED lines=43> */
.L_x_358:
[----:B------:R-:W-:Y:S05]  /*7b30*/  BSYNC B0 ;  /* 0x0000000000007941 */ /* 0x000fea0003800000 */
.L_x_357:
        /* <DEDUP_REMOVED lines=13> */
[--C-:B------:R-:W-:Y:S01]  /*7c10*/  HADD2.F32 R11, -RZ, R22.reuse.H0_H0 ;  /* 0x20000016ff0b7230 */ /* 0x100fe20000004100 */
[----:B------:R-:W-:Y:S01]  /*7c20*/  IADD3 R2, P6, R2, UR8, RZ ;  /* 0x0000000802027c10 */ /* 0x000fe2000ffde0ff */
[----:B------:R-:W4:Y:S01]  /*7c30*/  LDG.E R8, desc[UR6][R8.64] ;  /* 0x0000000608087981 */ /* 0x000f22000c1e1900 */
[----:B------:R-:W-:Y:S02]  /*7c40*/  HADD2.F32 R13, -RZ, R22.H1_H1 ;  /* 0x30000016ff0d7230 */ /* 0x000fe40000004100 */
[----:B------:R-:W-:Y:S01]  /*7c50*/  IADD3.X R3, R0, UR9, RZ, P6, !PT ;  /* 0x0000000900037c10 */ /* 0x000fe2000b7fe4ff */
[C---:B0-----:R-:W-:Y:S01]  /*7c60*/  IMAD.WIDE R4, R59.reuse, 0x4, R4 ;  /* 0x000000043b047825 */ /* 0x041fe200078e0204 */
[----:B------:R-:W0:Y:S05]  /*7c70*/  LDS.64 R14, [R14] ;  /* 0x000000000e0e7984 */ /* 0x000e2a0000000a00 */
[----:B------:R-:W5:Y:S01]  /*7c80*/  LDG.E R4, desc[UR6][R4.64] ;  /* 0x0000000604047981 */ /* 0x000f62000c1e1900 */
[----:B---3--:R-:W-:-:S06]  /*7c90*/  IMAD.WIDE R6, R59, 0x4, R6 ;  /* 0x000000043b067825 */ /* 0x008fcc00078e0206 */
[----:B------:R-:W3:Y:S01]  /*7ca0*/  LDG.E R6, desc[UR6][R6.64] ;  /* 0x0000000606067981 */ /* 0x000ee2000c1e1900 */
[--C-:B0-----:R-:W-:Y:S01]  /*7cb0*/  FADD.FTZ R10, R11, -R14.reuse ;  /* 0x8000000e0b0a7221 */ /* 0x101fe20000010000 */
[----:B------:R-:W-:-:S03]  /*7cc0*/  FADD.FTZ R12, R13, -R14 ;  /* 0x8000000e0d0c7221 */ /* 0x000fc60000010000 */
[-C--:B------:R-:W-:Y:S01]  /*7cd0*/  FMUL.FTZ R10, R10, R15.reuse ;  /* 0x0000000f0a0a7220 */ /* 0x080fe20000410000 */
[----:B------:R-:W-:Y:S01]  /*7ce0*/  FMUL.FTZ R12, R12, R15 ;  /* 0x0000000f0c0c7220 */ /* 0x000fe20000410000 */
[--C-:B-----5:R-:W-:Y:S02]  /*7cf0*/  HADD2.F32 R0, -RZ, R4.reuse.H0_H0 ;  /* 0x20000004ff007230 */ /* 0x120fe40000004100 */
        /* <DEDUP_REMOVED lines=11> */
.L_x_360:
[----:B------:R-:W-:Y:S05]  /*7db0*/  BSYNC B0 ;  /* 0x0000000000007941 */ /* 0x000fea0003800000 */
.L_x_359:
        /* <DEDUP_REMOVED lines=13> */
[----:B------:R-:W-:Y:S02]  /*7e90*/  IADD3.X R9, R0, UR11, RZ, P6, !PT ;  /* 0x0000000b00097c10 */ /* 0x000fe4000b7fe4ff */
[----:B------:R-:W-:Y:S01]  /*7ea0*/  LEA R13, R66, R67, 0x18 ;  /* 0x00000043420d7211 */ /* 0x000fe200078ec0ff */
[C---:B0-----:R-:W-:Y:S01]  /*7eb0*/  IMAD.WIDE R4, R11.reuse, 0x4, R4 ;  /* 0x000000040b047825 */ /* 0x041fe200078e0204 */
[----:B------:R-:W-:Y:S01]  /*7ec0*/  IADD3 R2, P6, R2, UR8, RZ ;  /* 0x0000000802027c10 */ /* 0x000fe2000ffde0ff */
[----:B------:R-:W3:Y:S03]  /*7ed0*/  LDG.E R8, desc[UR6][R8.64] ;  /* 0x0000000608087981 */ /* 0x000ee6000c1e1900 */
[----:B------:R-:W-:Y:S01]  /*7ee0*/  IADD3.X R3, R0, UR9, RZ, P6, !PT ;  /* 0x0000000900037c10 */ /* 0x000fe2000b7fe4ff */
[----:B------:R-:W4:Y:S01]  /*7ef0*/  LDG.E R4, desc[UR6][R4.64] ;  /* 0x0000000604047981 */ /* 0x000f22000c1e1900 */
[----:B-----5:R-:W-:-:S03]  /*7f00*/  IMAD.WIDE R6, R11, 0x4, R6 ;  /* 0x000000040b067825 */ /* 0x020fc600078e0206 */
[----:B------:R-:W0:Y:S04]  /*7f10*/  LDS.64 R12, [R13] ;  /* 0x000000000d0c7984 */ /* 0x000e280000000a00 */
[----:B------:R-:W5:Y:S01]  /*7f20*/  LDG.E R6, desc[UR6][R6.64] ;  /* 0x0000000606067981 */ /* 0x000f62000c1e1900 */
[--C-:B------:R-:W-:Y:S02]  /*7f30*/  HADD2.F32 R11, -RZ, R23.reuse.H0_H0 ;  /* 0x20000017ff0b7230 */ /* 0x100fe40000004100 */
[----:B------:R-:W-:-:S03]  /*7f40*/  HADD2.F32 R23, -RZ, R23.H1_H1 ;  /* 0x30000017ff177230 */ /* 0x000fc60000004100 */
[--C-:B0-----:R-:W-:Y:S02]  /*7f50*/  FADD.FTZ R10, R11, -R12.reuse ;  /* 0x8000000c0b0a7221 */ /* 0x101fe40000010000 */
[----:B------:R-:W-:Y:S02]  /*7f60*/  FADD.FTZ R12, R23, -R12 ;  /* 0x8000000c170c7221 */ /* 0x000fe40000010000 */
[-C--:B------:R-:W-:Y:S02]  /*7f70*/  FMUL.FTZ R10, R10, R13.reuse ;  /* 0x0000000d0a0a7220 */ /* 0x080fe40000410000 */
[----:B------:R-:W-:Y:S01]  /*7f80*/  FMUL.FTZ R12, R12, R13 ;  /* 0x0000000d0c0c7220 */ /* 0x000fe20000410000 */
[--C-:B----4-:R-:W-:Y:S02]  /*7f90*/  HADD2.F32 R0, -RZ, R4.reuse.H0_H0 ;  /* 0x20000004ff007230 */ /* 0x110fe40000004100 */
[----:B------:R-:W-:Y:S02]  /*7fa0*/  HADD2.F32 R4, -RZ, R4.H1_H1 ;  /* 0x30000004ff047230 */ /* 0x000fe40000004100 */
[----:B-----5:R-:W-:-:S02]  /*7fb0*/  HADD2.F32 R11, -RZ, R6.H0_H0 ;  /* 0x20000006ff0b7230 */ /* 0x020fc40000004100 */
[----:B------:R-:W-:-:S03]  /*7fc0*/  HADD2.F32 R5, -RZ, R6.H1_H1 ;  /* 0x30000006ff057230 */ /* 0x000fc60000004100 */
        /* <DEDUP_REMOVED lines=8> */
.L_x_362:
[----:B------:R-:W-:Y:S05]  /*8050*/  BSYNC B0 ;  /* 0x0000000000007941 */ /* 0x000fea0003800000 */
.L_x_361:
        /* <DEDUP_REMOVED lines=21> */
[----:B------:R-:W5:Y:S01]  /*81b0*/  LDG.E R8, desc[UR6][R8.64] ;  /* 0x0000000608087981 */ /* 0x000f62000c1e1900 */
[----:B------:R-:W-:Y:S01]  /*81c0*/  HADD2.F32 R13, -RZ, R24.H1_H1 ;  /* 0x30000018ff0d7230 */ /* 0x000fe20000004100 */
[----:B------:R-:W-:Y:S02]  /*81d0*/  IADD3.X R3, R0, UR9, RZ, P6, !PT ;  /* 0x0000000900037c10 */ /* 0x000fe4000b7fe4ff */
        /* <DEDUP_REMOVED lines=17> */
.L_x_364:
[----:B------:R-:W-:Y:S05]  /*82f0*/  BSYNC B0 ;  /* 0x0000000000007941 */ /* 0x000fea0003800000 */
.L_x_363:
        /* <DEDUP_REMOVED lines=42> */
.L_x_366:
[----:B------:R-:W-:Y:S05]  /*85a0*/  BSYNC B0 ;  /* 0x0000000000007941 */ /* 0x000fea0003800000 */
.L_x_365:
[----:B------:R-:W-:Y:S01]  /*85b0*/  ISETP.NE.AND P6, PT, R64, RZ, PT ;  /* 0x000000ff4000720c */ /* 0x000fe20003fc5270 */
[----:B------:R-:W-:-:S12]  /*85c0*/  BSSY B0, `(.L_x_367) ;  /* 0x0000029000007945 */ /* 0x000fd80003800000 */
[----:B------:R-:W-:Y:S05]  /*85d0*/  @P6 BRA `(.L_x_368) ;  /* 0x00000000009c6947 */ /* 0x000fea0003800000 */
[----:B------:R-:W5:Y:S01]  /*85e0*/  LDC R11, c[0x0][RZ] ;  /* 0x00000000ff0b7b82 */ /* 0x000f620000000800 */
[----:B------:R-:W-:-:S07]  /*85f0*/  ULDC.64 UR10, c[0x0][0x218] ;  /* 0x00008600000a7ab9 */ /* 0x000fce0000000a00 */
[----:B0-----:R-:W0:Y:S01]  /*8600*/  LDC.64 R4, c[0x0][0x230] ;  /* 0x00008c00ff047b82 */ /* 0x001e220000000a00 */
[----:B-----5:R-:W-:-:S04]  /*8610*/  IADD3 R0, R11, R59, R11 ;  /* 0x0000003b0b007210 */ /* 0x020fc80007ffe00b */
[----:B------:R-:W-:-:S04]  /*8620*/  IADD3 R11, R11, R0, R11 ;  /* 0x000000000b0b7210 */ /* 0x000fc80007ffe00b */
[C---:B------:R-:W-:Y:S01]  /*8630*/  IADD3 R0, P6, R11.reuse, UR4, RZ ;  /* 0x000000040b007c10 */ /* 0x040fe2000ffde0ff */
[----:B0-----:R-:W-:-:S03]  /*8640*/  IMAD.WIDE R4, R11, 0x4, R4 ;  /* 0x000000040b047825 */ /* 0x001fc600078e0204 */
[----:B---34-:R-:W-:Y:S02]  /*8650*/  LEA.HI.X.SX32 R3, R11, UR5, 0x1, P6 ;  /* 0x000000050b037c11 */ /* 0x018fe4000b0f0eff */
[C---:B------:R-:W-:Y:S01]  /*8660*/  SHF.L.U32 R8, R0.reuse, 0x2, RZ ;  /* 0x0000000200087819 */ /* 0x040fe200000006ff */
[----:B------:R-:W3:Y:S01]  /*8670*/  LDG.E R4, desc[UR6][R4.64] ;  /* 0x0000000604047981 */ /* 0x000ee2000c1e1900 */
[----:B------:R-:W-:Y:S02]  /*8680*/  SHF.L.U64.HI R0, R0, 0x2, R3 ;  /* 0x0000000200007819 */ /* 0x000fe40000010203 */
[----:B------:R-:W0:Y:S01]  /*8690*/  LDC.64 R2, c[0x0][0x228] ;  /* 0x00008a00ff027b82 */ /* 0x000e220000000a00 */
[----:B------:R-:W-:-:S04]  /*86a0*/  IADD3 R6, P6, R8, UR10, RZ ;  /* 0x0000000a08067c10 */ /* 0x000fc8000ffde0ff */
[----:B------:R-:W-:Y:S02]  /*86b0*/  IADD3.X R7, R0, UR11, RZ, P6, !PT ;  /* 0x0000000b00077c10 */ /* 0x000fe4000b7fe4ff */
[----:B------:R-:W-:Y:S01]  /*86c0*/  LEA R14, R66, R67, 0x18 ;  /* 0x00000043420e7211 */ /* 0x000fe200078ec0ff */
[----:B------:R-:W-:Y:S01]  /*86d0*/  HADD2.F32 R13, -RZ, R26.H1_H1 ;  /* 0x3000001aff0d7230 */ /* 0x000fe20000004100 */
[----:B------:R-:W-:Y:S01]  /*86e0*/  IADD3 R8, P6, R8, UR8, RZ ;  /* 0x0000000808087c10 */ /* 0x000fe2000ffde0ff */
[----:B------:R-:W4:Y:S03]  /*86f0*/  LDG.E R6, desc[UR6][R6.64] ;  /* 0x0000000606067981 */ /* 0x000f26000c1e1900 */
[----:B------:R-:W-:Y:S01]  /*8700*/  IADD3.X R9, R0, UR9, RZ, P6, !PT ;  /* 0x0000000900097c10 */ /* 0x000fe2000b7fe4ff */
[----:B------:R-:W5:Y:S01]  /*8710*/  LDS.64 R14, [R14] ;  /* 0x000000000e0e7984 */ /* 0x000f620000000a00 */
[----:B0-----:R-:W-:-:S06]  /*8720*/  IMAD.WIDE R2, R11, 0x4, R2 ;  /* 0x000000040b027825 */ /* 0x001fcc00078e0202 */
[----:B------:R0:W2:Y:S01]  /*8730*/  LDG.E R2, desc[UR6][R2.64] ;  /* 0x0000000602027981 */ /* 0x0000a2000c1e1900 */
[----:B------:R-:W-:-:S05]  /*8740*/  HADD2.F32 R11, -RZ, R26.H0_H0 ;  /* 0x2000001aff0b7230 */ /* 0x000fca0000004100 */
[--C-:B-----5:R-:W-:Y:S01]  /*8750*/  FADD.FTZ R10, R11, -R14.reuse ;  /* 0x8000000e0b0a7221 */ /* 0x120fe20000010000 */
[----:B------:R-:W-:-:S03]  /*8760*/  FADD.FTZ R12, R13, -R14 ;  /* 0x8000000e0d0c7221 */ /* 0x000fc60000010000 */
[-C--:B------:R-:W-:Y:S01]  /*8770*/  FMUL.FTZ R10, R10, R15.reuse ;  /* 0x0000000f0a0a7220 */ /* 0x080fe20000410000 */
[----:B------:R-:W-:Y:S01]  /*8780*/  FMUL.FTZ R12, R12, R15 ;  /* 0x0000000f0c0c7220 */ /* 0x000fe20000410000 */
[--C-:B---3--:R-:W-:Y:S02]  /*8790*/  HADD2.F32 R11, -RZ, R4.reuse.H0_H0 ;  /* 0x20000004ff0b7230 */ /* 0x108fe40000004100 */
[----:B0-----:R-:W-:Y:S02]  /*87a0*/  HADD2.F32 R3, -RZ, R4.H1_H1 ;  /* 0x30000004ff037230 */ /* 0x001fe40000004100 */
        /* <DEDUP_REMOVED lines=10> */
.L_x_368:
[----:B------:R-:W-:Y:S05]  /*8850*/  BSYNC B0 ;  /* 0x0000000000007941 */ /* 0x000fea0003800000 */
.L_x_367:
[----:B------:R-:W-:Y:S04]  /*8860*/  BSSY B0, `(.L_x_369) ;  /* 0x000002a000007945 */ /* 0x000fe80003800000 */
[----:B------:R-:W-:Y:S05]  /*8870*/  @P0 BRA `(.L_x_370) ;  /* 0x0000000000a00947 */ /* 0x000fea0003800000 */
[----:B0-----:R-:W0:Y:S01]  /*8880*/  LDC R7, c[0x0][RZ] ;  /* 0x00000000ff077b82 */ /* 0x001e220000000800 */
[----:B------:R-:W-:-:S07]  /*8890*/  ULDC.64 UR10, c[0x0][0x218] ;  /* 0x00008600000a7ab9 */ /* 0x000fce0000000a00 */
[----:B---34-:R-:W3:Y:S08]  /*88a0*/  LDC.64 R2, c[0x0][0x228] ;  /* 0x00008a00ff027b82 */ /* 0x018ef00000000a00 */
[----:B------:R-:W4:Y:S01]  /*88b0*/  LDC.64 R4, c[0x0][0x230] ;  /* 0x00008c00ff047b82 */ /* 0x000f220000000a00 */
[----:B0-----:R-:W-:-:S04]  /*88c0*/  IADD3 R0, R7, R59, R7 ;  /* 0x0000003b07007210 */ /* 0x001fc80007ffe007 */
[----:B------:R-:W-:-:S04]  /*88d0*/  IADD3 R0, R7, R0, R7 ;  /* 0x0000000007007210 */ /* 0x000fc80007ffe007 */
[----:B------:R-:W-:-:S04]  /*88e0*/  IADD3 R7, R0, R7, RZ ;  /* 0x0000000700077210 */ /* 0x000fc80007ffe0ff */
[C---:B------:R-:W-:Y:S01]  /*88f0*/  IADD3 R11, P0, R7.reuse, UR4, RZ ;  /* 0x00000004070b7c10 */ /* 0x040fe2000ff1e0ff */
[----:B---3--:R-:W-:-:S03]  /*8900*/  IMAD.WIDE R2, R7, 0x4, R2 ;  /* 0x0000000407027825 */ /* 0x008fc600078e0202 */
[C---:B------:R-:W-:Y:S01]  /*8910*/  LEA.HI.X.SX32 R0, R7.reuse, UR5, 0x1, P0 ;  /* 0x0000000507007c11 */ /* 0x040fe200080f0eff */
[----:B----4-:R-:W-:Y:S01]  /*8920*/  IMAD.WIDE R4, R7, 0x4, R4 ;  /* 0x0000000407047825 */ /* 0x010fe200078e0204 */
[C---:B------:R-:W-:Y:S01]  /*8930*/  SHF.L.U32 R9, R11.reuse, 0x2, RZ ;  /* 0x000000020b097819 */ /* 0x040fe200000006ff */
[----:B------:R-:W3:Y:S01]  /*8940*/  LDG.E R2, desc[UR6][R2.64] ;  /* 0x0000000602027981 */ /* 0x000ee2000c1e1900 */
[----:B------:R-:W-:Y:S02]  /*8950*/  SHF.L.U64.HI R11, R11, 0x2, R0 ;  /* 0x000000020b0b7819 */ /* 0x000fe40000010200 */
[----:B------:R-:W-:Y:S01]  /*8960*/  IADD3 R6, P0, R9, UR10, RZ ;  /* 0x0000000a09067c10 */ /* 0x000fe2000ff1e0ff */
[----:B------:R-:W4:Y:S03]  /*8970*/  LDG.E R4, desc[UR6][R4.64] ;  /* 0x0000000604047981 */ /* 0x000f26000c1e1900 */
[----:B------:R-:W-:-:S05]  /*8980*/  IADD3.X R7, R11, UR11, RZ, P0, !PT ;  /* 0x0000000b0b077c10 */ /* 0x000fca00087fe4ff */
[----:B------:R-:W5:Y:S01]  /*8990*/  LDG.E R6, desc[UR6][R6.64] ;  /* 0x0000000606067981 */ /* 0x000f62000c1e1900 */
[----:B------:R-:W-:-:S05]  /*89a0*/  LEA R12, R66, R67, 0x18 ;  /* 0x00000043420c7211 */ /* 0x000fca00078ec0ff */
        /* <DEDUP_REMOVED lines=12> */
[--C-:B-----5:R-:W-:Y:S02]  /*8a70*/  HADD2.F32 R4, -RZ, R6.reuse.H0_H0 ;  /* 0x20000006ff047230 */ /* 0x120fe40000004100 */
[----:B------:R-:W-:Y:S01]  /*8a80*/  FFMA.FTZ R5, R2, R10, R5 ;  /* 0x0000000a02057223 */ /* 0x000fe20000010005 */
[----:B------:R-:W-:Y:S01]  /*8a90*/  HADD2.F32 R6, -RZ, R6.H1_H1 ;  /* 0x30000006ff067230 */ /* 0x000fe20000004100 */
[----:B------:R-:W-:Y:S01]  /*8aa0*/  IADD3 R2, P0, R9, UR8, RZ ;  /* 0x0000000809027c10 */ /* 0x000fe2000ff1e0ff */
[----:B------:R-:W-:-:S03]  /*8ab0*/  FADD.FTZ R4, R4, R3 ;  /* 0x0000000304047221 */ /* 0x000fc60000010000 */
[----:B------:R-:W-:Y:S01]  /*8ac0*/  FADD.FTZ R5, R6, R5 ;  /* 0x0000000506057221 */ /* 0x000fe20000010000 */
[----:B------:R-:W-:-:S04]  /*8ad0*/  IADD3.X R3, R11, UR9, RZ, P0, !PT ;  /* 0x000000090b037c10 */ /* 0x000fc800087fe4ff */
[----:B------:R-:W-:-:S05]  /*8ae0*/  F2FP.F16.F32.PACK_AB R5, R5, R4 ;  /* 0x000000040505723e */ /* 0x000fca00000000ff */
[----:B------:R0:W-:Y:S02]  /*8af0*/  STG.E desc[UR6][R2.64], R5 ;  /* 0x0000000502007986 */ /* 0x0001e4000c101906 */
.L_x_370:
[----:B------:R-:W-:Y:S05]  /*8b00*/  BSYNC B0 ;  /* 0x0000000000007941 */ /* 0x000fea0003800000 */
.L_x_369:
[----:B------:R-:W-:Y:S04]  /*8b10*/  BSSY B0, `(.L_x_371) ;  /* 0x000002a000007945 */ /* 0x000fe80003800000 */
[----:B------:R-:W-:Y:S05]  /*8b20*/  @P1 BRA `(.L_x_372) ;  /* 0x0000000000a01947 */ /* 0x000fea0003800000 */
[----:B------:R-:W5:Y:S01]  /*8b30*/  LDC R0, c[0x0][RZ] ;  /* 0x00000000ff007b82 */ /* 0x000f620000000800 */
[----:B------:R-:W-:-:S07]  /*8b40*/  ULDC.64 UR10, c[0x0][0x218] ;  /* 0x00008600000a7ab9 */ /* 0x000fce0000000a00 */
[----:B0--34-:R-:W0:Y:S08]  /*8b50*/  LDC.64 R2, c[0x0][0x228] ;  /* 0x00008a00ff027b82 */ /* 0x019e300000000a00 */
[----:B------:R-:W3:Y:S01]  /*8b60*/  LDC.64 R4, c[0x0][0x230] ;  /* 0x00008c00ff047b82 */ /* 0x000ee20000000a00 */
[----:B-----5:R-:W-:-:S04]  /*8b70*/  IADD3 R59, R0, R59, R0 ;  /* 0x0000003b003b7210 */ /* 0x020fc80007ffe000 */
[----:B------:R-:W-:-:S04]  /*8b80*/  IADD3 R59, R0, R59, R0 ;  /* 0x0000003b003b7210 */ /* 0x000fc80007ffe000 */
[----:B------:R-:W-:-:S04]  /*8b90*/  IADD3 R59, R0, R59, R0 ;  /* 0x0000003b003b7210 */ /* 0x000fc80007ffe000 */
[C---:B------:R-:W-:Y:S01]  /*8ba0*/  IADD3 R11, P0, R59.reuse, UR4, RZ ;  /* 0x000000043b0b7c10 */ /* 0x040fe2000ff1e0ff */
[----:B0-----:R-:W-:-:S03]  /*8bb0*/  IMAD.WIDE R2, R59, 0x4, R2 ;  /* 0x000000043b027825 */ /* 0x001fc600078e0202 */
[C---:B------:R-:W-:Y:S01]  /*8bc0*/  LEA.HI.X.SX32 R0, R59.reuse, UR5, 0x1, P0 ;  /* 0x000000053b007c11 */ /* 0x040fe200080f0eff */
[----:B---3--:R-:W-:Y:S01]  /*8bd0*/  IMAD.WIDE R4, R59, 0x4, R4 ;  /* 0x000000043b047825 */ /* 0x008fe200078e0204 */
        /* <DEDUP_REMOVED lines=29> */
.L_x_372:
[----:B------:R-:W-:Y:S05]  /*8db0*/  BSYNC B0 ;  /* 0x0000000000007941 */ /* 0x000fea0003800000 */
.L_x_371:
[----:B------:R-:W-:Y:S04]  /*8dc0*/  BSSY B0, `(.L_x_373) ;  /* 0x0000026000007945 */ /* 0x000fe80003800000 */
[----:B------:R-:W-:Y:S05]  /*8dd0*/  @P2 BRA `(.L_x_374) ;  /* 0x0000000000902947 */ /* 0x000fea0003800000 */
[----:B0--34-:R-:W0:Y:S01]  /*8de0*/  LDC.64 R2, c[0x0][0x228] ;  /* 0x00008a00ff027b82 */ /* 0x019e220000000a00 */
[----:B------:R-:W-:Y:S01]  /*8df0*/  IADD3 R11, P0, R65, UR4, RZ ;  /* 0x00000004410b7c10 */ /* 0x000fe2000ff1e0ff */
[----:B------:R-:W-:-:S03]  /*8e00*/  ULDC.64 UR10, c[0x0][0x218] ;  /* 0x00008600000a7ab9 */ /* 0x000fc60000000a00 */
[----:B------:R-:W-:Y:S02]  /*8e10*/  LEA.HI.X.SX32 R0, R65, UR5, 0x1, P0 ;  /* 0x0000000541007c11 */ /* 0x000fe400080f0eff */
[C---:B------:R-:W-:Y:S01]  /*8e20*/  SHF.L.U32 R9, R11.reuse, 0x2, RZ ;  /* 0x000000020b097819 */ /* 0x040fe200000006ff */
[----:B------:R-:W3:Y:S01]  /*8e30*/  LDC.64 R4, c[0x0][0x230] ;  /* 0x00008c00ff047b82 */ /* 0x000ee20000000a00 */
[----:B------:R-:W-:Y:S02]  /*8e40*/  SHF.L.U64.HI R11, R11, 0x2, R0 ;  /* 0x000000020b0b7819 */ /* 0x000fe40000010200 */
[----:B------:R-:W-:-:S04]  /*8e50*/  IADD3 R6, P0, R9, UR10, RZ ;  /* 0x0000000a09067c10 */ /* 0x000fc8000ff1e0ff */
[----:B------:R-:W-:-:S05]  /*8e60*/  IADD3.X R7, R11, UR11, RZ, P0, !PT ;  /* 0x0000000b0b077c10 */ /* 0x000fca00087fe4ff */
[----:B------:R-:W4:Y:S01]  /*8e70*/  LDG.E R6, desc[UR6][R6.64] ;  /* 0x0000000606067981 */ /* 0x000f22000c1e1900 */
[----:B0-----:R-:W-:-:S06]  /*8e80*/  IMAD.WIDE R2, R65, 0x4, R2 ;  /* 0x0000000441027825 */ /* 0x001fcc00078e0202 */
[----:B------:R-:W5:Y:S01]  /*8e90*/  LDG.E R2, desc[UR6][R2.64] ;  /* 0x0000000602027981 */ /* 0x000f62000c1e1900 */
[----:B---3--:R-:W-:-:S06]  /*8ea0*/  IMAD.WIDE R4, R65, 0x4, R4 ;  /* 0x0000000441047825 */ /* 0x008fcc00078e0204 */
[----:B------:R-:W3:Y:S01]  /*8eb0*/  LDG.E R4, desc[UR6][R4.64] ;  /* 0x0000000604047981 */ /* 0x000ee2000c1e1900 */
        /* <DEDUP_REMOVED lines=8> */
[--C-:B-----5:R-:W-:Y:S02]  /*8f40*/  HADD2.F32 R0, -RZ, R2.reuse.H0_H0 ;  /* 0x20000002ff007230 */ /* 0x120fe40000004100 */
[----:B------:R-:W-:Y:S02]  /*8f50*/  HADD2.F32 R2, -RZ, R2.H1_H1 ;  /* 0x30000002ff027230 */ /* 0x000fe40000004100 */
[----:B---3--:R-:W-:-:S02]  /*8f60*/  HADD2.F32 R3, -RZ, R4.H0_H0 ;  /* 0x20000004ff037230 */ /* 0x008fc40000004100 */
[----:B------:R-:W-:Y:S02]  /*8f70*/  HADD2.F32 R5, -RZ, R4.H1_H1 ;  /* 0x30000004ff057230 */ /* 0x000fe40000004100 */
[--C-:B----4-:R-:W-:Y:S02]  /*8f80*/  HADD2.F32 R4, -RZ, R6.reuse.H0_H0 ;  /* 0x20000006ff047230 */ /* 0x110fe40000004100 */
[----:B------:R-:W-:Y:S01]  /*8f90*/  FFMA.FTZ R3, R0, R8, R3 ;  /* 0x0000000800037223 */ /* 0x000fe20000010003 */
[----:B------:R-:W-:Y:S02]  /*8fa0*/  HADD2.F32 R6, -RZ, R6.H1_H1 ;  /* 0x30000006ff067230 */ /* 0x000fe40000004100 */
[----:B------:R-:W-:Y:S01]  /*8fb0*/  FFMA.FTZ R5, R2, R10, R5 ;  /* 0x0000000a02057223 */ /* 0x000fe20000010005 */
[----:B------:R-:W-:Y:S01]  /*8fc0*/  IADD3 R2, P0, R9, UR8, RZ ;  /* 0x0000000809027c10 */ /* 0x000fe2000ff1e0ff */
[----:B------:R-:W-:Y:S02]  /*8fd0*/  FADD.FTZ R4, R4, R3 ;  /* 0x0000000304047221 */ /* 0x000fe40000010000 */
[----:B------:R-:W-:Y:S01]  /*8fe0*/  FADD.FTZ R5, R6, R5 ;  /* 0x0000000506057221 */ /* 0x000fe20000010000 */
[----:B------:R-:W-:-:S04]  /*8ff0*/  IADD3.X R3, R11, UR9, RZ, P0, !PT ;  /* 0x000000090b037c10 */ /* 0x000fc800087fe4ff */
[----:B------:R-:W-:-:S05]  /*9000*/  F2FP.F16.F32.PACK_AB R5, R5, R4 ;  /* 0x000000040505723e */ /* 0x000fca00000000ff */
[----:B------:R0:W-:Y:S02]  /*9010*/  STG.E desc[UR6][R2.64], R5 ;  /* 0x0000000502007986 */ /* 0x0001e4000c101906 */
.L_x_374:
[----:B------:R-:W-:Y:S05]  /*9020*/  BSYNC B0 ;  /* 0x0000000000007941 */ /* 0x000fea0003800000 */
.L_x_373:
[----:B------:R-:W-:Y:S04]  /*9030*/  BSSY B0, `(.L_x_375) ;  /* 0x0000028000007945 */ /* 0x000fe80003800000 */
[----:B------:R-:W-:Y:S05]  /*9040*/  @P3 BRA `(.L_x_376) ;  /* 0x0000000000983947 */ /* 0x000fea0003800000 */
[----:B0--34-:R-:W0:Y:S01]  /*9050*/  LDC.64 R2, c[0x0][0x228] ;  /* 0x00008a00ff027b82 */ /* 0x019e220000000a00 */
[----:B------:R-:W-:Y:S02]  /*9060*/  ULDC UR10, c[0x0][0x0] ;  /* 0x00000000000a7ab9 */ /* 0x000fe40000000800 */
[----:B------:R-:W-:Y:S01]  /*9070*/  IADD3 R7, R65, UR10, RZ ;  /* 0x0000000a41077c10 */ /* 0x000fe2000fffe0ff */
[----:B------:R-:W-:-:S03]  /*9080*/  ULDC.64 UR10, c[0x0][0x218] ;  /* 0x00008600000a7ab9 */ /* 0x000fc60000000a00 */
[C---:B------:R-:W-:Y:S01]  /*9090*/  IADD3 R11, P0, R7.reuse, UR4, RZ ;  /* 0x00000004070b7c10 */ /* 0x040fe2000ff1e0ff */
[----:B------:R-:W3:Y:S03]  /*90a0*/  LDC.64 R4, c[0x0][0x230] ;  /* 0x00008c00ff047b82 */ /* 0x000ee60000000a00 */
[----:B------:R-:W-:Y:S02]  /*90b0*/  LEA.HI.X.SX32 R0, R7, UR5, 0x1, P0 ;  /* 0x0000000507007c11 */ /* 0x000fe400080f0eff */
[C---:B------:R-:W-:Y:S02]  /*90c0*/  SHF.L.U32 R9, R11.reuse, 0x2, RZ ;  /* 0x000000020b097819 */ /* 0x040fe400000006ff */
[----:B------:R-:W-:Y:S02]  /*90d0*/  SHF.L.U64.HI R11, R11, 0x2, R0 ;  /* 0x000000020b0b7819 */ /* 0x000fe40000010200 */
[----:B------:R-:W-:Y:S01]  /*90e0*/  IADD3 R6, P0, R9, UR10, RZ ;  /* 0x0000000a09067c10 */ /* 0x000fe2000ff1e0ff */
[----:B0-----:R-:W-:-:S06]  /*90f0*/  IMAD.WIDE R2, R7, 0x4, R2 ;  /* 0x0000000407027825 */ /* 0x001fcc00078e0202 */
[----:B------:R-:W4:Y:S01]  /*9100*/  LDG.E R2, desc[UR6][R2.64] ;  /* 0x0000000602027981 */ /* 0x000f22000c1e1900 */
[----:B---3--:R-:W-:Y:S01]  /*9110*/  IMAD.WIDE R4, R7, 0x4, R4 ;  /* 0x0000000407047825 */ /* 0x008fe200078e0204 */
[----:B------:R-:W-:-:S05]  /*9120*/  IADD3.X R7, R11, UR11, RZ, P0, !PT ;  /* 0x0000000b0b077c10 */ /* 0x000fca00087fe4ff */
[----:B------:R-:W3:Y:S04]  /*9130*/  LDG.E R4, desc[UR6][R4.64] ;  /* 0x0000000604047981 */ /* 0x000ee8000c1e1900 */
        /* <DEDUP_REMOVED lines=11> */
[----:B---3--:R-:W-:-:S02]  /*91f0*/  HADD2.F32 R3, -RZ, R4.H0_H0 ;  /* 0x20000004ff037230 */ /* 0x008fc40000004100 */
[----:B------:R-:W-:Y:S02]  /*9200*/  HADD2.F32 R5, -RZ, R4.H1_H1 ;  /* 0x30000004ff057230 */ /* 0x000fe40000004100 */
[--C-:B-----5:R-:W-:Y:S02]  /*9210*/  HADD2.F32 R4, -RZ, R6.reuse.H0_H0 ;  /* 0x20000006ff047230 */ /* 0x120fe40000004100 */
        /* <DEDUP_REMOVED lines=9> */
.L_x_376:
[----:B------:R-:W-:Y:S05]  /*92b0*/  BSYNC B0 ;  /* 0x0000000000007941 */ /* 0x000fea0003800000 */
.L_x_375:
[----:B------:R-:W-:Y:S04]  /*92c0*/  BSSY B0, `(.L_x_377) ;  /* 0x0000028000007945 */ /* 0x000fe80003800000 */
[----:B------:R-:W-:Y:S05]  /*92d0*/  @P4 BRA `(.L_x_378) ;  /* 0x0000000000984947 */ /* 0x000fea0003800000 */
[----:B------:R-:W5:Y:S01]  /*92e0*/  LDC R0, c[0x0][RZ] ;  /* 0x00000000ff007b82 */ /* 0x000f620000000800 */
[----:B------:R-:W-:-:S07]  /*92f0*/  ULDC.64 UR10, c[0x0][0x218] ;  /* 0x00008600000a7ab9 */ /* 0x000fce0000000a00 */
[----:B0--34-:R-:W0:Y:S08]  /*9300*/  LDC.64 R2, c[0x0][0x228] ;  /* 0x00008a00ff027b82 */ /* 0x019e300000000a00 */
[----:B------:R-:W3:Y:S01]  /*9310*/  LDC.64 R4, c[0x0][0x230] ;  /* 0x00008c00ff047b82 */ /* 0x000ee20000000a00 */
[----:B-----5:R-:W-:-:S04]  /*9320*/  IADD3 R7, R0, R65, R0 ;  /* 0x0000004100077210 */ /* 0x020fc80007ffe000 */
[----:B------:R-:W-:-:S04]  /*9330*/  IADD3 R11, P0, R7, UR4, RZ ;  /* 0x00000004070b7c10 */ /* 0x000fc8000ff1e0ff */
[C---:B------:R-:W-:Y:S01]  /*9340*/  LEA.HI.X.SX32 R0, R7.reuse, UR5, 0x1, P0 ;  /* 0x0000000507007c11 */ /* 0x040fe200080f0eff */
[----:B0-----:R-:W-:Y:S01]  /*9350*/  IMAD.WIDE R2, R7, 0x4, R2 ;  /* 0x0000000407027825 */ /* 0x001fe200078e0202 */
[C---:B------:R-:W-:Y:S02]  /*9360*/  SHF.L.U32 R9, R11.reuse, 0x2, RZ ;  /* 0x000000020b097819 */ /* 0x040fe400000006ff */
[----:B------:R-:W-:Y:S02]  /*9370*/  SHF.L.U64.HI R11, R11, 0x2, R0 ;  /* 0x000000020b0b7819 */ /* 0x000fe40000010200 */
[----:B------:R-:W-:Y:S01]  /*9380*/  IADD3 R6, P0, R9, UR10, RZ ;  /* 0x0000000a09067c10 */ /* 0x000fe2000ff1e0ff */
[----:B------:R-:W4:Y:S01]  /*9390*/  LDG.E R2, desc[UR6][R2.64] ;  /* 0x0000000602027981 */ /* 0x000f22000c1e1900 */
[----:B---3--:R-:W-:Y:S02]  /*93a0*/  IMAD.WIDE R4, R7, 0x4, R4 ;  /* 0x0000000407047825 */ /* 0x008fe400078e0204 */
[----:B------:R-:W-:-:S04]  /*93b0*/  IADD3.X R7, R11, UR11, RZ, P0, !PT ;  /* 0x0000000b0b077c10 */ /* 0x000fc800087fe4ff */
        /* <DEDUP_REMOVED lines=24> */
.L_x_378:
[----:B------:R-:W-:Y:S05]  /*9540*/  BSYNC B0 ;  /* 0x0000000000007941 */ /* 0x000fea0003800000 */
.L_x_377:
[----:B------:R-:W-:Y:S04]  /*9550*/  BSSY B0, `(.L_x_379) ;  /* 0x0000029000007945 */ /* 0x000fe80003800000 */
[----:B------:R-:W-:Y:S05]  /*9560*/  @P5 BRA `(.L_x_380) ;  /* 0x00000000009c5947 */ /* 0x000fea0003800000 */
[----:B0-----:R-:W0:Y:S01]  /*9570*/  LDC R7, c[0x0][RZ] ;  /* 0x00000000ff077b82 */ /* 0x001e220000000800 */
[----:B------:R-:W-:-:S07]  /*9580*/  ULDC.64 UR10, c[0x0][0x218] ;  /* 0x00008600000a7ab9 */ /* 0x000fce0000000a00 */
[----:B---34-:R-:W3:Y:S08]  /*9590*/  LDC.64 R2, c[0x0][0x228] ;  /* 0x00008a00ff027b82 */ /* 0x018ef00000000a00 */
[----:B------:R-:W4:Y:S01]  /*95a0*/  LDC.64 R4, c[0x0][0x230] ;  /* 0x00008c00ff047b82 */ /* 0x000f220000000a00 */
[----:B0-----:R-:W-:-:S04]  /*95b0*/  IADD3 R0, R7, R65, R7 ;  /* 0x0000004107007210 */ /* 0x001fc80007ffe007 */
[----:B------:R-:W-:-:S04]  /*95c0*/  IADD3 R7, R0, R7, RZ ;  /* 0x0000000700077210 */ /* 0x000fc80007ffe0ff */
[C---:B------:R-:W-:Y:S01]  /*95d0*/  IADD3 R11, P0, R7.reuse, UR4, RZ ;  /* 0x00000004070b7c10 */ /* 0x040fe2000ff1e0ff */
[----:B---3--:R-:W-:-:S03]  /*95e0*/  IMAD.WIDE R2, R7, 0x4, R2 ;  /* 0x0000000407027825 */ /* 0x008fc600078e0202 */
[----:B------:R-:W-:Y:S02]  /*95f0*/  LEA.HI.X.SX32 R0, R7, UR5, 0x1, P0 ;  /* 0x0000000507007c11 */ /* 0x000fe400080f0eff */
[C---:B------:R-:W-:Y:S01]  /*9600*/  SHF.L.U32 R9, R11.reuse, 0x2, RZ ;  /* 0x000000020b097819 */ /* 0x040fe200000006ff */
[----:B------:R-:W3:Y:S01]  /*9610*/  LDG.E R2, desc[UR6][R2.64] ;  /* 0x0000000602027981 */ /* 0x000ee2000c1e1900 */
[----:B------:R-:W-:Y:S01]  /*9620*/  SHF.L.U64.HI R11, R11, 0x2, R0 ;  /* 0x000000020b0b7819 */ /* 0x000fe20000010200 */
[----:B----4-:R-:W-:Y:S01]  /*9630*/  IMAD.WIDE R4, R7, 0x4, R4 ;  /* 0x0000000407047825 */ /* 0x010fe200078e0204 */
[----:B------:R-:W-:-:S04]  /*9640*/  IADD3 R6, P0, R9, UR10, RZ ;  /* 0x0000000a09067c10 */ /* 0x000fc8000ff1e0ff */
[----:B------:R-:W-:Y:S01]  /*9650*/  IADD3.X R7, R11, UR11, RZ, P0, !PT ;  /* 0x0000000b0b077c10 */ /* 0x000fe200087fe4ff */
[----:B------:R-:W4:Y:S04]  /*9660*/  LDG.E R4, desc[UR6][R4.64] ;  /* 0x0000000604047981 */ /* 0x000f28000c1e1900 */
        /* <DEDUP_REMOVED lines=23> */
.L_x_380:
[----:B------:R-:W-:Y:S05]  /*97e0*/  BSYNC B0 ;  /* 0x0000000000007941 */ /* 0x000fea0003800000 */
.L_x_379:
[----:B------:R-:W-:-:S13]  /*97f0*/  ISETP.NE.AND P0, PT, R68, RZ, PT ;  /* 0x000000ff4400720c */ /* 0x000fda0003f05270 */
[----:B------:R-:W-:Y:S05]  /*9800*/  @P0 EXIT ;  /* 0x000000000000094d */ /* 0x000fea0003800000 */
[----:B------:R-:W5:Y:S01]  /*9810*/  LDC R0, c[0x0][RZ] ;  /* 0x00000000ff007b82 */ /* 0x000f620000000800 */
[----:B------:R-:W-:Y:S02]  /*9820*/  ULDC.64 UR4, c[0x0][0x218] ;  /* 0x0000860000047ab9 */ /* 0x000fe40000000a00 */
[----:B0-----:R-:W-:-:S04]  /*9830*/  LEA R6, P0, R72, UR4, 0x2 ;  /* 0x0000000448067c11 */ /* 0x001fc8000f8010ff */
[----:B------:R-:W-:Y:S01]  /*9840*/  LEA.HI.X R7, R72, UR5, R73, 0x2, P0 ;  /* 0x0000000548077c11 */ /* 0x000fe200080f1449 */
[----:B---34-:R-:W0:Y:S04]  /*9850*/  LDC.64 R2, c[0x0][0x228] ;  /* 0x00008a00ff027b82 */ /* 0x018e280000000a00 */
[----:B------:R-:W3:Y:S04]  /*9860*/  LDG.E R6, desc[UR6][R6.64] ;  /* 0x0000000606067981 */ /* 0x000ee8000c1e1900 */
[----:B------:R-:W4:Y:S01]  /*9870*/  LDC.64 R4, c[0x0][0x230] ;  /* 0x00008c00ff047b82 */ /* 0x000f220000000a00 */
[----:B-----5:R-:W-:-:S04]  /*9880*/  IADD3 R65, R0, R65, R0 ;  /* 0x0000004100417210 */ /* 0x020fc80007ffe000 */
[----:B------:R-:W-:-:S05]  /*9890*/  IADD3 R65, R0, R65, R0 ;  /* 0x0000004100417210 */ /* 0x000fca0007ffe000 */
[----:B0-----:R-:W-:-:S06]  /*98a0*/  IMAD.WIDE R2, R65, 0x4, R2 ;  /* 0x0000000441027825 */ /* 0x001fcc00078e0202 */
[----:B------:R-:W5:Y:S01]  /*98b0*/  LDG.E R2, desc[UR6][R2.64] ;  /* 0x0000000602027981 */ /* 0x000f62000c1e1900 */
[----:B----4-:R-:W-:-:S06]  /*98c0*/  IMAD.WIDE R4, R65, 0x4, R4 ;  /* 0x0000000441047825 */ /* 0x010fcc00078e0204 */
        /* <DEDUP_REMOVED lines=11> */
[----:B----4-:R-:W-:-:S02]  /*9980*/  HADD2.F32 R9, -RZ, R4.H0_H0 ;  /* 0x20000004ff097230 */ /* 0x010fc40000004100 */
        /* <DEDUP_REMOVED lines=8> */
[----:B------:R-:W-:Y:S01]  /*9a10*/  STG.E desc[UR6][R46.64], R3 ;  /* 0x000000032e007986 */ /* 0x000fe2000c101906 */
[----:B------:R-:W-:Y:S05]  /*9a20*/  EXIT ;  /* 0x000000000000794d */ /* 0x000fea0003800000 */
.L_x_381:
        /* <DEDUP_REMOVED lines=13> */
.L_x_2732:


//--------------------- .text._ZN17fastertransformer26add_bias_layernorm_add_resIfLi16EEEvPT_PKS1_S4_S4_S4_fi --------------------------
	.section	.text._ZN17fastertransformer26add_bias_layernorm_add_resIfLi16EEEvPT_PKS1_S4_S4_S4_fi,"ax",@progbits
	.align	128
        .global         _ZN17fastertransformer26add_bias_layernorm_add_resIfLi16EEEvPT_PKS1_S4_S4_S4_fi
        .type           _ZN17fastertransformer26add_bias_layernorm_add_resIfLi16EEEvPT_PKS1_S4_S4_S4_fi,@function
        .size           _ZN17fastertransformer26add_bias_layernorm_add_resIfLi16EEEvPT_PKS1_S4_S4_S4_fi,(.L_x_2733 - _ZN17fastertransformer26add_bias_layernorm_add_resIfLi16EEEvPT_PKS1_S4_S4_S4_fi)
        .other          _ZN17fastertransformer26add_bias_layernorm_add_resIfLi16EEEvPT_PKS1_S4_S4_S4_fi,@"STO_CUDA_ENTRY STV_DEFAULT"
_ZN17fastertransformer26add_bias_layernorm_add_resIfLi16EEEvPT_PKS1_S4_S4_S4_fi:
.text._ZN17fastertransformer26add_bias_layernorm_add_resIfLi16EEEvPT_PKS1_S4_S4_S4_fi:
[----:B------:R-:W-:Y:S01]  /*0000*/  LDC R1, c[0x0][0x28] ;  /* 0x00000a00ff017b82 */ /* 0x000fe20000000800 */
[----:B------:R-:W0:Y:S07]  /*0010*/  S2R R0, SR_TID.X ;  /* 0x0000000000007919 */ /* 0x000e2e0000002100 */
[----:B------:R-:W1:Y:S01]  /*0020*/  S2UR UR4, SR_CTAID.X ;  /* 0x00000000000479c3 */ /* 0x000e620000002500 */
[----:B------:R-:W-:Y:S01]  /*0030*/  ULDC UR5, c[0x0][0x0] ;  /* 0x0000000000057ab9 */ /* 0x000fe20000000800 */
[----:B------:R-:W-:Y:S01]  /*0040*/  ULDC UR7, c[0x0][0x23c] ;  /* 0x00008f0000077ab9 */ /* 0x000fe20000000800 */
[----:B------:R-:W-:Y:S01]  /*0050*/  ULDC.64 UR12, c[0x0][0x210] ;  /* 0x00008400000c7ab9 */ /* 0x000fe20000000a00 */
[----:B------:R-:W-:Y:S01]  /*0060*/  ULDC.64 UR8, c[0x0][0x208] ;  /* 0x0000820000087ab9 */ /* 0x000fe20000000a00 */
[----:B-1----:R-:W-:-:S04]  /*0070*/  UIMAD UR4, UR4, UR7, URZ ;  /* 0x00000007040472a4 */ /* 0x002fc8000f8e023f */
[----:B------:R-:W-:Y:S01]  /*0080*/  USHF.R.S32.HI UR10, URZ, 0x1f, UR4 ;  /* 0x0000001f3f0a7899 */ /* 0x000fe20008011404 */
[C---:B0-----:R-:W-:Y:S01]  /*0090*/  VIADD R11, R0.reuse, UR5 ;  /* 0x00000005000b7c36 */ /* 0x041fe20008000000 */
[C---:B------:R-:W-:Y:S02]  /*00a0*/  ISETP.GE.AND P4, PT, R0.reuse, UR7, PT ;  /* 0x0000000700007c0c */ /* 0x040fe4000bf86270 */
[----:B------:R-:W-:Y:S01]  /*00b0*/  SHF.R.S32.HI R105, RZ, 0x1f, R0 ;  /* 0x0000001fff697819 */ /* 0x000fe20000011400 */
[C---:B------:R-:W-:Y:S01]  /*00c0*/  VIADD R13, R11.reuse, UR5 ;  /* 0x000000050b0d7c36 */ /* 0x040fe20008000000 */
[----:B------:R-:W-:Y:S02]  /*00d0*/  ISETP.GE.AND P1, PT, R11, UR7, PT ;  /* 0x000000070b007c0c */ /* 0x000fe4000bf26270 */
[----:B------:R-:W-:Y:S02]  /*00e0*/  IADD3 R94, P0, R0, UR4, RZ ;  /* 0x00000004005e7c10 */ /* 0x000fe4000ff1e0ff */
[----:B------:R-:W-:-:S05]  /*00f0*/  ISETP.GE.AND P3, PT, R13, UR7, PT ;  /* 0x000000070d007c0c */ /* 0x000fca000bf66270 */
[----:B------:R-:W0:Y:S08]  /*0100*/  @!P4 LDC.64 R4, c[0x0][0x220] ;  /* 0x00008800ff04cb82 */ /* 0x000e300000000a00 */
[----:B------:R-:W1:Y:S01]  /*0110*/  @!P1 LDC.64 R6, c[0x0][0x220] ;  /* 0x00008800ff069b82 */ /* 0x000e620000000a00 */
[----:B------:R-:W-:-:S04]  /*0120*/  IADD3 R90, P2, R11, UR4, RZ ;  /* 0x000000040b5a7c10 */ /* 0x000fc8000ff5e0ff */
[----:B------:R-:W-:-:S03]  /*0130*/  LEA.HI.X.SX32 R15, R11, UR10, 0x1, P2 ;  /* 0x0000000a0b0f7c11 */ /* 0x000fc600090f0eff */
[----:B------:R-:W2:Y:S01]  /*0140*/  @!P3 LDC.64 R8, c[0x0][0x220] ;  /* 0x00008800ff08bb82 */ /* 0x000ea20000000a00 */
[----:B------:R-:W-:Y:S02]  /*0150*/  IADD3.X R17, R105, UR10, RZ, P0, !PT ;  /* 0x0000000a69117c10 */ /* 0x000fe400087fe4ff */
[C---:B------:R-:W-:Y:S01]  /*0160*/  SHF.L.U64.HI R88, R90.reuse, 0x2, R15 ;  /* 0x000000025a587819 */ /* 0x040fe2000001020f */
[----:B------:R-:W-:Y:S01]  /*0170*/  IMAD.SHL.U32 R90, R90, 0x4, RZ ;  /* 0x000000045a5a7824 */ /* 0x000fe200078e00ff */
[C---:B------:R-:W-:Y:S01]  /*0180*/  SHF.L.U64.HI R92, R94.reuse, 0x2, R17 ;  /* 0x000000025e5c7819 */ /* 0x040fe20000010211 */
[----:B------:R-:W-:Y:S01]  /*0190*/  IMAD.SHL.U32 R94, R94, 0x4, RZ ;  /* 0x000000045e5e7824 */ /* 0x000fe200078e00ff */
[----:B------:R-:W-:Y:S01]  /*01a0*/  IADD3 R86, P0, R13, UR4, RZ ;  /* 0x000000040d567c10 */ /* 0x000fe2000ff1e0ff */
[----:B0-----:R-:W-:Y:S01]  /*01b0*/  @!P4 IMAD.WIDE R4, R0, 0x4, R4 ;  /* 0x000000040004c825 */ /* 0x001fe200078e0204 */
[----:B------:R-:W-:-:S04]  /*01c0*/  IADD3 R44, P2, R90, UR12, RZ ;  /* 0x0000000c5a2c7c10 */ /* 0x000fc8000ff5e0ff */
[----:B------:R-:W-:Y:S01]  /*01d0*/  IADD3.X R45, R88, UR13, RZ, P2, !PT ;  /* 0x0000000d582d7c10 */ /* 0x000fe200097fe4ff */
[----:B------:R2:W3:Y:S01]  /*01e0*/  @!P4 LDG.E R10, desc[UR8][R4.64] ;  /* 0x00000008040ac981 */ /* 0x0004e2000c1e1900 */
[----:B-1----:R-:W-:Y:S01]  /*01f0*/  @!P1 IMAD.WIDE R6, R11, 0x4, R6 ;  /* 0x000000040b069825 */ /* 0x002fe200078e0206 */
[C---:B------:R-:W-:Y:S02]  /*0200*/  LEA.HI.X.SX32 R11, R13.reuse, UR10, 0x1, P0 ;  /* 0x0000000a0d0b7c11 */ /* 0x040fe400080f0eff */
[----:B------:R-:W-:Y:S02]  /*0210*/  IADD3 R42, P0, R94, UR12, RZ ;  /* 0x0000000c5e2a7c10 */ /* 0x000fe4000ff1e0ff */
[C---:B------:R-:W-:Y:S01]  /*0220*/  SHF.L.U64.HI R2, R86.reuse, 0x2, R11 ;  /* 0x0000000256027819 */ /* 0x040fe2000001020b */
[----:B------:R-:W-:Y:S01]  /*0230*/  IMAD.SHL.U32 R86, R86, 0x4, RZ ;  /* 0x0000000456567824 */ /* 0x000fe200078e00ff */
[----:B------:R-:W-:Y:S01]  /*0240*/  IADD3.X R43, R92, UR13, RZ, P0, !PT ;  /* 0x0000000d5c2b7c10 */ /* 0x000fe200087fe4ff */
[----:B------:R-:W4:Y:S01]  /*0250*/  @!P1 LDG.E R6, desc[UR8][R6.64] ;  /* 0x0000000806069981 */ /* 0x000f22000c1e1900 */
[----:B--2---:R-:W-:-:S02]  /*0260*/  @!P3 IMAD.WIDE R4, R13, 0x4, R8 ;  /* 0x000000040d04b825 */ /* 0x004fc400078e0208 */
[----:B------:R-:W-:Y:S01]  /*0270*/  IADD3 R46, P0, R86, UR12, RZ ;  /* 0x0000000c562e7c10 */ /* 0x000fe2000ff1e0ff */
[----:B------:R-:W4:Y:S04]  /*0280*/  @!P1 LDG.E R11, desc[UR8][R44.64] ;  /* 0x000000082c0b9981 */ /* 0x000f28000c1e1900 */
[----:B------:R-:W3:Y:S01]  /*0290*/  @!P4 LDG.E R9, desc[UR8][R42.64] ;  /* 0x000000082a09c981 */ /* 0x000ee2000c1e1900 */
[----:B------:R-:W-:-:S03]  /*02a0*/  IADD3.X R47, R2, UR13, RZ, P0, !PT ;  /* 0x0000000d022f7c10 */ /* 0x000fc600087fe4ff */
[----:B------:R0:W2:Y:S04]  /*02b0*/  @!P3 LDG.E R4, desc[UR8][R4.64] ;  /* 0x000000080404b981 */ /* 0x0000a8000c1e1900 */
[----:B------:R-:W2:Y:S01]  /*02c0*/  @!P3 LDG.E R15, desc[UR8][R46.64] ;  /* 0x000000082e0fb981 */ /* 0x000ea2000c1e1900 */
[----:B------:R-:W-:-:S05]  /*02d0*/  VIADD R13, R13, UR5 ;  /* 0x000000050d0d7c36 */ /* 0x000fca0008000000 */
[C---:B------:R-:W-:Y:S01]  /*02e0*/  ISETP.GE.AND P2, PT, R13.reuse, UR7, PT ;  /* 0x000000070d007c0c */ /* 0x040fe2000bf46270 */
[C---:B------:R-:W-:Y:S01]  /*02f0*/  VIADD R37, R13.reuse, UR5 ;  /* 0x000000050d257c36 */ /* 0x040fe20008000000 */
[----:B------:R-:W-:Y:S01]  /*0300*/  IADD3 R12, P0, R13, UR4, RZ ;  /* 0x000000040d0c7c10 */ /* 0x000fe2000ff1e0ff */
[----:B------:R-:W-:-:S10]  /*0310*/  IMAD.MOV.U32 R96, RZ, RZ, RZ ;  /* 0x000000ffff607224 */ /* 0x000fd400078e00ff */
[----:B------:R-:W1:Y:S01]  /*0320*/  @!P2 LDC.64 R16, c[0x0][0x220] ;  /* 0x00008800ff10ab82 */ /* 0x000e620000000a00 */
[----:B0-----:R-:W-:Y:S02]  /*0330*/  LEA.HI.X.SX32 R5, R13, UR10, 0x1, P0 ;  /* 0x0000000a0d057c11 */ /* 0x001fe400080f0eff */
[----:B------:R-:W-:-:S04]  /*0340*/  IADD3 R8, P0, R37, UR4, RZ ;  /* 0x0000000425087c10 */ /* 0x000fc8000ff1e0ff */
[C---:B------:R-:W-:Y:S02]  /*0350*/  LEA.HI.X.SX32 R7, R37.reuse, UR10, 0x1, P0 ;  /* 0x0000000a25077c11 */ /* 0x040fe400080f0eff */
[----:B------:R-:W-:-:S13]  /*0360*/  ISETP.GE.AND P0, PT, R37, UR7, PT ;  /* 0x0000000725007c0c */ /* 0x000fda000bf06270 */
[----:B------:R-:W0:Y:S01]  /*0370*/  @!P0 LDC.64 R34, c[0x0][0x220] ;  /* 0x00008800ff228b82 */ /* 0x000e220000000a00 */
[----:B-1----:R-:W-:Y:S01]  /*0380*/  @!P2 IMAD.WIDE R16, R13, 0x4, R16 ;  /* 0x000000040d10a825 */ /* 0x002fe200078e0210 */
[----:B------:R-:W-:-:S03]  /*0390*/  SHF.L.U64.HI R7, R8, 0x2, R7 ;  /* 0x0000000208077819 */ /* 0x000fc60000010207 */
[----:B------:R-:W-:Y:S02]  /*03a0*/  IMAD.SHL.U32 R8, R8, 0x4, RZ ;  /* 0x0000000408087824 */ /* 0x000fe400078e00ff */
[----:B0-----:R-:W-:-:S04]  /*03b0*/  @!P0 IMAD.WIDE R34, R37, 0x4, R34 ;  /* 0x0000000425228825 */ /* 0x001fc800078e0222 */
[----:B----4-:R-:W-:Y:S01]  /*03c0*/  @!P1 FADD.FTZ R101, R6, R11 ;  /* 0x0000000b06659221 */ /* 0x010fe20000010000 */
[----:B------:R-:W-:Y:S02]  /*03d0*/  VIADD R6, R37, UR5 ;  /* 0x0000000525067c36 */ /* 0x000fe40008000000 */
[----:B---3--:R-:W-:Y:S02]  /*03e0*/  @!P4 FADD.FTZ R103, R10, R9 ;  /* 0x000000090a67c221 */ /* 0x008fe40000010000 */
[C---:B------:R-:W-:Y:S01]  /*03f0*/  VIADD R9, R6.reuse, UR5 ;  /* 0x0000000506097c36 */ /* 0x040fe20008000000 */
[----:B------:R-:W-:Y:S01]  /*0400*/  SHF.R.S32.HI R10, RZ, 0x1f, R6 ;  /* 0x0000001fff0a7819 */ /* 0x000fe20000011406 */
[----:B------:R-:W-:Y:S01]  /*0410*/  @!P4 FADD.FTZ R96, RZ, R103 ;  /* 0x00000067ff60c221 */ /* 0x000fe20000010000 */
[----:B------:R-:W-:Y:S01]  /*0420*/  IADD3 R11, P4, R6, UR4, RZ ;  /* 0x00000004060b7c10 */ /* 0x000fe2000ff9e0ff */
[----:B------:R-:W-:Y:S02]  /*0430*/  VIADD R59, R9, UR5 ;  /* 0x00000005093b7c36 */ /* 0x000fe40008000000 */
[----:B--2---:R-:W-:Y:S01]  /*0440*/  @!P3 FADD.FTZ R3, R4, R15 ;  /* 0x0000000f0403b221 */ /* 0x004fe20000010000 */
[----:B------:R-:W-:Y:S01]  /*0450*/  @!P1 FADD.FTZ R96, R96, R101 ;  /* 0x0000006560609221 */ /* 0x000fe20000010000 */
[----:B------:R-:W-:-:S02]  /*0460*/  IADD3.X R18, R10, UR10, RZ, P4, !PT ;  /* 0x0000000a0a127c10 */ /* 0x000fc4000a7fe4ff */
[----:B------:R-:W-:Y:S01]  /*0470*/  ISETP.GE.AND P4, PT, R59, UR7, PT ;  /* 0x000000073b007c0c */ /* 0x000fe2000bf86270 */
[----:B------:R-:W-:Y:S01]  /*0480*/  @!P3 FADD.FTZ R96, R96, R3 ;  /* 0x000000036060b221 */ /* 0x000fe20000010000 */
[C---:B------:R-:W-:Y:S01]  /*0490*/  SHF.L.U64.HI R4, R12.reuse, 0x2, R5 ;  /* 0x000000020c047819 */ /* 0x040fe20000010205 */
[----:B------:R-:W-:Y:S01]  /*04a0*/  IMAD.SHL.U32 R5, R12, 0x4, RZ ;  /* 0x000000040c057824 */ /* 0x000fe200078e00ff */
[----:B------:R-:W-:Y:S01]  /*04b0*/  ISETP.GE.AND P6, PT, R9, UR7, PT ;  /* 0x0000000709007c0c */ /* 0x000fe2000bfc6270 */
[----:B------:R-:W-:Y:S01]  /*04c0*/  IMAD.SHL.U32 R10, R11, 0x4, RZ ;  /* 0x000000040b0a7824 */ /* 0x000fe200078e00ff */
[----:B------:R-:W-:Y:S02]  /*04d0*/  SHF.R.S32.HI R12, RZ, 0x1f, R9 ;  /* 0x0000001fff0c7819 */ /* 0x000fe40000011409 */
[----:B------:R-:W-:Y:S02]  /*04e0*/  IADD3 R14, P3, R9, UR4, RZ ;  /* 0x00000004090e7c10 */ /* 0x000fe4000ff7e0ff */
[----:B------:R-:W-:-:S02]  /*04f0*/  P2R R15, PR, RZ, 0x40 ;  /* 0x00000040ff0f7803 */ /* 0x000fc40000000000 */
[----:B------:R-:W-:Y:S01]  /*0500*/  IADD3.X R15, R12, UR10, RZ, P3, !PT ;  /* 0x0000000a0c0f7c10 */ /* 0x000fe20009ffe4ff */
[----:B------:R-:W-:Y:S01]  /*0510*/  IMAD.SHL.U32 R12, R14, 0x4, RZ ;  /* 0x000000040e0c7824 */ /* 0x000fe200078e00ff */
[----:B------:R-:W-:Y:S01]  /*0520*/  SHF.L.U64.HI R11, R11, 0x2, R18 ;  /* 0x000000020b0b7819 */ /* 0x000fe20000010212 */
[----:B------:R-:W0:Y:S01]  /*0530*/  @!P4 LDC.64 R22, c[0x0][0x220] ;  /* 0x00008800ff16cb82 */ /* 0x000e220000000a00 */
[----:B------:R-:W-:Y:S01]  /*0540*/  IADD3 R52, P3, R10, UR12, RZ ;  /* 0x0000000c0a347c10 */ /* 0x000fe2000ff7e0ff */
[----:B------:R-:W-:Y:S01]  /*0550*/  VIADD R61, R59, UR5 ;  /* 0x000000053b3d7c36 */ /* 0x000fe20008000000 */
[----:B------:R-:W-:Y:S01]  /*0560*/  ISETP.GE.AND P1, PT, R6, UR7, PT ;  /* 0x0000000706007c0c */ /* 0x000fe2000bf26270 */
[----:B------:R1:W2:Y:S01]  /*0570*/  @!P2 LDG.E R18, desc[UR8][R16.64] ;  /* 0x000000081012a981 */ /* 0x0002a2000c1e1900 */
[----:B------:R-:W-:Y:S02]  /*0580*/  IADD3.X R53, R11, UR13, RZ, P3, !PT ;  /* 0x0000000d0b357c10 */ /* 0x000fe40009ffe4ff */
[----:B------:R-:W-:Y:S01]  /*0590*/  SHF.L.U64.HI R13, R14, 0x2, R15 ;  /* 0x000000020e0d7819 */ /* 0x000fe2000001020f */
[----:B------:R-:W3:Y:S01]  /*05a0*/  @!P6 LDC.64 R20, c[0x0][0x220] ;  /* 0x00008800ff14eb82 */ /* 0x000ee20000000a00 */
[----:B------:R-:W-:-:S02]  /*05b0*/  IADD3 R54, P3, R12, UR12, RZ ;  /* 0x0000000c0c367c10 */ /* 0x000fc4000ff7e0ff */
[----:B------:R-:W-:Y:S02]  /*05c0*/  IADD3 R48, P5, R5, UR12, RZ ;  /* 0x0000000c05307c10 */ /* 0x000fe4000ffbe0ff */
[----:B------:R-:W-:Y:S02]  /*05d0*/  IADD3.X R55, R13, UR13, RZ, P3, !PT ;  /* 0x0000000d0d377c10 */ /* 0x000fe40009ffe4ff */
[----:B------:R-:W-:Y:S01]  /*05e0*/  IADD3.X R49, R4, UR13, RZ, P5, !PT ;  /* 0x0000000d04317c10 */ /* 0x000fe2000affe4ff */
[----:B------:R-:W4:Y:S01]  /*05f0*/  @!P1 LDC.64 R32, c[0x0][0x220] ;  /* 0x00008800ff209b82 */ /* 0x000f220000000a00 */
[----:B------:R-:W-:Y:S01]  /*0600*/  IADD3 R15, P3, R59, UR4, RZ ;  /* 0x000000043b0f7c10 */ /* 0x000fe2000ff7e0ff */
[----:B------:R-:W-:Y:S01]  /*0610*/  VIADD R107, R61, UR5 ;  /* 0x000000053d6b7c36 */ /* 0x000fe20008000000 */
[----:B------:R-:W5:Y:S02]  /*0620*/  @!P1 LDG.E R65, desc[UR8][R52.64] ;  /* 0x0000000834419981 */ /* 0x000f64000c1e1900 */
[----:B------:R-:W-:Y:S01]  /*0630*/  LEA.HI.X.SX32 R26, R59, UR10, 0x1, P3 ;  /* 0x0000000a3b1a7c11 */ /* 0x000fe200098f0eff */
[----:B------:R-:W-:Y:S01]  /*0640*/  IMAD.SHL.U32 R14, R15, 0x4, RZ ;  /* 0x000000040f0e7824 */ /* 0x000fe200078e00ff */
[----:B------:R-:W2:Y:S01]  /*0650*/  @!P2 LDG.E R39, desc[UR8][R48.64] ;  /* 0x000000083027a981 */ /* 0x000ea2000c1e1900 */
[----:B------:R-:W-:-:S02]  /*0660*/  IADD3 R24, P3, R61, UR4, RZ ;  /* 0x000000043d187c10 */ /* 0x000fc4000ff7e0ff */
[----:B------:R-:W-:Y:S01]  /*0670*/  SHF.L.U64.HI R15, R15, 0x2, R26 ;  /* 0x000000020f0f7819 */ /* 0x000fe2000001021a */
[----:B0-----:R-:W-:Y:S01]  /*0680*/  @!P4 IMAD.WIDE R22, R59, 0x4, R22 ;  /* 0x000000043b16c825 */ /* 0x001fe200078e0216 */
[----:B-1----:R-:W-:Y:S01]  /*0690*/  LEA.HI.X.SX32 R17, R61, UR10, 0x1, P3 ;  /* 0x0000000a3d117c11 */ /* 0x002fe200098f0eff */
[----:B------:R-:W5:Y:S01]  /*06a0*/  @!P6 LDG.E R67, desc[UR8][R54.64] ;  /* 0x000000083643e981 */ /* 0x000f62000c1e1900 */
[----:B------:R-:W-:Y:S01]  /*06b0*/  IADD3 R56, P3, R14, UR12, RZ ;  /* 0x0000000c0e387c10 */ /* 0x000fe2000ff7e0ff */
[C---:B------:R-:W-:Y:S01]  /*06c0*/  IMAD.SHL.U32 R16, R24.reuse, 0x4, RZ ;  /* 0x0000000418107824 */ /* 0x040fe200078e00ff */
[----:B------:R-:W-:Y:S01]  /*06d0*/  SHF.L.U64.HI R17, R24, 0x2, R17 ;  /* 0x0000000218117819 */ /* 0x000fe20000010211 */
[----:B---3--:R-:W-:Y:S01]  /*06e0*/  @!P6 IMAD.WIDE R36, R9, 0x4, R20 ;  /* 0x000000040924e825 */ /* 0x008fe200078e0214 */
[----:B------:R-:W-:Y:S01]  /*06f0*/  IADD3.X R57, R15, UR13, RZ, P3, !PT ;  /* 0x0000000d0f397c10 */ /* 0x000fe20009ffe4ff */
[----:B------:R0:W3:Y:S01]  /*0700*/  @!P0 LDG.E R24, desc[UR8][R34.64] ;  /* 0x0000000822188981 */ /* 0x0000e2000c1e1900 */
[----:B------:R-:W-:-:S02]  /*0710*/  IADD3 R58, P3, R16, UR12, RZ ;  /* 0x0000000c103a7c10 */ /* 0x000fc4000ff7e0ff */
[----:B------:R-:W-:Y:S01]  /*0720*/  IADD3 R50, P5, R8, UR12, RZ ;  /* 0x0000000c08327c10 */ /* 0x000fe2000ffbe0ff */
[----:B------:R1:W5:Y:S01]  /*0730*/  @!P4 LDG.E R30, desc[UR8][R22.64] ;  /* 0x00000008161ec981 */ /* 0x000362000c1e1900 */
[----:B------:R-:W-:Y:S02]  /*0740*/  IADD3.X R59, R17, UR13, RZ, P3, !PT ;  /* 0x0000000d113b7c10 */ /* 0x000fe40009ffe4ff */
[----:B------:R-:W-:Y:S01]  /*0750*/  IADD3 R26, P3, R107, UR4, RZ ;  /* 0x000000046b1a7c10 */ /* 0x000fe2000ff7e0ff */
[----:B----4-:R-:W-:Y:S01]  /*0760*/  @!P1 IMAD.WIDE R32, R6, 0x4, R32 ;  /* 0x0000000406209825 */ /* 0x010fe200078e0220 */
[----:B------:R-:W-:Y:S01]  /*0770*/  IADD3.X R51, R7, UR13, RZ, P5, !PT ;  /* 0x0000000d07337c10 */ /* 0x000fe2000affe4ff */
[----:B------:R-:W4:Y:S01]  /*0780*/  @!P4 LDG.E R69, desc[UR8][R56.64] ;  /* 0x000000083845c981 */ /* 0x000f22000c1e1900 */
[----:B------:R-:W-:Y:S02]  /*0790*/  LEA.HI.X.SX32 R73, R107, UR10, 0x1, P3 ;  /* 0x0000000a6b497c11 */ /* 0x000fe400098f0eff */
[C---:B------:R-:W-:Y:S01]  /*07a0*/  ISETP.GE.AND P3, PT, R61.reuse, UR7, PT ;  /* 0x000000073d007c0c */ /* 0x040fe2000bf66270 */
[----:B------:R-:W3:Y:S04]  /*07b0*/  @!P0 LDG.E R63, desc[UR8][R50.64] ;  /* 0x00000008323f8981 */ /* 0x000ee8000c1e1900 */
[----:B------:R-:W5:Y:S04]  /*07c0*/  @!P1 LDG.E R32, desc[UR8][R32.64] ;  /* 0x0000000820209981 */ /* 0x000f68000c1e1900 */
[----:B------:R-:W4:Y:S04]  /*07d0*/  @!P6 LDG.E R36, desc[UR8][R36.64] ;  /* 0x000000082424e981 */ /* 0x000f28000c1e1900 */
[----:B------:R-:W0:Y:S01]  /*07e0*/  @!P3 LDC.64 R20, c[0x0][0x220] ;  /* 0x00008800ff14bb82 */ /* 0x000e220000000a00 */
[----:B------:R-:W4:Y:S01]  /*07f0*/  @!P3 LDG.E R74, desc[UR8][R58.64] ;  /* 0x000000083a4ab981 */ /* 0x000f22000c1e1900 */
[----:B0-----:R-:W-:-:S05]  /*0800*/  @!P3 IMAD.WIDE R34, R61, 0x4, R20 ;  /* 0x000000043d22b825 */ /* 0x001fca00078e0214 */
[----:B------:R0:W4:Y:S01]  /*0810*/  @!P3 LDG.E R71, desc[UR8][R34.64] ;  /* 0x000000082247b981 */ /* 0x000122000c1e1900 */
[----:B------:R-:W-:Y:S01]  /*0820*/  SHF.L.U64.HI R20, R26, 0x2, R73 ;  /* 0x000000021a147819 */ /* 0x000fe20000010249 */
[----:B------:R-:W-:-:S04]  /*0830*/  VIADD R113, R107, UR5 ;  /* 0x000000056b717c36 */ /* 0x000fc80008000000 */
[----:B------:R-:W-:-:S05]  /*0840*/  VIADD R21, R113, UR5 ;  /* 0x0000000571157c36 */ /* 0x000fca0008000000 */
[----:B-1----:R-:W-:Y:S01]  /*0850*/  SHF.R.S32.HI R23, RZ, 0x1f, R21 ;  /* 0x0000001fff177819 */ /* 0x002fe20000011415 */
[----:B------:R-:W-:Y:S01]  /*0860*/  ULDC UR6, c[0x0][0x0] ;  /* 0x0000000000067ab9 */ /* 0x000fe20000000800 */
[----:B------:R-:W-:Y:S01]  /*0870*/  P2R R98, PR, RZ, 0x1 ;  /* 0x00000001ff627803 */ /* 0x000fe20000000000 */
[----:B--2---:R-:W-:Y:S01]  /*0880*/  @!P2 FADD.FTZ R19, R18, R39 ;  /* 0x000000271213a221 */ /* 0x004fe20000010000 */
[----:B------:R-:W-:-:S03]  /*0890*/  IMAD.SHL.U32 R18, R26, 0x4, RZ ;  /* 0x000000041a127824 */ /* 0x000fc600078e00ff */
[----:B------:R-:W-:Y:S02]  /*08a0*/  @!P2 FADD.FTZ R96, R96, R19 ;  /* 0x000000136060a221 */ /* 0x000fe40000010000 */
[----:B------:R-:W-:-:S04]  /*08b0*/  IADD3 R60, P2, R18, UR12, RZ ;  /* 0x0000000c123c7c10 */ /* 0x000fc8000ff5e0ff */
[----:B------:R-:W-:Y:S02]  /*08c0*/  IADD3.X R61, R20, UR13, RZ, P2, !PT ;  /* 0x0000000d143d7c10 */ /* 0x000fe400097fe4ff */
[----:B------:R-:W-:-:S04]  /*08d0*/  IADD3 R28, P2, R113, UR4, RZ ;  /* 0x00000004711c7c10 */ /* 0x000fc8000ff5e0ff */
[----:B0-----:R-:W-:Y:S02]  /*08e0*/  LEA.HI.X.SX32 R35, R113, UR10, 0x1, P2 ;  /* 0x0000000a71237c11 */ /* 0x001fe400090f0eff */
[----:B------:R-:W-:Y:S01]  /*08f0*/  IADD3 R26, P2, R21, UR4, RZ ;  /* 0x00000004151a7c10 */ /* 0x000fe2000ff5e0ff */
[----:B------:R-:W-:-:S03]  /*0900*/  IMAD.SHL.U32 R22, R28, 0x4, RZ ;  /* 0x000000041c167824 */ /* 0x000fc600078e00ff */
[----:B------:R-:W-:Y:S02]  /*0910*/  IADD3.X R33, R23, UR10, RZ, P2, !PT ;  /* 0x0000000a17217c10 */ /* 0x000fe400097fe4ff */
[----:B------:R-:W-:Y:S01]  /*0920*/  SHF.L.U64.HI R23, R28, 0x2, R35 ;  /* 0x000000021c177819 */ /* 0x000fe20000010223 */
[----:B---3--:R-:W-:Y:S01]  /*0930*/  @!P0 FADD.FTZ R25, R24, R63 ;  /* 0x0000003f18198221 */ /* 0x008fe20000010000 */
[C---:B------:R-:W-:Y:S01]  /*0940*/  SHF.L.U64.HI R24, R26.reuse, 0x2, R33 ;  /* 0x000000021a187819 */ /* 0x040fe20000010221 */
[----:B------:R-:W-:Y:S01]  /*0950*/  IMAD.SHL.U32 R26, R26, 0x4, RZ ;  /* 0x000000041a1a7824 */ /* 0x000fe200078e00ff */
[----:B------:R-:W-:Y:S01]  /*0960*/  IADD3 R62, P2, R22, UR12, RZ ;  /* 0x0000000c163e7c10 */ /* 0x000fe2000ff5e0ff */
[----:B------:R-:W-:-:S03]  /*0970*/  VIADD R28, R21, UR5 ;  /* 0x00000005151c7c36 */ /* 0x000fc60008000000 */
[----:B------:R-:W-:Y:S02]  /*0980*/  IADD3.X R63, R23, UR13, RZ, P2, !PT ;  /* 0x0000000d173f7c10 */ /* 0x000fe400097fe4ff */
[----:B------:R-:W-:Y:S01]  /*0990*/  IADD3 R64, P2, R26, UR12, RZ ;  /* 0x0000000c1a407c10 */ /* 0x000fe2000ff5e0ff */
[----:B-----5:R-:W-:Y:S01]  /*09a0*/  @!P1 FADD.FTZ R27, R32, R65 ;  /* 0x00000041201b9221 */ /* 0x020fe20000010000 */
[----:B----4-:R-:W-:Y:S01]  /*09b0*/  @!P4 FADD.FTZ R31, R30, R69 ;  /* 0x000000451e1fc221 */ /* 0x010fe20000010000 */
[----:B------:R-:W-:Y:S01]  /*09c0*/  SHF.R.S32.HI R32, RZ, 0x1f, R28 ;  /* 0x0000001fff207819 */ /* 0x000fe2000001141c */
[----:B------:R-:W-:Y:S01]  /*09d0*/  VIADD R30, R28, UR5 ;  /* 0x000000051c1e7c36 */ /* 0x000fe20008000000 */
[----:B------:R-:W-:Y:S02]  /*09e0*/  IADD3.X R65, R24, UR13, RZ, P2, !PT ;  /* 0x0000000d18417c10 */ /* 0x000fe400097fe4ff */
[----:B------:R-:W-:Y:S01]  /*09f0*/  IADD3 R34, P2, R28, UR4, RZ ;  /* 0x000000041c227c10 */ /* 0x000fe2000ff5e0ff */
[----:B------:R-:W-:Y:S01]  /*0a00*/  @!P6 FADD.FTZ R29, R36, R67 ;  /* 0x00000043241de221 */ /* 0x000fe20000010000 */
[----:B------:R-:W-:Y:S01]  /*0a10*/  @!P0 FADD.FTZ R96, R96, R25 ;  /* 0x0000001960608221 */ /* 0x000fe20000010000 */
[----:B------:R-:W-:Y:S01]  /*0a20*/  SHF.R.S32.HI R33, RZ, 0x1f, R30 ;  /* 0x0000001fff217819 */ /* 0x000fe2000001141e */
[----:B------:R-:W-:Y:S01]  /*0a30*/  VIADD R111, R30, UR5 ;  /* 0x000000051e6f7c36 */ /* 0x000fe20008000000 */
[----:B------:R-:W-:-:S02]  /*0a40*/  IADD3.X R35, R32, UR10, RZ, P2, !PT ;  /* 0x0000000a20237c10 */ /* 0x000fc400097fe4ff */
[----:B------:R-:W-:Y:S01]  /*0a50*/  IADD3 R36, P2, R30, UR4, RZ ;  /* 0x000000041e247c10 */ /* 0x000fe2000ff5e0ff */
[----:B------:R-:W-:Y:S01]  /*0a60*/  @!P1 FADD.FTZ R96, R96, R27 ;  /* 0x0000001b60609221 */ /* 0x000fe20000010000 */
[----:B------:R-:W-:Y:S02]  /*0a70*/  SHF.L.U64.HI R32, R34, 0x2, R35 ;  /* 0x0000000222207819 */ /* 0x000fe40000010223 */
[----:B------:R-:W-:Y:S02]  /*0a80*/  IADD3.X R35, R33, UR10, RZ, P2, !PT ;  /* 0x0000000a21237c10 */ /* 0x000fe400097fe4ff */
[C---:B------:R-:W-:Y:S01]  /*0a90*/  IADD3 R38, P2, R111.reuse, UR4, RZ ;  /* 0x000000046f267c10 */ /* 0x040fe2000ff5e0ff */
[----:B------:R-:W-:Y:S01]  /*0aa0*/  @!P6 FADD.FTZ R96, R96, R29 ;  /* 0x0000001d6060e221 */ /* 0x000fe20000010000 */
[C---:B------:R-:W-:Y:S02]  /*0ab0*/  VIADD R109, R111.reuse, UR6 ;  /* 0x000000066f6d7c36 */ /* 0x040fe40008000000 */
[----:B------:R-:W-:Y:S01]  /*0ac0*/  IMAD.SHL.U32 R34, R34, 0x4, RZ ;  /* 0x0000000422227824 */ /* 0x000fe200078e00ff */
[----:B------:R-:W-:Y:S01]  /*0ad0*/  LEA.HI.X.SX32 R37, R111, UR10, 0x1, P2 ;  /* 0x0000000a6f257c11 */ /* 0x000fe200090f0eff */
[----:B------:R-:W-:Y:S01]  /*0ae0*/  @!P4 FADD.FTZ R96, R96, R31 ;  /* 0x0000001f6060c221 */ /* 0x000fe20000010000 */
[----:B------:R-:W-:-:S02]  /*0af0*/  IADD3 R40, P4, R109, UR4, RZ ;  /* 0x000000046d287c10 */ /* 0x000fc4000ff9e0ff */
[C---:B------:R-:W-:Y:S01]  /*0b00*/  SHF.L.U64.HI R37, R38.reuse, 0x2, R37 ;  /* 0x0000000226257819 */ /* 0x040fe20000010225 */
[----:B------:R-:W-:Y:S01]  /*0b10*/  IMAD.SHL.U32 R38, R38, 0x4, RZ ;  /* 0x0000000426267824 */ /* 0x000fe200078e00ff */
[----:B------:R-:W-:Y:S02]  /*0b20*/  IADD3 R66, P2, R34, UR12, RZ ;  /* 0x0000000c22427c10 */ /* 0x000fe4000ff5e0ff */
[C---:B------:R-:W-:Y:S01]  /*0b30*/  SHF.L.U64.HI R35, R36.reuse, 0x2, R35 ;  /* 0x0000000224237819 */ /* 0x040fe20000010223 */
[----:B------:R-:W-:Y:S01]  /*0b40*/  IMAD.SHL.U32 R36, R36, 0x4, RZ ;  /* 0x0000000424247824 */ /* 0x000fe200078e00ff */
[----:B------:R-:W-:Y:S02]  /*0b50*/  LEA.HI.X.SX32 R39, R109, UR10, 0x1, P4 ;  /* 0x0000000a6d277c11 */ /* 0x000fe4000a0f0eff */
[----:B------:R-:W-:Y:S02]  /*0b60*/  IADD3.X R67, R32, UR13, RZ, P2, !PT ;  /* 0x0000000d20437c10 */ /* 0x000fe400097fe4ff */
[----:B------:R-:W-:Y:S01]  /*0b70*/  IADD3 R70, P2, R38, UR12, RZ ;  /* 0x0000000c26467c10 */ /* 0x000fe2000ff5e0ff */
[----:B------:R-:W-:Y:S01]  /*0b80*/  @!P3 FADD.FTZ R41, R71, R74 ;  /* 0x0000004a4729b221 */ /* 0x000fe20000010000 */
[C---:B------:R-:W-:Y:S01]  /*0b90*/  SHF.L.U64.HI R39, R40.reuse, 0x2, R39 ;  /* 0x0000000228277819 */ /* 0x040fe20000010227 */
[----:B------:R-:W-:Y:S01]  /*0ba0*/  IMAD.SHL.U32 R40, R40, 0x4, RZ ;  /* 0x0000000428287824 */ /* 0x000fe200078e00ff */
[----:B------:R-:W-:-:S02]  /*0bb0*/  IADD3 R68, P4, R36, UR12, RZ ;  /* 0x0000000c24447c10 */ /* 0x000fc4000ff9e0ff */
[----:B------:R-:W-:Y:S02]  /*0bc0*/  IADD3.X R71, R37, UR13, RZ, P2, !PT ;  /* 0x0000000d25477c10 */ /* 0x000fe400097fe4ff */
[----:B------:R-:W-:Y:S01]  /*0bd0*/  ISETP.GE.AND P2, PT, R107, UR7, PT ;  /* 0x000000076b007c0c */ /* 0x000fe2000bf46270 */
[----:B------:R-:W-:Y:S01]  /*0be0*/  @!P3 FADD.FTZ R96, R96, R41 ;  /* 0x000000296060b221 */ /* 0x000fe20000010000 */
[----:B------:R-:W-:Y:S02]  /*0bf0*/  IADD3.X R69, R35, UR13, RZ, P4, !PT ;  /* 0x0000000d23457c10 */ /* 0x000fe4000a7fe4ff */
[----:B------:R-:W-:Y:S02]  /*0c00*/  IADD3 R72, P4, R40, UR12, RZ ;  /* 0x0000000c28487c10 */ /* 0x000fe4000ff9e0ff */
[----:B------:R-:W-:Y:S02]  /*0c10*/  ISETP.GE.AND P3, PT, R113, UR7, PT ;  /* 0x0000000771007c0c */ /* 0x000fe4000bf66270 */
[----:B------:R-:W-:-:S02]  /*0c20*/  IADD3.X R73, R39, UR13, RZ, P4, !PT ;  /* 0x0000000d27497c10 */ /* 0x000fc4000a7fe4ff */
[----:B------:R-:W-:Y:S02]  /*0c30*/  ISETP.GE.AND P4, PT, R21, UR7, PT ;  /* 0x0000000715007c0c */ /* 0x000fe4000bf86270 */
[----:B------:R-:W-:Y:S01]  /*0c40*/  ISETP.GE.AND P5, PT, R28, UR7, PT ;  /* 0x000000071c007c0c */ /* 0x000fe2000bfa6270 */
[----:B------:R-:W0:Y:S01]  /*0c50*/  @!P2 LDC.64 R84, c[0x0][0x220] ;  /* 0x00008800ff54ab82 */ /* 0x000e220000000a00 */
[----:B------:R-:W-:Y:S02]  /*0c60*/  ISETP.GE.AND P0, PT, R30, UR7, PT ;  /* 0x000000071e007c0c */ /* 0x000fe4000bf06270 */
[----:B------:R-:W-:-:S05]  /*0c70*/  ISETP.GE.AND P6, PT, R111, UR7, PT ;  /* 0x000000076f007c0c */ /* 0x000fca000bfc6270 */
[----:B------:R-:W1:Y:S01]  /*0c80*/  @!P3 LDC.64 R74, c[0x0][0x220] ;  /* 0x00008800ff4abb82 */ /* 0x000e620000000a00 */
[----:B------:R-:W-:Y:S01]  /*0c90*/  P2R R80, PR, RZ, 0x1 ;  /* 0x00000001ff507803 */ /* 0x000fe20000000000 */
[----:B------:R-:W2:Y:S04]  /*0ca0*/  @!P4 LDG.E R115, desc[UR8][R64.64] ;  /* 0x000000084073c981 */ /* 0x000ea8000c1e1900 */
[----:B------:R-:W3:Y:S02]  /*0cb0*/  @!P5 LDG.E R117, desc[UR8][R66.64] ;  /* 0x000000084275d981 */ /* 0x000ee4000c1e1900 */
[----:B------:R-:W4:Y:S08]  /*0cc0*/  @!P4 LDC.64 R76, c[0x0][0x220] ;  /* 0x00008800ff4ccb82 */ /* 0x000f300000000a00 */
[----:B------:R-:W5:Y:S08]  /*0cd0*/  @!P5 LDC.64 R78, c[0x0][0x220] ;  /* 0x00008800ff4edb82 */ /* 0x000f700000000a00 */
[----:B------:R-:W5:Y:S01]  /*0ce0*/  @!P0 LDC.64 R80, c[0x0][0x220] ;  /* 0x00008800ff508b82 */ /* 0x000f620000000a00 */
[----:B0-----:R-:W-:-:S02]  /*0cf0*/  @!P2 IMAD.WIDE R84, R107, 0x4, R84 ;  /* 0x000000046b54a825 */ /* 0x001fc400078e0254 */
[----:B------:R-:W2:Y:S05]  /*0d00*/  @!P2 LDG.E R107, desc[UR8][R60.64] ;  /* 0x000000083c6ba981 */ /* 0x000eaa000c1e1900 */
[----:B------:R-:W0:Y:S01]  /*0d10*/  @!P6 LDC.64 R82, c[0x0][0x220] ;  /* 0x00008800ff52eb82 */ /* 0x000e220000000a00 */
[----:B-1----:R-:W-:Y:S01]  /*0d20*/  @!P3 IMAD.WIDE R74, R113, 0x4, R74 ;  /* 0x00000004714ab825 */ /* 0x002fe200078e024a */
[----:B------:R-:W2:Y:S03]  /*0d30*/  @!P2 LDG.E R84, desc[UR8][R84.64] ;  /* 0x000000085454a981 */ /* 0x000ea6000c1e1900 */
[----:B----4-:R-:W-:Y:S01]  /*0d40*/  @!P4 IMAD.WIDE R76, R21, 0x4, R76 ;  /* 0x00000004154cc825 */ /* 0x010fe200078e024c */
[----:B------:R-:W4:Y:S04]  /*0d50*/  @!P3 LDG.E R113, desc[UR8][R62.64] ;  /* 0x000000083e71b981 */ /* 0x000f28000c1e1900 */
[----:B------:R-:W4:Y:S01]  /*0d60*/  @!P3 LDG.E R74, desc[UR8][R74.64] ;  /* 0x000000084a4ab981 */ /* 0x000f22000c1e1900 */
[----:B-----5:R-:W-:-:S03]  /*0d70*/  @!P5 IMAD.WIDE R78, R28, 0x4, R78 ;  /* 0x000000041c4ed825 */ /* 0x020fc600078e024e */
[----:B------:R-:W5:Y:S01]  /*0d80*/  @!P4 LDG.E R76, desc[UR8][R76.64] ;  /* 0x000000084c4cc981 */ /* 0x000f62000c1e1900 */
[----:B------:R-:W-:-:S03]  /*0d90*/  @!P0 IMAD.WIDE R80, R30, 0x4, R80 ;  /* 0x000000041e508825 */ /* 0x000fc600078e0250 */
[----:B------:R-:W3:Y:S04]  /*0da0*/  @!P5 LDG.E R78, desc[UR8][R78.64] ;  /* 0x000000084e4ed981 */ /* 0x000ee8000c1e1900 */
[----:B------:R-:W3:Y:S01]  /*0db0*/  @!P0 LDG.E R80, desc[UR8][R80.64] ;  /* 0x0000000850508981 */ /* 0x000ee2000c1e1900 */
[----:B0-----:R-:W-:-:S03]  /*0dc0*/  @!P6 IMAD.WIDE R82, R111, 0x4, R82 ;  /* 0x000000046f52e825 */ /* 0x001fc600078e0252 */
[----:B------:R-:W3:Y:S04]  /*0dd0*/  @!P0 LDG.E R85, desc[UR8][R68.64] ;  /* 0x0000000844558981 */ /* 0x000ee8000c1e1900 */
[----:B------:R-:W3:Y:S04]  /*0de0*/  @!P6 LDG.E R82, desc[UR8][R82.64] ;  /* 0x000000085252e981 */ /* 0x000ee8000c1e1900 */
[----:B------:R-:W3:Y:S01]  /*0df0*/  @!P6 LDG.E R75, desc[UR8][R70.64] ;  /* 0x00000008464be981 */ /* 0x000ee2000c1e1900 */
[----:B--2---:R-:W-:-:S04]  /*0e00*/  @!P2 FADD.FTZ R87, R84, R107 ;  /* 0x0000006b5457a221 */ /* 0x004fc80000010000 */
[----:B------:R-:W-:Y:S01]  /*0e10*/  @!P2 FADD.FTZ R96, R96, R87 ;  /* 0x000000576060a221 */ /* 0x000fe20000010000 */
[----:B----4-:R-:W-:Y:S01]  /*0e20*/  @!P3 FADD.FTZ R89, R74, R113 ;  /* 0x000000714a59b221 */ /* 0x010fe20000010000 */
[----:B-----5:R-:W-:-:S03]  /*0e30*/  @!P4 FADD.FTZ R91, R76, R115 ;  /* 0x000000734c5bc221 */ /* 0x020fc60000010000 */
[----:B------:R-:W-:Y:S01]  /*0e40*/  @!P3 FADD.FTZ R96, R96, R89 ;  /* 0x000000596060b221 */ /* 0x000fe20000010000 */
[----:B---3--:R-:W-:-:S03]  /*0e50*/  @!P5 FADD.FTZ R93, R78, R117 ;  /* 0x000000754e5dd221 */ /* 0x008fc60000010000 */
[----:B------:R-:W-:-:S04]  /*0e60*/  @!P4 FADD.FTZ R96, R96, R91 ;  /* 0x0000005b6060c221 */ /* 0x000fc80000010000 */
[----:B------:R-:W-:Y:S01]  /*0e70*/  @!P5 FADD.FTZ R96, R96, R93 ;  /* 0x0000005d6060d221 */ /* 0x000fe20000010000 */
[----:B------:R-:W-:-:S04]  /*0e80*/  @!P0 FADD.FTZ R95, R80, R85 ;  /* 0x00000055505f8221 */ /* 0x000fc80000010000 */
[----:B------:R-:W-:Y:S01]  /*0e90*/  @!P0 FADD.FTZ R96, R96, R95 ;  /* 0x0000005f60608221 */ /* 0x000fe20000010000 */
[----:B------:R-:W-:-:S04]  /*0ea0*/  @!P6 FADD.FTZ R97, R82, R75 ;  /* 0x0000004b5261e221 */ /* 0x000fc80000010000 */
[----:B------:R-:W-:Y:S01]  /*0eb0*/  @!P6 FADD.FTZ R96, R96, R97 ;  /* 0x000000616060e221 */ /* 0x000fe20000010000 */
[----:B------:R-:W-:-:S13]  /*0ec0*/  ISETP.GE.AND P6, PT, R109, UR7, PT ;  /* 0x000000076d007c0c */ /* 0x000fda000bfc6270 */
[----:B------:R-:W0:Y:S01]  /*0ed0*/  @!P6 LDC.64 R74, c[0x0][0x220] ;  /* 0x00008800ff4aeb82 */ /* 0x000e220000000a00 */
[----:B------:R-:W2:Y:S01]  /*0ee0*/  @!P6 LDG.E R77, desc[UR8][R72.64] ;  /* 0x00000008484de981 */ /* 0x000ea2000c1e1900 */
[----:B0-----:R-:W-:-:S06]  /*0ef0*/  @!P6 IMAD.WIDE R74, R109, 0x4, R74 ;  /* 0x000000046d4ae825 */ /* 0x001fcc00078e024a */
[----:B------:R-:W2:Y:S01]  /*0f00*/  @!P6 LDG.E R74, desc[UR8][R74.64] ;  /* 0x000000084a4ae981 */ /* 0x000ea2000c1e1900 */
[----:B------:R-:W0:Y:S01]  /*0f10*/  S2UR UR6, SR_CgaCtaId ;  /* 0x00000000000679c3 */ /* 0x000e220000008800 */
[----:B------:R-:W-:Y:S02]  /*0f20*/  UMOV UR4, 0x400 ;  /* 0x0000040000047882 */ /* 0x000fe40000000000 */
[----:B------:R-:W-:Y:S01]  /*0f30*/  UIADD3 UR5, UR4, 0x8, URZ ;  /* 0x0000000804057890 */ /* 0x000fe2000fffe03f */
[----:B------:R-:W-:-:S03]  /*0f40*/  ULDC UR10, c[0x0][0x0] ;  /* 0x00000000000a7ab9 */ /* 0x000fc60000000800 */
[----:B0-----:R-:W-:Y:S01]  /*0f50*/  ULEA UR5, UR6, UR5, 0x18 ;  /* 0x0000000506057291 */ /* 0x001fe2000f8ec03f */
[----:B--2---:R-:W-:-:S04]  /*0f60*/  @!P6 FADD.FTZ R99, R74, R77 ;  /* 0x0000004d4a63e221 */ /* 0x004fc80000010000 */
        /* <DEDUP_REMOVED lines=8> */
[----:B------:R-:W-:Y:S01]  /*0ff0*/  LOP3.LUT P6, R74, R0, 0x1f, RZ, 0xc0, !PT ;  /* 0x0000001f004a7812 */ /* 0x000fe200078cc0ff */
[----:B0-----:R-:W-:-:S05]  /*1000*/  FADD.FTZ R78, R79, R78 ;  /* 0x0000004e4f4e7221 */ /* 0x001fca0000010000 */
[----:B------:R-:W0:Y:S07]  /*1010*/  SHFL.BFLY PT, R75, R78, 0x1, 0x1f ;  /* 0x0c201f004e4b7f89 */ /* 0x000e2e00000e0000 */
[----:B------:R-:W-:-:S04]  /*1020*/  @!P6 SHF.R.U32.HI R77, RZ, 0x3, R0 ;  /* 0x00000003ff4de819 */ /* 0x000fc80000011600 */
[----:B------:R-:W-:Y:S01]  /*1030*/  @!P6 LOP3.LUT R77, R77, 0x1ffffffc, RZ, 0xc0, !PT ;  /* 0x1ffffffc4d4de812 */ /* 0x000fe200078ec0ff */
[----:B0-----:R-:W-:Y:S01]  /*1040*/  FADD.FTZ R80, R78, R75 ;  /* 0x0000004b4e507221 */ /* 0x001fe20000010000 */
[----:B------:R-:W-:-:S04]  /*1050*/  I2FP.F32.U32 R75, UR10 ;  /* 0x0000000a004b7c45 */ /* 0x000fc80008201000 */
[----:B------:R-:W-:Y:S01]  /*1060*/  @!P6 STS [R77+UR5], R80 ;  /* 0x000000504d00e988 */ /* 0x000fe20008000805 */
[----:B------:R-:W-:Y:S01]  /*1070*/  FMUL.FTZ R76, R75, 0.03125 ;  /* 0x3d0000004b4c7820 */ /* 0x000fe20000410000 */
[----:B------:R-:W-:Y:S01]  /*1080*/  I2FP.F32.U32 R75, R0 ;  /* 0x00000000004b7245 */ /* 0x000fe20000201000 */
[----:B------:R-:W-:Y:S03]  /*1090*/  BAR.SYNC.DEFER_BLOCKING 0x0 ;  /* 0x0000000000007b1d */ /* 0x000fe60000010000 */
[----:B------:R-:W-:Y:S01]  /*10a0*/  FSETP.GT.FTZ.AND P6, PT, R76, R75, PT ;  /* 0x0000004b4c00720b */ /* 0x000fe20003fd4000 */
[----:B------:R-:W-:Y:S01]  /*10b0*/  IMAD.MOV.U32 R78, RZ, RZ, RZ ;  /* 0x000000ffff4e7224 */ /* 0x000fe200078e00ff */
[----:B------:R-:W-:-:S11]  /*10c0*/  LEA R74, R74, UR5, 0x2 ;  /* 0x000000054a4a7c11 */ /* 0x000fd6000f8e10ff */
        /* <DEDUP_REMOVED lines=13> */
[----:B------:R-:W-:Y:S01]  /*11a0*/  ULEA UR4, UR6, UR4, 0x18 ;  /* 0x0000000406047291 */ /* 0x000fe2000f8ec03f */
[----:B0-----:R-:W-:-:S04]  /*11b0*/  FADD.FTZ R81, R80, R81 ;  /* 0x0000005150517221 */ /* 0x001fc80000010000 */
[----:B-1----:R-:W-:-:S05]  /*11c0*/  @!P6 FMUL.FTZ R78, R81, R78 ;  /* 0x0000004e514ee220 */ /* 0x002fca0000410000 */
[----:B------:R-:W-:Y:S01]  /*11d0*/  @!P6 STS [UR4], R78 ;  /* 0x0000004eff00e988 */ /* 0x000fe20008000804 */
[----:B------:R-:W-:Y:S06]  /*11e0*/  BAR.SYNC.DEFER_BLOCKING 0x0 ;  /* 0x0000000000007b1d */ /* 0x000fec0000010000 */
[----:B------:R-:W0:Y:S01]  /*11f0*/  LDS R76, [UR4] ;  /* 0x00000004ff4c7984 */ /* 0x000e220008000800 */
[----:B------:R-:W-:Y:S01]  /*1200*/  ISETP.GE.AND P6, PT, R0, UR7, PT ;  /* 0x0000000700007c0c */ /* 0x000fe2000bfc6270 */
[----:B------:R-:W-:Y:S01]  /*1210*/  ULDC UR6, c[0x0][0x0] ;  /* 0x0000000000067ab9 */ /* 0x000fe20000000800 */
[----:B0-----:R-:W-:-:S04]  /*1220*/  FADD.FTZ R74, R103, -R76 ;  /* 0x8000004c674a7221 */ /* 0x001fc80000010000 */
[----:B------:R-:W-:-:S05]  /*1230*/  FFMA.FTZ R74, R74, R74, RZ ;  /* 0x0000004a4a4a7223 */ /* 0x000fca00000100ff */
[----:B------:R-:W-:Y:S01]  /*1240*/  FSEL R77, R74, RZ, !P6 ;  /* 0x000000ff4a4d7208 */ /* 0x000fe20007000000 */
[----:B------:R-:W-:-:S05]  /*1250*/  VIADD R74, R0, UR6 ;  /* 0x00000006004a7c36 */ /* 0x000fca0008000000 */
[C---:B------:R-:W-:Y:S01]  /*1260*/  ISETP.GE.AND P6, PT, R74.reuse, UR7, PT ;  /* 0x000000074a007c0c */ /* 0x040fe2000bfc6270 */
[--C-:B------:R-:W-:Y:S01]  /*1270*/  FADD.FTZ R80, R101, -R76.reuse ;  /* 0x8000004c65507221 */ /* 0x100fe20000010000 */
[----:B------:R-:W-:Y:S02]  /*1280*/  VIADD R74, R74, UR6 ;  /* 0x000000064a4a7c36 */ /* 0x000fe40008000000 */
[----:B------:R-:W-:-:S09]  /*1290*/  FADD.FTZ R78, R3, -R76 ;  /* 0x8000004c034e7221 */ /* 0x000fd20000010000 */
[----:B------:R-:W-:Y:S01]  /*12a0*/  @!P6 FFMA.FTZ R77, R80, R80, R77 ;  /* 0x00000050504de223 */ /* 0x000fe2000001004d */
[C---:B------:R-:W-:Y:S01]  /*12b0*/  ISETP.GE.AND P6, PT, R74.reuse, UR7, PT ;  /* 0x000000074a007c0c */ /* 0x040fe2000bfc6270 */
[----:B------:R-:W-:-:S12]  /*12c0*/  VIADD R74, R74, UR6 ;  /* 0x000000064a4a7c36 */ /* 0x000fd80008000000 */
[----:B------:R-:W-:Y:S01]  /*12d0*/  @!P6 FFMA.FTZ R77, R78, R78, R77 ;  /* 0x0000004e4e4de223 */ /* 0x000fe2000001004d */
[C---:B------:R-:W-:Y:S01]  /*12e0*/  ISETP.GE.AND P6, PT, R74.reuse, UR7, PT ;  /* 0x000000074a007c0c */ /* 0x040fe2000bfc6270 */
        /* <DEDUP_REMOVED lines=8> */
[--C-:B------:R-:W-:Y:S01]  /*1370*/  FADD.FTZ R78, R27, -R76.reuse ;  /* 0x8000004c1b4e7221 */ /* 0x100fe20000010000 */
[----:B------:R-:W-:-:S11]  /*1380*/  FADD.FTZ R74, R29, -R76 ;  /* 0x8000004c1d4a7221 */ /* 0x000fd60000010000 */
[----:B------:R-:W-:Y:S01]  /*1390*/  @!P6 FFMA.FTZ R77, R78, R78, R77 ;  /* 0x0000004e4e4de223 */ /* 0x000fe2000001004d */
[----:B------:R-:W-:-:S13]  /*13a0*/  ISETP.GE.AND P6, PT, R9, UR7, PT ;  /* 0x0000000709007c0c */ /* 0x000fda000bfc6270 */
[----:B------:R-:W-:Y:S01]  /*13b0*/  @!P6 FFMA.FTZ R77, R74, R74, R77 ;  /* 0x0000004a4a4de223 */ /* 0x000fe2000001004d */
[----:B------:R-:W-:-:S05]  /*13c0*/  VIADD R74, R9, UR6 ;  /* 0x00000006094a7c36 */ /* 0x000fca0008000000 */
        /* <DEDUP_REMOVED lines=28> */
[--C-:B------:R-:W-:Y:S01]  /*1590*/  FADD.FTZ R78, R97, -R76.reuse ;  /* 0x8000004c614e7221 */ /* 0x100fe20000010000 */
[----:B------:R-:W-:Y:S02]  /*15a0*/  VIADD R74, R74, UR6 ;  /* 0x000000064a4a7c36 */ /* 0x000fe40008000000 */
[----:B------:R-:W-:-:S09]  /*15b0*/  FADD.FTZ R76, R99, -R76 ;  /* 0x8000004c634c7221 */ /* 0x000fd20000010000 */
[----:B------:R-:W-:Y:S01]  /*15c0*/  @!P6 FFMA.FTZ R77, R78, R78, R77 ;  /* 0x0000004e4e4de223 */ /* 0x000fe2000001004d */
[----:B------:R-:W-:-:S13]  /*15d0*/  ISETP.GE.AND P6, PT, R74, UR7, PT ;  /* 0x000000074a007c0c */ /* 0x000fda000bfc6270 */
        /* <DEDUP_REMOVED lines=9> */
[----:B0-----:R-:W-:-:S05]  /*1670*/  FADD.FTZ R81, R76, R81 ;  /* 0x000000514c517221 */ /* 0x001fca0000010000 */
[----:B------:R-:W0:Y:S07]  /*1680*/  SHFL.BFLY PT, R78, R81, 0x1, 0x1f ;  /* 0x0c201f00514e7f89 */ /* 0x000e2e00000e0000 */
[----:B------:R-:W-:Y:S01]  /*1690*/  @!P6 SHF.R.U32.HI R80, RZ, 0x3, R0 ;  /* 0x00000003ff50e819 */ /* 0x000fe20000011600 */
[----:B------:R-:W-:Y:S02]  /*16a0*/  ULDC UR6, c[0x0][0x0] ;  /* 0x0000000000067ab9 */ /* 0x000fe40000000800 */
[----:B------:R-:W-:-:S02]  /*16b0*/  I2FP.F32.U32 R74, UR6 ;  /* 0x00000006004a7c45 */ /* 0x000fc40008201000 */
[----:B------:R-:W-:-:S03]  /*16c0*/  @!P6 LOP3.LUT R83, R80, 0x1ffffffc, RZ, 0xc0, !PT ;  /* 0x1ffffffc5053e812 */ /* 0x000fc600078ec0ff */
[----:B------:R-:W-:Y:S01]  /*16d0*/  FMUL.FTZ R74, R74, 0.03125 ;  /* 0x3d0000004a4a7820 */ /* 0x000fe20000410000 */
[----:B0-----:R-:W-:-:S05]  /*16e0*/  FADD.FTZ R78, R81, R78 ;  /* 0x0000004e514e7221 */ /* 0x001fca0000010000 */
[----:B------:R-:W-:Y:S01]  /*16f0*/  @!P6 STS [R83+UR5], R78 ;  /* 0x0000004e5300e988 */ /* 0x000fe20008000805 */
[----:B------:R-:W-:Y:S01]  /*1700*/  BAR.SYNC.DEFER_BLOCKING 0x0 ;  /* 0x0000000000007b1d */ /* 0x000fe20000010000 */
[----:B------:R-:W-:Y:S01]  /*1710*/  FSETP.GT.FTZ.AND P6, PT, R74, R75, PT ;  /* 0x0000004b4a00720b */ /* 0x000fe20003fd4000 */
[----:B------:R-:W-:-:S12]  /*1720*/  IMAD.MOV.U32 R74, RZ, RZ, RZ ;  /* 0x000000ffff4a7224 */ /* 0x000fd800078e00ff */
[----:B------:R-:W-:-:S04]  /*1730*/  @P6 LOP3.LUT R75, R0, 0x1f, RZ, 0xc0, !PT ;  /* 0x0000001f004b6812 */ /* 0x000fc800078ec0ff */
[----:B------:R-:W-:-:S05]  /*1740*/  @P6 LEA R75, R75, UR5, 0x2 ;  /* 0x000000054b4b6c11 */ /* 0x000fca000f8e10ff */
        /* <DEDUP_REMOVED lines=12> */
[----:B------:R-:W-:-:S06]  /*1810*/  @!P6 I2FP.F32.S32 R82, UR7 ;  /* 0x000000070052ec45 */ /* 0x000fcc0008201400 */
[----:B------:R-:W1:Y:S01]  /*1820*/  @!P6 MUFU.RCP R82, R82 ;  /* 0x000000520052e308 */ /* 0x000e620000001000 */
[----:B0-----:R-:W-:-:S04]  /*1830*/  FADD.FTZ R81, R78, R81 ;  /* 0x000000514e517221 */ /* 0x001fc80000010000 */
[----:B-1----:R-:W-:-:S06]  /*1840*/  @!P6 FFMA.FTZ R77, R81, R82, R80 ;  /* 0x00000052514de223 */ /* 0x002fcc0000010050 */
[----:B------:R-:W0:Y:S02]  /*1850*/  @!P6 MUFU.RSQ R77, R77 ;  /* 0x0000004d004de308 */ /* 0x000e240000001400 */
[----:B0-----:R0:W-:Y:S01]  /*1860*/  @!P6 STS [UR4+0x4], R77 ;  /* 0x0000044dff00e988 */ /* 0x0011e20008000804 */
[----:B------:R-:W-:Y:S01]  /*1870*/  BAR.SYNC.DEFER_BLOCKING 0x0 ;  /* 0x0000000000007b1d */ /* 0x000fe20000010000 */
[----:B------:R-:W-:Y:S02]  /*1880*/  ISETP.GE.AND P6, PT, R0, UR7, PT ;  /* 0x0000000700007c0c */ /* 0x000fe4000bfc6270 */
[----:B------:R-:W-:-:S03]  /*1890*/  ISETP.NE.AND P0, PT, R98, RZ, PT ;  /* 0x000000ff6200720c */ /* 0x000fc60003f05270 */
[----:B------:R-:W-:Y:S01]  /*18a0*/  BSSY B0, `(.L_x_382) ;  /* 0x0000016000007945 */ /* 0x000fe20003800000 */
[----:B------:R-:W1:Y:S07]  /*18b0*/  LDS.64 R74, [UR4] ;  /* 0x00000004ff4a7984 */ /* 0x000e6e0008000a00 */
[----:B0-----:R-:W-:Y:S05]  /*18c0*/  @P6 BRA `(.L_x_383) ;  /* 0x00000000004c6947 */ /* 0x001fea0003800000 */
[C---:B------:R-:W-:Y:S01]  /*18d0*/  IMAD.SHL.U32 R78, R0.reuse, 0x4, RZ ;  /* 0x00000004004e7824 */ /* 0x040fe200078e00ff */
[----:B------:R-:W-:Y:S01]  /*18e0*/  ULDC.64 UR4, c[0x0][0x228] ;  /* 0x00008a0000047ab9 */ /* 0x000fe20000000a00 */
[----:B------:R-:W-:-:S03]  /*18f0*/  SHF.L.U64.HI R105, R0, 0x2, R105 ;  /* 0x0000000200697819 */ /* 0x000fc60000010269 */
[----:B------:R-:W-:-:S04]  /*1900*/  IADD3 R76, P6, R78, UR4, RZ ;  /* 0x000000044e4c7c10 */ /* 0x000fc8000ffde0ff */
[----:B------:R-:W-:Y:S01]  /*1910*/  IADD3.X R77, R105, UR5, RZ, P6, !PT ;  /* 0x00000005694d7c10 */ /* 0x000fe2000b7fe4ff */
[----:B------:R-:W-:Y:S02]  /*1920*/  ULDC.64 UR4, c[0x0][0x230] ;  /* 0x00008c0000047ab9 */ /* 0x000fe40000000a00 */
[----:B------:R-:W-:-:S03]  /*1930*/  IADD3 R78, P6, R78, UR4, RZ ;  /* 0x000000044e4e7c10 */ /* 0x000fc6000ffde0ff */
[----:B------:R-:W2:Y:S01]  /*1940*/  LDG.E R77, desc[UR8][R76.64] ;  /* 0x000000084c4d7981 */ /* 0x000ea2000c1e1900 */
[----:B------:R-:W-:Y:S01]  /*1950*/  IADD3.X R79, R105, UR5, RZ, P6, !PT ;  /* 0x00000005694f7c10 */ /* 0x000fe2000b7fe4ff */
[----:B------:R-:W-:Y:S02]  /*1960*/  ULDC.64 UR4, c[0x0][0x218] ;  /* 0x0000860000047ab9 */ /* 0x000fe40000000a00 */
[----:B------:R-:W-:-:S03]  /*1970*/  IADD3 R80, P6, R94, UR4, RZ ;  /* 0x000000045e507c10 */ /* 0x000fc6000ffde0ff */
[----:B------:R-:W2:Y:S01]  /*1980*/  LDG.E R79, desc[UR8][R78.64] ;  /* 0x000000084e4f7981 */ /* 0x000ea2000c1e1900 */
[----:B------:R-:W-:-:S06]  /*1990*/  IADD3.X R81, R92, UR5, RZ, P6, !PT ;  /* 0x000000055c517c10 */ /* 0x000fcc000b7fe4ff */
[----:B------:R-:W3:Y:S01]  /*19a0*/  LDG.E R81, desc[UR8][R80.64] ;  /* 0x0000000850517981 */ /* 0x000ee2000c1e1900 */
[----:B-1----:R-:W-:-:S04]  /*19b0*/  FADD.FTZ R82, R103, -R74 ;  /* 0x8000004a67527221 */ /* 0x002fc80000010000 */
[----:B------:R-:W-:-:S04]  /*19c0*/  FMUL.FTZ R82, R82, R75 ;  /* 0x0000004b52527220 */ /* 0x000fc80000410000 */
[----:B--2---:R-:W-:-:S04]  /*19d0*/  FFMA.FTZ R82, R82, R77, R79 ;  /* 0x0000004d52527223 */ /* 0x004fc8000001004f */
[----:B---3--:R-:W-:-:S05]  /*19e0*/  FADD.FTZ R83, R82, R81 ;  /* 0x0000005152537221 */ /* 0x008fca0000010000 */
[----:B------:R0:W-:Y:S02]  /*19f0*/  STG.E desc[UR8][R42.64], R83 ;  /* 0x000000532a007986 */ /* 0x0001e4000c101908 */
.L_x_383:
[----:B------:R-:W-:Y:S05]  /*1a00*/  BSYNC B0 ;  /* 0x0000000000007941 */ /* 0x000fea0003800000 */
.L_x_382:
[----:B------:R-:W-:Y:S01]  /*1a10*/  ULDC UR4, c[0x0][0x0] ;  /* 0x0000000000047ab9 */ /* 0x000fe20000000800 */
[----:B------:R-:W-:Y:S01]  /*1a20*/  BSSY B0, `(.L_x_384) ;  /* 0x000001a000007945 */ /* 0x000fe20003800000 */
[----:B0-----:R-:W-:-:S05]  /*1a30*/  VIADD R42, R0, UR4 ;  /* 0x00000004002a7c36 */ /* 0x001fca0008000000 */
[----:B------:R-:W-:-:S13]  /*1a40*/  ISETP.GE.AND P6, PT, R42, UR7, PT ;  /* 0x000000072a007c0c */ /* 0x000fda000bfc6270 */
[----:B------:R-:W-:Y:S05]  /*1a50*/  @P6 BRA `(.L_x_385) ;  /* 0x0000000000586947 */ /* 0x000fea0003800000 */
[----:B------:R-:W-:Y:S02]  /*1a60*/  ULDC UR4, c[0x0][0x0] ;  /* 0x0000000000047ab9 */ /* 0x000fe40000000800 */
[----:B------:R-:W-:Y:S01]  /*1a70*/  VIADD R42, R0, UR4 ;  /* 0x00000004002a7c36 */ /* 0x000fe20008000000 */
[----:B------:R-:W-:-:S03]  /*1a80*/  ULDC.64 UR4, c[0x0][0x228] ;  /* 0x00008a0000047ab9 */ /* 0x000fc60000000a00 */
[----:B------:R-:W-:Y:S01]  /*1a90*/  IMAD.SHL.U32 R76, R42, 0x4, RZ ;  /* 0x000000042a4c7824 */ /* 0x000fe200078e00ff */
[----:B------:R-:W-:-:S04]  /*1aa0*/  SHF.R.S32.HI R43, RZ, 0x1f, R42 ;  /* 0x0000001fff2b7819 */ /* 0x000fc8000001142a */
[----:B------:R-:W-:Y:S02]  /*1ab0*/  SHF.L.U64.HI R77, R42, 0x2, R43 ;  /* 0x000000022a4d7819 */ /* 0x000fe4000001022b */
        /* <DEDUP_REMOVED lines=16> */
.L_x_385:
[----:B------:R-:W-:Y:S05]  /*1bc0*/  BSYNC B0 ;  /* 0x0000000000007941 */ /* 0x000fea0003800000 */
.L_x_384:
[----:B------:R-:W2:Y:S01]  /*1bd0*/  LDC R43, c[0x0][RZ] ;  /* 0x00000000ff2b7b82 */ /* 0x000ea20000000800 */
[----:B------:R-:W-:Y:S01]  /*1be0*/  BSSY B0, `(.L_x_386) ;  /* 0x000001a000007945 */ /* 0x000fe20003800000 */
[----:B--2---:R-:W-:-:S04]  /*1bf0*/  IADD3 R42, R43, R43, R0 ;  /* 0x0000002b2b2a7210 */ /* 0x004fc80007ffe000 */
[----:B------:R-:W-:-:S13]  /*1c00*/  ISETP.GE.AND P6, PT, R42, UR7, PT ;  /* 0x000000072a007c0c */ /* 0x000fda000bfc6270 */
[----:B------:R-:W-:Y:S05]  /*1c10*/  @P6 BRA `(.L_x_387) ;  /* 0x0000000000586947 */ /* 0x000fea0003800000 */
[----:B------:R-:W2:Y:S01]  /*1c20*/  LDC R43, c[0x0][RZ] ;  /* 0x00000000ff2b7b82 */ /* 0x000ea20000000800 */
[----:B------:R-:W-:Y:S01]  /*1c30*/  ULDC.64 UR4, c[0x0][0x228] ;  /* 0x00008a0000047ab9 */ /* 0x000fe20000000a00 */
[----:B--2---:R-:W-:-:S04]  /*1c40*/  IADD3 R42, R43, R43, R0 ;  /* 0x0000002b2b2a7210 */ /* 0x004fc80007ffe000 */
[----:B------:R-:W-:Y:S01]  /*1c50*/  SHF.R.S32.HI R43, RZ, 0x1f, R42 ;  /* 0x0000001fff2b7819 */ /* 0x000fe2000001142a */
[----:B0-----:R-:W-:-:S03]  /*1c60*/  IMAD.SHL.U32 R44, R42, 0x4, RZ ;  /* 0x000000042a2c7824 */ /* 0x001fc600078e00ff */
        /* <DEDUP_REMOVED lines=17> */
.L_x_387:
[----:B------:R-:W-:Y:S05]  /*1d80*/  BSYNC B0 ;  /* 0x0000000000007941 */ /* 0x000fea0003800000 */
.L_x_386:
[----:B--2---:R-:W2:Y:S01]  /*1d90*/  LDC R3, c[0x0][RZ] ;  /* 0x00000000ff037b82 */ /* 0x004ea20000000800 */
[----:B------:R-:W-:Y:S01]  /*1da0*/  BSSY B0, `(.L_x_388) ;  /* 0x000001c000007945 */ /* 0x000fe20003800000 */
[----:B--2---:R-:W-:-:S05]  /*1db0*/  IADD3 R2, R3, R3, R0 ;  /* 0x0000000303027210 */ /* 0x004fca0007ffe000 */
[----:B------:R-:W-:-:S05]  /*1dc0*/  IMAD.IADD R2, R2, 0x1, R3 ;  /* 0x0000000102027824 */ /* 0x000fca00078e0203 */
[----:B------:R-:W-:-:S13]  /*1dd0*/  ISETP.GE.AND P6, PT, R2, UR7, PT ;  /* 0x0000000702007c0c */ /* 0x000fda000bfc6270 */
[----:B------:R-:W-:Y:S05]  /*1de0*/  @P6 BRA `(.L_x_389) ;  /* 0x00000000005c6947 */ /* 0x000fea0003800000 */
[----:B------:R-:W2:Y:S01]  /*1df0*/  LDC R3, c[0x0][RZ] ;  /* 0x00000000ff037b82 */ /* 0x000ea20000000800 */
[----:B------:R-:W-:Y:S01]  /*1e00*/  ULDC.64 UR4, c[0x0][0x228] ;  /* 0x00008a0000047ab9 */ /* 0x000fe20000000a00 */
[----:B--2---:R-:W-:-:S05]  /*1e10*/  IADD3 R2, R3, R3, R0 ;  /* 0x0000000303027210 */ /* 0x004fca0007ffe000 */
[----:B------:R-:W-:-:S04]  /*1e20*/  IMAD.IADD R2, R2, 0x1, R3 ;  /* 0x0000000102027824 */ /* 0x000fc800078e0203 */
[----:B0-----:R-:W-:Y:S01]  /*1e30*/  IMAD.SHL.U32 R44, R2, 0x4, RZ ;  /* 0x00000004022c7824 */ /* 0x001fe200078e00ff */
        /* <DEDUP_REMOVED lines=18> */
.L_x_389:
[----:B------:R-:W-:Y:S05]  /*1f60*/  BSYNC B0 ;  /* 0x0000000000007941 */ /* 0x000fea0003800000 */
.L_x_388:
[----:B------:R-:W-:Y:S04]  /*1f70*/  BSSY B0, `(.L_x_390) ;  /* 0x0000019000007945 */ /* 0x000fe80003800000 */
[----:B------:R-:W-:Y:S05]  /*1f80*/  @P0 BRA `(.L_x_391) ;  /* 0x00000000005c0947 */ /* 0x000fea0003800000 */
[----:B------:R-:W3:Y:S01]  /*1f90*/  LDC R3, c[0x0][RZ] ;  /* 0x00000000ff037b82 */ /* 0x000ee20000000800 */
[----:B------:R-:W-:Y:S01]  /*1fa0*/  ULDC.64 UR4, c[0x0][0x228] ;  /* 0x00008a0000047ab9 */ /* 0x000fe20000000a00 */
[----:B---3--:R-:W-:-:S04]  /*1fb0*/  IADD3 R0, R3, R3, R0 ;  /* 0x0000000303007210 */ /* 0x008fc80007ffe000 */
[----:B------:R-:W-:-:S04]  /*1fc0*/  IADD3 R0, R3, R0, R3 ;  /* 0x0000000003007210 */ /* 0x000fc80007ffe003 */
[----:B------:R-:W-:Y:S01]  /*1fd0*/  SHF.R.S32.HI R3, RZ, 0x1f, R0 ;  /* 0x0000001fff037819 */ /* 0x000fe20000011400 */
[----:B------:R-:W-:-:S03]  /*1fe0*/  IMAD.SHL.U32 R4, R0, 0x4, RZ ;  /* 0x0000000400047824 */ /* 0x000fc600078e00ff */
[----:B------:R-:W-:Y:S02]  /*1ff0*/  SHF.L.U64.HI R0, R0, 0x2, R3 ;  /* 0x0000000200007819 */ /* 0x000fe40000010203 */
[----:B------:R-:W-:-:S04]  /*2000*/  IADD3 R2, P0, R4, UR4, RZ ;  /* 0x0000000404027c10 */ /* 0x000fc8000ff1e0ff */
[----:B------:R-:W-:Y:S01]  /*2010*/  IADD3.X R3, R0, UR5, RZ, P0, !PT ;  /* 0x0000000500037c10 */ /* 0x000fe200087fe4ff */
[----:B------:R-:W-:Y:S02]  /*2020*/  ULDC.64 UR4, c[0x0][0x230] ;  /* 0x00008c0000047ab9 */ /* 0x000fe40000000a00 */
[----:B------:R-:W-:-:S03]  /*2030*/  IADD3 R4, P0, R4, UR4, RZ ;  /* 0x0000000404047c10 */ /* 0x000fc6000ff1e0ff */
[----:B------:R-:W3:Y:S01]  /*2040*/  LDG.E R3, desc[UR8][R2.64] ;  /* 0x0000000802037981 */ /* 0x000ee2000c1e1900 */
[----:B--2---:R-:W-:Y:S01]  /*2050*/  IADD3.X R5, R0, UR5, RZ, P0, !PT ;  /* 0x0000000500057c10 */ /* 0x004fe200087fe4ff */
[----:B------:R-:W-:Y:S02]  /*2060*/  ULDC.64 UR4, c[0x0][0x218] ;  /* 0x0000860000047ab9 */ /* 0x000fe40000000a00 */
[----:B------:R-:W-:-:S03]  /*2070*/  IADD3 R42, P0, R8, UR4, RZ ;  /* 0x00000004082a7c10 */ /* 0x000fc6000ff1e0ff */
[----:B------:R-:W3:Y:S01]  /*2080*/  LDG.E R5, desc[UR8][R4.64] ;  /* 0x0000000804057981 */ /* 0x000ee2000c1e1900 */
[----:B------:R-:W-:-:S06]  /*2090*/  IADD3.X R43, R7, UR5, RZ, P0, !PT ;  /* 0x00000005072b7c10 */ /* 0x000fcc00087fe4ff */
[----:B------:R-:W2:Y:S01]  /*20a0*/  LDG.E R43, desc[UR8][R42.64] ;  /* 0x000000082a2b7981 */ /* 0x000ea2000c1e1900 */
[----:B-1----:R-:W-:-:S04]  /*20b0*/  FADD.FTZ R0, R25, -R74 ;  /* 0x8000004a19007221 */ /* 0x002fc80000010000 */
[----:B------:R-:W-:-:S04]  /*20c0*/  FMUL.FTZ R0, R0, R75 ;  /* 0x0000004b00007220 */ /* 0x000fc80000410000 */
[----:B---3--:R-:W-:-:S04]  /*20d0*/  FFMA.FTZ R0, R0, R3, R5 ;  /* 0x0000000300007223 */ /* 0x008fc80000010005 */
[----:B--2---:R-:W-:-:S05]  /*20e0*/  FADD.FTZ R7, R0, R43 ;  /* 0x0000002b00077221 */ /* 0x004fca0000010000 */
[----:B------:R3:W-:Y:S02]  /*20f0*/  STG.E desc[UR8][R50.64], R7 ;  /* 0x0000000732007986 */ /* 0x0007e4000c101908 */
.L_x_391:
[----:B------:R-:W-:Y:S05]  /*2100*/  BSYNC B0 ;  /* 0x0000000000007941 */ /* 0x000fea0003800000 */
.L_x_390:
[----:B------:R-:W-:Y:S04]  /*2110*/  BSSY B0, `(.L_x_392) ;  /* 0x0000016000007945 */ /* 0x000fe80003800000 */
[----:B------:R-:W-:Y:S05]  /*2120*/  @P1 BRA `(.L_x_393) ;  /* 0x0000000000501947 */ /* 0x000fea0003800000 */
[C---:B------:R-:W-:Y:S01]  /*2130*/  IMAD.SHL.U32 R4, R6.reuse, 0x4, RZ ;  /* 0x0000000406047824 */ /* 0x040fe200078e00ff */
[----:B------:R-:W-:Y:S01]  /*2140*/  SHF.R.S32.HI R3, RZ, 0x1f, R6 ;  /* 0x0000001fff037819 */ /* 0x000fe20000011406 */
[----:B------:R-:W-:Y:S01]  /*2150*/  ULDC.64 UR4, c[0x0][0x228] ;  /* 0x00008a0000047ab9 */ /* 0x000fe20000000a00 */
[----:B------:R-:W-:Y:S02]  /*2160*/  ULDC.64 UR10, c[0x0][0x230] ;  /* 0x00008c00000a7ab9 */ /* 0x000fe40000000a00 */
[----:B------:R-:W-:Y:S02]  /*2170*/  SHF.L.U64.HI R6, R6, 0x2, R3 ;  /* 0x0000000206067819 */ /* 0x000fe40000010203 */
[----:B------:R-:W-:-:S04]  /*2180*/  IADD3 R2, P0, R4, UR4, RZ ;  /* 0x0000000404027c10 */ /* 0x000fc8000ff1e0ff */
[----:B------:R-:W-:Y:S01]  /*2190*/  IADD3.X R3, R6, UR5, RZ, P0, !PT ;  /* 0x0000000506037c10 */ /* 0x000fe200087fe4ff */
[----:B------:R-:W-:Y:S01]  /*21a0*/  ULDC.64 UR4, c[0x0][0x218] ;  /* 0x0000860000047ab9 */ /* 0x000fe20000000a00 */
[----:B------:R-:W-:-:S04]  /*21b0*/  IADD3 R4, P0, R4, UR10, RZ ;  /* 0x0000000a04047c10 */ /* 0x000fc8000ff1e0ff */
[----:B--2---:R-:W-:Y:S01]  /*21c0*/  IADD3.X R5, R6, UR11, RZ, P0, !PT ;  /* 0x0000000b06057c10 */ /* 0x004fe200087fe4ff */
[----:B------:R-:W2:Y:S01]  /*21d0*/  LDG.E R3, desc[UR8][R2.64] ;  /* 0x0000000802037981 */ /* 0x000ea2000c1e1900 */
[----:B------:R-:W-:-:S04]  /*21e0*/  IADD3 R10, P0, R10, UR4, RZ ;  /* 0x000000040a0a7c10 */ /* 0x000fc8000ff1e0ff */
[----:B------:R-:W-:Y:S01]  /*21f0*/  IADD3.X R11, R11, UR5, RZ, P0, !PT ;  /* 0x000000050b0b7c10 */ /* 0x000fe200087fe4ff */
[----:B------:R-:W2:Y:S05]  /*2200*/  LDG.E R5, desc[UR8][R4.64] ;  /* 0x0000000804057981 */ /* 0x000eaa000c1e1900 */
[----:B------:R-:W3:Y:S01]  /*2210*/  LDG.E R11, desc[UR8][R10.64] ;  /* 0x000000080a0b7981 */ /* 0x000ee2000c1e1900 */
[----:B-1----:R-:W-:-:S04]  /*2220*/  FADD.FTZ R0, R27, -R74 ;  /* 0x8000004a1b007221 */ /* 0x002fc80000010000 */
[----:B------:R-:W-:-:S04]  /*2230*/  FMUL.FTZ R0, R0, R75 ;  /* 0x0000004b00007220 */ /* 0x000fc80000410000 */
[----:B--2---:R-:W-:-:S04]  /*2240*/  FFMA.FTZ R0, R0, R3, R5 ;  /* 0x0000000300007223 */ /* 0x004fc80000010005 */
[----:B---3--:R-:W-:-:S05]  /*2250*/  FADD.FTZ R7, R0, R11 ;  /* 0x0000000b00077221 */ /* 0x008fca0000010000 */
[----:B------:R4:W-:Y:S02]  /*2260*/  STG.E desc[UR8][R52.64], R7 ;  /* 0x0000000734007986 */ /* 0x0009e4000c101908 */
.L_x_393:
[----:B------:R-:W-:Y:S05]  /*2270*/  BSYNC B0 ;  /* 0x0000000000007941 */ /* 0x000fea0003800000 */
.L_x_392:
[----:B------:R-:W-:Y:S01]  /*2280*/  ISETP.GE.AND P0, PT, R9, UR7, PT ;  /* 0x0000000709007c0c */ /* 0x000fe2000bf06270 */
[----:B------:R-:W-:-:S12]  /*2290*/  BSSY B0, `(.L_x_394) ;  /* 0x0000016000007945 */ /* 0x000fd80003800000 */
[----:B------:R-:W-:Y:S05]  /*22a0*/  @P0 BRA `(.L_x_395) ;  /* 0x0000000000500947 */ /* 0x000fea0003800000 */
[C---:B------:R-:W-:Y:S01]  /*22b0*/  IMAD.SHL.U32 R4, R9.reuse, 0x4, RZ ;  /* 0x0000000409047824 */ /* 0x040fe200078e00ff */
[----:B------:R-:W-:Y:S01]  /*22c0*/  SHF.R.S32.HI R0, RZ, 0x1f, R9 ;  /* 0x0000001fff007819 */ /* 0x000fe20000011409 */
[----:B------:R-:W-:Y:S01]  /*22d0*/  ULDC.64 UR4, c[0x0][0x228] ;  /* 0x00008a0000047ab9 */ /* 0x000fe20000000a00 */
[----:B------:R-:W-:Y:S01]  /*22e0*/  ULDC.64 UR10, c[0x0][0x230] ;  /* 0x00008c00000a7ab9 */ /* 0x000fe20000000a00 */
[----:B------:R-:W-:Y:S01]  /*22f0*/  ULDC.64 UR12, c[0x0][0x218] ;  /* 0x00008600000c7ab9 */ /* 0x000fe20000000a00 */
[----:B------:R-:W-:Y:S02]  /*2300*/  SHF.L.U64.HI R0, R9, 0x2, R0 ;  /* 0x0000000209007819 */ /* 0x000fe40000010200 */
[C---:B------:R-:W-:Y:S02]  /*2310*/  IADD3 R2, P1, R4.reuse, UR4, RZ ;  /* 0x0000000404027c10 */ /* 0x040fe4000ff3e0ff */
[----:B------:R-:W-:Y:S02]  /*2320*/  IADD3 R4, P0, R4, UR10, RZ ;  /* 0x0000000a04047c10 */ /* 0x000fe4000ff1e0ff */
[----:B------:R-:W-:-:S02]  /*2330*/  IADD3.X R3, R0, UR5, RZ, P1, !PT ;  /* 0x0000000500037c10 */ /* 0x000fc40008ffe4ff */
[----:B------:R-:W-:Y:S02]  /*2340*/  IADD3 R12, P1, R12, UR12, RZ ;  /* 0x0000000c0c0c7c10 */ /* 0x000fe4000ff3e0ff */
[----:B--2---:R-:W-:Y:S02]  /*2350*/  IADD3.X R5, R0, UR11, RZ, P0, !PT ;  /* 0x0000000b00057c10 */ /* 0x004fe400087fe4ff */
[----:B------:R-:W-:Y:S01]  /*2360*/  IADD3.X R13, R13, UR13, RZ, P1, !PT ;  /* 0x0000000d0d0d7c10 */ /* 0x000fe20008ffe4ff */
[----:B------:R-:W2:Y:S04]  /*2370*/  LDG.E R3, desc[UR8][R2.64] ;  /* 0x0000000802037981 */ /* 0x000ea8000c1e1900 */
[----:B------:R-:W2:Y:S04]  /*2380*/  LDG.E R5, desc[UR8][R4.64] ;  /* 0x0000000804057981 */ /* 0x000ea8000c1e1900 */
[----:B------:R-:W3:Y:S01]  /*2390*/  LDG.E R13, desc[UR8][R12.64] ;  /* 0x000000080c0d7981 */ /* 0x000ee2000c1e1900 */
[----:B-1----:R-:W-:-:S04]  /*23a0*/  FADD.FTZ R0, R29, -R74 ;  /* 0x8000004a1d007221 */ /* 0x002fc80000010000 */
[----:B------:R-:W-:-:S04]  /*23b0*/  FMUL.FTZ R0, R0, R75 ;  /* 0x0000004b00007220 */ /* 0x000fc80000410000 */
[----:B--2---:R-:W-:-:S04]  /*23c0*/  FFMA.FTZ R0, R0, R3, R5 ;  /* 0x0000000300007223 */ /* 0x004fc80000010005 */
[----:B---34-:R-:W-:-:S05]  /*23d0*/  FADD.FTZ R7, R0, R13 ;  /* 0x0000000d00077221 */ /* 0x018fca0000010000 */
[----:B------:R1:W-:Y:S02]  /*23e0*/  STG.E desc[UR8][R54.64], R7 ;  /* 0x0000000736007986 */ /* 0x0003e4000c101908 */
.L_x_395:
[----:B------:R-:W-:Y:S05]  /*23f0*/  BSYNC B0 ;  /* 0x0000000000007941 */ /* 0x000fea0003800000 */
.L_x_394:
[----:B------:R-:W-:Y:S01]  /*2400*/  ULDC UR4, c[0x0][0x0] ;  /* 0x0000000000047ab9 */ /* 0x000fe20000000800 */
[----:B------:R-:W-:Y:S01]  /*2410*/  BSSY B0, `(.L_x_396) ;  /* 0x000001a000007945 */ /* 0x000fe20003800000 */
[----:B------:R-:W-:-:S05]  /*2420*/  VIADD R0, R9, UR4 ;  /* 0x0000000409007c36 */ /* 0x000fca0008000000 */
[----:B------:R-:W-:-:S13]  /*2430*/  ISETP.GE.AND P0, PT, R0, UR7, PT ;  /* 0x0000000700007c0c */ /* 0x000fda000bf06270 */
[----:B------:R-:W-:Y:S05]  /*2440*/  @P0 BRA `(.L_x_397) ;  /* 0x0000000000580947 */ /* 0x000fea0003800000 */
[----:B------:R-:W-:Y:S01]  /*2450*/  ULDC UR4, c[0x0][0x0] ;  /* 0x0000000000047ab9 */ /* 0x000fe20000000800 */
[----:B------:R-:W-:Y:S01]  /*2460*/  ULDC.64 UR10, c[0x0][0x230] ;  /* 0x00008c00000a7ab9 */ /* 0x000fe20000000a00 */
[----:B------:R-:W-:Y:S01]  /*2470*/  VIADD R0, R9, UR4 ;  /* 0x0000000409007c36 */ /* 0x000fe20008000000 */
[----:B------:R-:W-:Y:S01]  /*2480*/  ULDC.64 UR4, c[0x0][0x228] ;  /* 0x00008a0000047ab9 */ /* 0x000fe20000000a00 */
[----:B------:R-:W-:Y:S02]  /*2490*/  ULDC.64 UR12, c[0x0][0x218] ;  /* 0x00008600000c7ab9 */ /* 0x000fe40000000a00 */
[----:B------:R-:W-:Y:S01]  /*24a0*/  IMAD.SHL.U32 R4, R0, 0x4, RZ ;  /* 0x0000000400047824 */ /* 0x000fe200078e00ff */
[----:B------:R-:W-:-:S04]  /*24b0*/  SHF.R.S32.HI R3, RZ, 0x1f, R0 ;  /* 0x0000001fff037819 */ /* 0x000fc80000011400 */
[----:B------:R-:W-:Y:S02]  /*24c0*/  SHF.L.U64.HI R0, R0, 0x2, R3 ;  /* 0x0000000200007819 */ /* 0x000fe40000010203 */
[C---:B------:R-:W-:Y:S02]  /*24d0*/  IADD3 R2, P1, R4.reuse, UR4, RZ ;  /* 0x0000000404027c10 */ /* 0x040fe4000ff3e0ff */
[----:B------:R-:W-:Y:S02]  /*24e0*/  IADD3 R4, P0, R4, UR10, RZ ;  /* 0x0000000a04047c10 */ /* 0x000fe4000ff1e0ff */
[----:B------:R-:W-:Y:S02]  /*24f0*/  IADD3.X R3, R0, UR5, RZ, P1, !PT ;  /* 0x0000000500037c10 */ /* 0x000fe40008ffe4ff */
[----:B------:R-:W-:Y:S02]  /*2500*/  IADD3 R14, P1, R14, UR12, RZ ;  /* 0x0000000c0e0e7c10 */ /* 0x000fe4000ff3e0ff */
[----:B--2---:R-:W-:-:S02]  /*2510*/  IADD3.X R5, R0, UR11, RZ, P0, !PT ;  /* 0x0000000b00057c10 */ /* 0x004fc400087fe4ff */
        /* <DEDUP_REMOVED lines=9> */
.L_x_397:
[----:B------:R-:W-:Y:S05]  /*25b0*/  BSYNC B0 ;  /* 0x0000000000007941 */ /* 0x000fea0003800000 */
.L_x_396:
[----:B------:R-:W5:Y:S01]  /*25c0*/  LDC R0, c[0x0][RZ] ;  /* 0x00000000ff007b82 */ /* 0x000f620000000800 */
[----:B------:R-:W-:Y:S01]  /*25d0*/  BSSY B0, `(.L_x_398) ;  /* 0x000001a000007945 */ /* 0x000fe20003800000 */
[----:B-----5:R-:W-:-:S04]  /*25e0*/  IADD3 R0, R0, R9, R0 ;  /* 0x0000000900007210 */ /* 0x020fc80007ffe000 */
[----:B------:R-:W-:-:S13]  /*25f0*/  ISETP.GE.AND P0, PT, R0, UR7, PT ;  /* 0x0000000700007c0c */ /* 0x000fda000bf06270 */
[----:B------:R-:W-:Y:S05]  /*2600*/  @P0 BRA `(.L_x_399) ;  /* 0x0000000000580947 */ /* 0x000fea0003800000 */
[----:B------:R-:W5:Y:S01]  /*2610*/  LDC R0, c[0x0][RZ] ;  /* 0x00000000ff007b82 */ /* 0x000f620000000800 */
[----:B------:R-:W-:Y:S01]  /*2620*/  ULDC.64 UR4, c[0x0][0x228] ;  /* 0x00008a0000047ab9 */ /* 0x000fe20000000a00 */
[----:B------:R-:W-:Y:S01]  /*2630*/  ULDC.64 UR10, c[0x0][0x230] ;  /* 0x00008c00000a7ab9 */ /* 0x000fe20000000a00 */
[----:B------:R-:W-:Y:S01]  /*2640*/  ULDC.64 UR12, c[0x0][0x218] ;  /* 0x00008600000c7ab9 */ /* 0x000fe20000000a00 */
[----:B-----5:R-:W-:-:S04]  /*2650*/  IADD3 R0, R0, R9, R0 ;  /* 0x0000000900007210 */ /* 0x020fc80007ffe000 */
[----:B------:R-:W-:Y:S01]  /*2660*/  SHF.R.S32.HI R3, RZ, 0x1f, R0 ;  /* 0x0000001fff037819 */ /* 0x000fe20000011400 */
[----:B------:R-:W-:-:S03]  /*2670*/  IMAD.SHL.U32 R4, R0, 0x4, RZ ;  /* 0x0000000400047824 */ /* 0x000fc600078e00ff */
        /* <DEDUP_REMOVED lines=15> */
.L_x_399:
[----:B------:R-:W-:Y:S05]  /*2770*/  BSYNC B0 ;  /* 0x0000000000007941 */ /* 0x000fea0003800000 */
.L_x_398:
[----:B------:R-:W-:Y:S04]  /*2780*/  BSSY B0, `(.L_x_400) ;  /* 0x0000019000007945 */ /* 0x000fe80003800000 */
[----:B------:R-:W-:Y:S05]  /*2790*/  @P2 BRA `(.L_x_401) ;  /* 0x00000000005c2947 */ /* 0x000fea0003800000 */
[----:B------:R-:W5:Y:S01]  /*27a0*/  LDC R2, c[0x0][RZ] ;  /* 0x00000000ff027b82 */ /* 0x000f620000000800 */
[----:B------:R-:W-:Y:S01]  /*27b0*/  ULDC.64 UR4, c[0x0][0x228] ;  /* 0x00008a0000047ab9 */ /* 0x000fe20000000a00 */
[----:B------:R-:W-:Y:S01]  /*27c0*/  ULDC.64 UR10, c[0x0][0x230] ;  /* 0x00008c00000a7ab9 */ /* 0x000fe20000000a00 */
[----:B------:R-:W-:Y:S02]  /*27d0*/  ULDC.64 UR12, c[0x0][0x218] ;  /* 0x00008600000c7ab9 */ /* 0x000fe40000000a00 */
[----:B------:R-:W-:-:S04]  /*27e0*/  IADD3 R18, P2, R18, UR12, RZ ;  /* 0x0000000c12127c10 */ /* 0x000fc8000ff5e0ff */
[----:B------:R-:W-:-:S06]  /*27f0*/  IADD3.X R19, R20, UR13, RZ, P2, !PT ;  /* 0x0000000d14137c10 */ /* 0x000fcc00097fe4ff */
[----:B------:R-:W3:Y:S01]  /*2800*/  LDG.E R19, desc[UR8][R18.64] ;  /* 0x0000000812137981 */ /* 0x000ee2000c1e1900 */
[----:B-----5:R-:W-:-:S05]  /*2810*/  IADD3 R0, R2, R9, R2 ;  /* 0x0000000902007210 */ /* 0x020fca0007ffe002 */
[----:B------:R-:W-:-:S04]  /*2820*/  IMAD.IADD R0, R0, 0x1, R2 ;  /* 0x0000000100007824 */ /* 0x000fc800078e0202 */
[----:B------:R-:W-:Y:S01]  /*2830*/  IMAD.SHL.U32 R4, R0, 0x4, RZ ;  /* 0x0000000400047824 */ /* 0x000fe200078e00ff */
[----:B------:R-:W-:-:S04]  /*2840*/  SHF.R.S32.HI R3, RZ, 0x1f, R0 ;  /* 0x0000001fff037819 */ /* 0x000fc80000011400 */
[----:B------:R-:W-:Y:S02]  /*2850*/  IADD3 R2, P0, R4, UR4, RZ ;  /* 0x0000000404027c10 */ /* 0x000fe4000ff1e0ff */
[----:B------:R-:W-:Y:S02]  /*2860*/  SHF.L.U64.HI R0, R0, 0x2, R3 ;  /* 0x0000000200007819 */ /* 0x000fe40000010203 */
[----:B------:R-:W-:Y:S02]  /*2870*/  IADD3 R4, P1, R4, UR10, RZ ;  /* 0x0000000a04047c10 */ /* 0x000fe4000ff3e0ff */
[C---:B------:R-:W-:Y:S02]  /*2880*/  IADD3.X R3, R0.reuse, UR5, RZ, P0, !PT ;  /* 0x0000000500037c10 */ /* 0x040fe400087fe4ff */
[----:B--2---:R-:W-:-:S04]  /*2890*/  IADD3.X R5, R0, UR11, RZ, P1, !PT ;  /* 0x0000000b00057c10 */ /* 0x004fc80008ffe4ff */
[----:B------:R-:W2:Y:S04]  /*28a0*/  LDG.E R3, desc[UR8][R2.64] ;  /* 0x0000000802037981 */ /* 0x000ea8000c1e1900 */
[----:B------:R-:W2:Y:S01]  /*28b0*/  LDG.E R5, desc[UR8][R4.64] ;  /* 0x0000000804057981 */ /* 0x000ea2000c1e1900 */
[----:B-1----:R-:W-:-:S04]  /*28c0*/  FADD.FTZ R0, R87, -R74 ;  /* 0x8000004a57007221 */ /* 0x002fc80000010000 */
[----:B------:R-:W-:-:S04]  /*28d0*/  FMUL.FTZ R0, R0, R75 ;  /* 0x0000004b00007220 */ /* 0x000fc80000410000 */
[----:B--2---:R-:W-:-:S04]  /*28e0*/  FFMA.FTZ R0, R0, R3, R5 ;  /* 0x0000000300007223 */ /* 0x004fc80000010005 */
[----:B---34-:R-:W-:-:S05]  /*28f0*/  FADD.FTZ R7, R0, R19 ;  /* 0x0000001300077221 */ /* 0x018fca0000010000 */
[----:B------:R1:W-:Y:S02]  /*2900*/  STG.E desc[UR8][R60.64], R7 ;  /* 0x000000073c007986 */ /* 0x0003e4000c101908 */
.L_x_401:
[----:B------:R-:W-:Y:S05]  /*2910*/  BSYNC B0 ;  /* 0x0000000000007941 */ /* 0x000fea0003800000 */
.L_x_400:
        /* <DEDUP_REMOVED lines=9> */
[----:B-----5:R-:W-:-:S04]  /*29b0*/  IADD3 R9, R0, R9, R0 ;  /* 0x0000000900097210 */ /* 0x020fc80007ffe000 */
[----:B------:R-:W-:-:S04]  /*29c0*/  IADD3 R9, R0, R9, R0 ;  /* 0x0000000900097210 */ /* 0x000fc80007ffe000 */
[----:B------:R-:W-:Y:S01]  /*29d0*/  SHF.R.S32.HI R0, RZ, 0x1f, R9 ;  /* 0x0000001fff007819 */ /* 0x000fe20000011409 */
[----:B------:R-:W-:-:S03]  /*29e0*/  IMAD.SHL.U32 R4, R9, 0x4, RZ ;  /* 0x0000000409047824 */ /* 0x000fc600078e00ff */
[----:B------:R-:W-:Y:S02]  /*29f0*/  SHF.L.U64.HI R0, R9, 0x2, R0 ;  /* 0x0000000209007819 */ /* 0x000fe40000010200 */
[C---:B------:R-:W-:Y:S02]  /*2a00*/  IADD3 R2, P0, R4.reuse, UR4, RZ ;  /* 0x0000000404027c10 */ /* 0x040fe4000ff1e0ff */
        /* <DEDUP_REMOVED lines=10> */
.L_x_403:
[----:B------:R-:W-:Y:S05]  /*2ab0*/  BSYNC B0 ;  /* 0x0000000000007941 */ /* 0x000fea0003800000 */
.L_x_402:
[----:B------:R-:W-:Y:S04]  /*2ac0*/  BSSY B0, `(.L_x_404) ;  /* 0x0000016000007945 */ /* 0x000fe80003800000 */
[----:B------:R-:W-:Y:S05]  /*2ad0*/  @P4 BRA `(.L_x_405) ;  /* 0x0000000000504947 */ /* 0x000fea0003800000 */
[C---:B------:R-:W-:Y:S01]  /*2ae0*/  IMAD.SHL.U32 R4, R21.reuse, 0x4, RZ ;  /* 0x0000000415047824 */ /* 0x040fe200078e00ff */
[----:B------:R-:W-:Y:S01]  /*2af0*/  SHF.R.S32.HI R0, RZ, 0x1f, R21 ;  /* 0x0000001fff007819 */ /* 0x000fe20000011415 */
[----:B------:R-:W-:Y:S01]  /*2b00*/  ULDC.64 UR4, c[0x0][0x228] ;  /* 0x00008a0000047ab9 */ /* 0x000fe20000000a00 */
[----:B------:R-:W-:Y:S01]  /*2b10*/  ULDC.64 UR10, c[0x0][0x230] ;  /* 0x00008c00000a7ab9 */ /* 0x000fe20000000a00 */
[----:B------:R-:W-:Y:S01]  /*2b20*/  ULDC.64 UR12, c[0x0][0x218] ;  /* 0x00008600000c7ab9 */ /* 0x000fe20000000a00 */
[C---:B------:R-:W-:Y:S02]  /*2b30*/  IADD3 R2, P0, R4.reuse, UR4, RZ ;  /* 0x0000000404027c10 */ /* 0x040fe4000ff1e0ff */
[----:B------:R-:W-:Y:S02]  /*2b40*/  SHF.L.U64.HI R21, R21, 0x2, R0 ;  /* 0x0000000215157819 */ /* 0x000fe40000010200 */
[----:B------:R-:W-:Y:S02]  /*2b50*/  IADD3 R4, P1, R4, UR10, RZ ;  /* 0x0000000a04047c10 */ /* 0x000fe4000ff3e0ff */
[----:B------:R-:W-:-:S02]  /*2b60*/  IADD3 R26, P2, R26, UR12, RZ ;  /* 0x0000000c1a1a7c10 */ /* 0x000fc4000ff5e0ff */
[C---:B------:R-:W-:Y:S02]  /*2b70*/  IADD3.X R3, R21.reuse, UR5, RZ, P0, !PT ;  /* 0x0000000515037c10 */ /* 0x040fe400087fe4ff */
[----:B--2---:R-:W-:Y:S02]  /*2b80*/  IADD3.X R5, R21, UR11, RZ, P1, !PT ;  /* 0x0000000b15057c10 */ /* 0x004fe40008ffe4ff */
[----:B------:R-:W-:Y:S02]  /*2b90*/  IADD3.X R27, R24, UR13, RZ, P2, !PT ;  /* 0x0000000d181b7c10 */ /* 0x000fe400097fe4ff */
        /* <DEDUP_REMOVED lines=8> */
.L_x_405:
[----:B------:R-:W-:Y:S05]  /*2c20*/  BSYNC B0 ;  /* 0x0000000000007941 */ /* 0x000fea0003800000 */
.L_x_404:
[----:B------:R-:W-:Y:S04]  /*2c30*/  BSSY B0, `(.L_x_406) ;  /* 0x0000016000007945 */ /* 0x000fe80003800000 */
[----:B------:R-:W-:Y:S05]  /*2c40*/  @P5 BRA `(.L_x_407) ;  /* 0x0000000000505947 */ /* 0x000fea0003800000 */
[----:B------:R-:W-:Y:S01]  /*2c50*/  IMAD.SHL.U32 R4, R28, 0x4, RZ ;  /* 0x000000041c047824 */ /* 0x000fe200078e00ff */
[----:B------:R-:W-:Y:S01]  /*2c60*/  SHF.R.S32.HI R3, RZ, 0x1f, R28 ;  /* 0x0000001fff037819 */ /* 0x000fe2000001141c */
[----:B------:R-:W-:Y:S01]  /*2c70*/  ULDC.64 UR4, c[0x0][0x228] ;  /* 0x00008a0000047ab9 */ /* 0x000fe20000000a00 */
[----:B------:R-:W-:Y:S01]  /*2c80*/  ULDC.64 UR10, c[0x0][0x230] ;  /* 0x00008c00000a7ab9 */ /* 0x000fe20000000a00 */
[----:B------:R-:W-:Y:S01]  /*2c90*/  ULDC.64 UR12, c[0x0][0x218] ;  /* 0x00008600000c7ab9 */ /* 0x000fe20000000a00 */
[----:B------:R-:W-:Y:S02]  /*2ca0*/  IADD3 R2, P0, R4, UR4, RZ ;  /* 0x0000000404027c10 */ /* 0x000fe4000ff1e0ff */
[----:B------:R-:W-:Y:S02]  /*2cb0*/  SHF.L.U64.HI R28, R28, 0x2, R3 ;  /* 0x000000021c1c7819 */ /* 0x000fe40000010203 */
[----:B------:R-:W-:Y:S02]  /*2cc0*/  IADD3 R4, P1, R4, UR10, RZ ;  /* 0x0000000a04047c10 */ /* 0x000fe4000ff3e0ff */
[----:B------:R-:W-:-:S02]  /*2cd0*/  IADD3 R6, P2, R34, UR12, RZ ;  /* 0x0000000c22067c10 */ /* 0x000fc4000ff5e0ff */
[C---:B------:R-:W-:Y:S02]  /*2ce0*/  IADD3.X R3, R28.reuse, UR5, RZ, P0, !PT ;  /* 0x000000051c037c10 */ /* 0x040fe400087fe4ff */
[----:B--2---:R-:W-:Y:S02]  /*2cf0*/  IADD3.X R5, R28, UR11, RZ, P1, !PT ;  /* 0x0000000b1c057c10 */ /* 0x004fe40008ffe4ff */
[----:B-1-34-:R-:W-:Y:S02]  /*2d00*/  IADD3.X R7, R32, UR13, RZ, P2, !PT ;  /* 0x0000000d20077c10 */ /* 0x01afe400097fe4ff */
[----:B------:R-:W2:Y:S04]  /*2d10*/  LDG.E R3, desc[UR8][R2.64] ;  /* 0x0000000802037981 */ /* 0x000ea8000c1e1900 */
[----:B------:R-:W2:Y:S04]  /*2d20*/  LDG.E R5, desc[UR8][R4.64] ;  /* 0x0000000804057981 */ /* 0x000ea8000c1e1900 */
[----:B------:R-:W3:Y:S01]  /*2d30*/  LDG.E R7, desc[UR8][R6.64] ;  /* 0x0000000806077981 */ /* 0x000ee2000c1e1900 */
[----:B------:R-:W-:-:S04]  /*2d40*/  FADD.FTZ R0, R93, -R74 ;  /* 0x8000004a5d007221 */ /* 0x000fc80000010000 */
[----:B------:R-:W-:-:S04]  /*2d50*/  FMUL.FTZ R0, R0, R75 ;  /* 0x0000004b00007220 */ /* 0x000fc80000410000 */
[----:B--2---:R-:W-:-:S04]  /*2d60*/  FFMA.FTZ R0, R0, R3, R5 ;  /* 0x0000000300007223 */ /* 0x004fc80000010005 */
[----:B---3--:R-:W-:-:S05]  /*2d70*/  FADD.FTZ R9, R0, R7 ;  /* 0x0000000700097221 */ /* 0x008fca0000010000 */
[----:B------:R1:W-:Y:S02]  /*2d80*/  STG.E desc[UR8][R66.64], R9 ;  /* 0x0000000942007986 */ /* 0x0003e4000c101908 */
.L_x_407:
[----:B------:R-:W-:Y:S05]  /*2d90*/  BSYNC B0 ;  /* 0x0000000000007941 */ /* 0x000fea0003800000 */
.L_x_406:
[----:B------:R-:W-:Y:S01]  /*2da0*/  ISETP.GE.AND P0, PT, R30, UR7, PT ;  /* 0x000000071e007c0c */ /* 0x000fe2000bf06270 */
[----:B------:R-:W-:-:S12]  /*2db0*/  BSSY B0, `(.L_x_408) ;  /* 0x0000015000007945 */ /* 0x000fd80003800000 */
[----:B------:R-:W-:Y:S05]  /*2dc0*/  @P0 BRA `(.L_x_409) ;  /* 0x00000000004c0947 */ /* 0x000fea0003800000 */
[C---:B------:R-:W-:Y:S01]  /*2dd0*/  IMAD.SHL.U32 R4, R30.reuse, 0x4, RZ ;  /* 0x000000041e047824 */ /* 0x040fe200078e00ff */
[----:B------:R-:W-:Y:S01]  /*2de0*/  ULDC.64 UR4, c[0x0][0x228] ;  /* 0x00008a0000047ab9 */ /* 0x000fe20000000a00 */
[----:B------:R-:W-:Y:S01]  /*2df0*/  ULDC.64 UR10, c[0x0][0x230] ;  /* 0x00008c00000a7ab9 */ /* 0x000fe20000000a00 */
[----:B------:R-:W-:Y:S01]  /*2e00*/  SHF.L.U64.HI R33, R30, 0x2, R33 ;  /* 0x000000021e217819 */ /* 0x000fe20000010221 */
[----:B------:R-:W-:Y:S01]  /*2e10*/  ULDC.64 UR12, c[0x0][0x218] ;  /* 0x00008600000c7ab9 */ /* 0x000fe20000000a00 */
[C---:B------:R-:W-:Y:S02]  /*2e20*/  IADD3 R2, P0, R4.reuse, UR4, RZ ;  /* 0x0000000404027c10 */ /* 0x040fe4000ff1e0ff */
[----:B------:R-:W-:Y:S02]  /*2e30*/  IADD3 R4, P1, R4, UR10, RZ ;  /* 0x0000000a04047c10 */ /* 0x000fe4000ff3e0ff */
[----:B------:R-:W-:Y:S02]  /*2e40*/  IADD3 R6, P2, R36, UR12, RZ ;  /* 0x0000000c24067c10 */ /* 0x000fe4000ff5e0ff */
[----:B------:R-:W-:-:S02]  /*2e50*/  IADD3.X R3, R33, UR5, RZ, P0, !PT ;  /* 0x0000000521037c10 */ /* 0x000fc400087fe4ff */
        /* <DEDUP_REMOVED lines=10> */
.L_x_409:
[----:B------:R-:W-:Y:S05]  /*2f00*/  BSYNC B0 ;  /* 0x0000000000007941 */ /* 0x000fea0003800000 */
.L_x_408:
        /* <DEDUP_REMOVED lines=11> */
[----:B------:R-:W-:Y:S02]  /*2fc0*/  SHF.R.S32.HI R3, RZ, 0x1f, R0 ;  /* 0x0000001fff037819 */ /* 0x000fe40000011400 */
[----:B------:R-:W-:Y:S02]  /*2fd0*/  IADD3 R6, P2, R38, UR12, RZ ;  /* 0x0000000c26067c10 */ /* 0x000fe4000ff5e0ff */
[----:B------:R-:W-:-:S02]  /*2fe0*/  IADD3 R2, P0, R4, UR4, RZ ;  /* 0x0000000404027c10 */ /* 0x000fc4000ff1e0ff */
[----:B------:R-:W-:Y:S02]  /*2ff0*/  SHF.L.U64.HI R0, R0, 0x2, R3 ;  /* 0x0000000200007819 */ /* 0x000fe40000010203 */
[----:B------:R-:W-:Y:S02]  /*3000*/  IADD3 R4, P1, R4, UR10, RZ ;  /* 0x0000000a04047c10 */ /* 0x000fe4000ff3e0ff */
        /* <DEDUP_REMOVED lines=11> */
.L_x_411:
[----:B------:R-:W-:Y:S05]  /*30c0*/  BSYNC B0 ;  /* 0x0000000000007941 */ /* 0x000fea0003800000 */
.L_x_410:
[----:B------:R-:W5:Y:S02]  /*30d0*/  LDC R3, c[0x0][RZ] ;  /* 0x00000000ff037b82 */ /* 0x000f640000000800 */
[----:B-----5:R-:W-:-:S04]  /*30e0*/  IADD3 R0, R3, R30, R3 ;  /* 0x0000001e03007210 */ /* 0x020fc80007ffe003 */
[----:B------:R-:W-:-:S13]  /*30f0*/  ISETP.GE.AND P0, PT, R0, UR7, PT ;  /* 0x0000000700007c0c */ /* 0x000fda000bf06270 */
[----:B------:R-:W-:Y:S05]  /*3100*/  @P0 EXIT ;  /* 0x000000000000094d */ /* 0x000fea0003800000 */
        /* <DEDUP_REMOVED lines=21> */
[----:B------:R-:W-:Y:S01]  /*3260*/  STG.E desc[UR8][R72.64], R7 ;  /* 0x0000000748007986 */ /* 0x000fe2000c101908 */
[----:B------:R-:W-:Y:S05]  /*3270*/  EXIT ;  /* 0x000000000000794d */ /* 0x000fea0003800000 */
.L_x_412:
        /* <DEDUP_REMOVED lines=16> */
.L_x_2733:


//--------------------- .text._ZN17fastertransformer26add_bias_layernorm_add_resI6__halfLi16EEEvPT_PKS2_S5_S5_S5_fi --------------------------
	.section	.text._ZN17fastertransformer26add_bias_layernorm_add_resI6__halfLi16EEEvPT_PKS2_S5_S5_S5_fi,"ax",@progbits
	.align	128
        .global         _ZN17fastertransformer26add_bias_layernorm_add_resI6__halfLi16EEEvPT_PKS2_S5_S5_S5_fi
        .type           _ZN17fastertransformer26add_bias_layernorm_add_resI6__halfLi16EEEvPT_PKS2_S5_S5_S5_fi,@function
        .size           _ZN17fastertransformer26add_bias_layernorm_add_resI6__halfLi16EEEvPT_PKS2_S5_S5_S5_fi,(.L_x_2734 - _ZN17fastertransformer26add_bias_layernorm_add_resI6__halfLi16EEEvPT_PKS2_S5_S5_S5_fi)
        .other          _ZN17fastertransformer26add_bias_layernorm_add_resI6__halfLi16EEEvPT_PKS2_S5_S5_S5_fi,@"STO_CUDA_ENTRY STV_DEFAULT"
_ZN17fastertransformer26add_bias_layernorm_add_resI6__halfLi16EEEvPT_PKS2_S5_S5_S5_fi:
.text._ZN17fastertransformer26add_bias_layernorm_add_resI6__halfLi16EEEvPT_PKS2_S5_S5_S5_fi:
        /* <DEDUP_REMOVED lines=11> */
[----:B------:R-:W-:Y:S02]  /*00b0*/  SHF.R.S32.HI R11, RZ, 0x1f, R0 ;  /* 0x0000001fff0b7819 */ /* 0x000fe40000011400 */
[C---:B------:R-:W-:Y:S02]  /*00c0*/  ISETP.GE.AND P5, PT, R47.reuse, UR14, PT ;  /* 0x0000000e2f007c0c */ /* 0x040fe4000bfa6270 */
[----:B------:R-:W-:Y:S01]  /*00d0*/  IADD3 R16, P0, R0, UR4, RZ ;  /* 0x0000000400107c10 */ /* 0x000fe2000ff1e0ff */
[----:B------:R-:W-:Y:S01]  /*00e0*/  VIADD R46, R47, UR5 ;  /* 0x000000052f2e7c36 */ /* 0x000fe20008000000 */
[----:B------:R-:W-:-:S02]  /*00f0*/  P2R R26, PR, RZ, 0x20 ;  /* 0x00000020ff1a7803 */ /* 0x000fc40000000000 */
[----:B------:R-:W-:Y:S02]  /*0100*/  IADD3.X R11, R11, UR12, RZ, P0, !PT ;  /* 0x0000000c0b0b7c10 */ /* 0x000fe400087fe4ff */
[C---:B------:R-:W-:Y:S01]  /*0110*/  LEA R32, P0, R16.reuse, UR8, 0x1 ;  /* 0x0000000810207c11 */ /* 0x040fe2000f8008ff */
[----:B------:R-:W0:Y:S01]  /*0120*/  @!P6 LDC.64 R12, c[0x0][0x220] ;  /* 0x00008800ff0ceb82 */ /* 0x000e220000000a00 */
[----:B------:R-:W-:Y:S02]  /*0130*/  P2R R48, PR, RZ, 0x40 ;  /* 0x00000040ff307803 */ /* 0x000fe40000000000 */
[----:B------:R-:W-:Y:S02]  /*0140*/  LEA.HI.X R33, R16, UR9, R11, 0x1, P0 ;  /* 0x0000000910217c11 */ /* 0x000fe400080f0c0b */
[----:B------:R-:W-:-:S03]  /*0150*/  IADD3 R17, P0, R47, UR4, RZ ;  /* 0x000000042f117c10 */ /* 0x000fc6000ff1e0ff */
[----:B------:R-:W1:Y:S01]  /*0160*/  @!P5 LDC.64 R14, c[0x0][0x220] ;  /* 0x00008800ff0edb82 */ /* 0x000e620000000a00 */
[----:B------:R-:W-:Y:S01]  /*0170*/  LEA.HI.X.SX32 R22, R47, UR12, 0x1, P0 ;  /* 0x0000000c2f167c11 */ /* 0x000fe200080f0eff */
[----:B------:R2:W3:Y:S01]  /*0180*/  @!P6 LDG.E.U16 R11, desc[UR10][R32.64] ;  /* 0x0000000a200be981 */ /* 0x0004e2000c1e1500 */
[----:B------:R-:W-:-:S04]  /*0190*/  LEA R16, P0, R17, UR8, 0x1 ;  /* 0x0000000811107c11 */ /* 0x000fc8000f8008ff */
[----:B------:R-:W-:-:S05]  /*01a0*/  LEA.HI.X R17, R17, UR9, R22, 0x1, P0 ;  /* 0x0000000911117c11 */ /* 0x000fca00080f0c16 */
[----:B------:R4:W5:Y:S01]  /*01b0*/  @!P5 LDG.E.U16 R16, desc[UR10][R16.64] ;  /* 0x0000000a1010d981 */ /* 0x000962000c1e1500 */
[----:B0-----:R-:W-:-:S05]  /*01c0*/  @!P6 IMAD.WIDE R12, R0, 0x2, R12 ;  /* 0x00000002000ce825 */ /* 0x001fca00078e020c */
[----:B------:R-:W3:Y:S01]  /*01d0*/  @!P6 LDG.E.U16 R30, desc[UR10][R12.64] ;  /* 0x0000000a0c1ee981 */ /* 0x000ee2000c1e1500 */
[----:B-1----:R-:W-:-:S05]  /*01e0*/  @!P5 IMAD.WIDE R14, R47, 0x2, R14 ;  /* 0x000000022f0ed825 */ /* 0x002fca00078e020e */
[----:B------:R-:W5:Y:S01]  /*01f0*/  @!P5 LDG.E.U16 R29, desc[UR10][R14.64] ;  /* 0x0000000a0e1dd981 */ /* 0x000f62000c1e1500 */
[----:B------:R-:W-:-:S05]  /*0200*/  VIADD R22, R46, UR5 ;  /* 0x000000052e167c36 */ /* 0x000fca0008000000 */
[----:B------:R-:W-:-:S13]  /*0210*/  ISETP.GE.AND P1, PT, R22, UR14, PT ;  /* 0x0000000e16007c0c */ /* 0x000fda000bf26270 */
[----:B------:R-:W0:Y:S01]  /*0220*/  @!P1 LDC R37, c[0x0][RZ] ;  /* 0x00000000ff259b82 */ /* 0x000e220000000800 */
[----:B------:R-:W-:Y:S02]  /*0230*/  ULDC UR5, c[0x0][0x0] ;  /* 0x0000000000057ab9 */ /* 0x000fe40000000800 */
[----:B------:R-:W-:-:S05]  /*0240*/  VIADD R23, R22, UR5 ;  /* 0x0000000516177c36 */ /* 0x000fca0008000000 */
[----:B------:R-:W-:-:S13]  /*0250*/  ISETP.GE.AND P2, PT, R23, UR14, PT ;  /* 0x0000000e17007c0c */ /* 0x000fda000bf46270 */
[----:B------:R-:W1:Y:S08]  /*0260*/  @!P2 LDC R36, c[0x0][RZ] ;  /* 0x00000000ff24ab82 */ /* 0x000e700000000800 */
[----:B------:R-:W4:Y:S01]  /*0270*/  @!P2 LDC R38, c[0x0][RZ] ;  /* 0x00000000ff26ab82 */ /* 0x000f220000000800 */
[----:B------:R-:W-:Y:S02]  /*0280*/  ULDC UR5, c[0x0][0x0] ;  /* 0x0000000000057ab9 */ /* 0x000fe40000000800 */
[----:B------:R-:W-:-:S05]  /*0290*/  VIADD R27, R23, UR5 ;  /* 0x00000005171b7c36 */ /* 0x000fca0008000000 */
[----:B------:R-:W-:-:S13]  /*02a0*/  ISETP.GE.AND P3, PT, R27, UR14, PT ;  /* 0x0000000e1b007c0c */ /* 0x000fda000bf66270 */
[----:B--2---:R-:W2:Y:S01]  /*02b0*/  @!P3 LDC R33, c[0x0][RZ] ;  /* 0x00000000ff21bb82 */ /* 0x004ea20000000800 */
[----:B------:R-:W-:Y:S02]  /*02c0*/  ULDC UR5, c[0x0][0x0] ;  /* 0x0000000000057ab9 */ /* 0x000fe40000000800 */
[----:B------:R-:W-:-:S05]  /*02d0*/  VIADD R28, R27, UR5 ;  /* 0x000000051b1c7c36 */ /* 0x000fca0008000000 */
[----:B------:R-:W-:-:S13]  /*02e0*/  ISETP.GE.AND P4, PT, R28, UR14, PT ;  /* 0x0000000e1c007c0c */ /* 0x000fda000bf86270 */
[----:B------:R-:W2:Y:S01]  /*02f0*/  @!P4 LDC R31, c[0x0][RZ] ;  /* 0x00000000ff1fcb82 */ /* 0x000ea20000000800 */
[----:B-1----:R-:W-:-:S07]  /*0300*/  @!P2 IADD3 R35, R36, R36, R0 ;  /* 0x000000242423a210 */ /* 0x002fce0007ffe000 */
[----:B------:R-:W1:Y:S01]  /*0310*/  @!P4 LDC R32, c[0x0][RZ] ;  /* 0x00000000ff20cb82 */ /* 0x000e620000000800 */
[----:B----4-:R-:W-:Y:S02]  /*0320*/  @!P2 IADD3 R35, R38, R35, R36 ;  /* 0x000000232623a210 */ /* 0x010fe40007ffe024 */
[C---:B------:R-:W-:Y:S02]  /*0330*/  IADD3 R34, P0, R46.reuse, UR4, RZ ;  /* 0x000000042e227c10 */ /* 0x040fe4000ff1e0ff */
[--C-:B0-----:R-:W-:Y:S02]  /*0340*/  @!P1 IADD3 R38, R37, R37, R0.reuse ;  /* 0x0000002525269210 */ /* 0x101fe40007ffe000 */
[----:B------:R-:W-:Y:S02]  /*0350*/  LEA.HI.X.SX32 R39, R46, UR12, 0x1, P0 ;  /* 0x0000000c2e277c11 */ /* 0x000fe400080f0eff */
[----:B------:R-:W-:Y:S01]  /*0360*/  LEA R36, P0, R34, UR8, 0x1 ;  /* 0x0000000822247c11 */ /* 0x000fe2000f8008ff */
[----:B------:R-:W-:Y:S01]  /*0370*/  @!P1 IMAD.IADD R17, R38, 0x1, R37 ;  /* 0x0000000126119824 */ /* 0x000fe200078e0225 */
[----:B--2---:R-:W-:-:S02]  /*0380*/  @!P4 IADD3 R40, R31, R31, R0 ;  /* 0x0000001f1f28c210 */ /* 0x004fc40007ffe000 */
[----:B------:R-:W-:Y:S02]  /*0390*/  LEA.HI.X R37, R34, UR9, R39, 0x1, P0 ;  /* 0x0000000922257c11 */ /* 0x000fe400080f0c27 */
[--C-:B------:R-:W-:Y:S02]  /*03a0*/  @!P4 IADD3 R40, R31, R40, R31.reuse ;  /* 0x000000281f28c210 */ /* 0x100fe40007ffe01f */
[C---:B------:R-:W-:Y:S02]  /*03b0*/  @!P1 IADD3 R34, P0, R17.reuse, UR4, RZ ;  /* 0x0000000411229c10 */ /* 0x040fe4000ff1e0ff */
[----:B-1----:R-:W-:Y:S02]  /*03c0*/  @!P4 IADD3 R32, R32, R40, R31 ;  /* 0x000000282020c210 */ /* 0x002fe40007ffe01f */
[----:B------:R-:W-:Y:S02]  /*03d0*/  @!P1 LEA.HI.X.SX32 R31, R17, UR12, 0x1, P0 ;  /* 0x0000000c111f9c11 */ /* 0x000fe400080f0eff */
[----:B------:R-:W-:-:S04]  /*03e0*/  @!P1 LEA R40, P0, R34, UR8, 0x1 ;  /* 0x0000000822289c11 */ /* 0x000fc8000f8008ff */
[----:B------:R-:W-:Y:S02]  /*03f0*/  @!P1 LEA.HI.X R41, R34, UR9, R31, 0x1, P0 ;  /* 0x0000000922299c11 */ /* 0x000fe400080f0c1f */
[----:B------:R-:W-:Y:S02]  /*0400*/  @!P2 IADD3 R31, P0, R35, UR4, RZ ;  /* 0x00000004231fac10 */ /* 0x000fe4000ff1e0ff */
[----:B------:R-:W-:-:S04]  /*0410*/  @!P3 IADD3 R34, R33, R33, R0 ;  /* 0x000000212122b210 */ /* 0x000fc80007ffe000 */
[----:B------:R-:W-:-:S05]  /*0420*/  @!P3 IADD3 R34, R33, R34, R33 ;  /* 0x000000222122b210 */ /* 0x000fca0007ffe021 */
[----:B------:R-:W-:Y:S02]  /*0430*/  @!P3 IMAD.IADD R33, R34, 0x1, R33 ;  /* 0x000000012221b824 */ /* 0x000fe400078e0221 */
[----:B---3--:R-:W-:Y:S02]  /*0440*/  @!P6 HADD2 R25, R11.H0_H0, R30.H0_H0 ;  /* 0x2000001e0b19e230 */ /* 0x008fe40000000800 */
[----:B-----5:R-:W-:Y:S01]  /*0450*/  @!P5 HADD2 R2, R16.H0_H0, R29.H0_H0 ;  /* 0x2000001d1002d230 */ /* 0x020fe20000000800 */
[----:B------:R-:W-:Y:S02]  /*0460*/  ISETP.GE.AND P5, PT, R46, UR14, PT ;  /* 0x0000000e2e007c0c */ /* 0x000fe4000bfa6270 */
[----:B------:R-:W-:Y:S02]  /*0470*/  @!P2 LEA.HI.X.SX32 R30, R35, UR12, 0x1, P0 ;  /* 0x0000000c231eac11 */ /* 0x000fe400080f0eff */
[----:B------:R-:W-:-:S04]  /*0480*/  @!P2 LEA R50, P0, R31, UR8, 0x1 ;  /* 0x000000081f32ac11 */ /* 0x000fc8000f8008ff */
[----:B------:R-:W-:-:S05]  /*0490*/  @!P2 LEA.HI.X R51, R31, UR9, R30, 0x1, P0 ;  /* 0x000000091f33ac11 */ /* 0x000fca00080f0c1e */
[----:B------:R-:W0:Y:S01]  /*04a0*/  @!P5 LDC.64 R30, c[0x0][0x220] ;  /* 0x00008800ff1edb82 */ /* 0x000e220000000a00 */
[----:B------:R1:W2:Y:S01]  /*04b0*/  @!P5 LDG.E.U16 R39, desc[UR10][R36.64] ;  /* 0x0000000a2427d981 */ /* 0x0002a2000c1e1500 */
[----:B0-----:R-:W-:-:S05]  /*04c0*/  @!P5 IMAD.WIDE R42, R46, 0x2, R30 ;  /* 0x000000022e2ad825 */ /* 0x001fca00078e021e */
[----:B------:R0:W2:Y:S01]  /*04d0*/  @!P5 LDG.E.U16 R34, desc[UR10][R42.64] ;  /* 0x0000000a2a22d981 */ /* 0x0000a2000c1e1500 */
[----:B------:R-:W-:Y:S02]  /*04e0*/  ULDC UR5, c[0x0][0x0] ;  /* 0x0000000000057ab9 */ /* 0x000fe40000000800 */
[----:B------:R-:W-:-:S05]  /*04f0*/  VIADD R29, R28, UR5 ;  /* 0x000000051c1d7c36 */ /* 0x000fca0008000000 */
[----:B------:R-:W-:-:S13]  /*0500*/  ISETP.GE.AND P6, PT, R29, UR14, PT ;  /* 0x0000000e1d007c0c */ /* 0x000fda000bfc6270 */
[----:B------:R-:W3:Y:S01]  /*0510*/  @!P6 LDC R31, c[0x0][RZ] ;  /* 0x00000000ff1feb82 */ /* 0x000ee20000000800 */
[----:B------:R-:W-:-:S04]  /*0520*/  @!P3 IADD3 R11, P0, R33, UR4, RZ ;  /* 0x00000004210bbc10 */ /* 0x000fc8000ff1e0ff */
[----:B------:R-:W-:Y:S02]  /*0530*/  @!P3 LEA.HI.X.SX32 R16, R33, UR12, 0x1, P0 ;  /* 0x0000000c2110bc11 */ /* 0x000fe400080f0eff */
[----:B------:R-:W-:-:S04]  /*0540*/  @!P3 LEA R44, P0, R11, UR8, 0x1 ;  /* 0x000000080b2cbc11 */ /* 0x000fc8000f8008ff */
[----:B------:R-:W-:Y:S02]  /*0550*/  @!P3 LEA.HI.X R45, R11, UR9, R16, 0x1, P0 ;  /* 0x000000090b2dbc11 */ /* 0x000fe400080f0c10 */
[----:B------:R-:W-:Y:S02]  /*0560*/  @!P4 IADD3 R11, P0, R32, UR4, RZ ;  /* 0x00000004200bcc10 */ /* 0x000fe4000ff1e0ff */
[----:B---3--:R-:W-:-:S04]  /*0570*/  @!P6 IADD3 R30, R31, R31, R0 ;  /* 0x0000001f1f1ee210 */ /* 0x008fc80007ffe000 */
[----:B------:R-:W-:-:S04]  /*0580*/  @!P6 IADD3 R30, R31, R30, R31 ;  /* 0x0000001e1f1ee210 */ /* 0x000fc80007ffe01f */
[--C-:B------:R-:W-:Y:S02]  /*0590*/  @!P6 IADD3 R30, R31, R30, R31.reuse ;  /* 0x0000001e1f1ee210 */ /* 0x100fe40007ffe01f */
[----:B------:R-:W-:Y:S02]  /*05a0*/  @!P4 LEA.HI.X.SX32 R16, R32, UR12, 0x1, P0 ;  /* 0x0000000c2010cc11 */ /* 0x000fe400080f0eff */
[----:B------:R-:W-:Y:S01]  /*05b0*/  @!P4 LEA R54, P0, R11, UR8, 0x1 ;  /* 0x000000080b36cc11 */ /* 0x000fe2000f8008ff */
[----:B------:R-:W-:-:S03]  /*05c0*/  @!P6 IMAD.IADD R31, R30, 0x1, R31 ;  /* 0x000000011e1fe824 */ /* 0x000fc600078e021f */
[----:B------:R-:W-:Y:S02]  /*05d0*/  @!P4 LEA.HI.X R55, R11, UR9, R16, 0x1, P0 ;  /* 0x000000090b37cc11 */ /* 0x000fe400080f0c10 */
[----:B-1----:R-:W-:-:S04]  /*05e0*/  @!P6 IADD3 R37, P0, R31, UR4, RZ ;  /* 0x000000041f25ec10 */ /* 0x002fc8000ff1e0ff */
[----:B------:R-:W-:Y:S02]  /*05f0*/  @!P6 LEA.HI.X.SX32 R30, R31, UR12, 0x1, P0 ;  /* 0x0000000c1f1eec11 */ /* 0x000fe400080f0eff */
[----:B0-----:R-:W-:-:S04]  /*0600*/  @!P6 LEA R42, P0, R37, UR8, 0x1 ;  /* 0x00000008252aec11 */ /* 0x001fc8000f8008ff */
[----:B------:R-:W-:Y:S02]  /*0610*/  @!P6 LEA.HI.X R43, R37, UR9, R30, 0x1, P0 ;  /* 0x00000009252bec11 */ /* 0x000fe400080f0c1e */
[----:B------:R-:W0:Y:S02]  /*0620*/  @!P1 LDC.64 R36, c[0x0][0x220] ;  /* 0x00008800ff249b82 */ /* 0x000e240000000a00 */
[----:B0-----:R-:W-:-:S05]  /*0630*/  @!P1 IMAD.WIDE R52, R17, 0x2, R36 ;  /* 0x0000000211349825 */ /* 0x001fca00078e0224 */
[----:B------:R0:W3:Y:S01]  /*0640*/  @!P1 LDG.E.U16 R38, desc[UR10][R52.64] ;  /* 0x0000000a34269981 */ /* 0x0000e2000c1e1500 */
[----:B--2---:R-:W-:-:S03]  /*0650*/  @!P5 HADD2 R3, R39.H0_H0, R34.H0_H0 ;  /* 0x200000222703d230 */ /* 0x004fc60000000800 */
[----:B------:R1:W3:Y:S01]  /*0660*/  @!P1 LDG.E.U16 R39, desc[UR10][R40.64] ;  /* 0x0000000a28279981 */ /* 0x0002e2000c1e1500 */
[----:B------:R-:W-:Y:S02]  /*0670*/  ULDC UR5, c[0x0][0x0] ;  /* 0x0000000000057ab9 */ /* 0x000fe40000000800 */
[----:B------:R-:W-:Y:S01]  /*0680*/  VIADD R30, R29, UR5 ;  /* 0x000000051d1e7c36 */ /* 0x000fe20008000000 */
[----:B------:R-:W-:-:S04]  /*0690*/  P2R R11, PR, RZ, 0x20 ;  /* 0x00000020ff0b7803 */ /* 0x000fc80000000000 */
[----:B------:R-:W-:-:S13]  /*06a0*/  ISETP.GE.AND P5, PT, R30, UR14, PT ;  /* 0x0000000e1e007c0c */ /* 0x000fda000bfa6270 */
[----:B------:R-:W2:Y:S02]  /*06b0*/  @!P5 LDC R37, c[0x0][RZ] ;  /* 0x00000000ff25db82 */ /* 0x000ea40000000800 */
[----:B--2---:R-:W-:-:S04]  /*06c0*/  @!P5 IADD3 R34, R37, R37, R0 ;  /* 0x000000252522d210 */ /* 0x004fc80007ffe000 */
[----:B------:R-:W-:-:S04]  /*06d0*/  @!P5 IADD3 R34, R37, R34, R37 ;  /* 0x000000222522d210 */ /* 0x000fc80007ffe025 */
[----:B------:R-:W-:-:S04]  /*06e0*/  @!P5 IADD3 R34, R37, R34, R37 ;  /* 0x000000222522d210 */ /* 0x000fc80007ffe025 */
[----:B------:R-:W-:-:S04]  /*06f0*/  @!P5 IADD3 R34, R37, R34, R37 ;  /* 0x000000222522d210 */ /* 0x000fc80007ffe025 */
[----:B------:R-:W-:-:S04]  /*0700*/  @!P5 IADD3 R37, P0, R34, UR4, RZ ;  /* 0x000000042225dc10 */ /* 0x000fc8000ff1e0ff */
[----:B------:R-:W-:Y:S02]  /*0710*/  @!P5 LEA.HI.X.SX32 R36, R34, UR12, 0x1, P0 ;  /* 0x0000000c2224dc11 */ /* 0x000fe400080f0eff */
[----:B0-----:R-:W-:-:S04]  /*0720*/  @!P5 LEA R52, P0, R37, UR8, 0x1 ;  /* 0x000000082534dc11 */ /* 0x001fc8000f8008ff */
[----:B------:R-:W-:Y:S02]  /*0730*/  @!P5 LEA.HI.X R53, R37, UR9, R36, 0x1, P0 ;  /* 0x000000092535dc11 */ /* 0x000fe400080f0c24 */
[----:B------:R-:W0:Y:S02]  /*0740*/  @!P2 LDC.64 R36, c[0x0][0x220] ;  /* 0x00008800ff24ab82 */ /* 0x000e240000000a00 */
[----:B0-----:R-:W-:Y:S01]  /*0750*/  @!P2 IMAD.WIDE R56, R35, 0x2, R36 ;  /* 0x000000022338a825 */ /* 0x001fe200078e0224 */
[----:B------:R-:W-:-:S03]  /*0760*/  ULDC UR5, c[0x0][0x0] ;  /* 0x0000000000057ab9 */ /* 0x000fc60000000800 */
[----:B-1----:R-:W-:-:S05]  /*0770*/  VIADD R40, R30, UR5 ;  /* 0x000000051e287c36 */ /* 0x002fca0008000000 */
[----:B------:R-:W-:Y:S01]  /*0780*/  ISETP.GE.AND P0, PT, R40, UR14, PT ;  /* 0x0000000e28007c0c */ /* 0x000fe2000bf06270 */
[----:B---3--:R-:W-:Y:S01]  /*0790*/  @!P1 HADD2 R4, R39.H0_H0, R38.H0_H0 ;  /* 0x2000002627049230 */ /* 0x008fe20000000800 */
[----:B------:R-:W-:Y:S01]  /*07a0*/  P2R R12, PR, RZ, 0x2 ;  /* 0x00000002ff0c7803 */ /* 0x000fe20000000000 */
[----:B------:R0:W2:Y:S01]  /*07b0*/  @!P2 LDG.E.U16 R39, desc[UR10][R50.64] ;  /* 0x0000000a3227a981 */ /* 0x0000a2000c1e1500 */
[----:B------:R-:W-:-:S09]  /*07c0*/  P2R R13, PR, RZ, 0x4 ;  /* 0x00000004ff0d7803 */ /* 0x000fd20000000000 */
[----:B------:R-:W1:Y:S01]  /*07d0*/  @!P0 LDC.64 R60, c[0x0][0x220] ;  /* 0x00008800ff3c8b82 */ /* 0x000e620000000a00 */
[----:B------:R3:W2:Y:S07]  /*07e0*/  @!P2 LDG.E.U16 R38, desc[UR10][R56.64] ;  /* 0x0000000a3826a981 */ /* 0x0006ae000c1e1500 */
[----:B------:R-:W4:Y:S02]  /*07f0*/  @!P0 LDC R35, c[0x0][RZ] ;  /* 0x00000000ff238b82 */ /* 0x000f240000000800 */
[----:B----4-:R-:W-:-:S04]  /*0800*/  @!P0 IADD3 R36, R35, R35, R0 ;  /* 0x0000002323248210 */ /* 0x010fc80007ffe000 */
[----:B------:R-:W-:-:S04]  /*0810*/  @!P0 IADD3 R36, R35, R36, R35 ;  /* 0x0000002423248210 */ /* 0x000fc80007ffe023 */
[----:B------:R-:W-:-:S04]  /*0820*/  @!P0 IADD3 R36, R35, R36, R35 ;  /* 0x0000002423248210 */ /* 0x000fc80007ffe023 */
[----:B------:R-:W-:Y:S02]  /*0830*/  @!P0 IADD3 R36, R35, R36, R35 ;  /* 0x0000002423248210 */ /* 0x000fe40007ffe023 */
[----:B------:R-:W4:Y:S03]  /*0840*/  @!P0 LDC R35, c[0x0][RZ] ;  /* 0x00000000ff238b82 */ /* 0x000f260000000800 */
[----:B----4-:R-:W-:-:S05]  /*0850*/  @!P0 IMAD.IADD R35, R36, 0x1, R35 ;  /* 0x0000000124238824 */ /* 0x010fca00078e0223 */
[----:B------:R-:W-:-:S04]  /*0860*/  @!P0 IADD3 R37, P1, R35, UR4, RZ ;  /* 0x0000000423258c10 */ /* 0x000fc8000ff3e0ff */
[----:B------:R-:W-:Y:S02]  /*0870*/  @!P0 LEA.HI.X.SX32 R36, R35, UR12, 0x1, P1 ;  /* 0x0000000c23248c11 */ /* 0x000fe400088f0eff */
[----:B0-----:R-:W-:-:S04]  /*0880*/  @!P0 LEA R50, P1, R37, UR8, 0x1 ;  /* 0x0000000825328c11 */ /* 0x001fc8000f8208ff */
[----:B------:R-:W-:Y:S02]  /*0890*/  @!P0 LEA.HI.X R51, R37, UR9, R36, 0x1, P1 ;  /* 0x0000000925338c11 */ /* 0x000fe400088f0c24 */
[----:B------:R-:W3:Y:S02]  /*08a0*/  @!P3 LDC.64 R36, c[0x0][0x220] ;  /* 0x00008800ff24bb82 */ /* 0x000ee40000000a00 */
[----:B---3--:R-:W-:-:S04]  /*08b0*/  @!P3 IMAD.WIDE R56, R33, 0x2, R36 ;  /* 0x000000022138b825 */ /* 0x008fc800078e0224 */
[----:B--2---:R-:W-:Y:S02]  /*08c0*/  @!P2 HADD2 R5, R39.H0_H0, R38.H0_H0 ;  /* 0x200000262705a230 */ /* 0x004fe40000000800 */
[----:B------:R-:W2:Y:S04]  /*08d0*/  @!P3 LDG.E.U16 R39, desc[UR10][R44.64] ;  /* 0x0000000a2c27b981 */ /* 0x000ea8000c1e1500 */
[----:B------:R0:W2:Y:S01]  /*08e0*/  @!P3 LDG.E.U16 R38, desc[UR10][R56.64] ;  /* 0x0000000a3826b981 */ /* 0x0000a2000c1e1500 */
[----:B------:R-:W-:Y:S02]  /*08f0*/  ULDC UR5, c[0x0][0x0] ;  /* 0x0000000000057ab9 */ /* 0x000fe40000000800 */
[----:B------:R-:W-:-:S05]  /*0900*/  VIADD R40, R40, UR5 ;  /* 0x0000000528287c36 */ /* 0x000fca0008000000 */
[----:B------:R-:W-:Y:S01]  /*0910*/  ISETP.GE.AND P1, PT, R40, UR14, PT ;  /* 0x0000000e28007c0c */ /* 0x000fe2000bf26270 */
[----:B0-----:R-:W0:-:S12]  /*0920*/  @!P4 LDC.64 R56, c[0x0][0x220] ;  /* 0x00008800ff38cb82 */ /* 0x001e180000000a00 */
[----:B------:R-:W3:Y:S02]  /*0930*/  @!P1 LDC R37, c[0x0][RZ] ;  /* 0x00000000ff259b82 */ /* 0x000ee40000000800 */
[----:B---3--:R-:W-:-:S04]  /*0940*/  @!P1 IADD3 R36, R37, R37, R0 ;  /* 0x0000002525249210 */ /* 0x008fc80007ffe000 */
[----:B------:R-:W-:-:S04]  /*0950*/  @!P1 IADD3 R36, R37, R36, R37 ;  /* 0x0000002425249210 */ /* 0x000fc80007ffe025 */
[----:B------:R-:W-:-:S04]  /*0960*/  @!P1 IADD3 R36, R37, R36, R37 ;  /* 0x0000002425249210 */ /* 0x000fc80007ffe025 */
[----:B------:R-:W-:-:S04]  /*0970*/  @!P1 IADD3 R36, R37, R36, R37 ;  /* 0x0000002425249210 */ /* 0x000fc80007ffe025 */
[----:B------:R-:W-:-:S04]  /*0980*/  @!P1 IADD3 R37, R37, R36, R37 ;  /* 0x0000002425259210 */ /* 0x000fc80007ffe025 */
[----:B------:R-:W-:Y:S01]  /*0990*/  @!P1 IADD3 R36, P2, R37, UR4, RZ ;  /* 0x0000000425249c10 */ /* 0x000fe2000ff5e0ff */
[----:B0-----:R-:W-:-:S03]  /*09a0*/  @!P4 IMAD.WIDE R56, R32, 0x2, R56 ;  /* 0x000000022038c825 */ /* 0x001fc600078e0238 */
[----:B------:R-:W-:Y:S02]  /*09b0*/  @!P1 LEA.HI.X.SX32 R33, R37, UR12, 0x1, P2 ;  /* 0x0000000c25219c11 */ /* 0x000fe400090f0eff */
[----:B------:R-:W-:-:S04]  /*09c0*/  @!P1 LEA R44, P2, R36, UR8, 0x1 ;  /* 0x00000008242c9c11 */ /* 0x000fc8000f8408ff */
[----:B------:R-:W-:Y:S02]  /*09d0*/  @!P1 LEA.HI.X R45, R36, UR9, R33, 0x1, P2 ;  /* 0x00000009242d9c11 */ /* 0x000fe400090f0c21 */
[----:B------:R-:W3:Y:S01]  /*09e0*/  @!P4 LDG.E.U16 R36, desc[UR10][R56.64] ;  /* 0x0000000a3824c981 */ /* 0x000ee2000c1e1500 */
[----:B--2---:R-:W-:-:S03]  /*09f0*/  @!P3 HADD2 R6, R39.H0_H0, R38.H0_H0 ;  /* 0x200000262706b230 */ /* 0x004fc60000000800 */
[----:B------:R-:W3:Y:S01]  /*0a00*/  @!P4 LDG.E.U16 R39, desc[UR10][R54.64] ;  /* 0x0000000a3627c981 */ /* 0x000ee2000c1e1500 */
[----:B------:R-:W-:Y:S02]  /*0a10*/  ULDC UR5, c[0x0][0x0] ;  /* 0x0000000000057ab9 */ /* 0x000fe40000000800 */
[----:B------:R-:W-:-:S05]  /*0a20*/  VIADD R40, R40, UR5 ;  /* 0x0000000528287c36 */ /* 0x000fca0008000000 */
[----:B------:R-:W-:-:S13]  /*0a30*/  ISETP.GE.AND P2, PT, R40, UR14, PT ;  /* 0x0000000e28007c0c */ /* 0x000fda000bf46270 */
[----:B------:R-:W0:Y:S02]  /*0a40*/  @!P2 LDC R33, c[0x0][RZ] ;  /* 0x00000000ff21ab82 */ /* 0x000e240000000800 */
[----:B0-----:R-:W-:-:S04]  /*0a50*/  @!P2 IADD3 R58, R33, R33, R0 ;  /* 0x00000021213aa210 */ /* 0x001fc80007ffe000 */
[----:B------:R-:W-:-:S04]  /*0a60*/  @!P2 IADD3 R58, R33, R58, R33 ;  /* 0x0000003a213aa210 */ /* 0x000fc80007ffe021 */
[----:B------:R-:W-:-:S04]  /*0a70*/  @!P2 IADD3 R58, R33, R58, R33 ;  /* 0x0000003a213aa210 */ /* 0x000fc80007ffe021 */
[----:B------:R-:W-:-:S04]  /*0a80*/  @!P2 IADD3 R58, R33, R58, R33 ;  /* 0x0000003a213aa210 */ /* 0x000fc80007ffe021 */
[----:B------:R-:W-:-:S05]  /*0a90*/  @!P2 IADD3 R58, R33, R58, R33 ;  /* 0x0000003a213aa210 */ /* 0x000fca0007ffe021 */
[----:B------:R-:W-:Y:S01]  /*0aa0*/  @!P2 IMAD.IADD R58, R58, 0x1, R33 ;  /* 0x000000013a3aa824 */ /* 0x000fe200078e0221 */
[----:B------:R-:W-:-:S04]  /*0ab0*/  P2R R14, PR, RZ, 0x8 ;  /* 0x00000008ff0e7803 */ /* 0x000fc80000000000 */
[----:B------:R-:W-:-:S04]  /*0ac0*/  @!P2 IADD3 R33, P3, R58, UR4, RZ ;  /* 0x000000043a21ac10 */ /* 0x000fc8000ff7e0ff */
[----:B------:R-:W-:Y:S02]  /*0ad0*/  @!P2 LEA.HI.X.SX32 R32, R58, UR12, 0x1, P3 ;  /* 0x0000000c3a20ac11 */ /* 0x000fe400098f0eff */
[C---:B------:R-:W-:Y:S01]  /*0ae0*/  @!P2 LEA R38, P3, R33.reuse, UR8, 0x1 ;  /* 0x000000082126ac11 */ /* 0x040fe2000f8608ff */
[----:B------:R-:W-:Y:S02]  /*0af0*/  ULDC UR5, c[0x0][0x0] ;  /* 0x0000000000057ab9 */ /* 0x000fe40000000800 */
[----:B------:R-:W-:Y:S02]  /*0b00*/  VIADD R40, R40, UR5 ;  /* 0x0000000528287c36 */ /* 0x000fe40008000000 */
[----:B---3--:R-:W-:Y:S01]  /*0b10*/  @!P4 HADD2 R7, R39.H0_H0, R36.H0_H0 ;  /* 0x200000242707c230 */ /* 0x008fe20000000800 */
[----:B------:R-:W-:Y:S01]  /*0b20*/  @!P2 LEA.HI.X R39, R33, UR9, R32, 0x1, P3 ;  /* 0x000000092127ac11 */ /* 0x000fe200098f0c20 */
[----:B------:R-:W2:Y:S01]  /*0b30*/  @!P6 LDG.E.U16 R36, desc[UR10][R42.64] ;  /* 0x0000000a2a24e981 */ /* 0x000ea2000c1e1500 */
[----:B------:R-:W0:Y:S02]  /*0b40*/  @!P6 LDC.64 R32, c[0x0][0x220] ;  /* 0x00008800ff20eb82 */ /* 0x000e240000000a00 */
[----:B0-----:R-:W-:-:S05]  /*0b50*/  @!P6 IMAD.WIDE R56, R31, 0x2, R32 ;  /* 0x000000021f38e825 */ /* 0x001fca00078e0220 */
[----:B------:R0:W2:Y:S01]  /*0b60*/  @!P6 LDG.E.U16 R33, desc[UR10][R56.64] ;  /* 0x0000000a3821e981 */ /* 0x0000a2000c1e1500 */
[----:B------:R-:W-:Y:S02]  /*0b70*/  ISETP.GE.AND P3, PT, R40, UR14, PT ;  /* 0x0000000e28007c0c */ /* 0x000fe4000bf66270 */
[----:B------:R-:W-:Y:S01]  /*0b80*/  P2R R15, PR, RZ, 0x10 ;  /* 0x00000010ff0f7803 */ /* 0x000fe20000000000 */
[----:B0-----:R-:W0:Y:S10]  /*0b90*/  @!P5 LDC.64 R56, c[0x0][0x220] ;  /* 0x00008800ff38db82 */ /* 0x001e340000000a00 */
[----:B------:R-:W3:Y:S08]  /*0ba0*/  @!P3 LDC R31, c[0x0][RZ] ;  /* 0x00000000ff1fbb82 */ /* 0x000ef00000000800 */
[----:B------:R-:W4:Y:S01]  /*0bb0*/  @!P3 LDC R54, c[0x0][RZ] ;  /* 0x00000000ff36bb82 */ /* 0x000f220000000800 */
[----:B---3--:R-:W-:-:S04]  /*0bc0*/  @!P3 IADD3 R32, R31, R31, R0 ;  /* 0x0000001f1f20b210 */ /* 0x008fc80007ffe000 */
[----:B------:R-:W-:-:S04]  /*0bd0*/  @!P3 IADD3 R32, R31, R32, R31 ;  /* 0x000000201f20b210 */ /* 0x000fc80007ffe01f */
[----:B------:R-:W-:-:S04]  /*0be0*/  @!P3 IADD3 R32, R31, R32, R31 ;  /* 0x000000201f20b210 */ /* 0x000fc80007ffe01f */
[----:B------:R-:W-:-:S04]  /*0bf0*/  @!P3 IADD3 R32, R31, R32, R31 ;  /* 0x000000201f20b210 */ /* 0x000fc80007ffe01f */
[----:B------:R-:W-:-:S04]  /*0c00*/  @!P3 IADD3 R32, R31, R32, R31 ;  /* 0x000000201f20b210 */ /* 0x000fc80007ffe01f */
[----:B----4-:R-:W-:Y:S01]  /*0c10*/  @!P3 IADD3 R54, R54, R32, R31 ;  /* 0x000000203636b210 */ /* 0x010fe20007ffe01f */
[----:B------:R-:W-:-:S03]  /*0c20*/  ULDC UR5, c[0x0][0x0] ;  /* 0x0000000000057ab9 */ /* 0x000fc60000000800 */
[----:B------:R-:W-:Y:S01]  /*0c30*/  @!P3 IADD3 R32, P4, R54, UR4, RZ ;  /* 0x000000043620bc10 */ /* 0x000fe2000ff9e0ff */
[----:B------:R-:W-:-:S03]  /*0c40*/  VIADD R40, R40, UR5 ;  /* 0x0000000528287c36 */ /* 0x000fc60008000000 */
[----:B------:R-:W-:Y:S02]  /*0c50*/  @!P3 LEA.HI.X.SX32 R31, R54, UR12, 0x1, P4 ;  /* 0x0000000c361fbc11 */ /* 0x000fe4000a0f0eff */
[----:B------:R-:W-:-:S04]  /*0c60*/  @!P3 LEA R42, P4, R32, UR8, 0x1 ;  /* 0x00000008202abc11 */ /* 0x000fc8000f8808ff */
[----:B------:R-:W-:Y:S02]  /*0c70*/  @!P3 LEA.HI.X R43, R32, UR9, R31, 0x1, P4 ;  /* 0x00000009202bbc11 */ /* 0x000fe4000a0f0c1f */
[----:B------:R-:W-:Y:S01]  /*0c80*/  ISETP.GE.AND P4, PT, R40, UR14, PT ;  /* 0x0000000e28007c0c */ /* 0x000fe2000bf86270 */
[----:B0-----:R-:W-:Y:S01]  /*0c90*/  @!P5 IMAD.WIDE R56, R34, 0x2, R56 ;  /* 0x000000022238d825 */ /* 0x001fe200078e0238 */
[----:B------:R0:W3:Y:S04]  /*0ca0*/  @!P5 LDG.E.U16 R31, desc[UR10][R52.64] ;  /* 0x0000000a341fd981 */ /* 0x0000e8000c1e1500 */
[----:B------:R1:W4:Y:S01]  /*0cb0*/  @!P0 LDG.E.U16 R32, desc[UR10][R50.64] ;  /* 0x0000000a32208981 */ /* 0x000322000c1e1500 */
[----:B------:R-:W-:-:S03]  /*0cc0*/  P2R R17, PR, RZ, 0x20 ;  /* 0x00000020ff117803 */ /* 0x000fc60000000000 */
[----:B------:R-:W5:Y:S01]  /*0cd0*/  @!P2 LDG.E.U16 R34, desc[UR10][R38.64] ;  /* 0x0000000a2622a981 */ /* 0x000f62000c1e1500 */
[----:B0-----:R-:W0:Y:S08]  /*0ce0*/  @!P1 LDC.64 R52, c[0x0][0x220] ;  /* 0x00008800ff349b82 */ /* 0x001e300000000a00 */
[----:B------:R-:W0:Y:S01]  /*0cf0*/  @!P4 LDC R41, c[0x0][RZ] ;  /* 0x00000000ff29cb82 */ /* 0x000e220000000800 */
[----:B-1----:R-:W-:Y:S01]  /*0d00*/  @!P0 IMAD.WIDE R50, R35, 0x2, R60 ;  /* 0x0000000223328825 */ /* 0x002fe200078e023c */
[----:B------:R-:W-:-:S03]  /*0d10*/  ULDC UR5, c[0x0][0x0] ;  /* 0x0000000000057ab9 */ /* 0x000fc60000000800 */
[----:B------:R-:W-:Y:S01]  /*0d20*/  VIADD R40, R40, UR5 ;  /* 0x0000000528287c36 */ /* 0x000fe20008000000 */
[----:B------:R-:W-:Y:S01]  /*0d30*/  P2R R16, PR, RZ, 0x40 ;  /* 0x00000040ff107803 */ /* 0x000fe20000000000 */
[----:B------:R-:W4:Y:S01]  /*0d40*/  @!P0 LDG.E.U16 R39, desc[UR10][R50.64] ;  /* 0x0000000a32278981 */ /* 0x000f22000c1e1500 */
[----:B--2---:R-:W-:-:S03]  /*0d50*/  @!P6 HADD2 R8, R36.H0_H0, R33.H0_H0 ;  /* 0x200000212408e230 */ /* 0x004fc60000000800 */
[----:B------:R0:W3:Y:S04]  /*0d60*/  @!P5 LDG.E.U16 R36, desc[UR10][R56.64] ;  /* 0x0000000a3824d981 */ /* 0x0000e8000c1e1500 */
[----:B------:R1:W2:Y:S01]  /*0d70*/  @!P1 LDG.E.U16 R33, desc[UR10][R44.64] ;  /* 0x0000000a2c219981 */ /* 0x0002a2000c1e1500 */
[----:B0-----:R-:W-:-:S04]  /*0d80*/  @!P4 IADD3 R56, R41, R41, R0 ;  /* 0x000000292938c210 */ /* 0x001fc80007ffe000 */
[----:B------:R-:W-:-:S04]  /*0d90*/  @!P4 IADD3 R56, R41, R56, R41 ;  /* 0x000000382938c210 */ /* 0x000fc80007ffe029 */
[----:B-1----:R-:W-:-:S04]  /*0da0*/  @!P4 IADD3 R44, R41, R56, R41 ;  /* 0x00000038292cc210 */ /* 0x002fc80007ffe029 */
[----:B------:R-:W-:-:S04]  /*0db0*/  @!P4 IADD3 R44, R41, R44, R41 ;  /* 0x0000002c292cc210 */ /* 0x000fc80007ffe029 */
[----:B------:R-:W-:-:S04]  /*0dc0*/  @!P4 IADD3 R44, R41, R44, R41 ;  /* 0x0000002c292cc210 */ /* 0x000fc80007ffe029 */
[----:B------:R-:W-:-:S05]  /*0dd0*/  @!P4 IADD3 R44, R41, R44, R41 ;  /* 0x0000002c292cc210 */ /* 0x000fca0007ffe029 */
[----:B------:R-:W-:Y:S02]  /*0de0*/  @!P4 IMAD.IADD R35, R44, 0x1, R41 ;  /* 0x000000012c23c824 */ /* 0x000fe400078e0229 */
[----:B------:R-:W-:Y:S02]  /*0df0*/  @!P1 IMAD.WIDE R44, R37, 0x2, R52 ;  /* 0x00000002252c9825 */ /* 0x000fe400078e0234 */
[----:B------:R-:W0:Y:S01]  /*0e00*/  @!P2 LDC.64 R52, c[0x0][0x220] ;  /* 0x00008800ff34ab82 */ /* 0x000e220000000a00 */
[----:B------:R-:W-:-:S04]  /*0e10*/  @!P4 IADD3 R38, P5, R35, UR4, RZ ;  /* 0x000000042326cc10 */ /* 0x000fc8000ffbe0ff */
[----:B------:R-:W-:Y:S02]  /*0e20*/  @!P4 LEA.HI.X.SX32 R37, R35, UR12, 0x1, P5 ;  /* 0x0000000c2325cc11 */ /* 0x000fe4000a8f0eff */
[----:B------:R-:W-:-:S04]  /*0e30*/  @!P4 LEA R56, P5, R38, UR8, 0x1 ;  /* 0x000000082638cc11 */ /* 0x000fc8000f8a08ff */
[----:B------:R-:W-:Y:S02]  /*0e40*/  @!P4 LEA.HI.X R57, R38, UR9, R37, 0x1, P5 ;  /* 0x000000092639cc11 */ /* 0x000fe4000a8f0c25 */
[----:B------:R-:W-:Y:S01]  /*0e50*/  ISETP.GE.AND P5, PT, R40, UR14, PT ;  /* 0x0000000e28007c0c */ /* 0x000fe2000bfa6270 */
[----:B------:R1:W2:Y:S04]  /*0e60*/  @!P1 LDG.E.U16 R38, desc[UR10][R44.64] ;  /* 0x0000000a2c269981 */ /* 0x0002a8000c1e1500 */
[----:B------:R-:W5:Y:S01]  /*0e70*/  @!P3 LDG.E.U16 R37, desc[UR10][R42.64] ;  /* 0x0000000a2a25b981 */ /* 0x000f62000c1e1500 */
[----:B0-----:R-:W-:Y:S02]  /*0e80*/  @!P2 IMAD.WIDE R58, R58, 0x2, R52 ;  /* 0x000000023a3aa825 */ /* 0x001fe400078e0234 */
[----:B------:R-:W0:Y:S01]  /*0e90*/  @!P3 LDC.64 R52, c[0x0][0x220] ;  /* 0x00008800ff34bb82 */ /* 0x000e220000000a00 */
[----:B------:R4:W5:Y:S04]  /*0ea0*/  @!P4 LDG.E.U16 R42, desc[UR10][R56.64] ;  /* 0x0000000a382ac981 */ /* 0x000968000c1e1500 */
[----:B------:R-:W5:Y:S03]  /*0eb0*/  @!P2 LDG.E.U16 R43, desc[UR10][R58.64] ;  /* 0x0000000a3a2ba981 */ /* 0x000f66000c1e1500 */
[----:B------:R-:W1:Y:S01]  /*0ec0*/  @!P5 LDC R41, c[0x0][RZ] ;  /* 0x00000000ff29db82 */ /* 0x000e620000000800 */
[----:B0-----:R-:W-:-:S05]  /*0ed0*/  @!P3 IMAD.WIDE R54, R54, 0x2, R52 ;  /* 0x000000023636b825 */ /* 0x001fca00078e0234 */
[----:B------:R0:W5:Y:S01]  /*0ee0*/  @!P3 LDG.E.U16 R44, desc[UR10][R54.64] ;  /* 0x0000000a362cb981 */ /* 0x000162000c1e1500 */
[----:B-1----:R-:W-:-:S04]  /*0ef0*/  @!P5 IADD3 R52, R41, R41, R0 ;  /* 0x000000292934d210 */ /* 0x002fc80007ffe000 */
[C-C-:B------:R-:W-:Y:S02]  /*0f00*/  @!P5 IADD3 R45, R41.reuse, R52, R41.reuse ;  /* 0x00000034292dd210 */ /* 0x140fe40007ffe029 */
[----:B------:R-:W4:Y:S02]  /*0f10*/  @!P4 LDC.64 R52, c[0x0][0x220] ;  /* 0x00008800ff34cb82 */ /* 0x000f240000000a00 */
[----:B------:R-:W-:-:S04]  /*0f20*/  @!P5 IADD3 R45, R41, R45, R41 ;  /* 0x0000002d292dd210 */ /* 0x000fc80007ffe029 */
[----:B------:R-:W-:-:S04]  /*0f30*/  @!P5 IADD3 R45, R41, R45, R41 ;  /* 0x0000002d292dd210 */ /* 0x000fc80007ffe029 */
[----:B------:R-:W-:-:S04]  /*0f40*/  @!P5 IADD3 R45, R41, R45, R41 ;  /* 0x0000002d292dd210 */ /* 0x000fc80007ffe029 */
[----:B------:R-:W-:-:S04]  /*0f50*/  @!P5 IADD3 R45, R41, R45, R41 ;  /* 0x0000002d292dd210 */ /* 0x000fc80007ffe029 */
[----:B------:R-:W-:Y:S01]  /*0f60*/  @!P5 IADD3 R45, R41, R45, R41 ;  /* 0x0000002d292dd210 */ /* 0x000fe20007ffe029 */
[----:B----4-:R-:W-:-:S03]  /*0f70*/  @!P4 IMAD.WIDE R56, R35, 0x2, R52 ;  /* 0x000000022338c825 */ /* 0x010fc600078e0234 */
[----:B------:R-:W-:-:S04]  /*0f80*/  @!P5 IADD3 R52, P6, R45, UR4, RZ ;  /* 0x000000042d34dc10 */ /* 0x000fc8000ffde0ff */
[----:B------:R-:W-:Y:S01]  /*0f90*/  @!P5 LEA.HI.X.SX32 R35, R45, UR12, 0x1, P6 ;  /* 0x0000000c2d23dc11 */ /* 0x000fe2000b0f0eff */
[----:B------:R-:W4:Y:S01]  /*0fa0*/  @!P4 LDG.E.U16 R57, desc[UR10][R56.64] ;  /* 0x0000000a3839c981 */ /* 0x000f22000c1e1500 */
[----:B0-----:R-:W-:-:S04]  /*0fb0*/  @!P5 LEA R54, P6, R52, UR8, 0x1 ;  /* 0x000000083436dc11 */ /* 0x001fc8000f8c08ff */
[----:B------:R-:W-:Y:S02]  /*0fc0*/  @!P5 LEA.HI.X R55, R52, UR9, R35, 0x1, P6 ;  /* 0x000000093437dc11 */ /* 0x000fe4000b0f0c23 */
[----:B------:R-:W0:Y:S03]  /*0fd0*/  @!P5 LDC.64 R52, c[0x0][0x220] ;  /* 0x00008800ff34db82 */ /* 0x000e260000000a00 */
[----:B------:R-:W4:Y:S01]  /*0fe0*/  @!P5 LDG.E.U16 R54, desc[UR10][R54.64] ;  /* 0x0000000a3636d981 */ /* 0x000f22000c1e1500 */
[----:B0-----:R-:W-:-:S05]  /*0ff0*/  @!P5 IMAD.WIDE R52, R45, 0x2, R52 ;  /* 0x000000022d34d825 */ /* 0x001fca00078e0234 */
[----:B------:R-:W4:Y:S01]  /*1000*/  @!P5 LDG.E.U16 R35, desc[UR10][R52.64] ;  /* 0x0000000a3423d981 */ /* 0x000f22000c1e1500 */
[----:B------:R-:W-:Y:S02]  /*1010*/  P2R R50, PR, RZ, 0x1 ;  /* 0x00000001ff327803 */ /* 0x000fe40000000000 */
[----:B------:R-:W-:Y:S02]  /*1020*/  ISETP.GE.AND P6, PT, R30, UR14, PT ;  /* 0x0000000e1e007c0c */ /* 0x000fe4000bfc6270 */
[----:B------:R-:W-:Y:S02]  /*1030*/  ISETP.GE.AND P0, PT, R0, UR14, PT ;  /* 0x0000000e00007c0c */ /* 0x000fe4000bf06270 */
[----:B------:R-:W-:Y:S02]  /*1040*/  P2R R49, PR, RZ, 0x2 ;  /* 0x00000002ff317803 */ /* 0x000fe40000000000 */
[----:B------:R-:W-:Y:S02]  /*1050*/  ISETP.GE.AND P1, PT, R47, UR14, PT ;  /* 0x0000000e2f007c0c */ /* 0x000fe4000bf26270 */
[----:B------:R-:W-:-:S02]  /*1060*/  P2R R51, PR, RZ, 0x4 ;  /* 0x00000004ff337803 */ /* 0x000fc40000000000 */
[----:B------:R-:W-:Y:S01]  /*1070*/  ISETP.GE.AND P2, PT, R27, UR14, PT ;  /* 0x0000000e1b007c0c */ /* 0x000fe2000bf46270 */
[----:B------:R-:W-:Y:S02]  /*1080*/  ULDC UR5, c[0x0][0x0] ;  /* 0x0000000000057ab9 */ /* 0x000fe40000000800 */
[----:B------:R-:W-:Y:S01]  /*1090*/  VIADD R40, R40, UR5 ;  /* 0x0000000528287c36 */ /* 0x000fe20008000000 */
[----:B------:R-:W-:Y:S01]  /*10a0*/  BSSY B0, `(.L_x_413) ;  /* 0x0000047000007945 */ /* 0x000fe20003800000 */
[----:B---3--:R-:W-:Y:S02]  /*10b0*/  @!P6 HADD2 R18, R31.H0_H0, R36.H0_H0 ;  /* 0x200000241f12e230 */ /* 0x008fe40000000800 */
[----:B------:R-:W-:Y:S02]  /*10c0*/  @!P0 HADD2.F32 R31, -RZ, R25.H0_H0 ;  /* 0x20000019ff1f8230 */ /* 0x000fe40000004100 */
[----:B------:R-:W-:-:S03]  /*10d0*/  IMAD.MOV.U32 R36, RZ, RZ, RZ ;  /* 0x000000ffff247224 */ /* 0x000fc600078e00ff */
[----:B------:R-:W-:Y:S01]  /*10e0*/  @!P0 FADD.FTZ R36, RZ, R31 ;  /* 0x0000001fff248221 */ /* 0x000fe20000010000 */
        /* <DEDUP_REMOVED lines=8> */
[----:B------:R-:W-:-:S07]  /*1170*/  @!P1 FADD.FTZ R36, R36, R31 ;  /* 0x0000001f24249221 */ /* 0x000fce0000010000 */
[----:B------:R-:W-:-:S05]  /*1180*/  @!P0 HADD2.F32 R31, -RZ, R5.H0_H0 ;  /* 0x20000005ff1f8230 */ /* 0x000fca0000004100 */
[----:B------:R-:W-:Y:S01]  /*1190*/  @!P0 FADD.FTZ R36, R36, R31 ;  /* 0x0000001f24248221 */ /* 0x000fe20000010000 */
[----:B------:R-:W-:Y:S01]  /*11a0*/  ISETP.GE.AND P0, PT, R28, UR14, PT ;  /* 0x0000000e1c007c0c */ /* 0x000fe2000bf06270 */
[----:B------:R-:W-:Y:S01]  /*11b0*/  @!P2 HADD2.F32 R31, -RZ, R6.H0_H0 ;  /* 0x20000006ff1fa230 */ /* 0x000fe20000004100 */
[----:B------:R-:W-:-:S04]  /*11c0*/  ISETP.GE.AND P1, PT, R29, UR14, PT ;  /* 0x0000000e1d007c0c */ /* 0x000fc8000bf26270 */
[----:B------:R-:W-:-:S07]  /*11d0*/  @!P2 FADD.FTZ R36, R36, R31 ;  /* 0x0000001f2424a221 */ /* 0x000fce0000010000 */
[----:B------:R-:W-:-:S05]  /*11e0*/  @!P0 HADD2.F32 R31, -RZ, R7.H0_H0 ;  /* 0x20000007ff1f8230 */ /* 0x000fca0000004100 */
[----:B------:R-:W-:Y:S01]  /*11f0*/  @!P0 FADD.FTZ R36, R36, R31 ;  /* 0x0000001f24248221 */ /* 0x000fe20000010000 */
[----:B------:R-:W-:Y:S01]  /*1200*/  @!P1 HADD2.F32 R31, -RZ, R8.H0_H0 ;  /* 0x20000008ff1f9230 */ /* 0x000fe20000004100 */
[----:B------:R-:W-:-:S04]  /*1210*/  ISETP.NE.AND P0, PT, R50, RZ, PT ;  /* 0x000000ff3200720c */ /* 0x000fc80003f05270 */
[----:B------:R-:W-:Y:S01]  /*1220*/  @!P1 FADD.FTZ R36, R36, R31 ;  /* 0x0000001f24249221 */ /* 0x000fe20000010000 */
[----:B------:R-:W-:Y:S02]  /*1230*/  ISETP.NE.AND P1, PT, R49, RZ, PT ;  /* 0x000000ff3100720c */ /* 0x000fe40003f25270 */
[----:B------:R-:W-:-:S06]  /*1240*/  ISETP.NE.AND P2, PT, R51, RZ, PT ;  /* 0x000000ff3300720c */ /* 0x000fcc0003f45270 */
[----:B------:R-:W-:Y:S02]  /*1250*/  @!P0 HADD2 R19, R32.H0_H0, R39.H0_H0 ;  /* 0x2000002720138230 */ /* 0x000fe40000000800 */
[----:B------:R-:W-:-:S03]  /*1260*/  @!P6 HADD2.F32 R39, -RZ, R18.H0_H0 ;  /* 0x20000012ff27e230 */ /* 0x000fc60000004100 */
[----:B--2---:R-:W-:Y:S02]  /*1270*/  @!P1 HADD2 R20, R33.H0_H0, R38.H0_H0 ;  /* 0x2000002621149230 */ /* 0x004fe40000000800 */
[----:B------:R-:W-:Y:S02]  /*1280*/  @!P0 HADD2.F32 R31, -RZ, R19.H0_H0 ;  /* 0x20000013ff1f8230 */ /* 0x000fe40000004100 */
[----:B------:R-:W-:Y:S01]  /*1290*/  @!P6 FADD.FTZ R36, R36, R39 ;  /* 0x000000272424e221 */ /* 0x000fe20000010000 */
[----:B-----5:R-:W-:Y:S02]  /*12a0*/  @!P2 HADD2 R21, R34.H0_H0, R43.H0_H0 ;  /* 0x2000002b2215a230 */ /* 0x020fe40000000800 */
[----:B------:R-:W-:Y:S02]  /*12b0*/  @!P1 HADD2.F32 R33, -RZ, R20.H0_H0 ;  /* 0x20000014ff219230 */ /* 0x000fe40000004100 */
[----:B------:R-:W-:Y:S01]  /*12c0*/  @!P0 FADD.FTZ R36, R36, R31 ;  /* 0x0000001f24248221 */ /* 0x000fe20000010000 */
[----:B------:R-:W-:-:S02]  /*12d0*/  @!P2 HADD2.F32 R31, -RZ, R21.H0_H0 ;  /* 0x20000015ff1fa230 */ /* 0x000fc40000004100 */
[----:B------:R-:W-:Y:S02]  /*12e0*/  @!P3 HADD2 R24, R37.H0_H0, R44.H0_H0 ;  /* 0x2000002c2518b230 */ /* 0x000fe40000000800 */
[----:B------:R-:W-:Y:S01]  /*12f0*/  @!P1 FADD.FTZ R36, R36, R33 ;  /* 0x0000002124249221 */ /* 0x000fe20000010000 */
[----:B------:R-:W-:Y:S02]  /*1300*/  ISETP.GE.AND P6, PT, R40, UR14, PT ;  /* 0x0000000e28007c0c */ /* 0x000fe4000bfc6270 */
[----:B------:R-:W-:Y:S02]  /*1310*/  @!P3 HADD2.F32 R33, -RZ, R24.H0_H0 ;  /* 0x20000018ff21b230 */ /* 0x000fe40000004100 */
[----:B------:R-:W-:-:S04]  /*1320*/  @!P2 FADD.FTZ R36, R36, R31 ;  /* 0x0000001f2424a221 */ /* 0x000fc80000010000 */
[----:B------:R-:W-:Y:S01]  /*1330*/  @!P3 FADD.FTZ R36, R36, R33 ;  /* 0x000000212424b221 */ /* 0x000fe20000010000 */
[----:B----4-:R-:W-:-:S05]  /*1340*/  @!P4 HADD2 R9, R42.H0_H0, R57.H0_H0 ;  /* 0x200000392a09c230 */ /* 0x010fca0000000800 */
[----:B------:R-:W-:-:S05]  /*1350*/  @!P4 HADD2.F32 R31, -RZ, R9.H0_H0 ;  /* 0x20000009ff1fc230 */ /* 0x000fca0000004100 */
[----:B------:R-:W-:Y:S01]  /*1360*/  @!P4 FADD.FTZ R36, R36, R31 ;  /* 0x0000001f2424c221 */ /* 0x000fe20000010000 */
[----:B------:R-:W-:Y:S01]  /*1370*/  P2R R31, PR, RZ, 0x40 ;  /* 0x00000040ff1f7803 */ /* 0x000fe20000000000 */
[----:B------:R-:W-:-:S05]  /*1380*/  @!P5 HADD2 R10, R54.H0_H0, R35.H0_H0 ;  /* 0x20000023360ad230 */ /* 0x000fca0000000800 */
[----:B------:R-:W-:-:S05]  /*1390*/  @!P5 HADD2.F32 R33, -RZ, R10.H0_H0 ;  /* 0x2000000aff21d230 */ /* 0x000fca0000004100 */
[----:B------:R-:W-:Y:S01]  /*13a0*/  @!P5 FADD.FTZ R36, R36, R33 ;  /* 0x000000212424d221 */ /* 0x000fe20000010000 */
[----:B------:R-:W-:Y:S06]  /*13b0*/  @P6 BRA `(.L_x_414) ;  /* 0x0000000000546947 */ /* 0x000fec0003800000 */
[----:B------:R-:W0:Y:S01]  /*13c0*/  LDC R33, c[0x0][RZ] ;  /* 0x00000000ff217b82 */ /* 0x000e220000000800 */
[----:B------:R-:W-:Y:S01]  /*13d0*/  ULDC UR5, c[0x0][0x0] ;  /* 0x0000000000057ab9 */ /* 0x000fe20000000800 */
[----:B0-----:R-:W-:-:S04]  /*13e0*/  IADD3 R32, R33, R33, R0 ;  /* 0x0000002121207210 */ /* 0x001fc80007ffe000 */
[----:B------:R-:W-:-:S04]  /*13f0*/  IADD3 R32, R33, R32, R33 ;  /* 0x0000002021207210 */ /* 0x000fc80007ffe021 */
[----:B------:R-:W-:-:S04]  /*1400*/  IADD3 R32, R33, R32, R33 ;  /* 0x0000002021207210 */ /* 0x000fc80007ffe021 */
[----:B------:R-:W-:-:S04]  /*1410*/  IADD3 R32, R33, R32, R33 ;  /* 0x0000002021207210 */ /* 0x000fc80007ffe021 */
[----:B------:R-:W-:-:S04]  /*1420*/  IADD3 R32, R33, R32, R33 ;  /* 0x0000002021207210 */ /* 0x000fc80007ffe021 */
[----:B------:R-:W-:-:S04]  /*1430*/  IADD3 R32, R33, R32, R33 ;  /* 0x0000002021207210 */ /* 0x000fc80007ffe021 */
[----:B------:R-:W-:-:S05]  /*1440*/  IADD3 R32, R33, R32, R33 ;  /* 0x0000002021207210 */ /* 0x000fca0007ffe021 */
[----:B------:R-:W-:-:S05]  /*1450*/  VIADD R37, R32, UR5 ;  /* 0x0000000520257c36 */ /* 0x000fca0008000000 */
[----:B------:R-:W-:-:S04]  /*1460*/  IADD3 R32, P6, R37, UR4, RZ ;  /* 0x0000000425207c10 */ /* 0x000fc8000ffde0ff */
[----:B------:R-:W-:Y:S02]  /*1470*/  LEA.HI.X.SX32 R33, R37, UR12, 0x1, P6 ;  /* 0x0000000c25217c11 */ /* 0x000fe4000b0f0eff */
[----:B------:R-:W-:-:S04]  /*1480*/  LEA R34, P6, R32, UR8, 0x1 ;  /* 0x0000000820227c11 */ /* 0x000fc8000f8c08ff */
[----:B------:R-:W-:Y:S02]  /*1490*/  LEA.HI.X R35, R32, UR9, R33, 0x1, P6 ;  /* 0x0000000920237c11 */ /* 0x000fe4000b0f0c21 */
[----:B------:R-:W0:Y:S03]  /*14a0*/  LDC.64 R32, c[0x0][0x220] ;  /* 0x00008800ff207b82 */ /* 0x000e260000000a00 */
[----:B------:R-:W2:Y:S01]  /*14b0*/  LDG.E.U16 R34, desc[UR10][R34.64] ;  /* 0x0000000a22227981 */ /* 0x000ea2000c1e1500 */
[----:B0-----:R-:W-:-:S06]  /*14c0*/  IMAD.WIDE R32, R37, 0x2, R32 ;  /* 0x0000000225207825 */ /* 0x001fcc00078e0220 */
[----:B------:R-:W2:Y:S02]  /*14d0*/  LDG.E.U16 R33, desc[UR10][R32.64] ;  /* 0x0000000a20217981 */ /* 0x000ea4000c1e1500 */
[----:B--2---:R-:W-:-:S05]  /*14e0*/  HADD2 R33, R34.H0_H0, R33.H0_H0 ;  /* 0x2000002122217230 */ /* 0x004fca0000000800 */
[----:B------:R-:W-:-:S05]  /*14f0*/  HADD2.F32 R37, -RZ, R33.H0_H0 ;  /* 0x20000021ff257230 */ /* 0x000fca0000004100 */
[----:B------:R-:W-:-:S07]  /*1500*/  FADD.FTZ R36, R36, R37 ;  /* 0x0000002524247221 */ /* 0x000fce0000010000 */
.L_x_414:
[----:B------:R-:W-:Y:S05]  /*1510*/  BSYNC B0 ;  /* 0x0000000000007941 */ /* 0x000fea0003800000 */
.L_x_413:
[----:B------:R-:W0:Y:S01]  /*1520*/  SHFL.BFLY PT, R35, R36, 0x10, 0x1f ;  /* 0x0e001f0024237f89 */ /* 0x000e2200000e0000 */
[----:B------:R-:W1:Y:S01]  /*1530*/  S2UR UR7, SR_CgaCtaId ;  /* 0x00000000000779c3 */ /* 0x000e620000008800 */
[----:B------:R-:W-:Y:S01]  /*1540*/  UMOV UR5, 0x400 ;  /* 0x0000040000057882 */ /* 0x000fe20000000000 */
[----:B------:R-:W-:Y:S01]  /*1550*/  ULDC UR13, c[0x0][0x0] ;  /* 0x00000000000d7ab9 */ /* 0x000fe20000000800 */
[----:B------:R-:W-:Y:S01]  /*1560*/  UIADD3 UR6, UR5, 0x8, URZ ;  /* 0x0000000805067890 */ /* 0x000fe2000fffe03f */
[----:B------:R-:W-:Y:S01]  /*1570*/  P2R R39, PR, RZ, 0x8 ;  /* 0x00000008ff277803 */ /* 0x000fe20000000000 */
[----:B------:R-:W-:Y:S01]  /*1580*/  BSSY B0, `(.L_x_415) ;  /* 0x00000b9000007945 */ /* 0x000fe20003800000 */
[----:B------:R-:W-:Y:S02]  /*1590*/  ISETP.NE.AND P3, PT, R0, RZ, PT ;  /* 0x000000ff0000720c */ /* 0x000fe40003f65270 */
[----:B------:R-:W-:Y:S02]  /*15a0*/  P2R R38, PR, RZ, 0x10 ;  /* 0x00000010ff267803 */ /* 0x000fe40000000000 */
[----:B------:R-:W-:-:S02]  /*15b0*/  ISETP.GE.AND P4, PT, R46, UR14, PT ;  /* 0x0000000e2e007c0c */ /* 0x000fc4000bf86270 */
[----:B------:R-:W-:Y:S02]  /*15c0*/  P2R R37, PR, RZ, 0x20 ;  /* 0x00000020ff257803 */ /* 0x000fe40000000000 */
[----:B------:R-:W-:-:S05]  /*15d0*/  ISETP.GE.AND P5, PT, R22, UR14, PT ;  /* 0x0000000e16007c0c */ /* 0x000fca000bfa6270 */
[----:B------:R-:W-:Y:S01]  /*15e0*/  @!P3 I2FP.F32.S32 R45, UR14 ;  /* 0x0000000e002dbc45 */ /* 0x000fe20008201400 */
[----:B0-----:R-:W-:Y:S01]  /*15f0*/  FADD.FTZ R35, R35, R36 ;  /* 0x0000002423237221 */ /* 0x001fe20000010000 */
[----:B-1----:R-:W-:Y:S01]  /*1600*/  ULEA UR6, UR7, UR6, 0x18 ;  /* 0x0000000607067291 */ /* 0x002fe2000f8ec03f */
[----:B------:R-:W-:-:S03]  /*1610*/  IMAD.MOV.U32 R36, RZ, RZ, RZ ;  /* 0x000000ffff247224 */ /* 0x000fc600078e00ff */
[----:B------:R-:W0:Y:S01]  /*1620*/  @!P3 MUFU.RCP R45, R45 ;  /* 0x0000002d002db308 */ /* 0x000e220000001000 */
[----:B------:R-:W-:Y:S01]  /*1630*/  ULEA UR5, UR7, UR5, 0x18 ;  /* 0x0000000507057291 */ /* 0x000fe2000f8ec03f */
[----:B------:R-:W1:Y:S01]  /*1640*/  SHFL.BFLY PT, R32, R35, 0x8, 0x1f ;  /* 0x0d001f0023207f89 */ /* 0x000e6200000e0000 */
[----:B------:R-:W-:Y:S01]  /*1650*/  @!P5 HADD2.F32 R22, -RZ, R4.H0_H0 ;  /* 0x20000004ff16d230 */ /* 0x000fe20000004100 */
[----:B------:R-:W-:Y:S01]  /*1660*/  ULDC UR7, c[0x0][0x0] ;  /* 0x0000000000077ab9 */ /* 0x000fe20000000800 */
[----:B-1----:R-:W-:-:S05]  /*1670*/  FADD.FTZ R34, R35, R32 ;  /* 0x0000002023227221 */ /* 0x002fca0000010000 */
[----:B------:R-:W1:Y:S02]  /*1680*/  SHFL.BFLY PT, R41, R34, 0x4, 0x1f ;  /* 0x0c801f0022297f89 */ /* 0x000e6400000e0000 */
[----:B-1----:R-:W-:Y:S01]  /*1690*/  FADD.FTZ R41, R34, R41 ;  /* 0x0000002922297221 */ /* 0x002fe20000010000 */
[----:B------:R-:W-:-:S04]  /*16a0*/  I2FP.F32.U32 R34, UR13 ;  /* 0x0000000d00227c45 */ /* 0x000fc80008201000 */
[----:B------:R-:W1:Y:S02]  /*16b0*/  SHFL.BFLY PT, R32, R41, 0x2, 0x1f ;  /* 0x0c401f0029207f89 */ /* 0x000e6400000e0000 */
[----:B-1----:R-:W-:Y:S01]  /*16c0*/  FADD.FTZ R42, R41, R32 ;  /* 0x00000020292a7221 */ /* 0x002fe20000010000 */
[----:B------:R-:W-:Y:S01]  /*16d0*/  LOP3.LUT P6, R32, R0, 0x1f, RZ, 0xc0, !PT ;  /* 0x0000001f00207812 */ /* 0x000fe200078cc0ff */
[----:B------:R-:W-:Y:S01]  /*16e0*/  FMUL.FTZ R41, R34, 0.03125 ;  /* 0x3d00000022297820 */ /* 0x000fe20000410000 */
[----:B------:R-:W-:Y:S02]  /*16f0*/  I2FP.F32.U32 R34, R0 ;  /* 0x0000000000227245 */ /* 0x000fe40000201000 */
[----:B------:R-:W1:Y:S01]  /*1700*/  SHFL.BFLY PT, R43, R42, 0x1, 0x1f ;  /* 0x0c201f002a2b7f89 */ /* 0x000e6200000e0000 */
[----:B------:R-:W-:-:S08]  /*1710*/  LEA R32, R32, UR6, 0x2 ;  /* 0x0000000620207c11 */ /* 0x000fd0000f8e10ff */
[----:B------:R-:W-:-:S04]  /*1720*/  @!P6 SHF.R.U32.HI R35, RZ, 0x3, R0 ;  /* 0x00000003ff23e819 */ /* 0x000fc80000011600 */
[----:B------:R-:W-:Y:S01]  /*1730*/  @!P6 LOP3.LUT R35, R35, 0x1ffffffc, RZ, 0xc0, !PT ;  /* 0x1ffffffc2323e812 */ /* 0x000fe200078ec0ff */
[----:B-1----:R-:W-:-:S05]  /*1740*/  FADD.FTZ R44, R42, R43 ;  /* 0x0000002b2a2c7221 */ /* 0x002fca0000010000 */
[----:B------:R-:W-:Y:S01]  /*1750*/  @!P6 STS [R35+UR6], R44 ;  /* 0x0000002c2300e988 */ /* 0x000fe20008000806 */
[----:B------:R-:W-:Y:S01]  /*1760*/  BAR.SYNC.DEFER_BLOCKING 0x0 ;  /* 0x0000000000007b1d */ /* 0x000fe20000010000 */
[----:B------:R-:W-:-:S13]  /*1770*/  FSETP.GT.FTZ.AND P6, PT, R41, R34, PT ;  /* 0x000000222900720b */ /* 0x000fda0003fd4000 */
[----:B------:R-:W1:Y:S01]  /*1780*/  @P6 LDS R36, [R32] ;  /* 0x0000000020246984 */ /* 0x000e620000000800 */
[----:B------:R-:W-:-:S03]  /*1790*/  ISETP.GE.AND P6, PT, R0, UR14, PT ;  /* 0x0000000e00007c0c */ /* 0x000fc6000bfc6270 */
[----:B-1----:R-:W1:Y:S02]  /*17a0*/  SHFL.BFLY PT, R41, R36, 0x10, 0x1f ;  /* 0x0e001f0024297f89 */ /* 0x002e6400000e0000 */
[----:B-1----:R-:W-:Y:S01]  /*17b0*/  FADD.FTZ R41, R41, R36 ;  /* 0x0000002429297221 */ /* 0x002fe20000010000 */
[----:B------:R-:W-:-:S04]  /*17c0*/  IMAD.MOV.U32 R36, RZ, RZ, RZ ;  /* 0x000000ffff247224 */ /* 0x000fc800078e00ff */
[----:B------:R-:W1:Y:S02]  /*17d0*/  SHFL.BFLY PT, R42, R41, 0x8, 0x1f ;  /* 0x0d001f00292a7f89 */ /* 0x000e6400000e0000 */
[----:B-1----:R-:W-:-:S05]  /*17e0*/  FADD.FTZ R42, R41, R42 ;  /* 0x0000002a292a7221 */ /* 0x002fca0000010000 */
[----:B------:R-:W1:Y:S02]  /*17f0*/  SHFL.BFLY PT, R35, R42, 0x4, 0x1f ;  /* 0x0c801f002a237f89 */ /* 0x000e6400000e0000 */
[----:B-1----:R-:W-:-:S05]  /*1800*/  FADD.FTZ R35, R42, R35 ;  /* 0x000000232a237221 */ /* 0x002fca0000010000 */
[----:B------:R-:W1:Y:S02]  /*1810*/  SHFL.BFLY PT, R44, R35, 0x2, 0x1f ;  /* 0x0c401f00232c7f89 */ /* 0x000e6400000e0000 */
[----:B-1----:R-:W-:-:S05]  /*1820*/  FADD.FTZ R44, R35, R44 ;  /* 0x0000002c232c7221 */ /* 0x002fca0000010000 */
[----:B------:R-:W1:Y:S02]  /*1830*/  SHFL.BFLY PT, R43, R44, 0x1, 0x1f ;  /* 0x0c201f002c2b7f89 */ /* 0x000e6400000e0000 */
[----:B-1----:R-:W-:Y:S01]  /*1840*/  FADD.FTZ R32, R44, R43 ;  /* 0x0000002b2c207221 */ /* 0x002fe20000010000 */
[----:B------:R-:W-:-:S03]  /*1850*/  @!P4 HADD2.F32 R44, -RZ, R3.H0_H0 ;  /* 0x20000003ff2cc230 */ /* 0x000fc60000004100 */
[----:B0-----:R-:W-:Y:S01]  /*1860*/  @!P3 FMUL.FTZ R41, R32, R45 ;  /* 0x0000002d2029b220 */ /* 0x001fe20000410000 */
[----:B------:R-:W-:-:S04]  /*1870*/  @!P6 HADD2.F32 R32, -RZ, R25.H0_H0 ;  /* 0x20000019ff20e230 */ /* 0x000fc80000004100 */
[----:B------:R-:W-:Y:S01]  /*1880*/  @!P3 STS [UR5], R41 ;  /* 0x00000029ff00b988 */ /* 0x000fe20008000805 */
[----:B------:R-:W-:Y:S01]  /*1890*/  BAR.SYNC.DEFER_BLOCKING 0x0 ;  /* 0x0000000000007b1d */ /* 0x000fe20000010000 */
[----:B------:R-:W-:-:S13]  /*18a0*/  ISETP.GE.AND P3, PT, R47, UR14, PT ;  /* 0x0000000e2f007c0c */ /* 0x000fda000bf66270 */
[----:B------:R-:W-:Y:S01]  /*18b0*/  @!P3 HADD2.F32 R42, -RZ, R2.H0_H0 ;  /* 0x20000002ff2ab230 */ /* 0x000fe20000004100 */
[----:B------:R-:W0:Y:S02]  /*18c0*/  LDS R35, [UR5] ;  /* 0x00000005ff237984 */ /* 0x000e240008000800 */
[--C-:B0-----:R-:W-:Y:S02]  /*18d0*/  @!P6 FADD.FTZ R32, R32, -R35.reuse ;  /* 0x800000232020e221 */ /* 0x101fe40000010000 */
[--C-:B------:R-:W-:Y:S02]  /*18e0*/  @!P3 FADD.FTZ R43, R42, -R35.reuse ;  /* 0x800000232a2bb221 */ /* 0x100fe40000010000 */
[----:B------:R-:W-:Y:S01]  /*18f0*/  @!P6 FFMA.FTZ R36, R32, R32, RZ ;  /* 0x000000202024e223 */ /* 0x000fe200000100ff */
[----:B------:R-:W-:Y:S01]  /*1900*/  ISETP.GE.AND P6, PT, R23, UR14, PT ;  /* 0x0000000e17007c0c */ /* 0x000fe2000bfc6270 */
[--C-:B------:R-:W-:Y:S02]  /*1910*/  @!P4 FADD.FTZ R23, R44, -R35.reuse ;  /* 0x800000232c17c221 */ /* 0x100fe40000010000 */
[----:B------:R-:W-:Y:S01]  /*1920*/  @!P3 FFMA.FTZ R36, R43, R43, R36 ;  /* 0x0000002b2b24b223 */ /* 0x000fe20000010024 */
[----:B------:R-:W-:Y:S01]  /*1930*/  ISETP.GE.AND P3, PT, R27, UR14, PT ;  /* 0x0000000e1b007c0c */ /* 0x000fe2000bf66270 */
[----:B------:R-:W-:-:S02]  /*1940*/  @!P5 FADD.FTZ R27, R22, -R35 ;  /* 0x80000023161bd221 */ /* 0x000fc40000010000 */
[----:B------:R-:W-:Y:S01]  /*1950*/  @!P4 FFMA.FTZ R36, R23, R23, R36 ;  /* 0x000000171724c223 */ /* 0x000fe20000010024 */
[----:B------:R-:W-:-:S03]  /*1960*/  ISETP.GE.AND P4, PT, R28, UR14, PT ;  /* 0x0000000e1c007c0c */ /* 0x000fc6000bf86270 */
[----:B------:R-:W-:Y:S01]  /*1970*/  @!P5 FFMA.FTZ R36, R27, R27, R36 ;  /* 0x0000001b1b24d223 */ /* 0x000fe20000010024 */
[----:B------:R-:W-:Y:S01]  /*1980*/  ISETP.GE.AND P5, PT, R29, UR14, PT ;  /* 0x0000000e1d007c0c */ /* 0x000fe2000bfa6270 */
[----:B------:R-:W-:Y:S01]  /*1990*/  @!P6 HADD2.F32 R32, -RZ, R5.H0_H0 ;  /* 0x20000005ff20e230 */ /* 0x000fe20000004100 */
[----:B------:R-:W-:-:S03]  /*19a0*/  P2R R29, PR, RZ, 0x1 ;  /* 0x00000001ff1d7803 */ /* 0x000fc60000000000 */
[----:B------:R-:W-:Y:S02]  /*19b0*/  @!P3 HADD2.F32 R22, -RZ, R6.H0_H0 ;  /* 0x20000006ff16b230 */ /* 0x000fe40000004100 */
[--C-:B------:R-:W-:Y:S02]  /*19c0*/  @!P6 FADD.FTZ R23, R32, -R35.reuse ;  /* 0x800000232017e221 */ /* 0x100fe40000010000 */
[----:B------:R-:W-:Y:S02]  /*19d0*/  @!P4 HADD2.F32 R28, -RZ, R7.H0_H0 ;  /* 0x20000007ff1cc230 */ /* 0x000fe40000004100 */
[----:B------:R-:W-:Y:S01]  /*19e0*/  @!P6 FFMA.FTZ R36, R23, R23, R36 ;  /* 0x000000171724e223 */ /* 0x000fe20000010024 */
[----:B------:R-:W-:Y:S01]  /*19f0*/  ISETP.GE.AND P6, PT, R30, UR14, PT ;  /* 0x0000000e1e007c0c */ /* 0x000fe2000bfc6270 */
[--C-:B------:R-:W-:Y:S01]  /*1a00*/  @!P3 FADD.FTZ R27, R22, -R35.reuse ;  /* 0x80000023161bb221 */ /* 0x100fe20000010000 */
[----:B------:R-:W-:Y:S02]  /*1a10*/  @!P5 HADD2.F32 R22, -RZ, R8.H0_H0 ;  /* 0x20000008ff16d230 */ /* 0x000fe40000004100 */
[--C-:B------:R-:W-:Y:S01]  /*1a20*/  @!P4 FADD.FTZ R23, R28, -R35.reuse ;  /* 0x800000231c17c221 */ /* 0x100fe20000010000 */
[----:B------:R-:W-:Y:S01]  /*1a30*/  @!P3 FFMA.FTZ R36, R27, R27, R36 ;  /* 0x0000001b1b24b223 */ /* 0x000fe20000010024 */
[----:B------:R-:W-:Y:S01]  /*1a40*/  ISETP.NE.AND P3, PT, R39, RZ, PT ;  /* 0x000000ff2700720c */ /* 0x000fe20003f65270 */
[----:B------:R-:W-:Y:S01]  /*1a50*/  @!P5 FADD.FTZ R27, R22, -R35 ;  /* 0x80000023161bd221 */ /* 0x000fe20000010000 */
[----:B------:R-:W-:-:S02]  /*1a60*/  @!P0 HADD2.F32 R22, -RZ, R19.H0_H0 ;  /* 0x20000013ff168230 */ /* 0x000fc40000004100 */
[----:B------:R-:W-:Y:S01]  /*1a70*/  @!P4 FFMA.FTZ R36, R23, R23, R36 ;  /* 0x000000171724c223 */ /* 0x000fe20000010024 */
[----:B------:R-:W-:Y:S02]  /*1a80*/  ISETP.NE.AND P4, PT, R38, RZ, PT ;  /* 0x000000ff2600720c */ /* 0x000fe40003f85270 */
[----:B------:R-:W-:Y:S02]  /*1a90*/  @!P6 HADD2.F32 R28, -RZ, R18.H0_H0 ;  /* 0x20000012ff1ce230 */ /* 0x000fe40000004100 */
[----:B------:R-:W-:Y:S01]  /*1aa0*/  @!P5 FFMA.FTZ R36, R27, R27, R36 ;  /* 0x0000001b1b24d223 */ /* 0x000fe20000010024 */
[--C-:B------:R-:W-:Y:S01]  /*1ab0*/  @!P0 FADD.FTZ R27, R22, -R35.reuse ;  /* 0x80000023161b8221 */ /* 0x100fe20000010000 */
[----:B------:R-:W-:Y:S01]  /*1ac0*/  ISETP.NE.AND P5, PT, R37, RZ, PT ;  /* 0x000000ff2500720c */ /* 0x000fe20003fa5270 */
[----:B------:R-:W-:Y:S02]  /*1ad0*/  @!P2 HADD2.F32 R22, -RZ, R21.H0_H0 ;  /* 0x20000015ff16a230 */ /* 0x000fe40000004100 */
[----:B------:R-:W-:Y:S01]  /*1ae0*/  @!P6 FADD.FTZ R23, R28, -R35 ;  /* 0x800000231c17e221 */ /* 0x000fe20000010000 */
[----:B------:R-:W-:-:S03]  /*1af0*/  @!P1 HADD2.F32 R28, -RZ, R20.H0_H0 ;  /* 0x20000014ff1c9230 */ /* 0x000fc60000004100 */
[----:B------:R-:W-:Y:S01]  /*1b00*/  @!P6 FFMA.FTZ R36, R23, R23, R36 ;  /* 0x000000171724e223 */ /* 0x000fe20000010024 */
[----:B------:R-:W-:Y:S01]  /*1b10*/  ISETP.GE.AND P6, PT, R40, UR14, PT ;  /* 0x0000000e28007c0c */ /* 0x000fe2000bfc6270 */
[--C-:B------:R-:W-:Y:S01]  /*1b20*/  @!P1 FADD.FTZ R23, R28, -R35.reuse ;  /* 0x800000231c179221 */ /* 0x100fe20000010000 */
[----:B------:R-:W-:Y:S02]  /*1b30*/  @!P3 HADD2.F32 R28, -RZ, R24.H0_H0 ;  /* 0x20000018ff1cb230 */ /* 0x000fe40000004100 */
[----:B------:R-:W-:Y:S01]  /*1b40*/  @!P0 FFMA.FTZ R36, R27, R27, R36 ;  /* 0x0000001b1b248223 */ /* 0x000fe20000010024 */
[--C-:B------:R-:W-:Y:S01]  /*1b50*/  @!P2 FADD.FTZ R27, R22, -R35.reuse ;  /* 0x80000023161ba221 */ /* 0x100fe20000010000 */
[----:B------:R-:W-:Y:S01]  /*1b60*/  @!P4 HADD2.F32 R22, -RZ, R9.H0_H0 ;  /* 0x20000009ff16c230 */ /* 0x000fe20000004100 */
[----:B------:R-:W-:Y:S01]  /*1b70*/  ISETP.NE.AND P0, PT, R0, RZ, PT ;  /* 0x000000ff0000720c */ /* 0x000fe20003f05270 */
[----:B------:R-:W-:Y:S01]  /*1b80*/  @!P1 FFMA.FTZ R36, R23, R23, R36 ;  /* 0x0000001717249223 */ /* 0x000fe20000010024 */
[----:B------:R-:W-:Y:S01]  /*1b90*/  @!P3 FADD.FTZ R23, R28, -R35 ;  /* 0x800000231c17b221 */ /* 0x000fe20000010000 */
[----:B------:R-:W-:-:S02]  /*1ba0*/  @!P5 HADD2.F32 R28, -RZ, R10.H0_H0 ;  /* 0x2000000aff1cd230 */ /* 0x000fc40000004100 */
[----:B------:R-:W-:Y:S01]  /*1bb0*/  @!P2 FFMA.FTZ R36, R27, R27, R36 ;  /* 0x0000001b1b24a223 */ /* 0x000fe20000010024 */
[--C-:B------:R-:W-:Y:S01]  /*1bc0*/  @!P4 FADD.FTZ R27, R22, -R35.reuse ;  /* 0x80000023161bc221 */ /* 0x100fe20000010000 */
[----:B------:R-:W-:Y:S02]  /*1bd0*/  @!P6 HADD2.F32 R22, -RZ, R33.H0_H0 ;  /* 0x20000021ff16e230 */ /* 0x000fe40000004100 */
[----:B------:R-:W-:Y:S01]  /*1be0*/  @!P3 FFMA.FTZ R36, R23, R23, R36 ;  /* 0x000000171724b223 */ /* 0x000fe20000010024 */
[--C-:B------:R-:W-:Y:S02]  /*1bf0*/  @!P5 FADD.FTZ R23, R28, -R35.reuse ;  /* 0x800000231c17d221 */ /* 0x100fe40000010000 */
[----:B------:R-:W-:Y:S01]  /*1c00*/  @!P6 FADD.FTZ R35, R22, -R35 ;  /* 0x800000231623e221 */ /* 0x000fe20000010000 */
[----:B------:R-:W-:Y:S01]  /*1c10*/  @!P4 FFMA.FTZ R36, R27, R27, R36 ;  /* 0x0000001b1b24c223 */ /* 0x000fe20000010024 */
[----:B------:R-:W0:Y:S03]  /*1c20*/  @!P0 LDC R32, c[0x0][0x238] ;  /* 0x00008e00ff208b82 */ /* 0x000e260000000800 */
[----:B------:R-:W-:-:S04]  /*1c30*/  @!P5 FFMA.FTZ R36, R23, R23, R36 ;  /* 0x000000171724d223 */ /* 0x000fc80000010024 */
[----:B------:R-:W-:Y:S01]  /*1c40*/  @!P6 FFMA.FTZ R36, R35, R35, R36 ;  /* 0x000000232324e223 */ /* 0x000fe20000010024 */
[----:B------:R-:W-:-:S04]  /*1c50*/  LOP3.LUT P6, RZ, R0, 0x1f, RZ, 0xc0, !PT ;  /* 0x0000001f00ff7812 */ /* 0x000fc800078cc0ff */
[----:B------:R-:W1:Y:S09]  /*1c60*/  SHFL.BFLY PT, R23, R36, 0x10, 0x1f ;  /* 0x0e001f0024177f89 */ /* 0x000e7200000e0000 */
[----:B------:R-:W-:-:S04]  /*1c70*/  @!P6 SHF.R.U32.HI R30, RZ, 0x3, R0 ;  /* 0x00000003ff1ee819 */ /* 0x000fc80000011600 */
[----:B------:R-:W-:Y:S01]  /*1c80*/  @!P6 LOP3.LUT R30, R30, 0x1ffffffc, RZ, 0xc0, !PT ;  /* 0x1ffffffc1e1ee812 */ /* 0x000fe200078ec0ff */
[----:B-1----:R-:W-:-:S05]  /*1c90*/  FADD.FTZ R23, R23, R36 ;  /* 0x0000002417177221 */ /* 0x002fca0000010000 */
[----:B------:R-:W1:Y:S02]  /*1ca0*/  SHFL.BFLY PT, R22, R23, 0x8, 0x1f ;  /* 0x0d001f0017167f89 */ /* 0x000e6400000e0000 */
[----:B-1----:R-:W-:-:S05]  /*1cb0*/  FADD.FTZ R22, R23, R22 ;  /* 0x0000001617167221 */ /* 0x002fca0000010000 */
[----:B------:R-:W1:Y:S02]  /*1cc0*/  SHFL.BFLY PT, R27, R22, 0x4, 0x1f ;  /* 0x0c801f00161b7f89 */ /* 0x000e6400000e0000 */
[----:B-1----:R-:W-:Y:S01]  /*1cd0*/  FADD.FTZ R27, R22, R27 ;  /* 0x0000001b161b7221 */ /* 0x002fe20000010000 */
[----:B------:R-:W-:-:S04]  /*1ce0*/  I2FP.F32.U32 R22, UR7 ;  /* 0x0000000700167c45 */ /* 0x000fc80008201000 */
[----:B------:R-:W1:Y:S01]  /*1cf0*/  SHFL.BFLY PT, R28, R27, 0x2, 0x1f ;  /* 0x0c401f001b1c7f89 */ /* 0x000e6200000e0000 */
[----:B------:R-:W-:Y:S01]  /*1d00*/  FMUL.FTZ R23, R22, 0.03125 ;  /* 0x3d00000016177820 */ /* 0x000fe20000410000 */
[----:B------:R-:W-:Y:S02]  /*1d10*/  IMAD.MOV.U32 R22, RZ, RZ, RZ ;  /* 0x000000ffff167224 */ /* 0x000fe400078e00ff */
[----:B-1----:R-:W-:-:S05]  /*1d20*/  FADD.FTZ R28, R27, R28 ;  /* 0x0000001c1b1c7221 */ /* 0x002fca0000010000 */
[----:B------:R-:W1:Y:S02]  /*1d30*/  SHFL.BFLY PT, R35, R28, 0x1, 0x1f ;  /* 0x0c201f001c237f89 */ /* 0x000e6400000e0000 */
[----:B-1----:R-:W-:-:S05]  /*1d40*/  FADD.FTZ R35, R28, R35 ;  /* 0x000000231c237221 */ /* 0x002fca0000010000 */
[----:B------:R-:W-:Y:S01]  /*1d50*/  @!P6 STS [R30+UR6], R35 ;  /* 0x000000231e00e988 */ /* 0x000fe20008000806 */
[----:B------:R-:W-:Y:S01]  /*1d60*/  BAR.SYNC.DEFER_BLOCKING 0x0 ;  /* 0x0000000000007b1d */ /* 0x000fe20000010000 */
[----:B------:R-:W-:-:S13]  /*1d70*/  FSETP.GT.FTZ.AND P6, PT, R23, R34, PT ;  /* 0x000000221700720b */ /* 0x000fda0003fd4000 */
[----:B------:R-:W-:-:S04]  /*1d80*/  @P6 LOP3.LUT R23, R0, 0x1f, RZ, 0xc0, !PT ;  /* 0x0000001f00176812 */ /* 0x000fc800078ec0ff */
[----:B------:R-:W-:-:S05]  /*1d90*/  @P6 LEA R23, R23, UR6, 0x2 ;  /* 0x0000000617176c11 */ /* 0x000fca000f8e10ff */
[----:B------:R1:W2:Y:S01]  /*1da0*/  @P6 LDS R22, [R23] ;  /* 0x0000000017166984 */ /* 0x0002a20000000800 */
[----:B------:R-:W-:Y:S02]  /*1db0*/  ISETP.NE.AND P6, PT, R48, RZ, PT ;  /* 0x000000ff3000720c */ /* 0x000fe40003fc5270 */
[----:B-1----:R-:W-:Y:S01]  /*1dc0*/  @!P0 I2FP.F32.S32 R23, UR14 ;  /* 0x0000000e00178c45 */ /* 0x002fe20008201400 */
[----:B--2---:R-:W1:Y:S02]  /*1dd0*/  SHFL.BFLY PT, R27, R22, 0x10, 0x1f ;  /* 0x0e001f00161b7f89 */ /* 0x004e6400000e0000 */
[----:B-1----:R-:W-:Y:S02]  /*1de0*/  FADD.FTZ R27, R27, R22 ;  /* 0x000000161b1b7221 */ /* 0x002fe40000010000 */
[----:B------:R-:W0:Y:S03]  /*1df0*/  @!P0 MUFU.RCP R22, R23 ;  /* 0x0000001700168308 */ /* 0x000e260000001000 */
[----:B------:R-:W1:Y:S02]  /*1e00*/  SHFL.BFLY PT, R28, R27, 0x8, 0x1f ;  /* 0x0d001f001b1c7f89 */ /* 0x000e6400000e0000 */
[----:B-1----:R-:W-:-:S05]  /*1e10*/  FADD.FTZ R28, R27, R28 ;  /* 0x0000001c1b1c7221 */ /* 0x002fca0000010000 */
[----:B------:R-:W1:Y:S02]  /*1e20*/  SHFL.BFLY PT, R35, R28, 0x4, 0x1f ;  /* 0x0c801f001c237f89 */ /* 0x000e6400000e0000 */
[----:B-1----:R-:W-:-:S05]  /*1e30*/  FADD.FTZ R35, R28, R35 ;  /* 0x000000231c237221 */ /* 0x002fca0000010000 */
[----:B------:R-:W1:Y:S02]  /*1e40*/  SHFL.BFLY PT, R30, R35, 0x2, 0x1f ;  /* 0x0c401f00231e7f89 */ /* 0x000e6400000e0000 */
[----:B-1----:R-:W-:-:S05]  /*1e50*/  FADD.FTZ R30, R35, R30 ;  /* 0x0000001e231e7221 */ /* 0x002fca0000010000 */
[----:B------:R-:W1:Y:S02]  /*1e60*/  SHFL.BFLY PT, R37, R30, 0x1, 0x1f ;  /* 0x0c201f001e257f89 */ /* 0x000e6400000e0000 */
[----:B-1----:R-:W-:-:S04]  /*1e70*/  FADD.FTZ R37, R30, R37 ;  /* 0x000000251e257221 */ /* 0x002fc80000010000 */
[----:B0-----:R-:W-:-:S06]  /*1e80*/  @!P0 FFMA.FTZ R22, R37, R22, R32 ;  /* 0x0000001625168223 */ /* 0x001fcc0000010020 */
[----:B------:R-:W0:Y:S02]  /*1e90*/  @!P0 MUFU.RSQ R22, R22 ;  /* 0x0000001600168308 */ /* 0x000e240000001400 */
[----:B0-----:R0:W-:Y:S01]  /*1ea0*/  @!P0 STS [UR5+0x4], R22 ;  /* 0x00000416ff008988 */ /* 0x0011e20008000805 */
[----:B------:R-:W-:Y:S01]  /*1eb0*/  BAR.SYNC.DEFER_BLOCKING 0x0 ;  /* 0x0000000000007b1d */ /* 0x000fe20000010000 */
[----:B------:R-:W-:-:S05]  /*1ec0*/  ISETP.NE.AND P0, PT, R29, RZ, PT ;  /* 0x000000ff1d00720c */ /* 0x000fca0003f05270 */
[----:B------:R-:W-:Y:S08]  /*1ed0*/  @P6 BRA `(.L_x_416) ;  /* 0x00000000008c6947 */ /* 0x000ff00003800000 */
[----:B------:R-:W-:Y:S01]  /*1ee0*/  SHF.R.S32.HI R23, RZ, 0x1f, R0 ;  /* 0x0000001fff177819 */ /* 0x000fe20000011400 */
[C---:B------:R-:W-:Y:S01]  /*1ef0*/  IMAD.SHL.U32 R36, R0.reuse, 0x2, RZ ;  /* 0x0000000200247824 */ /* 0x040fe200078e00ff */
[C---:B------:R-:W-:Y:S01]  /*1f00*/  IADD3 R28, P6, R0.reuse, UR4, RZ ;  /* 0x00000004001c7c10 */ /* 0x040fe2000ffde0ff */
[----:B------:R-:W-:Y:S01]  /*1f10*/  ULDC.64 UR6, c[0x0][0x228] ;  /* 0x00008a0000067ab9 */ /* 0x000fe20000000a00 */
[----:B0-----:R-:W-:Y:S02]  /*1f20*/  SHF.L.U64.HI R22, R0, 0x1, R23 ;  /* 0x0000000100167819 */ /* 0x001fe40000010217 */
[----:B------:R-:W-:Y:S02]  /*1f30*/  IADD3.X R27, R23, UR12, RZ, P6, !PT ;  /* 0x0000000c171b7c10 */ /* 0x000fe4000b7fe4ff */
[----:B------:R-:W-:-:S04]  /*1f40*/  IADD3 R38, P6, R36, UR6, RZ ;  /* 0x0000000624267c10 */ /* 0x000fc8000ffde0ff */
[----:B------:R-:W-:Y:S01]  /*1f50*/  IADD3.X R39, R22, UR7, RZ, P6, !PT ;  /* 0x0000000716277c10 */ /* 0x000fe2000b7fe4ff */
[----:B------:R-:W-:Y:S02]  /*1f60*/  ULDC.64 UR6, c[0x0][0x230] ;  /* 0x00008c0000067ab9 */ /* 0x000fe40000000a00 */
[----:B------:R-:W-:Y:S02]  /*1f70*/  IADD3 R36, P6, R36, UR6, RZ ;  /* 0x0000000624247c10 */ /* 0x000fe4000ffde0ff */
[----:B------:R-:W2:Y:S02]  /*1f80*/  LDG.E.U16 R38, desc[UR10][R38.64] ;  /* 0x0000000a26267981 */ /* 0x000ea4000c1e1500 */
[----:B------:R-:W-:Y:S01]  /*1f90*/  IADD3.X R37, R22, UR7, RZ, P6, !PT ;  /* 0x0000000716257c10 */ /* 0x000fe2000b7fe4ff */
[C---:B------:R-:W-:Y:S01]  /*1fa0*/  IMAD.SHL.U32 R22, R28.reuse, 0x2, RZ ;  /* 0x000000021c167824 */ /* 0x040fe200078e00ff */
[----:B------:R-:W-:Y:S01]  /*1fb0*/  ULDC.64 UR6, c[0x0][0x218] ;  /* 0x0000860000067ab9 */ /* 0x000fe20000000a00 */
[----:B------:R-:W-:-:S02]  /*1fc0*/  SHF.L.U64.HI R28, R28, 0x1, R27 ;  /* 0x000000011c1c7819 */ /* 0x000fc4000001021b */
[----:B------:R-:W3:Y:S01]  /*1fd0*/  LDG.E.U16 R36, desc[UR10][R36.64] ;  /* 0x0000000a24247981 */ /* 0x000ee2000c1e1500 */
[----:B------:R-:W-:-:S04]  /*1fe0*/  IADD3 R34, P6, R22, UR6, RZ ;  /* 0x0000000616227c10 */ /* 0x000fc8000ffde0ff */
[----:B------:R-:W-:Y:S02]  /*1ff0*/  IADD3.X R35, R28, UR7, RZ, P6, !PT ;  /* 0x000000071c237c10 */ /* 0x000fe4000b7fe4ff */
[----:B------:R-:W-:Y:S02]  /*2000*/  IADD3 RZ, P6, R22, UR8, RZ ;  /* 0x0000000816ff7c10 */ /* 0x000fe4000ffde0ff */
[----:B------:R-:W0:Y:S01]  /*2010*/  LDS.64 R22, [UR5] ;  /* 0x00000005ff167984 */ /* 0x000e220008000a00 */
[----:B------:R-:W-:Y:S01]  /*2020*/  HADD2.F32 R25, -RZ, R25.H0_H0 ;  /* 0x20000019ff197230 */ /* 0x000fe20000004100 */
[----:B------:R-:W-:Y:S02]  /*2030*/  IADD3.X R29, R28, UR9, RZ, P6, !PT ;  /* 0x000000091c1d7c10 */ /* 0x000fe4000b7fe4ff */
[----:B------:R-:W4:Y:S02]  /*2040*/  LDG.E.U16 R34, desc[UR10][R34.64] ;  /* 0x0000000a22227981 */ /* 0x000f24000c1e1500 */
[----:B0-----:R-:W-:-:S04]  /*2050*/  FADD.FTZ R22, R25, -R22 ;  /* 0x8000001619167221 */ /* 0x001fc80000010000 */
[----:B------:R-:W-:Y:S01]  /*2060*/  FMUL.FTZ R22, R22, R23 ;  /* 0x0000001716167220 */ /* 0x000fe20000410000 */
[----:B--2---:R-:W-:Y:S02]  /*2070*/  HADD2.F32 R25, -RZ, R38.H0_H0 ;  /* 0x20000026ff197230 */ /* 0x004fe40000004100 */
[----:B---3--:R-:W-:-:S05]  /*2080*/  HADD2.F32 R27, -RZ, R36.H0_H0 ;  /* 0x20000024ff1b7230 */ /* 0x008fca0000004100 */
[----:B------:R-:W-:Y:S01]  /*2090*/  FFMA.FTZ R22, R22, R25, R27 ;  /* 0x0000001916167223 */ /* 0x000fe2000001001b */
[----:B------:R-:W-:Y:S02]  /*20a0*/  VIADD R25, R0, UR4 ;  /* 0x0000000400197c36 */ /* 0x000fe40008000000 */
[----:B----4-:R-:W-:Y:S02]  /*20b0*/  HADD2.F32 R23, -RZ, R34.H0_H0 ;  /* 0x20000022ff177230 */ /* 0x010fe40000004100 */
[----:B------:R-:W-:-:S03]  /*20c0*/  IMAD.SHL.U32 R25, R25, 0x2, RZ ;  /* 0x0000000219197824 */ /* 0x000fc600078e00ff */
[----:B------:R-:W-:Y:S01]  /*20d0*/  FADD.FTZ R22, R22, R23 ;  /* 0x0000001716167221 */ /* 0x000fe20000010000 */
[----:B------:R-:W-:-:S04]  /*20e0*/  VIADD R28, R25, UR8 ;  /* 0x00000008191c7c36 */ /* 0x000fc80008000000 */
[----:B------:R-:W-:-:S05]  /*20f0*/  F2FP.F16.F32.PACK_AB R22, RZ, R22 ;  /* 0x00000016ff16723e */ /* 0x000fca00000000ff */
[----:B------:R1:W-:Y:S02]  /*2100*/  STG.E.U16 desc[UR10][R28.64], R22 ;  /* 0x000000161c007986 */ /* 0x0003e4000c10150a */
.L_x_416:
[----:B------:R-:W-:Y:S05]  /*2110*/  BSYNC B0 ;  /* 0x0000000000007941 */ /* 0x000fea0003800000 */
.L_x_415:
[----:B------:R-:W-:Y:S01]  /*2120*/  ISETP.NE.AND P6, PT, R26, RZ, PT ;  /* 0x000000ff1a00720c */ /* 0x000fe20003fc5270 */
[----:B------:R-:W-:-:S12]  /*2130*/  BSSY B0, `(.L_x_417) ;  /* 0x0000024000007945 */ /* 0x000fd80003800000 */
[----:B------:R-:W-:Y:S05]  /*2140*/  @P6 BRA `(.L_x_418) ;  /* 0x0000000000886947 */ /* 0x000fea0003800000 */
[----:B------:R-:W-:Y:S02]  /*2150*/  ULDC UR6, c[0x0][0x0] ;  /* 0x0000000000067ab9 */ /* 0x000fe40000000800 */
[----:B01----:R-:W-:Y:S01]  /*2160*/  VIADD R22, R0, UR6 ;  /* 0x0000000600167c36 */ /* 0x003fe20008000000 */
[----:B------:R-:W-:-:S03]  /*2170*/  ULDC.64 UR6, c[0x0][0x228] ;  /* 0x00008a0000067ab9 */ /* 0x000fc60000000a00 */
[C---:B------:R-:W-:Y:S01]  /*2180*/  IMAD.SHL.U32 R34, R22.reuse, 0x2, RZ ;  /* 0x0000000216227824 */ /* 0x040fe200078e00ff */
[----:B------:R-:W-:Y:S02]  /*2190*/  SHF.R.S32.HI R23, RZ, 0x1f, R22 ;  /* 0x0000001fff177819 */ /* 0x000fe40000011416 */
[C---:B------:R-:W-:Y:S02]  /*21a0*/  IADD3 R25, P6, R22.reuse, UR4, RZ ;  /* 0x0000000416197c10 */ /* 0x040fe4000ffde0ff */
[----:B------:R-:W-:Y:S02]  /*21b0*/  SHF.L.U64.HI R22, R22, 0x1, R23 ;  /* 0x0000000116167819 */ /* 0x000fe40000010217 */
[----:B------:R-:W-:Y:S01]  /*21c0*/  IADD3.X R28, R23, UR12, RZ, P6, !PT ;  /* 0x0000000c171c7c10 */ /* 0x000fe2000b7fe4ff */
[----:B------:R-:W-:Y:S01]  /*21d0*/  IMAD.SHL.U32 R26, R25, 0x2, RZ ;  /* 0x00000002191a7824 */ /* 0x000fe200078e00ff */
[----:B------:R-:W-:-:S04]  /*21e0*/  IADD3 R36, P6, R34, UR6, RZ ;  /* 0x0000000622247c10 */ /* 0x000fc8000ffde0ff */
[----:B------:R-:W-:Y:S01]  /*21f0*/  IADD3.X R37, R22, UR7, RZ, P6, !PT ;  /* 0x0000000716257c10 */ /* 0x000fe2000b7fe4ff */
[----:B------:R-:W-:Y:S02]  /*2200*/  ULDC.64 UR6, c[0x0][0x230] ;  /* 0x00008c0000067ab9 */ /* 0x000fe40000000a00 */
[----:B------:R-:W-:Y:S02]  /*2210*/  IADD3 R34, P6, R34, UR6, RZ ;  /* 0x0000000622227c10 */ /* 0x000fe4000ffde0ff */
[----:B------:R-:W2:Y:S02]  /*2220*/  LDG.E.U16 R36, desc[UR10][R36.64] ;  /* 0x0000000a24247981 */ /* 0x000ea4000c1e1500 */
[----:B------:R-:W-:Y:S01]  /*2230*/  IADD3.X R35, R22, UR7, RZ, P6, !PT ;  /* 0x0000000716237c10 */ /* 0x000fe2000b7fe4ff */
[----:B------:R-:W-:Y:S01]  /*2240*/  ULDC.64 UR6, c[0x0][0x218] ;  /* 0x0000860000067ab9 */ /* 0x000fe20000000a00 */
[----:B------:R-:W-:Y:S02]  /*2250*/  SHF.L.U64.HI R22, R25, 0x1, R28 ;  /* 0x0000000119167819 */ /* 0x000fe4000001021c */
[----:B------:R-:W-:Y:S01]  /*2260*/  IADD3 R28, P6, R26, UR6, RZ ;  /* 0x000000061a1c7c10 */ /* 0x000fe2000ffde0ff */
[----:B------:R-:W3:Y:S03]  /*2270*/  LDG.E.U16 R34, desc[UR10][R34.64] ;  /* 0x0000000a22227981 */ /* 0x000ee6000c1e1500 */
[----:B------:R-:W-:-:S02]  /*2280*/  IADD3.X R29, R22, UR7, RZ, P6, !PT ;  /* 0x00000007161d7c10 */ /* 0x000fc4000b7fe4ff */
[----:B------:R-:W-:-:S03]  /*2290*/  IADD3 R26, P6, R26, UR8, RZ ;  /* 0x000000081a1a7c10 */ /* 0x000fc6000ffde0ff */
[----:B------:R-:W4:Y:S01]  /*22a0*/  LDG.E.U16 R28, desc[UR10][R28.64] ;  /* 0x0000000a1c1c7981 */ /* 0x000f22000c1e1500 */
[----:B------:R-:W-:-:S03]  /*22b0*/  IADD3.X R27, R22, UR9, RZ, P6, !PT ;  /* 0x00000009161b7c10 */ /* 0x000fc6000b7fe4ff */
[----:B------:R-:W0:Y:S01]  /*22c0*/  LDS.64 R22, [UR5] ;  /* 0x00000005ff167984 */ /* 0x000e220008000a00 */
        /* <DEDUP_REMOVED lines=10> */
.L_x_418:
[----:B------:R-:W-:Y:S05]  /*2370*/  BSYNC B0 ;  /* 0x0000000000007941 */ /* 0x000fea0003800000 */
.L_x_417:
[----:B------:R-:W-:Y:S01]  /*2380*/  ISETP.NE.AND P6, PT, R11, RZ, PT ;  /* 0x000000ff0b00720c */ /* 0x000fe20003fc5270 */
[----:B------:R-:W-:-:S12]  /*2390*/  BSSY B0, `(.L_x_419) ;  /* 0x0000024000007945 */ /* 0x000fd80003800000 */
[----:B------:R-:W-:Y:S05]  /*23a0*/  @P6 BRA `(.L_x_420) ;  /* 0x0000000000886947 */ /* 0x000fea0003800000 */
[----:B------:R-:W3:Y:S01]  /*23b0*/  LDC R11, c[0x0][RZ] ;  /* 0x00000000ff0b7b82 */ /* 0x000ee20000000800 */
[----:B------:R-:W-:Y:S01]  /*23c0*/  ULDC.64 UR6, c[0x0][0x228] ;  /* 0x00008a0000067ab9 */ /* 0x000fe20000000a00 */
[----:B---3--:R-:W-:-:S04]  /*23d0*/  IADD3 R2, R11, R11, R0 ;  /* 0x0000000b0b027210 */ /* 0x008fc80007ffe000 */
[----:B------:R-:W-:Y:S01]  /*23e0*/  SHF.R.S32.HI R11, RZ, 0x1f, R2 ;  /* 0x0000001fff0b7819 */ /* 0x000fe20000011402 */
[C---:B------:R-:W-:Y:S01]  /*23f0*/  IMAD.SHL.U32 R34, R2.reuse, 0x2, RZ ;  /* 0x0000000202227824 */ /* 0x040fe200078e00ff */
[C---:B012---:R-:W-:Y:S02]  /*2400*/  IADD3 R22, P6, R2.reuse, UR4, RZ ;  /* 0x0000000402167c10 */ /* 0x047fe4000ffde0ff */
        /* <DEDUP_REMOVED lines=13> */
[----:B------:R-:W-:Y:S01]  /*24e0*/  IADD3.X R29, R2, UR7, RZ, P6, !PT ;  /* 0x00000007021d7c10 */ /* 0x000fe2000b7fe4ff */
[----:B------:R-:W0:Y:S01]  /*24f0*/  LDS.64 R22, [UR5] ;  /* 0x00000005ff167984 */ /* 0x000e220008000a00 */
[----:B------:R-:W-:Y:S01]  /*2500*/  HADD2.F32 R3, -RZ, R3.H0_H0 ;  /* 0x20000003ff037230 */ /* 0x000fe20000004100 */
[----:B------:R-:W-:-:S02]  /*2510*/  IADD3 R26, P6, R26, UR8, RZ ;  /* 0x000000081a1a7c10 */ /* 0x000fc4000ffde0ff */
[----:B------:R-:W4:Y:S02]  /*2520*/  LDG.E.U16 R28, desc[UR10][R28.64] ;  /* 0x0000000a1c1c7981 */ /* 0x000f24000c1e1500 */
[----:B------:R-:W-:Y:S01]  /*2530*/  IADD3.X R27, R2, UR9, RZ, P6, !PT ;  /* 0x00000009021b7c10 */ /* 0x000fe2000b7fe4ff */
        /* <DEDUP_REMOVED lines=9> */
.L_x_420:
[----:B------:R-:W-:Y:S05]  /*25d0*/  BSYNC B0 ;  /* 0x0000000000007941 */ /* 0x000fea0003800000 */
.L_x_419:
[----:B------:R-:W-:Y:S01]  /*25e0*/  ISETP.NE.AND P6, PT, R12, RZ, PT ;  /* 0x000000ff0c00720c */ /* 0x000fe20003fc5270 */
[----:B------:R-:W-:-:S12]  /*25f0*/  BSSY B0, `(.L_x_421) ;  /* 0x0000025000007945 */ /* 0x000fd80003800000 */
[----:B------:R-:W-:Y:S05]  /*2600*/  @P6 BRA `(.L_x_422) ;  /* 0x00000000008c6947 */ /* 0x000fea0003800000 */
[----:B------:R-:W3:Y:S01]  /*2610*/  LDC R3, c[0x0][RZ] ;  /* 0x00000000ff037b82 */ /* 0x000ee20000000800 */
[----:B------:R-:W-:Y:S01]  /*2620*/  ULDC.64 UR6, c[0x0][0x228] ;  /* 0x00008a0000067ab9 */ /* 0x000fe20000000a00 */
[----:B------:R-:W4:Y:S01]  /*2630*/  LDS.64 R34, [UR5] ;  /* 0x00000005ff227984 */ /* 0x000f220008000a00 */
[----:B---3--:R-:W-:-:S05]  /*2640*/  IADD3 R2, R3, R3, R0 ;  /* 0x0000000303027210 */ /* 0x008fca0007ffe000 */
[----:B------:R-:W-:-:S04]  /*2650*/  IMAD.IADD R2, R2, 0x1, R3 ;  /* 0x0000000102027824 */ /* 0x000fc800078e0203 */
[C---:B--2---:R-:W-:Y:S01]  /*2660*/  IMAD.SHL.U32 R26, R2.reuse, 0x2, RZ ;  /* 0x00000002021a7824 */ /* 0x044fe200078e00ff */
[----:B------:R-:W-:Y:S02]  /*2670*/  SHF.R.S32.HI R3, RZ, 0x1f, R2 ;  /* 0x0000001fff037819 */ /* 0x000fe40000011402 */
[C---:B------:R-:W-:Y:S02]  /*2680*/  IADD3 R11, P6, R2.reuse, UR4, RZ ;  /* 0x00000004020b7c10 */ /* 0x040fe4000ffde0ff */
[----:B------:R-:W-:Y:S02]  /*2690*/  SHF.L.U64.HI R2, R2, 0x1, R3 ;  /* 0x0000000102027819 */ /* 0x000fe40000010203 */
[----:B------:R-:W-:Y:S01]  /*26a0*/  IADD3.X R12, R3, UR12, RZ, P6, !PT ;  /* 0x0000000c030c7c10 */ /* 0x000fe2000b7fe4ff */
[C---:B01----:R-:W-:Y:S01]  /*26b0*/  IMAD.SHL.U32 R22, R11.reuse, 0x2, RZ ;  /* 0x000000020b167824 */ /* 0x043fe200078e00ff */
[----:B------:R-:W-:Y:S02]  /*26c0*/  IADD3 R28, P6, R26, UR6, RZ ;  /* 0x000000061a1c7c10 */ /* 0x000fe4000ffde0ff */
[----:B------:R-:W-:-:S02]  /*26d0*/  SHF.L.U64.HI R11, R11, 0x1, R12 ;  /* 0x000000010b0b7819 */ /* 0x000fc4000001020c */
[----:B------:R-:W-:Y:S01]  /*26e0*/  IADD3.X R29, R2, UR7, RZ, P6, !PT ;  /* 0x00000007021d7c10 */ /* 0x000fe2000b7fe4ff */
[----:B------:R-:W-:Y:S02]  /*26f0*/  ULDC.64 UR6, c[0x0][0x230] ;  /* 0x00008c0000067ab9 */ /* 0x000fe40000000a00 */
[----:B------:R-:W-:Y:S02]  /*2700*/  IADD3 R26, P6, R26, UR6, RZ ;  /* 0x000000061a1a7c10 */ /* 0x000fe4000ffde0ff */
[----:B------:R-:W2:Y:S02]  /*2710*/  LDG.E.U16 R28, desc[UR10][R28.64] ;  /* 0x0000000a1c1c7981 */ /* 0x000ea4000c1e1500 */
[----:B------:R-:W-:Y:S01]  /*2720*/  IADD3.X R27, R2, UR7, RZ, P6, !PT ;  /* 0x00000007021b7c10 */ /* 0x000fe2000b7fe4ff */
[----:B------:R-:W-:Y:S02]  /*2730*/  ULDC.64 UR6, c[0x0][0x218] ;  /* 0x0000860000067ab9 */ /* 0x000fe40000000a00 */
[----:B------:R-:W-:-:S02]  /*2740*/  IADD3 R2, P6, R22, UR6, RZ ;  /* 0x0000000616027c10 */ /* 0x000fc4000ffde0ff */
[----:B------:R-:W3:Y:S02]  /*2750*/  LDG.E.U16 R26, desc[UR10][R26.64] ;  /* 0x0000000a1a1a7981 */ /* 0x000ee4000c1e1500 */
[----:B------:R-:W-:Y:S02]  /*2760*/  IADD3.X R3, R11, UR7, RZ, P6, !PT ;  /* 0x000000070b037c10 */ /* 0x000fe4000b7fe4ff */
[----:B------:R-:W-:-:S03]  /*2770*/  IADD3 R22, P6, R22, UR8, RZ ;  /* 0x0000000816167c10 */ /* 0x000fc6000ffde0ff */
[----:B------:R-:W5:Y:S01]  /*2780*/  LDG.E.U16 R2, desc[UR10][R2.64] ;  /* 0x0000000a02027981 */ /* 0x000f62000c1e1500 */
[----:B------:R-:W-:Y:S01]  /*2790*/  IADD3.X R23, R11, UR9, RZ, P6, !PT ;  /* 0x000000090b177c10 */ /* 0x000fe2000b7fe4ff */
[----:B------:R-:W-:-:S05]  /*27a0*/  HADD2.F32 R11, -RZ, R4.H0_H0 ;  /* 0x20000004ff0b7230 */ /* 0x000fca0000004100 */
[----:B----4-:R-:W-:-:S04]  /*27b0*/  FADD.FTZ R34, R11, -R34 ;  /* 0x800000220b227221 */ /* 0x010fc80000010000 */
[----:B------:R-:W-:Y:S01]  /*27c0*/  FMUL.FTZ R34, R34, R35 ;  /* 0x0000002322227220 */ /* 0x000fe20000410000 */
[----:B--2---:R-:W-:Y:S02]  /*27d0*/  HADD2.F32 R11, -RZ, R28.H0_H0 ;  /* 0x2000001cff0b7230 */ /* 0x004fe40000004100 */
[----:B---3--:R-:W-:-:S05]  /*27e0*/  HADD2.F32 R25, -RZ, R26.H0_H0 ;  /* 0x2000001aff197230 */ /* 0x008fca0000004100 */
[----:B------:R-:W-:Y:S01]  /*27f0*/  FFMA.FTZ R11, R34, R11, R25 ;  /* 0x0000000b220b7223 */ /* 0x000fe20000010019 */
[----:B-----5:R-:W-:-:S05]  /*2800*/  HADD2.F32 R4, -RZ, R2.H0_H0 ;  /* 0x20000002ff047230 */ /* 0x020fca0000004100 */
[----:B------:R-:W-:-:S05]  /*2810*/  FADD.FTZ R4, R11, R4 ;  /* 0x000000040b047221 */ /* 0x000fca0000010000 */
[----:B------:R-:W-:-:S05]  /*2820*/  F2FP.F16.F32.PACK_AB R4, RZ, R4 ;  /* 0x00000004ff04723e */ /* 0x000fca00000000ff */
[----:B------:R4:W-:Y:S02]  /*2830*/  STG.E.U16 desc[UR10][R22.64], R4 ;  /* 0x0000000416007986 */ /* 0x0009e4000c10150a */
.L_x_422:
[----:B------:R-:W-:Y:S05]  /*2840*/  BSYNC B0 ;  /* 0x0000000000007941 */ /* 0x000fea0003800000 */
.L_x_421:
[----:B------:R-:W-:Y:S01]  /*2850*/  ISETP.NE.AND P6, PT, R13, RZ, PT ;  /* 0x000000ff0d00720c */ /* 0x000fe20003fc5270 */
[----:B------:R-:W-:-:S12]  /*2860*/  BSSY B0, `(.L_x_423) ;  /* 0x0000025000007945 */ /* 0x000fd80003800000 */
[----:B------:R-:W-:Y:S05]  /*2870*/  @P6 BRA `(.L_x_424) ;  /* 0x00000000008c6947 */ /* 0x000fea0003800000 */
[----:B------:R-:W5:Y:S01]  /*2880*/  LDC R3, c[0x0][RZ] ;  /* 0x00000000ff037b82 */ /* 0x000f620000000800 */
[----:B------:R-:W-:Y:S01]  /*2890*/  ULDC.64 UR6, c[0x0][0x228] ;  /* 0x00008a0000067ab9 */ /* 0x000fe20000000a00 */
[----:B--23--:R-:W2:Y:S01]  /*28a0*/  LDS.64 R26, [UR5] ;  /* 0x00000005ff1a7984 */ /* 0x00cea20008000a00 */
[----:B-----5:R-:W-:-:S04]  /*28b0*/  IADD3 R2, R3, R3, R0 ;  /* 0x0000000303027210 */ /* 0x020fc80007ffe000 */
[----:B------:R-:W-:-:S04]  /*28c0*/  IADD3 R2, R3, R2, R3 ;  /* 0x0000000203027210 */ /* 0x000fc80007ffe003 */
[----:B------:R-:W-:Y:S01]  /*28d0*/  SHF.R.S32.HI R3, RZ, 0x1f, R2 ;  /* 0x0000001fff037819 */ /* 0x000fe20000011402 */
[C---:B01--4-:R-:W-:Y:S01]  /*28e0*/  IMAD.SHL.U32 R22, R2.reuse, 0x2, RZ ;  /* 0x0000000202167824 */ /* 0x053fe200078e00ff */
[C---:B------:R-:W-:Y:S02]  /*28f0*/  IADD3 R4, P6, R2.reuse, UR4, RZ ;  /* 0x0000000402047c10 */ /* 0x040fe4000ffde0ff */
[----:B------:R-:W-:Y:S02]  /*2900*/  SHF.L.U64.HI R2, R2, 0x1, R3 ;  /* 0x0000000102027819 */ /* 0x000fe40000010203 */
[----:B------:R-:W-:Y:S02]  /*2910*/  IADD3.X R11, R3, UR12, RZ, P6, !PT ;  /* 0x0000000c030b7c10 */ /* 0x000fe4000b7fe4ff */
[----:B------:R-:W-:Y:S02]  /*2920*/  IADD3 R28, P6, R22, UR6, RZ ;  /* 0x00000006161c7c10 */ /* 0x000fe4000ffde0ff */
[----:B------:R-:W-:-:S02]  /*2930*/  SHF.L.U64.HI R3, R4, 0x1, R11 ;  /* 0x0000000104037819 */ /* 0x000fc4000001020b */
[----:B------:R-:W-:Y:S01]  /*2940*/  IADD3.X R29, R2, UR7, RZ, P6, !PT ;  /* 0x00000007021d7c10 */ /* 0x000fe2000b7fe4ff */
[----:B------:R-:W-:Y:S02]  /*2950*/  ULDC.64 UR6, c[0x0][0x230] ;  /* 0x00008c0000067ab9 */ /* 0x000fe40000000a00 */
[----:B------:R-:W-:Y:S02]  /*2960*/  IADD3 R22, P6, R22, UR6, RZ ;  /* 0x0000000616167c10 */ /* 0x000fe4000ffde0ff */
[----:B------:R-:W3:Y:S02]  /*2970*/  LDG.E.U16 R28, desc[UR10][R28.64] ;  /* 0x0000000a1c1c7981 */ /* 0x000ee4000c1e1500 */
[----:B------:R-:W-:Y:S01]  /*2980*/  IADD3.X R23, R2, UR7, RZ, P6, !PT ;  /* 0x0000000702177c10 */ /* 0x000fe2000b7fe4ff */
[----:B------:R-:W-:Y:S01]  /*2990*/  IMAD.SHL.U32 R2, R4, 0x2, RZ ;  /* 0x0000000204027824 */ /* 0x000fe200078e00ff */
[----:B------:R-:W-:-:S03]  /*29a0*/  ULDC.64 UR6, c[0x0][0x218] ;  /* 0x0000860000067ab9 */ /* 0x000fc60000000a00 */
[----:B------:R-:W4:Y:S01]  /*29b0*/  LDG.E.U16 R22, desc[UR10][R22.64] ;  /* 0x0000000a16167981 */ /* 0x000f22000c1e1500 */
[----:B------:R-:W-:-:S04]  /*29c0*/  IADD3 R12, P6, R2, UR6, RZ ;  /* 0x00000006020c7c10 */ /* 0x000fc8000ffde0ff */
[----:B------:R-:W-:Y:S01]  /*29d0*/  IADD3.X R13, R3, UR7, RZ, P6, !PT ;  /* 0x00000007030d7c10 */ /* 0x000fe2000b7fe4ff */
[----:B------:R-:W-:Y:S01]  /*29e0*/  HADD2.F32 R5, -RZ, R5.H0_H0 ;  /* 0x20000005ff057230 */ /* 0x000fe20000004100 */
[----:B------:R-:W-:-:S03]  /*29f0*/  IADD3 R2, P6, R2, UR8, RZ ;  /* 0x0000000802027c10 */ /* 0x000fc6000ffde0ff */
[----:B------:R-:W5:Y:S01]  /*2a00*/  LDG.E.U16 R12, desc[UR10][R12.64] ;  /* 0x0000000a0c0c7981 */ /* 0x000f62000c1e1500 */
[----:B--2---:R-:W-:Y:S01]  /*2a10*/  FADD.FTZ R26, R5, -R26 ;  /* 0x8000001a051a7221 */ /* 0x004fe20000010000 */
[----:B------:R-:W-:-:S03]  /*2a20*/  IADD3.X R3, R3, UR9, RZ, P6, !PT ;  /* 0x0000000903037c10 */ /* 0x000fc6000b7fe4ff */
[----:B------:R-:W-:Y:S01]  /*2a30*/  FMUL.FTZ R26, R26, R27 ;  /* 0x0000001b1a1a7220 */ /* 0x000fe20000410000 */
[----:B---3--:R-:W-:Y:S02]  /*2a40*/  HADD2.F32 R5, -RZ, R28.H0_H0 ;  /* 0x2000001cff057230 */ /* 0x008fe40000004100 */
[----:B----4-:R-:W-:-:S05]  /*2a50*/  HADD2.F32 R11, -RZ, R22.H0_H0 ;  /* 0x20000016ff0b7230 */ /* 0x010fca0000004100 */
[----:B------:R-:W-:Y:S01]  /*2a60*/  FFMA.FTZ R5, R26, R5, R11 ;  /* 0x000000051a057223 */ /* 0x000fe2000001000b */
[----:B-----5:R-:W-:-:S05]  /*2a70*/  HADD2.F32 R4, -RZ, R12.H0_H0 ;  /* 0x2000000cff047230 */ /* 0x020fca0000004100 */
[----:B------:R-:W-:-:S05]  /*2a80*/  FADD.FTZ R4, R5, R4 ;  /* 0x0000000405047221 */ /* 0x000fca0000010000 */
[----:B------:R-:W-:-:S05]  /*2a90*/  F2FP.F16.F32.PACK_AB R4, RZ, R4 ;  /* 0x00000004ff04723e */ /* 0x000fca00000000ff */
[----:B------:R0:W-:Y:S02]  /*2aa0*/  STG.E.U16 desc[UR10][R2.64], R4 ;  /* 0x0000000402007986 */ /* 0x0001e4000c10150a */
.L_x_424:
[----:B------:R-:W-:Y:S05]  /*2ab0*/  BSYNC B0 ;  /* 0x0000000000007941 */ /* 0x000fea0003800000 */
.L_x_423:
[----:B------:R-:W-:Y:S01]  /*2ac0*/  ISETP.NE.AND P6, PT, R14, RZ, PT ;  /* 0x000000ff0e00720c */ /* 0x000fe20003fc5270 */
[----:B------:R-:W-:-:S12]  /*2ad0*/  BSSY B0, `(.L_x_425) ;  /* 0x0000026000007945 */ /* 0x000fd80003800000 */
[----:B------:R-:W-:Y:S05]  /*2ae0*/  @P6 BRA `(.L_x_426) ;  /* 0x0000000000906947 */ /* 0x000fea0003800000 */
[----:B0-----:R-:W3:Y:S01]  /*2af0*/  LDC R3, c[0x0][RZ] ;  /* 0x00000000ff037b82 */ /* 0x001ee20000000800 */
[----:B------:R-:W-:Y:S01]  /*2b00*/  ULDC.64 UR6, c[0x0][0x228] ;  /* 0x00008a0000067ab9 */ /* 0x000fe20000000a00 */
[----:B---3--:R-:W-:-:S04]  /*2b10*/  IADD3 R2, R3, R3, R0 ;  /* 0x0000000303027210 */ /* 0x008fc80007ffe000 */
[----:B------:R-:W-:-:S05]  /*2b20*/  IADD3 R2, R3, R2, R3 ;  /* 0x0000000203027210 */ /* 0x000fca0007ffe003 */
[----:B------:R-:W-:-:S04]  /*2b30*/  IMAD.IADD R2, R2, 0x1, R3 ;  /* 0x0000000102027824 */ /* 0x000fc800078e0203 */
[C---:B-12-4-:R-:W-:Y:S01]  /*2b40*/  IMAD.SHL.U32 R22, R2.reuse, 0x2, RZ ;  /* 0x0000000202167824 */ /* 0x056fe200078e00ff */
[----:B------:R-:W-:Y:S02]  /*2b50*/  SHF.R.S32.HI R3, RZ, 0x1f, R2 ;  /* 0x0000001fff037819 */ /* 0x000fe40000011402 */
        /* <DEDUP_REMOVED lines=8> */
[----:B------:R-:W2:Y:S02]  /*2be0*/  LDG.E.U16 R12, desc[UR10][R12.64] ;  /* 0x0000000a0c0c7981 */ /* 0x000ea4000c1e1500 */
[----:B------:R-:W-:Y:S01]  /*2bf0*/  IADD3.X R23, R2, UR7, RZ, P6, !PT ;  /* 0x0000000702177c10 */ /* 0x000fe2000b7fe4ff */
[----:B------:R-:W-:Y:S01]  /*2c00*/  IMAD.SHL.U32 R2, R4, 0x2, RZ ;  /* 0x0000000204027824 */ /* 0x000fe200078e00ff */
[----:B------:R-:W-:Y:S01]  /*2c10*/  ULDC.64 UR6, c[0x0][0x218] ;  /* 0x0000860000067ab9 */ /* 0x000fe20000000a00 */
[----:B------:R-:W0:Y:S03]  /*2c20*/  LDS.64 R4, [UR5] ;  /* 0x00000005ff047984 */ /* 0x000e260008000a00 */
[C---:B------:R-:W-:Y:S01]  /*2c30*/  IADD3 R26, P6, R2.reuse, UR6, RZ ;  /* 0x00000006021a7c10 */ /* 0x040fe2000ffde0ff */
[----:B------:R-:W3:Y:S03]  /*2c40*/  LDG.E.U16 R22, desc[UR10][R22.64] ;  /* 0x0000000a16167981 */ /* 0x000ee6000c1e1500 */
[----:B------:R-:W-:Y:S01]  /*2c50*/  IADD3.X R27, R3, UR7, RZ, P6, !PT ;  /* 0x00000007031b7c10 */ /* 0x000fe2000b7fe4ff */
[----:B------:R-:W-:Y:S01]  /*2c60*/  HADD2.F32 R11, -RZ, R6.H0_H0 ;  /* 0x20000006ff0b7230 */ /* 0x000fe20000004100 */
[----:B------:R-:W-:-:S03]  /*2c70*/  IADD3 R2, P6, R2, UR8, RZ ;  /* 0x0000000802027c10 */ /* 0x000fc6000ffde0ff */
[----:B------:R-:W4:Y:S01]  /*2c80*/  LDG.E.U16 R26, desc[UR10][R26.64] ;  /* 0x0000000a1a1a7981 */ /* 0x000f22000c1e1500 */
        /* <DEDUP_REMOVED lines=10> */
.L_x_426:
[----:B------:R-:W-:Y:S05]  /*2d30*/  BSYNC B0 ;  /* 0x0000000000007941 */ /* 0x000fea0003800000 */
.L_x_425:
[----:B------:R-:W-:Y:S01]  /*2d40*/  ISETP.NE.AND P6, PT, R15, RZ, PT ;  /* 0x000000ff0f00720c */ /* 0x000fe20003fc5270 */
[----:B------:R-:W-:-:S12]  /*2d50*/  BSSY B0, `(.L_x_427) ;  /* 0x0000026000007945 */ /* 0x000fd80003800000 */
[----:B------:R-:W-:Y:S05]  /*2d60*/  @P6 BRA `(.L_x_428) ;  /* 0x0000000000906947 */ /* 0x000fea0003800000 */
[----:B0-----:R-:W3:Y:S01]  /*2d70*/  LDC R3, c[0x0][RZ] ;  /* 0x00000000ff037b82 */ /* 0x001ee20000000800 */
[----:B------:R-:W-:Y:S01]  /*2d80*/  ULDC.64 UR6, c[0x0][0x228] ;  /* 0x00008a0000067ab9 */ /* 0x000fe20000000a00 */
[----:B------:R-:W0:Y:S01]  /*2d90*/  LDS.64 R14, [UR5] ;  /* 0x00000005ff0e7984 */ /* 0x000e220008000a00 */
[----:B---3--:R-:W-:-:S04]  /*2da0*/  IADD3 R2, R3, R3, R0 ;  /* 0x0000000303027210 */ /* 0x008fc80007ffe000 */
[----:B------:R-:W-:-:S04]  /*2db0*/  IADD3 R2, R3, R2, R3 ;  /* 0x0000000203027210 */ /* 0x000fc80007ffe003 */
[----:B------:R-:W-:-:S04]  /*2dc0*/  IADD3 R2, R3, R2, R3 ;  /* 0x0000000203027210 */ /* 0x000fc80007ffe003 */
[----:B------:R-:W-:Y:S01]  /*2dd0*/  SHF.R.S32.HI R3, RZ, 0x1f, R2 ;  /* 0x0000001fff037819 */ /* 0x000fe20000011402 */
[C---:B------:R-:W-:Y:S01]  /*2de0*/  IMAD.SHL.U32 R12, R2.reuse, 0x2, RZ ;  /* 0x00000002020c7824 */ /* 0x040fe200078e00ff */
[C---:B------:R-:W-:Y:S02]  /*2df0*/  IADD3 R6, P6, R2.reuse, UR4, RZ ;  /* 0x0000000402067c10 */ /* 0x040fe4000ffde0ff */
[----:B------:R-:W-:Y:S02]  /*2e00*/  SHF.L.U64.HI R2, R2, 0x1, R3 ;  /* 0x0000000102027819 */ /* 0x000fe40000010203 */
[----:B------:R-:W-:Y:S02]  /*2e10*/  IADD3.X R11, R3, UR12, RZ, P6, !PT ;  /* 0x0000000c030b7c10 */ /* 0x000fe4000b7fe4ff */
[----:B----4-:R-:W-:Y:S02]  /*2e20*/  IADD3 R4, P6, R12, UR6, RZ ;  /* 0x000000060c047c10 */ /* 0x010fe4000ffde0ff */
        /* <DEDUP_REMOVED lines=9> */
[----:B-12---:R-:W-:-:S04]  /*2ec0*/  IADD3 R22, P6, R2, UR6, RZ ;  /* 0x0000000602167c10 */ /* 0x006fc8000ffde0ff */
[----:B------:R-:W-:Y:S01]  /*2ed0*/  IADD3.X R23, R3, UR7, RZ, P6, !PT ;  /* 0x0000000703177c10 */ /* 0x000fe2000b7fe4ff */
[----:B------:R-:W-:Y:S01]  /*2ee0*/  HADD2.F32 R7, -RZ, R7.H0_H0 ;  /* 0x20000007ff077230 */ /* 0x000fe20000004100 */
[----:B------:R-:W-:-:S03]  /*2ef0*/  IADD3 R2, P6, R2, UR8, RZ ;  /* 0x0000000802027c10 */ /* 0x000fc6000ffde0ff */
[----:B------:R-:W2:Y:S01]  /*2f00*/  LDG.E.U16 R22, desc[UR10][R22.64] ;  /* 0x0000000a16167981 */ /* 0x000ea2000c1e1500 */
[----:B0-----:R-:W-:Y:S01]  /*2f10*/  FADD.FTZ R14, R7, -R14 ;  /* 0x8000000e070e7221 */ /* 0x001fe20000010000 */
[----:B------:R-:W-:-:S03]  /*2f20*/  IADD3.X R3, R3, UR9, RZ, P6, !PT ;  /* 0x0000000903037c10 */ /* 0x000fc6000b7fe4ff */
[----:B------:R-:W-:Y:S01]  /*2f30*/  FMUL.FTZ R14, R14, R15 ;  /* 0x0000000f0e0e7220 */ /* 0x000fe20000410000 */
[----:B---3--:R-:W-:Y:S02]  /*2f40*/  HADD2.F32 R7, -RZ, R4.H0_H0 ;  /* 0x20000004ff077230 */ /* 0x008fe40000004100 */
[----:B----4-:R-:W-:-:S05]  /*2f50*/  HADD2.F32 R11, -RZ, R12.H0_H0 ;  /* 0x2000000cff0b7230 */ /* 0x010fca0000004100 */
[----:B------:R-:W-:Y:S01]  /*2f60*/  FFMA.FTZ R7, R14, R7, R11 ;  /* 0x000000070e077223 */ /* 0x000fe2000001000b */
[----:B--2---:R-:W-:-:S05]  /*2f70*/  HADD2.F32 R6, -RZ, R22.H0_H0 ;  /* 0x20000016ff067230 */ /* 0x004fca0000004100 */
[----:B------:R-:W-:-:S05]  /*2f80*/  FADD.FTZ R6, R7, R6 ;  /* 0x0000000607067221 */ /* 0x000fca0000010000 */
[----:B------:R-:W-:-:S05]  /*2f90*/  F2FP.F16.F32.PACK_AB R6, RZ, R6 ;  /* 0x00000006ff06723e */ /* 0x000fca00000000ff */
[----:B------:R0:W-:Y:S02]  /*2fa0*/  STG.E.U16 desc[UR10][R2.64], R6 ;  /* 0x0000000602007986 */ /* 0x0001e4000c10150a */
.L_x_428:
[----:B------:R-:W-:Y:S05]  /*2fb0*/  BSYNC B0 ;  /* 0x0000000000007941 */ /* 0x000fea0003800000 */
.L_x_427:
[----:B------:R-:W-:Y:S01]  /*2fc0*/  ISETP.NE.AND P6, PT, R16, RZ, PT ;  /* 0x000000ff1000720c */ /* 0x000fe20003fc5270 */
[----:B------:R-:W-:-:S12]  /*2fd0*/  BSSY B0, `(.L_x_429) ;  /* 0x0000027000007945 */ /* 0x000fd80003800000 */
[----:B------:R-:W-:Y:S05]  /*2fe0*/  @P6 BRA `(.L_x_430) ;  /* 0x0000000000946947 */ /* 0x000fea0003800000 */
[----:B0-----:R-:W3:Y:S01]  /*2ff0*/  LDC R3, c[0x0][RZ] ;  /* 0x00000000ff037b82 */ /* 0x001ee20000000800 */
[----:B------:R-:W-:Y:S01]  /*3000*/  ULDC.64 UR6, c[0x0][0x228] ;  /* 0x00008a0000067ab9 */ /* 0x000fe20000000a00 */
[----:B-12-4-:R-:W0:Y:S01]  /*3010*/  LDS.64 R22, [UR5] ;  /* 0x00000005ff167984 */ /* 0x016e220008000a00 */
[----:B---3--:R-:W-:-:S04]  /*3020*/  IADD3 R2, R3, R3, R0 ;  /* 0x0000000303027210 */ /* 0x008fc80007ffe000 */
[----:B------:R-:W-:-:S04]  /*3030*/  IADD3 R2, R3, R2, R3 ;  /* 0x0000000203027210 */ /* 0x000fc80007ffe003 */
[----:B------:R-:W-:-:S05]  /*3040*/  IADD3 R2, R3, R2, R3 ;  /* 0x0000000203027210 */ /* 0x000fca0007ffe003 */
[----:B------:R-:W-:-:S04]  /*3050*/  IMAD.IADD R2, R2, 0x1, R3 ;  /* 0x0000000102027824 */ /* 0x000fc800078e0203 */
[C---:B------:R-:W-:Y:S01]  /*3060*/  IMAD.SHL.U32 R6, R2.reuse, 0x2, RZ ;  /* 0x0000000202067824 */ /* 0x040fe200078e00ff */
        /* <DEDUP_REMOVED lines=12> */
[----:B------:R-:W-:-:S03]  /*3130*/  ULDC.64 UR6, c[0x0][0x218] ;  /* 0x0000860000067ab9 */ /* 0x000fc60000000a00 */
[----:B------:R-:W3:Y:S01]  /*3140*/  LDG.E.U16 R6, desc[UR10][R6.64] ;  /* 0x0000000a06067981 */ /* 0x000ee2000c1e1500 */
[----:B------:R-:W-:-:S04]  /*3150*/  IADD3 R12, P6, R2, UR6, RZ ;  /* 0x00000006020c7c10 */ /* 0x000fc8000ffde0ff */
[----:B------:R-:W-:Y:S01]  /*3160*/  IADD3.X R13, R3, UR7, RZ, P6, !PT ;  /* 0x00000007030d7c10 */ /* 0x000fe2000b7fe4ff */
[----:B------:R-:W-:Y:S01]  /*3170*/  HADD2.F32 R11, -RZ, R8.H0_H0 ;  /* 0x20000008ff0b7230 */ /* 0x000fe20000004100 */
[----:B------:R-:W-:-:S03]  /*3180*/  IADD3 R2, P6, R2, UR8, RZ ;  /* 0x0000000802027c10 */ /* 0x000fc6000ffde0ff */
[----:B------:R-:W4:Y:S01]  /*3190*/  LDG.E.U16 R12, desc[UR10][R12.64] ;  /* 0x0000000a0c0c7981 */ /* 0x000f22000c1e1500 */
[----:B0-----:R-:W-:Y:S01]  /*31a0*/  FADD.FTZ R8, R11, -R22 ;  /* 0x800000160b087221 */ /* 0x001fe20000010000 */
[----:B------:R-:W-:-:S03]  /*31b0*/  IADD3.X R3, R3, UR9, RZ, P6, !PT ;  /* 0x0000000903037c10 */ /* 0x000fc6000b7fe4ff */
        /* <DEDUP_REMOVED lines=8> */
.L_x_430:
[----:B------:R-:W-:Y:S05]  /*3240*/  BSYNC B0 ;  /* 0x0000000000007941 */ /* 0x000fea0003800000 */
.L_x_429:
        /* <DEDUP_REMOVED lines=30> */
[----:B0-----:R-:W-:Y:S01]  /*3430*/  FADD.FTZ R8, R11, -R16 ;  /* 0x800000100b087221 */ /* 0x001fe20000010000 */
        /* <DEDUP_REMOVED lines=9> */
.L_x_432:
[----:B------:R-:W-:Y:S05]  /*34d0*/  BSYNC B0 ;  /* 0x0000000000007941 */ /* 0x000fea0003800000 */
.L_x_431:
[----:B------:R-:W-:Y:S04]  /*34e0*/  BSSY B0, `(.L_x_433) ;  /* 0x0000028000007945 */ /* 0x000fe80003800000 */
[----:B------:R-:W-:Y:S05]  /*34f0*/  @P0 BRA `(.L_x_434) ;  /* 0x0000000000980947 */ /* 0x000fea0003800000 */
[----:B0-----:R-:W3:Y:S01]  /*3500*/  LDC R3, c[0x0][RZ] ;  /* 0x00000000ff037b82 */ /* 0x001ee20000000800 */
[----:B------:R-:W-:Y:S01]  /*3510*/  ULDC.64 UR6, c[0x0][0x228] ;  /* 0x00008a0000067ab9 */ /* 0x000fe20000000a00 */
[----:B------:R-:W-:Y:S01]  /*3520*/  ULDC.64 UR14, c[0x0][0x230] ;  /* 0x00008c00000e7ab9 */ /* 0x000fe20000000a00 */
[----:B------:R-:W0:Y:S01]  /*3530*/  LDS.64 R16, [UR5] ;  /* 0x00000005ff107984 */ /* 0x000e220008000a00 */
[----:B---3--:R-:W-:-:S04]  /*3540*/  IADD3 R2, R3, R3, R0 ;  /* 0x0000000303027210 */ /* 0x008fc80007ffe000 */
[----:B------:R-:W-:-:S04]  /*3550*/  IADD3 R2, R3, R2, R3 ;  /* 0x0000000203027210 */ /* 0x000fc80007ffe003 */
[----:B------:R-:W-:-:S04]  /*3560*/  IADD3 R2, R3, R2, R3 ;  /* 0x0000000203027210 */ /* 0x000fc80007ffe003 */
[----:B------:R-:W-:-:S05]  /*3570*/  IADD3 R2, R3, R2, R3 ;  /* 0x0000000203027210 */ /* 0x000fca0007ffe003 */
[----:B------:R-:W-:-:S04]  /*3580*/  IMAD.IADD R2, R2, 0x1, R3 ;  /* 0x0000000102027824 */ /* 0x000fc800078e0203 */
[C---:B----4-:R-:W-:Y:S01]  /*3590*/  IMAD.SHL.U32 R4, R2.reuse, 0x2, RZ ;  /* 0x0000000202047824 */ /* 0x050fe200078e00ff */
[----:B------:R-:W-:Y:S02]  /*35a0*/  SHF.R.S32.HI R3, RZ, 0x1f, R2 ;  /* 0x0000001fff037819 */ /* 0x000fe40000011402 */
[C---:B------:R-:W-:Y:S02]  /*35b0*/  IADD3 R14, P0, R2.reuse, UR4, RZ ;  /* 0x00000004020e7c10 */ /* 0x040fe4000ff1e0ff */
[----:B------:R-:W-:Y:S02]  /*35c0*/  SHF.L.U64.HI R5, R2, 0x1, R3 ;  /* 0x0000000102057819 */ /* 0x000fe40000010203 */
[----:B------:R-:W-:Y:S01]  /*35d0*/  IADD3.X R7, R3, UR12, RZ, P0, !PT ;  /* 0x0000000c03077c10 */ /* 0x000fe200087fe4ff */
[----:B------:R-:W-:Y:S01]  /*35e0*/  IMAD.SHL.U32 R12, R14, 0x2, RZ ;  /* 0x000000020e0c7824 */ /* 0x000fe200078e00ff */
[----:B------:R-:W-:Y:S02]  /*35f0*/  IADD3 R2, P0, R4, UR6, RZ ;  /* 0x0000000604027c10 */ /* 0x000fe4000ff1e0ff */
[----:B------:R-:W-:-:S02]  /*3600*/  SHF.L.U64.HI R14, R14, 0x1, R7 ;  /* 0x000000010e0e7819 */ /* 0x000fc40000010207 */
[----:B------:R-:W-:Y:S01]  /*3610*/  IADD3.X R3, R5, UR7, RZ, P0, !PT ;  /* 0x0000000705037c10 */ /* 0x000fe200087fe4ff */
[----:B------:R-:W-:Y:S01]  /*3620*/  ULDC.64 UR6, c[0x0][0x218] ;  /* 0x0000860000067ab9 */ /* 0x000fe20000000a00 */
[----:B------:R-:W-:-:S03]  /*3630*/  IADD3 R4, P0, R4, UR14, RZ ;  /* 0x0000000e04047c10 */ /* 0x000fc6000ff1e0ff */
[----:B------:R-:W3:Y:S01]  /*3640*/  LDG.E.U16 R2, desc[UR10][R2.64] ;  /* 0x0000000a02027981 */ /* 0x000ee2000c1e1500 */
[----:B------:R-:W-:Y:S02]  /*3650*/  IADD3.X R5, R5, UR15, RZ, P0, !PT ;  /* 0x0000000f05057c10 */ /* 0x000fe400087fe4ff */
[----:B------:R-:W-:-:S03]  /*3660*/  IADD3 R6, P0, R12, UR6, RZ ;  /* 0x000000060c067c10 */ /* 0x000fc6000ff1e0ff */
[----:B------:R-:W4:Y:S01]  /*3670*/  LDG.E.U16 R4, desc[UR10][R4.64] ;  /* 0x0000000a04047981 */ /* 0x000f22000c1e1500 */
[----:B------:R-:W-:-:S05]  /*3680*/  IADD3.X R7, R14, UR7, RZ, P0, !PT ;  /* 0x000000070e077c10 */ /* 0x000fca00087fe4ff */
[----:B------:R-:W5:Y:S01]  /*3690*/  LDG.E.U16 R6, desc[UR10][R6.64] ;  /* 0x0000000a06067981 */ /* 0x000f62000c1e1500 */
[----:B------:R-:W-:-:S05]  /*36a0*/  HADD2.F32 R19, -RZ, R19.H0_H0 ;  /* 0x20000013ff137230 */ /* 0x000fca0000004100 */
[----:B0-----:R-:W-:-:S04]  /*36b0*/  FADD.FTZ R8, R19, -R16 ;  /* 0x8000001013087221 */ /* 0x001fc80000010000 */
[----:B------:R-:W-:Y:S01]  /*36c0*/  FMUL.FTZ R8, R8, R17 ;  /* 0x0000001108087220 */ /* 0x000fe20000410000 */
[----:B---3--:R-:W-:Y:S02]  /*36d0*/  HADD2.F32 R11, -RZ, R2.H0_H0 ;  /* 0x20000002ff0b7230 */ /* 0x008fe40000004100 */
[----:B----4-:R-:W-:-:S05]  /*36e0*/  HADD2.F32 R13, -RZ, R4.H0_H0 ;  /* 0x20000004ff0d7230 */ /* 0x010fca0000004100 */
[----:B------:R-:W-:Y:S01]  /*36f0*/  FFMA.FTZ R8, R8, R11, R13 ;  /* 0x0000000b08087223 */ /* 0x000fe2000001000d */
[----:B-----5:R-:W-:Y:S01]  /*3700*/  HADD2.F32 R15, -RZ, R6.H0_H0 ;  /* 0x20000006ff0f7230 */ /* 0x020fe20000004100 */
[----:B------:R-:W-:-:S04]  /*3710*/  IADD3 R2, P0, R12, UR8, RZ ;  /* 0x000000080c027c10 */ /* 0x000fc8000ff1e0ff */
[----:B------:R-:W-:Y:S01]  /*3720*/  FADD.FTZ R8, R8, R15 ;  /* 0x0000000f08087221 */ /* 0x000fe20000010000 */
[----:B------:R-:W-:-:S04]  /*3730*/  IADD3.X R3, R14, UR9, RZ, P0, !PT ;  /* 0x000000090e037c10 */ /* 0x000fc800087fe4ff */
[----:B------:R-:W-:-:S05]  /*3740*/  F2FP.F16.F32.PACK_AB R8, RZ, R8 ;  /* 0x00000008ff08723e */ /* 0x000fca00000000ff */
[----:B------:R0:W-:Y:S02]  /*3750*/  STG.E.U16 desc[UR10][R2.64], R8 ;  /* 0x0000000802007986 */ /* 0x0001e4000c10150a */
.L_x_434:
[----:B------:R-:W-:Y:S05]  /*3760*/  BSYNC B0 ;  /* 0x0000000000007941 */ /* 0x000fea0003800000 */
.L_x_433:
[----:B------:R-:W-:Y:S04]  /*3770*/  BSSY B0, `(.L_x_435) ;  /* 0x0000028000007945 */ /* 0x000fe80003800000 */
[----:B------:R-:W-:Y:S05]  /*3780*/  @P1 BRA `(.L_x_436) ;  /* 0x0000000000981947 */ /* 0x000fea0003800000 */
[----:B0-----:R-:W3:Y:S01]  /*3790*/  LDC R3, c[0x0][RZ] ;  /* 0x00000000ff037b82 */ /* 0x001ee20000000800 */
[----:B------:R-:W-:Y:S01]  /*37a0*/  ULDC.64 UR6, c[0x0][0x228] ;  /* 0x00008a0000067ab9 */ /* 0x000fe20000000a00 */
[----:B------:R-:W-:Y:S01]  /*37b0*/  ULDC.64 UR14, c[0x0][0x230] ;  /* 0x00008c00000e7ab9 */ /* 0x000fe20000000a00 */
[----:B------:R-:W-:Y:S01]  /*37c0*/  ULDC.64 UR16, c[0x0][0x218] ;  /* 0x0000860000107ab9 */ /* 0x000fe20000000a00 */
[----:B------:R-:W0:Y:S01]  /*37d0*/  LDS.64 R16, [UR5] ;  /* 0x00000005ff107984 */ /* 0x000e220008000a00 */
[----:B---3--:R-:W-:-:S04]  /*37e0*/  IADD3 R2, R3, R3, R0 ;  /* 0x0000000303027210 */ /* 0x008fc80007ffe000 */
[----:B------:R-:W-:-:S04]  /*37f0*/  IADD3 R2, R3, R2, R3 ;  /* 0x0000000203027210 */ /* 0x000fc80007ffe003 */
[----:B------:R-:W-:-:S04]  /*3800*/  IADD3 R2, R3, R2, R3 ;  /* 0x0000000203027210 */ /* 0x000fc80007ffe003 */
[----:B------:R-:W-:-:S04]  /*3810*/  IADD3 R2, R3, R2, R3 ;  /* 0x0000000203027210 */ /* 0x000fc80007ffe003 */
[----:B------:R-:W-:-:S04]  /*3820*/  IADD3 R2, R3, R2, R3 ;  /* 0x0000000203027210 */ /* 0x000fc80007ffe003 */
[----:B------:R-:W-:Y:S01]  /*3830*/  SHF.R.S32.HI R3, RZ, 0x1f, R2 ;  /* 0x0000001fff037819 */ /* 0x000fe20000011402 */
[C---:B----4-:R-:W-:Y:S01]  /*3840*/  IMAD.SHL.U32 R4, R2.reuse, 0x2, RZ ;  /* 0x0000000202047824 */ /* 0x050fe200078e00ff */
[C---:B------:R-:W-:Y:S02]  /*3850*/  IADD3 R12, P0, R2.reuse, UR4, RZ ;  /* 0x00000004020c7c10 */ /* 0x040fe4000ff1e0ff */
[----:B------:R-:W-:Y:S02]  /*3860*/  SHF.L.U64.HI R5, R2, 0x1, R3 ;  /* 0x0000000102057819 */ /* 0x000fe40000010203 */
[----:B------:R-:W-:Y:S02]  /*3870*/  IADD3.X R3, R3, UR12, RZ, P0, !PT ;  /* 0x0000000c03037c10 */ /* 0x000fe400087fe4ff */
[----:B------:R-:W-:Y:S02]  /*3880*/  IADD3 R2, P1, R4, UR6, RZ ;  /* 0x0000000604027c10 */ /* 0x000fe4000ff3e0ff */
[C---:B------:R-:W-:Y:S01]  /*3890*/  SHF.L.U64.HI R14, R12.reuse, 0x1, R3 ;  /* 0x000000010c0e7819 */ /* 0x040fe20000010203 */
[----:B------:R-:W-:Y:S01]  /*38a0*/  IMAD.SHL.U32 R12, R12, 0x2, RZ ;  /* 0x000000020c0c7824 */ /* 0x000fe200078e00ff */
[----:B------:R-:W-:-:S02]  /*38b0*/  IADD3 R4, P0, R4, UR14, RZ ;  /* 0x0000000e04047c10 */ /* 0x000fc4000ff1e0ff */
[C---:B------:R-:W-:Y:S02]  /*38c0*/  IADD3.X R3, R5.reuse, UR7, RZ, P1, !PT ;  /* 0x0000000705037c10 */ /* 0x040fe40008ffe4ff */
[----:B------:R-:W-:Y:S02]  /*38d0*/  IADD3 R6, P1, R12, UR16, RZ ;  /* 0x000000100c067c10 */ /* 0x000fe4000ff3e0ff */
[----:B------:R-:W-:Y:S01]  /*38e0*/  IADD3.X R5, R5, UR15, RZ, P0, !PT ;  /* 0x0000000f05057c10 */ /* 0x000fe200087fe4ff */
[----:B------:R-:W3:Y:S01]  /*38f0*/  LDG.E.U16 R2, desc[UR10][R2.64] ;  /* 0x0000000a02027981 */ /* 0x000ee2000c1e1500 */
[----:B------:R-:W-:-:S03]  /*3900*/  IADD3.X R7, R14, UR17, RZ, P1, !PT ;  /* 0x000000110e077c10 */ /* 0x000fc60008ffe4ff */
[----:B------:R-:W4:Y:S04]  /*3910*/  LDG.E.U16 R4, desc[UR10][R4.64] ;  /* 0x0000000a04047981 */ /* 0x000f28000c1e1500 */
[----:B------:R-:W5:Y:S01]  /*3920*/  LDG.E.U16 R6, desc[UR10][R6.64] ;  /* 0x0000000a06067981 */ /* 0x000f62000c1e1500 */
[----:B------:R-:W-:-:S05]  /*3930*/  HADD2.F32 R11, -RZ, R20.H0_H0 ;  /* 0x20000014ff0b7230 */ /* 0x000fca0000004100 */
[----:B0-----:R-:W-:-:S04]  /*3940*/  FADD.FTZ R8, R11, -R16 ;  /* 0x800000100b087221 */ /* 0x001fc80000010000 */
[----:B------:R-:W-:Y:S01]  /*3950*/  FMUL.FTZ R8, R8, R17 ;  /* 0x0000001108087220 */ /* 0x000fe20000410000 */
[----:B---3--:R-:W-:Y:S02]  /*3960*/  HADD2.F32 R11, -RZ, R2.H0_H0 ;  /* 0x20000002ff0b7230 */ /* 0x008fe40000004100 */
[----:B----4-:R-:W-:Y:S02]  /*3970*/  HADD2.F32 R13, -RZ, R4.H0_H0 ;  /* 0x20000004ff0d7230 */ /* 0x010fe40000004100 */
[----:B-----5:R-:W-:-:S03]  /*3980*/  HADD2.F32 R15, -RZ, R6.H0_H0 ;  /* 0x20000006ff0f7230 */ /* 0x020fc60000004100 */
[----:B------:R-:W-:Y:S01]  /*3990*/  FFMA.FTZ R8, R8, R11, R13 ;  /* 0x0000000b08087223 */ /* 0x000fe2000001000d */
[----:B------:R-:W-:-:S03]  /*39a0*/  IADD3 R2, P0, R12, UR8, RZ ;  /* 0x000000080c027c10 */ /* 0x000fc6000ff1e0ff */
[----:B------:R-:W-:Y:S01]  /*39b0*/  FADD.FTZ R8, R8, R15 ;  /* 0x0000000f08087221 */ /* 0x000fe20000010000 */
[----:B------:R-:W-:-:S04]  /*39c0*/  IADD3.X R3, R14, UR9, RZ, P0, !PT ;  /* 0x000000090e037c10 */ /* 0x000fc800087fe4ff */
[----:B------:R-:W-:-:S05]  /*39d0*/  F2FP.F16.F32.PACK_AB R8, RZ, R8 ;  /* 0x00000008ff08723e */ /* 0x000fca00000000ff */
[----:B------:R0:W-:Y:S02]  /*39e0*/  STG.E.U16 desc[UR10][R2.64], R8 ;  /* 0x0000000802007986 */ /* 0x0001e4000c10150a */
.L_x_436:
[----:B------:R-:W-:Y:S05]  /*39f0*/  BSYNC B0 ;  /* 0x0000000000007941 */ /* 0x000fea0003800000 */
.L_x_435:
        /* <DEDUP_REMOVED lines=41> */
.L_x_438:
[----:B------:R-:W-:Y:S05]  /*3c90*/  BSYNC B0 ;  /* 0x0000000000007941 */ /* 0x000fea0003800000 */
.L_x_437:
        /* <DEDUP_REMOVED lines=41> */
.L_x_440:
[----:B------:R-:W-:Y:S05]  /*3f30*/  BSYNC B0 ;  /* 0x0000000000007941 */ /* 0x000fea0003800000 */
.L_x_439:
        /* <DEDUP_REMOVED lines=42> */
.L_x_442:
[----:B------:R-:W-:Y:S05]  /*41e0*/  BSYNC B0 ;  /* 0x0000000000007941 */ /* 0x000fea0003800000 */
.L_x_441:
        /* <DEDUP_REMOVED lines=42> */
.L_x_444:
[----:B------:R-:W-:Y:S05]  /*4490*/  BSYNC B0 ;  /* 0x0000000000007941 */ /* 0x000fea0003800000 */
.L_x_443:
[----:B------:R-:W-:-:S13]  /*44a0*/  ISETP.NE.AND P0, PT, R31, RZ, PT ;  /* 0x000000ff1f00720c */ /* 0x000fda0003f05270 */
[----:B------:R-:W-:Y:S05]  /*44b0*/  @P0 EXIT ;  /* 0x000000000000094d */ /* 0x000fea0003800000 */
[----:B0-----:R-:W0:Y:S01]  /*44c0*/  LDC R3, c[0x0][RZ] ;  /* 0x00000000ff037b82 */ /* 0x001e220000000800 */
[----:B------:R-:W-:Y:S01]  /*44d0*/  ULDC.64 UR6, c[0x0][0x228] ;  /* 0x00008a0000067ab9 */ /* 0x000fe20000000a00 */
[----:B------:R-:W-:Y:S01]  /*44e0*/  ULDC.64 UR14, c[0x0][0x230] ;  /* 0x00008c00000e7ab9 */ /* 0x000fe20000000a00 */
[----:B------:R-:W-:Y:S01]  /*44f0*/  ULDC.64 UR16, c[0x0][0x218] ;  /* 0x0000860000107ab9 */ /* 0x000fe20000000a00 */
[----:B------:R-:W5:Y:S01]  /*4500*/  LDS.64 R12, [UR5] ;  /* 0x00000005ff0c7984 */ /* 0x000f620008000a00 */
[----:B0-----:R-:W-:-:S04]  /*4510*/  IADD3 R0, R3, R3, R0 ;  /* 0x0000000303007210 */ /* 0x001fc80007ffe000 */
[----:B------:R-:W-:-:S04]  /*4520*/  IADD3 R0, R3, R0, R3 ;  /* 0x0000000003007210 */ /* 0x000fc80007ffe003 */
        /* <DEDUP_REMOVED lines=11> */
[----:B---3--:R-:W-:Y:S02]  /*45e0*/  IADD3 R2, P0, R4, UR6, RZ ;  /* 0x0000000604027c10 */ /* 0x008fe4000ff1e0ff */
[C---:B------:R-:W-:Y:S01]  /*45f0*/  SHF.L.U64.HI R10, R8.reuse, 0x1, R3 ;  /* 0x00000001080a7819 */ /* 0x040fe20000010203 */
[----:B------:R-:W-:Y:S01]  /*4600*/  IMAD.SHL.U32 R8, R8, 0x2, RZ ;  /* 0x0000000208087824 */ /* 0x000fe200078e00ff */
[----:B------:R-:W-:-:S02]  /*4610*/  IADD3 R4, P1, R4, UR14, RZ ;  /* 0x0000000e04047c10 */ /* 0x000fc4000ff3e0ff */
[----:B------:R-:W-:Y:S02]  /*4620*/  IADD3.X R3, R0, UR7, RZ, P0, !PT ;  /* 0x0000000700037c10 */ /* 0x000fe400087fe4ff */
[----:B------:R-:W-:Y:S02]  /*4630*/  IADD3 R6, P0, R8, UR16, RZ ;  /* 0x0000001008067c10 */ /* 0x000fe4000ff1e0ff */
[----:B------:R-:W-:Y:S01]  /*4640*/  IADD3.X R5, R0, UR15, RZ, P1, !PT ;  /* 0x0000000f00057c10 */ /* 0x000fe20008ffe4ff */
[----:B------:R-:W3:Y:S01]  /*4650*/  LDG.E.U16 R2, desc[UR10][R2.64] ;  /* 0x0000000a02027981 */ /* 0x000ee2000c1e1500 */
[----:B------:R-:W-:-:S03]  /*4660*/  IADD3.X R7, R10, UR17, RZ, P0, !PT ;  /* 0x000000110a077c10 */ /* 0x000fc600087fe4ff */
[----:B------:R-:W4:Y:S04]  /*4670*/  LDG.E.U16 R4, desc[UR10][R4.64] ;  /* 0x0000000a04047981 */ /* 0x000f28000c1e1500 */
[----:B------:R-:W2:Y:S01]  /*4680*/  LDG.E.U16 R6, desc[UR10][R6.64] ;  /* 0x0000000a06067981 */ /* 0x000ea2000c1e1500 */
[----:B------:R-:W-:-:S05]  /*4690*/  HADD2.F32 R33, -RZ, R33.H0_H0 ;  /* 0x20000021ff217230 */ /* 0x000fca0000004100 */
[----:B-----5:R-:W-:-:S04]  /*46a0*/  FADD.FTZ R0, R33, -R12 ;  /* 0x8000000c21007221 */ /* 0x020fc80000010000 */
[----:B------:R-:W-:Y:S01]  /*46b0*/  FMUL.FTZ R0, R0, R13 ;  /* 0x0000000d00007220 */ /* 0x000fe20000410000 */
[----:B---3--:R-:W-:Y:S02]  /*46c0*/  HADD2.F32 R9, -RZ, R2.H0_H0 ;  /* 0x20000002ff097230 */ /* 0x008fe40000004100 */
[----:B----4-:R-:W-:Y:S02]  /*46d0*/  HADD2.F32 R11, -RZ, R4.H0_H0 ;  /* 0x20000004ff0b7230 */ /* 0x010fe40000004100 */
[----:B--2---:R-:W-:-:S03]  /*46e0*/  HADD2.F32 R13, -RZ, R6.H0_H0 ;  /* 0x20000006ff0d7230 */ /* 0x004fc60000004100 */
[----:B------:R-:W-:Y:S01]  /*46f0*/  FFMA.FTZ R0, R0, R9, R11 ;  /* 0x0000000900007223 */ /* 0x000fe2000001000b */
[----:B------:R-:W-:-:S03]  /*4700*/  IADD3 R2, P0, R8, UR8, RZ ;  /* 0x0000000808027c10 */ /* 0x000fc6000ff1e0ff */
[----:B------:R-:W-:Y:S01]  /*4710*/  FADD.FTZ R0, R0, R13 ;  /* 0x0000000d00007221 */ /* 0x000fe20000010000 */
[----:B------:R-:W-:-:S04]  /*4720*/  IADD3.X R3, R10, UR9, RZ, P0, !PT ;  /* 0x000000090a037c10 */ /* 0x000fc800087fe4ff */
[----:B------:R-:W-:-:S05]  /*4730*/  F2FP.F16.F32.PACK_AB R0, RZ, R0 ;  /* 0x00000000ff00723e */ /* 0x000fca00000000ff */
[----:B------:R-:W-:Y:S01]  /*4740*/  STG.E.U16 desc[UR10][R2.64], R0 ;  /* 0x0000000002007986 */ /* 0x000fe2000c10150a */
[----:B------:R-:W-:Y:S05]  /*4750*/  EXIT ;  /* 0x000000000000794d */ /* 0x000fea0003800000 */
.L_x_445:
        /* <DEDUP_REMOVED lines=10> */
.L_x_2734:


//--------------------- .text._ZN17fastertransformer29add_bias_layernorm_add_res_e2ILi16EEEvP6float2PKS1_S4_S4_S4_fi --------------------------
	.section	.text._ZN17fastertransformer29add_bias_layernorm_add_res_e2ILi16EEEvP6float2PKS1_S4_S4_S4_fi,"ax",@progbits
	.align	128
        .global         _ZN17fastertransformer29add_bias_layernorm_add_res_e2ILi16EEEvP6float2PKS1_S4_S4_S4_fi
        .type           _ZN17fastertransformer29add_bias_layernorm_add_res_e2ILi16EEEvP6float2PKS1_S4_S4_S4_fi,@function
        .size           _ZN17fastertransformer29add_bias_layernorm_add_res_e2ILi16EEEvP6float2PKS1_S4_S4_S4_fi,(.L_x_2735 - _ZN17fastertransformer29add_bias_layernorm_add_res_e2ILi16EEEvP6float2PKS1_S4_S4_S4_fi)
        .other          _ZN17fastertransformer29add_bias_layernorm_add_res_e2ILi16EEEvP6float2PKS1_S4_S4_S4_fi,@"STO_CUDA_ENTRY STV_DEFAULT"
_ZN17fastertransformer29add_bias_layernorm_add_res_e2ILi16EEEvP6float2PKS1_S4_S4_S4_fi:
.text._ZN17fastertransformer29add_bias_layernorm_add_res_e2ILi16EEEvP6float2PKS1_S4_S4_S4_fi:
[----:B------:R-:W-:Y:S01]  /*0000*/  LDC R1, c[0x0][0x28] ;  /* 0x00000a00ff017b82 */ /* 0x000fe20000000800 */
[----:B------:R-:W0:Y:S07]  /*0010*/  S2R R2, SR_TID.X ;  /* 0x0000000000027919 */ /* 0x000e2e0000002100 */
[----:B------:R-:W1:Y:S01]  /*0020*/  S2UR UR4, SR_CTAID.X ;  /* 0x00000000000479c3 */ /* 0x000e620000002500 */
[----:B------:R-:W-:Y:S01]  /*0030*/  ULDC UR14, c[0x0][0x23c] ;  /* 0x00008f00000e7ab9 */ /* 0x000fe20000000800 */
[----:B------:R-:W-:Y:S01]  /*0040*/  ULDC UR6, c[0x0][0x0] ;  /* 0x0000000000067ab9 */ /* 0x000fe20000000800 */
[----:B------:R-:W-:Y:S01]  /*0050*/  USHF.R.S32.HI UR5, URZ, 0x1, UR14 ;  /* 0x000000013f057899 */ /* 0x000fe2000801140e */
[----:B------:R-:W-:Y:S01]  /*0060*/  ULDC.64 UR8, c[0x0][0x210] ;  /* 0x0000840000087ab9 */ /* 0x000fe20000000a00 */
[----:B------:R-:W-:-:S02]  /*0070*/  ULDC.64 UR10, c[0x0][0x208] ;  /* 0x00008200000a7ab9 */ /* 0x000fc40000000a00 */
[----:B-1----:R-:W-:-:S04]  /*0080*/  UIMAD UR4, UR5, UR4, URZ ;  /* 0x00000004050472a4 */ /* 0x002fc8000f8e023f */
[----:B------:R-:W-:Y:S01]  /*0090*/  USHF.R.S32.HI UR12, URZ, 0x1f, UR4 ;  /* 0x0000001f3f0c7899 */ /* 0x000fe20008011404 */
[C---:B0-----:R-:W-:Y:S01]  /*00a0*/  ISETP.GE.AND P3, PT, R2.reuse, UR5, PT ;  /* 0x0000000502007c0c */ /* 0x041fe2000bf66270 */
[C---:B------:R-:W-:Y:S01]  /*00b0*/  VIADD R44, R2.reuse, UR6 ;  /* 0x00000006022c7c36 */ /* 0x040fe20008000000 */
[----:B------:R-:W-:Y:S02]  /*00c0*/  SHF.R.S32.HI R28, RZ, 0x1f, R2 ;  /* 0x0000001fff1c7819 */ /* 0x000fe40000011402 */
[----:B------:R-:W-:Y:S02]  /*00d0*/  IADD3 R31, P0, R2, UR4, RZ ;  /* 0x00000004021f7c10 */ /* 0x000fe4000ff1e0ff */
[----:B------:R-:W-:Y:S02]  /*00e0*/  ISETP.GE.AND P2, PT, R44, UR5, PT ;  /* 0x000000052c007c0c */ /* 0x000fe4000bf46270 */
[----:B------:R-:W-:Y:S02]  /*00f0*/  IADD3.X R34, R28, UR12, RZ, P0, !PT ;  /* 0x0000000c1c227c10 */ /* 0x000fe400087fe4ff */
[----:B------:R-:W-:-:S02]  /*0100*/  LEA R30, P0, R31, UR8, 0x3 ;  /* 0x000000081f1e7c11 */ /* 0x000fc4000f8018ff */
[C---:B------:R-:W-:Y:S01]  /*0110*/  IADD3 R32, P1, R44.reuse, UR4, RZ ;  /* 0x000000042c207c10 */ /* 0x040fe2000ff3e0ff */
[----:B------:R-:W0:Y:S01]  /*0120*/  @!P3 LDC.64 R28, c[0x0][0x220] ;  /* 0x00008800ff1cbb82 */ /* 0x000e220000000a00 */
[----:B------:R-:W-:Y:S02]  /*0130*/  LEA.HI.X R31, R31, UR9, R34, 0x3, P0 ;  /* 0x000000091f1f7c11 */ /* 0x000fe400080f1c22 */
[----:B------:R-:W-:Y:S02]  /*0140*/  LEA.HI.X.SX32 R33, R44, UR12, 0x1, P1 ;  /* 0x0000000c2c217c11 */ /* 0x000fe400088f0eff */
[----:B------:R-:W-:Y:S02]  /*0150*/  LEA R34, P0, R32, UR8, 0x3 ;  /* 0x0000000820227c11 */ /* 0x000fe4000f8018ff */
[----:B------:R-:W2:Y:S01]  /*0160*/  @!P3 LDG.E.64 R30, desc[UR10][R30.64] ;  /* 0x0000000a1e1eb981 */ /* 0x000ea2000c1e1b00 */
[----:B------:R-:W-:Y:S01]  /*0170*/  VIADD R43, R44, UR6 ;  /* 0x000000062c2b7c36 */ /* 0x000fe20008000000 */
[----:B------:R-:W-:-:S02]  /*0180*/  LEA.HI.X R35, R32, UR9, R33, 0x3, P0 ;  /* 0x0000000920237c11 */ /* 0x000fc400080f1c21 */
[----:B------:R-:W1:Y:S01]  /*0190*/  @!P2 LDC.64 R32, c[0x0][0x220] ;  /* 0x00008800ff20ab82 */ /* 0x000e620000000a00 */
[----:B------:R-:W-:Y:S02]  /*01a0*/  P2R R42, PR, RZ, 0x8 ;  /* 0x00000008ff2a7803 */ /* 0x000fe40000000000 */
[----:B------:R-:W-:Y:S01]  /*01b0*/  P2R R38, PR, RZ, 0x4 ;  /* 0x00000004ff267803 */ /* 0x000fe20000000000 */
[----:B------:R-:W3:Y:S01]  /*01c0*/  @!P2 LDG.E.64 R34, desc[UR10][R34.64] ;  /* 0x0000000a2222a981 */ /* 0x000ee2000c1e1b00 */
[----:B0-----:R-:W-:-:S05]  /*01d0*/  @!P3 IMAD.WIDE R36, R2, 0x8, R28 ;  /* 0x000000080224b825 */ /* 0x001fca00078e021c */
[----:B------:R-:W2:Y:S01]  /*01e0*/  @!P3 LDG.E.64 R28, desc[UR10][R36.64] ;  /* 0x0000000a241cb981 */ /* 0x000ea2000c1e1b00 */
[----:B-1----:R-:W-:-:S06]  /*01f0*/  @!P2 IMAD.WIDE R32, R44, 0x8, R32 ;  /* 0x000000082c20a825 */ /* 0x002fcc00078e0220 */
[----:B------:R-:W3:Y:S01]  /*0200*/  @!P2 LDG.E.64 R32, desc[UR10][R32.64] ;  /* 0x0000000a2020a981 */ /* 0x000ee2000c1e1b00 */
[C---:B------:R-:W-:Y:S01]  /*0210*/  ISETP.GE.AND P4, PT, R43.reuse, UR5, PT ;  /* 0x000000052b007c0c */ /* 0x040fe2000bf86270 */
[----:B------:R-:W-:Y:S02]  /*0220*/  VIADD R45, R43, UR6 ;  /* 0x000000062b2d7c36 */ /* 0x000fe40008000000 */
[----:B--2---:R-:W-:Y:S01]  /*0230*/  @!P3 FADD.FTZ R26, R30, R28 ;  /* 0x0000001c1e1ab221 */ /* 0x004fe20000010000 */
[----:B------:R-:W-:-:S09]  /*0240*/  @!P3 FADD.FTZ R5, R31, R29 ;  /* 0x0000001d1f05b221 */ /* 0x000fd20000010000 */
[----:B------:R-:W0:Y:S01]  /*0250*/  @!P4 LDC.64 R28, c[0x0][0x220] ;  /* 0x00008800ff1ccb82 */ /* 0x000e220000000a00 */
[----:B------:R-:W-:Y:S02]  /*0260*/  IADD3 R31, P0, R43, UR4, RZ ;  /* 0x000000042b1f7c10 */ /* 0x000fe4000ff1e0ff */
[----:B------:R-:W-:Y:S01]  /*0270*/  ISETP.GE.AND P3, PT, R45, UR5, PT ;  /* 0x000000052d007c0c */ /* 0x000fe2000bf66270 */
[----:B---3--:R-:W-:Y:S01]  /*0280*/  @!P2 FADD.FTZ R7, R34, R32 ;  /* 0x000000202207a221 */ /* 0x008fe20000010000 */
[----:B------:R-:W-:Y:S02]  /*0290*/  LEA.HI.X.SX32 R34, R43, UR12, 0x1, P0 ;  /* 0x0000000c2b227c11 */ /* 0x000fe400080f0eff */
[----:B------:R-:W-:Y:S02]  /*02a0*/  LEA R30, P0, R31, UR8, 0x3 ;  /* 0x000000081f1e7c11 */ /* 0x000fe4000f8018ff */
[----:B------:R-:W-:Y:S01]  /*02b0*/  IADD3 R32, P1, R45, UR4, RZ ;  /* 0x000000042d207c10 */ /* 0x000fe2000ff3e0ff */
[----:B------:R-:W-:Y:S01]  /*02c0*/  @!P2 FADD.FTZ R4, R35, R33 ;  /* 0x000000212304a221 */ /* 0x000fe20000010000 */
[----:B------:R-:W-:-:S02]  /*02d0*/  LEA.HI.X R31, R31, UR9, R34, 0x3, P0 ;  /* 0x000000091f1f7c11 */ /* 0x000fc400080f1c22 */
[----:B------:R-:W-:Y:S02]  /*02e0*/  LEA.HI.X.SX32 R33, R45, UR12, 0x1, P1 ;  /* 0x0000000c2d217c11 */ /* 0x000fe400088f0eff */
[C---:B------:R-:W-:Y:S02]  /*02f0*/  LEA R34, P0, R32.reuse, UR8, 0x3 ;  /* 0x0000000820227c11 */ /* 0x040fe4000f8018ff */
[----:B------:R-:W2:Y:S02]  /*0300*/  @!P4 LDG.E.64 R30, desc[UR10][R30.64] ;  /* 0x0000000a1e1ec981 */ /* 0x000ea4000c1e1b00 */
[----:B------:R-:W-:Y:S02]  /*0310*/  LEA.HI.X R35, R32, UR9, R33, 0x3, P0 ;  /* 0x0000000920237c11 */ /* 0x000fe400080f1c21 */
[----:B------:R-:W1:Y:S01]  /*0320*/  @!P3 LDC.64 R32, c[0x0][0x220] ;  /* 0x00008800ff20bb82 */ /* 0x000e620000000a00 */
[----:B0-----:R-:W-:-:S03]  /*0330*/  @!P4 IMAD.WIDE R40, R43, 0x8, R28 ;  /* 0x000000082b28c825 */ /* 0x001fc600078e021c */
[----:B------:R-:W3:Y:S04]  /*0340*/  @!P3 LDG.E.64 R34, desc[UR10][R34.64] ;  /* 0x0000000a2222b981 */ /* 0x000ee8000c1e1b00 */
[----:B------:R-:W2:Y:S01]  /*0350*/  @!P4 LDG.E.64 R28, desc[UR10][R40.64] ;  /* 0x0000000a281cc981 */ /* 0x000ea2000c1e1b00 */
[----:B-1----:R-:W-:-:S06]  /*0360*/  @!P3 IMAD.WIDE R32, R45, 0x8, R32 ;  /* 0x000000082d20b825 */ /* 0x002fcc00078e0220 */
[----:B------:R-:W3:Y:S01]  /*0370*/  @!P3 LDG.E.64 R32, desc[UR10][R32.64] ;  /* 0x0000000a2020b981 */ /* 0x000ee2000c1e1b00 */
[----:B------:R-:W-:-:S05]  /*0380*/  VIADD R46, R45, UR6 ;  /* 0x000000062d2e7c36 */ /* 0x000fca0008000000 */
[C---:B------:R-:W-:Y:S02]  /*0390*/  ISETP.GE.AND P2, PT, R46.reuse, UR5, PT ;  /* 0x000000052e007c0c */ /* 0x040fe4000bf46270 */
[C---:B------:R-:W-:Y:S01]  /*03a0*/  IADD3 R48, P0, R46.reuse, UR4, RZ ;  /* 0x000000042e307c10 */ /* 0x040fe2000ff1e0ff */
[----:B------:R-:W-:-:S05]  /*03b0*/  VIADD R47, R46, UR6 ;  /* 0x000000062e2f7c36 */ /* 0x000fca0008000000 */
[----:B------:R-:W-:Y:S01]  /*03c0*/  ISETP.GE.AND P1, PT, R47, UR5, PT ;  /* 0x000000052f007c0c */ /* 0x000fe2000bf26270 */
[----:B--2---:R-:W-:Y:S01]  /*03d0*/  @!P4 FADD.FTZ R9, R30, R28 ;  /* 0x0000001c1e09c221 */ /* 0x004fe20000010000 */
[----:B------:R-:W-:-:S03]  /*03e0*/  @!P4 FADD.FTZ R6, R31, R29 ;  /* 0x0000001d1f06c221 */ /* 0x000fc60000010000 */
[----:B------:R-:W0:Y:S01]  /*03f0*/  @!P2 LDC.64 R28, c[0x0][0x220] ;  /* 0x00008800ff1cab82 */ /* 0x000e220000000a00 */
[----:B------:R-:W-:Y:S02]  /*0400*/  LEA.HI.X.SX32 R31, R46, UR12, 0x1, P0 ;  /* 0x0000000c2e1f7c11 */ /* 0x000fe400080f0eff */
[----:B------:R-:W-:-:S04]  /*0410*/  LEA R50, P0, R48, UR8, 0x3 ;  /* 0x0000000830327c11 */ /* 0x000fc8000f8018ff */
[----:B------:R-:W-:Y:S02]  /*0420*/  LEA.HI.X R51, R48, UR9, R31, 0x3, P0 ;  /* 0x0000000930337c11 */ /* 0x000fe400080f1c1f */
[----:B------:R-:W-:Y:S01]  /*0430*/  IADD3 R31, P0, R47, UR4, RZ ;  /* 0x000000042f1f7c10 */ /* 0x000fe2000ff1e0ff */
[----:B---3--:R-:W-:-:S03]  /*0440*/  @!P3 FADD.FTZ R11, R34, R32 ;  /* 0x00000020220bb221 */ /* 0x008fc60000010000 */
[----:B------:R-:W-:Y:S02]  /*0450*/  LEA.HI.X.SX32 R32, R47, UR12, 0x1, P0 ;  /* 0x0000000c2f207c11 */ /* 0x000fe400080f0eff */
[----:B------:R-:W-:Y:S01]  /*0460*/  LEA R30, P0, R31, UR8, 0x3 ;  /* 0x000000081f1e7c11 */ /* 0x000fe2000f8018ff */
[----:B------:R-:W-:Y:S02]  /*0470*/  @!P3 FADD.FTZ R8, R35, R33 ;  /* 0x000000212308b221 */ /* 0x000fe40000010000 */
[----:B------:R-:W2:Y:S01]  /*0480*/  @!P2 LDG.E.64 R34, desc[UR10][R50.64] ;  /* 0x0000000a3222a981 */ /* 0x000ea2000c1e1b00 */
[----:B------:R-:W-:Y:S01]  /*0490*/  LEA.HI.X R31, R31, UR9, R32, 0x3, P0 ;  /* 0x000000091f1f7c11 */ /* 0x000fe200080f1c20 */
[----:B0-----:R-:W-:Y:S02]  /*04a0*/  @!P2 IMAD.WIDE R32, R46, 0x8, R28 ;  /* 0x000000082e20a825 */ /* 0x001fe400078e021c */
[----:B------:R-:W0:Y:S03]  /*04b0*/  @!P1 LDC.64 R28, c[0x0][0x220] ;  /* 0x00008800ff1c9b82 */ /* 0x000e260000000a00 */
[----:B------:R-:W3:Y:S04]  /*04c0*/  @!P1 LDG.E.64 R30, desc[UR10][R30.64] ;  /* 0x0000000a1e1e9981 */ /* 0x000ee8000c1e1b00 */
[----:B------:R-:W2:Y:S01]  /*04d0*/  @!P2 LDG.E.64 R32, desc[UR10][R32.64] ;  /* 0x0000000a2020a981 */ /* 0x000ea2000c1e1b00 */
[----:B0-----:R-:W-:-:S06]  /*04e0*/  @!P1 IMAD.WIDE R28, R47, 0x8, R28 ;  /* 0x000000082f1c9825 */ /* 0x001fcc00078e021c */
[----:B------:R-:W3:Y:S01]  /*04f0*/  @!P1 LDG.E.64 R28, desc[UR10][R28.64] ;  /* 0x0000000a1c1c9981 */ /* 0x000ee2000c1e1b00 */
[----:B------:R-:W-:-:S04]  /*0500*/  VIADD R48, R47, UR6 ;  /* 0x000000062f307c36 */ /* 0x000fc80008000000 */
[----:B------:R-:W-:-:S04]  /*0510*/  VIADD R49, R48, UR6 ;  /* 0x0000000630317c36 */ /* 0x000fc80008000000 */
[----:B------:R-:W-:Y:S01]  /*0520*/  VIADD R54, R49, UR6 ;  /* 0x0000000631367c36 */ /* 0x000fe20008000000 */
[----:B------:R-:W-:Y:S02]  /*0530*/  P2R R39, PR, RZ, 0x4 ;  /* 0x00000004ff277803 */ /* 0x000fe40000000000 */
[----:B------:R-:W-:Y:S01]  /*0540*/  P2R R40, PR, RZ, 0x2 ;  /* 0x00000002ff287803 */ /* 0x000fe20000000000 */
[----:B--2---:R-:W-:Y:S01]  /*0550*/  @!P2 FADD.FTZ R10, R35, R33 ;  /* 0x00000021230aa221 */ /* 0x004fe20000010000 */
[----:B------:R-:W-:Y:S01]  /*0560*/  IADD3 R35, P0, R48, UR4, RZ ;  /* 0x0000000430237c10 */ /* 0x000fe2000ff1e0ff */
[----:B------:R-:W-:-:S03]  /*0570*/  @!P2 FADD.FTZ R13, R34, R32 ;  /* 0x00000020220da221 */ /* 0x000fc60000010000 */
[----:B------:R-:W-:Y:S02]  /*0580*/  LEA.HI.X.SX32 R52, R48, UR12, 0x1, P0 ;  /* 0x0000000c30347c11 */ /* 0x000fe400080f0eff */
[----:B------:R-:W-:-:S04]  /*0590*/  LEA R34, P0, R35, UR8, 0x3 ;  /* 0x0000000823227c11 */ /* 0x000fc8000f8018ff */
[----:B------:R-:W-:Y:S01]  /*05a0*/  LEA.HI.X R35, R35, UR9, R52, 0x3, P0 ;  /* 0x0000000923237c11 */ /* 0x000fe200080f1c34 */
[----:B---3--:R-:W-:Y:S01]  /*05b0*/  @!P1 FADD.FTZ R15, R30, R28 ;  /* 0x0000001c1e0f9221 */ /* 0x008fe20000010000 */
[----:B------:R-:W-:-:S04]  /*05c0*/  IADD3 R28, P0, R49, UR4, RZ ;  /* 0x00000004311c7c10 */ /* 0x000fc8000ff1e0ff */
[----:B------:R-:W-:Y:S02]  /*05d0*/  LEA.HI.X.SX32 R51, R49, UR12, 0x1, P0 ;  /* 0x0000000c31337c11 */ /* 0x000fe400080f0eff */
[----:B------:R-:W-:-:S04]  /*05e0*/  LEA R52, P0, R28, UR8, 0x3 ;  /* 0x000000081c347c11 */ /* 0x000fc8000f8018ff */
[----:B------:R-:W-:Y:S02]  /*05f0*/  LEA.HI.X R53, R28, UR9, R51, 0x3, P0 ;  /* 0x000000091c357c11 */ /* 0x000fe400080f1c33 */
[----:B------:R-:W-:Y:S02]  /*0600*/  ISETP.GE.AND P0, PT, R54, UR5, PT ;  /* 0x0000000536007c0c */ /* 0x000fe4000bf06270 */
[----:B------:R-:W-:-:S11]  /*0610*/  ISETP.GE.AND P2, PT, R48, UR5, PT ;  /* 0x0000000530007c0c */ /* 0x000fd6000bf46270 */
[----:B------:R-:W0:Y:S02]  /*0620*/  @!P0 LDC R57, c[0x0][RZ] ;  /* 0x00000000ff398b82 */ /* 0x000e240000000800 */
[----:B------:R-:W2:Y:S06]  /*0630*/  @!P2 LDG.E.64 R34, desc[UR10][R34.64] ;  /* 0x0000000a2222a981 */ /* 0x000eac000c1e1b00 */
[----:B------:R-:W1:Y:S01]  /*0640*/  @!P2 LDC.64 R32, c[0x0][0x220] ;  /* 0x00008800ff20ab82 */ /* 0x000e620000000a00 */
[----:B------:R-:W-:Y:S01]  /*0650*/  @!P1 FADD.FTZ R12, R31, R29 ;  /* 0x0000001d1f0c9221 */ /* 0x000fe20000010000 */
[----:B0-----:R-:W-:-:S04]  /*0660*/  @!P0 IADD3 R28, R57, R57, R2 ;  /* 0x00000039391c8210 */ /* 0x001fc80007ffe002 */
[----:B------:R-:W-:Y:S01]  /*0670*/  @!P0 IADD3 R28, R57, R28, R57 ;  /* 0x0000001c391c8210 */ /* 0x000fe20007ffe039 */
[----:B-1----:R-:W-:-:S03]  /*0680*/  @!P2 IMAD.WIDE R32, R48, 0x8, R32 ;  /* 0x000000083020a825 */ /* 0x002fc600078e0220 */
[----:B------:R-:W-:-:S03]  /*0690*/  @!P0 IADD3 R28, R57, R28, R57 ;  /* 0x0000001c391c8210 */ /* 0x000fc60007ffe039 */
[----:B------:R-:W2:Y:S01]  /*06a0*/  @!P2 LDG.E.64 R32, desc[UR10][R32.64] ;  /* 0x0000000a2020a981 */ /* 0x000ea2000c1e1b00 */
[----:B------:R-:W-:-:S04]  /*06b0*/  @!P0 IADD3 R57, R57, R28, R57 ;  /* 0x0000001c39398210 */ /* 0x000fc80007ffe039 */
[----:B------:R-:W-:-:S04]  /*06c0*/  @!P0 IADD3 R28, P1, R57, UR4, RZ ;  /* 0x00000004391c8c10 */ /* 0x000fc8000ff3e0ff */
[----:B------:R-:W-:Y:S02]  /*06d0*/  @!P0 LEA.HI.X.SX32 R29, R57, UR12, 0x1, P1 ;  /* 0x0000000c391d8c11 */ /* 0x000fe400088f0eff */
[----:B------:R-:W-:-:S04]  /*06e0*/  @!P0 LEA R50, P1, R28, UR8, 0x3 ;  /* 0x000000081c328c11 */ /* 0x000fc8000f8218ff */
[----:B------:R-:W-:Y:S02]  /*06f0*/  @!P0 LEA.HI.X R51, R28, UR9, R29, 0x3, P1 ;  /* 0x000000091c338c11 */ /* 0x000fe400088f1c1d */
[----:B------:R-:W-:-:S13]  /*0700*/  ISETP.GE.AND P1, PT, R49, UR5, PT ;  /* 0x0000000531007c0c */ /* 0x000fda000bf26270 */
[----:B------:R-:W0:Y:S01]  /*0710*/  @!P1 LDC.64 R28, c[0x0][0x220] ;  /* 0x00008800ff1c9b82 */ /* 0x000e220000000a00 */
[----:B------:R-:W3:Y:S01]  /*0720*/  @!P1 LDG.E.64 R30, desc[UR10][R52.64] ;  /* 0x0000000a341e9981 */ /* 0x000ee2000c1e1b00 */
[----:B0-----:R-:W-:-:S06]  /*0730*/  @!P1 IMAD.WIDE R28, R49, 0x8, R28 ;  /* 0x00000008311c9825 */ /* 0x001fcc00078e021c */
[----:B------:R-:W3:Y:S01]  /*0740*/  @!P1 LDG.E.64 R28, desc[UR10][R28.64] ;  /* 0x0000000a1c1c9981 */ /* 0x000ee2000c1e1b00 */
[----:B------:R-:W-:Y:S02]  /*0750*/  ULDC UR6, c[0x0][0x0] ;  /* 0x0000000000067ab9 */ /* 0x000fe40000000800 */
[----:B------:R-:W-:Y:S01]  /*0760*/  VIADD R54, R54, UR6 ;  /* 0x0000000636367c36 */ /* 0x000fe20008000000 */
[----:B------:R-:W-:Y:S02]  /*0770*/  P2R R41, PR, RZ, 0x4 ;  /* 0x00000004ff297803 */ /* 0x000fe40000000000 */
[----:B------:R-:W-:Y:S01]  /*0780*/  P2R R37, PR, RZ, 0x8 ;  /* 0x00000008ff257803 */ /* 0x000fe20000000000 */
[----:B--2---:R-:W-:Y:S01]  /*0790*/  @!P2 FADD.FTZ R17, R34, R32 ;  /* 0x000000202211a221 */ /* 0x004fe20000010000 */
[----:B------:R-:W-:Y:S01]  /*07a0*/  @!P2 FADD.FTZ R14, R35, R33 ;  /* 0x00000021230ea221 */ /* 0x000fe20000010000 */
[----:B------:R-:W-:-:S13]  /*07b0*/  ISETP.GE.AND P2, PT, R54, UR5, PT ;  /* 0x0000000536007c0c */ /* 0x000fda000bf46270 */
[----:B------:R-:W0:Y:S02]  /*07c0*/  @!P2 LDC R55, c[0x0][RZ] ;  /* 0x00000000ff37ab82 */ /* 0x000e240000000800 */
[----:B0-----:R-:W-:-:S04]  /*07d0*/  @!P2 IADD3 R32, R55, R55, R2 ;  /* 0x000000373720a210 */ /* 0x001fc80007ffe002 */
[----:B------:R-:W-:-:S04]  /*07e0*/  @!P2 IADD3 R32, R55, R32, R55 ;  /* 0x000000203720a210 */ /* 0x000fc80007ffe037 */
[----:B------:R-:W-:-:S04]  /*07f0*/  @!P2 IADD3 R32, R55, R32, R55 ;  /* 0x000000203720a210 */ /* 0x000fc80007ffe037 */
[----:B------:R-:W-:-:S05]  /*0800*/  @!P2 IADD3 R32, R55, R32, R55 ;  /* 0x000000203720a210 */ /* 0x000fca0007ffe037 */
[----:B------:R-:W-:Y:S02]  /*0810*/  @!P2 IMAD.IADD R55, R32, 0x1, R55 ;  /* 0x000000012037a824 */ /* 0x000fe400078e0237 */
[----:B---3--:R-:W-:-:S03]  /*0820*/  @!P1 FADD.FTZ R19, R30, R28 ;  /* 0x0000001c1e139221 */ /* 0x008fc60000010000 */
[----:B------:R-:W-:-:S04]  /*0830*/  @!P2 IADD3 R28, P3, R55, UR4, RZ ;  /* 0x00000004371cac10 */ /* 0x000fc8000ff7e0ff */
[----:B------:R-:W-:Y:S02]  /*0840*/  @!P2 LEA.HI.X.SX32 R33, R55, UR12, 0x1, P3 ;  /* 0x0000000c3721ac11 */ /* 0x000fe400098f0eff */
[C---:B------:R-:W-:Y:S01]  /*0850*/  @!P2 LEA R34, P3, R28.reuse, UR8, 0x3 ;  /* 0x000000081c22ac11 */ /* 0x040fe2000f8618ff */
[----:B------:R-:W-:Y:S02]  /*0860*/  @!P1 FADD.FTZ R16, R31, R29 ;  /* 0x0000001d1f109221 */ /* 0x000fe40000010000 */
[----:B------:R-:W2:Y:S01]  /*0870*/  @!P0 LDG.E.64 R30, desc[UR10][R50.64] ;  /* 0x0000000a321e8981 */ /* 0x000ea2000c1e1b00 */
[----:B------:R-:W-:Y:S02]  /*0880*/  @!P2 LEA.HI.X R35, R28, UR9, R33, 0x3, P3 ;  /* 0x000000091c23ac11 */ /* 0x000fe400098f1c21 */
[----:B------:R-:W0:Y:S02]  /*0890*/  @!P0 LDC.64 R28, c[0x0][0x220] ;  /* 0x00008800ff1c8b82 */ /* 0x000e240000000a00 */
[----:B0-----:R-:W-:-:S06]  /*08a0*/  @!P0 IMAD.WIDE R28, R57, 0x8, R28 ;  /* 0x00000008391c8825 */ /* 0x001fcc00078e021c */
[----:B------:R-:W2:Y:S01]  /*08b0*/  @!P0 LDG.E.64 R28, desc[UR10][R28.64] ;  /* 0x0000000a1c1c8981 */ /* 0x000ea2000c1e1b00 */
[----:B------:R-:W-:Y:S02]  /*08c0*/  ULDC UR6, c[0x0][0x0] ;  /* 0x0000000000067ab9 */ /* 0x000fe40000000800 */
[----:B------:R-:W-:-:S05]  /*08d0*/  VIADD R54, R54, UR6 ;  /* 0x0000000636367c36 */ /* 0x000fca0008000000 */
[----:B------:R-:W-:-:S13]  /*08e0*/  ISETP.GE.AND P3, PT, R54, UR5, PT ;  /* 0x0000000536007c0c */ /* 0x000fda000bf66270 */
[----:B------:R-:W0:Y:S08]  /*08f0*/  @!P3 LDC R53, c[0x0][RZ] ;  /* 0x00000000ff35bb82 */ /* 0x000e300000000800 */
[----:B------:R-:W1:Y:S01]  /*0900*/  @!P3 LDC R33, c[0x0][RZ] ;  /* 0x00000000ff21bb82 */ /* 0x000e620000000800 */
[----:B0-----:R-:W-:-:S04]  /*0910*/  @!P3 IADD3 R32, R53, R53, R2 ;  /* 0x000000353520b210 */ /* 0x001fc80007ffe002 */
[----:B------:R-:W-:-:S04]  /*0920*/  @!P3 IADD3 R32, R53, R32, R53 ;  /* 0x000000203520b210 */ /* 0x000fc80007ffe035 */
[----:B------:R-:W-:-:S04]  /*0930*/  @!P3 IADD3 R32, R53, R32, R53 ;  /* 0x000000203520b210 */ /* 0x000fc80007ffe035 */
[----:B------:R-:W-:-:S04]  /*0940*/  @!P3 IADD3 R32, R53, R32, R53 ;  /* 0x000000203520b210 */ /* 0x000fc80007ffe035 */
[----:B-1----:R-:W-:Y:S02]  /*0950*/  @!P3 IADD3 R53, R33, R32, R53 ;  /* 0x000000202135b210 */ /* 0x002fe40007ffe035 */
[----:B------:R-:W-:Y:S01]  /*0960*/  P2R R36, PR, RZ, 0x10 ;  /* 0x00000010ff247803 */ /* 0x000fe20000000000 */
[----:B--2---:R-:W-:Y:S01]  /*0970*/  @!P0 FADD.FTZ R21, R30, R28 ;  /* 0x0000001c1e158221 */ /* 0x004fe20000010000 */
        /* <DEDUP_REMOVED lines=18> */
[----:B------:R-:W-:Y:S02]  /*0aa0*/  @!P4 IMAD.IADD R57, R52, 0x1, R57 ;  /* 0x000000013439c824 */ /* 0x000fe400078e0239 */
[----:B--2---:R-:W-:-:S03]  /*0ab0*/  @!P2 FADD.FTZ R23, R30, R28 ;  /* 0x0000001c1e17a221 */ /* 0x004fc60000010000 */
        /* <DEDUP_REMOVED lines=17> */
[----:B------:R-:W-:-:S04]  /*0bd0*/  @!P5 IADD3 R34, R53, R34, R53 ;  /* 0x000000223522d210 */ /* 0x000fc80007ffe035 */
[----:B------:R-:W-:Y:S01]  /*0be0*/  @!P5 IADD3 R53, R53, R34, R53 ;  /* 0x000000223535d210 */ /* 0x000fe20007ffe035 */
[----:B--2---:R-:W-:-:S03]  /*0bf0*/  @!P3 FADD.FTZ R25, R30, R28 ;  /* 0x0000001c1e19b221 */ /* 0x004fc60000010000 */
[----:B------:R-:W-:-:S04]  /*0c00*/  @!P5 IADD3 R28, P6, R53, UR4, RZ ;  /* 0x00000004351cdc10 */ /* 0x000fc8000ffde0ff */
[----:B------:R-:W-:Y:S02]  /*0c10*/  @!P5 LEA.HI.X.SX32 R33, R53, UR12, 0x1, P6 ;  /* 0x0000000c3521dc11 */ /* 0x000fe4000b0f0eff */
[C---:B------:R-:W-:Y:S01]  /*0c20*/  @!P5 LEA R34, P6, R28.reuse, UR8, 0x3 ;  /* 0x000000081c22dc11 */ /* 0x040fe2000f8c18ff */
[----:B------:R-:W-:Y:S02]  /*0c30*/  @!P3 FADD.FTZ R22, R31, R29 ;  /* 0x0000001d1f16b221 */ /* 0x000fe40000010000 */
[----:B------:R-:W2:Y:S01]  /*0c40*/  @!P4 LDG.E.64 R30, desc[UR10][R54.64] ;  /* 0x0000000a361ec981 */ /* 0x000ea2000c1e1b00 */
[----:B------:R-:W-:Y:S02]  /*0c50*/  @!P5 LEA.HI.X R35, R28, UR9, R33, 0x3, P6 ;  /* 0x000000091c23dc11 */ /* 0x000fe4000b0f1c21 */
[----:B------:R-:W0:Y:S04]  /*0c60*/  @!P4 LDC.64 R28, c[0x0][0x220] ;  /* 0x00008800ff1ccb82 */ /* 0x000e280000000a00 */
[----:B------:R-:W3:Y:S04]  /*0c70*/  @!P5 LDG.E.64 R34, desc[UR10][R34.64] ;  /* 0x0000000a2222d981 */ /* 0x000ee8000c1e1b00 */
[----:B------:R-:W1:Y:S01]  /*0c80*/  @!P5 LDC.64 R32, c[0x0][0x220] ;  /* 0x00008800ff20db82 */ /* 0x000e620000000a00 */
[----:B0-----:R-:W-:-:S06]  /*0c90*/  @!P4 IMAD.WIDE R28, R57, 0x8, R28 ;  /* 0x00000008391cc825 */ /* 0x001fcc00078e021c */
[----:B------:R-:W2:Y:S01]  /*0ca0*/  @!P4 LDG.E.64 R28, desc[UR10][R28.64] ;  /* 0x0000000a1c1cc981 */ /* 0x000ea2000c1e1b00 */
[----:B-1----:R-:W-:-:S06]  /*0cb0*/  @!P5 IMAD.WIDE R32, R53, 0x8, R32 ;  /* 0x000000083520d825 */ /* 0x002fcc00078e0220 */
[----:B------:R-:W3:Y:S01]  /*0cc0*/  @!P5 LDG.E.64 R32, desc[UR10][R32.64] ;  /* 0x0000000a2020d981 */ /* 0x000ee2000c1e1b00 */
[----:B------:R-:W-:Y:S02]  /*0cd0*/  P2R R50, PR, RZ, 0x1 ;  /* 0x00000001ff327803 */ /* 0x000fe40000000000 */
[----:B------:R-:W-:Y:S02]  /*0ce0*/  ISETP.GE.AND P0, PT, R2, UR5, PT ;  /* 0x0000000502007c0c */ /* 0x000fe4000bf06270 */
[----:B------:R-:W-:Y:S02]  /*0cf0*/  P2R R49, PR, RZ, 0x2 ;  /* 0x00000002ff317803 */ /* 0x000fe40000000000 */
[----:B------:R-:W-:Y:S01]  /*0d00*/  ISETP.GE.AND P1, PT, R44, UR5, PT ;  /* 0x000000052c007c0c */ /* 0x000fe2000bf26270 */
[----:B------:R-:W-:Y:S01]  /*0d10*/  IMAD.MOV.U32 R52, RZ, RZ, RZ ;  /* 0x000000ffff347224 */ /* 0x000fe200078e00ff */
[----:B------:R-:W-:Y:S01]  /*0d20*/  ISETP.GE.AND P6, PT, R48, UR5, PT ;  /* 0x0000000530007c0c */ /* 0x000fe2000bfc6270 */
[----:B------:R-:W-:Y:S01]  /*0d30*/  ULDC UR6, c[0x0][0x0] ;  /* 0x0000000000067ab9 */ /* 0x000fe20000000800 */
[----:B------:R-:W-:Y:S01]  /*0d40*/  BSSY B0, `(.L_x_446) ;  /* 0x000003d000007945 */ /* 0x000fe20003800000 */
[----:B--2---:R-:W-:-:S04]  /*0d50*/  @!P4 FADD.FTZ R0, R30, R28 ;  /* 0x0000001c1e00c221 */ /* 0x004fc80000010000 */
[----:B------:R-:W-:Y:S01]  /*0d60*/  @!P0 FADD.FTZ R30, R26, R5 ;  /* 0x000000051a1e8221 */ /* 0x000fe20000010000 */
[----:B------:R-:W-:-:S03]  /*0d70*/  @!P4 FADD.FTZ R3, R31, R29 ;  /* 0x0000001d1f03c221 */ /* 0x000fc60000010000 */
[----:B------:R-:W-:Y:S01]  /*0d80*/  @!P1 FADD.FTZ R29, R7, R4 ;  /* 0x00000004071d9221 */ /* 0x000fe20000010000 */
[----:B------:R-:W-:Y:S01]  /*0d90*/  @!P0 FADD.FTZ R52, RZ, R30 ;  /* 0x0000001eff348221 */ /* 0x000fe20000010000 */
[----:B------:R-:W-:-:S03]  /*0da0*/  ISETP.GE.AND P0, PT, R43, UR5, PT ;  /* 0x000000052b007c0c */ /* 0x000fc6000bf06270 */
[----:B------:R-:W-:Y:S01]  /*0db0*/  @!P1 FADD.FTZ R52, R52, R29 ;  /* 0x0000001d34349221 */ /* 0x000fe20000010000 */
[----:B------:R-:W-:-:S09]  /*0dc0*/  ISETP.GE.AND P1, PT, R45, UR5, PT ;  /* 0x000000052d007c0c */ /* 0x000fd2000bf26270 */
[----:B------:R-:W-:-:S04]  /*0dd0*/  @!P0 FADD.FTZ R29, R9, R6 ;  /* 0x00000006091d8221 */ /* 0x000fc80000010000 */
[----:B------:R-:W-:Y:S01]  /*0de0*/  @!P0 FADD.FTZ R52, R52, R29 ;  /* 0x0000001d34348221 */ /* 0x000fe20000010000 */
[----:B------:R-:W-:Y:S01]  /*0df0*/  ISETP.GE.AND P0, PT, R46, UR5, PT ;  /* 0x000000052e007c0c */ /* 0x000fe2000bf06270 */
[----:B------:R-:W-:-:S04]  /*0e00*/  @!P1 FADD.FTZ R29, R11, R8 ;  /* 0x000000080b1d9221 */ /* 0x000fc80000010000 */
[----:B------:R-:W-:Y:S01]  /*0e10*/  @!P1 FADD.FTZ R52, R52, R29 ;  /* 0x0000001d34349221 */ /* 0x000fe20000010000 */
[----:B------:R-:W-:-:S07]  /*0e20*/  ISETP.GE.AND P1, PT, R47, UR5, PT ;  /* 0x000000052f007c0c */ /* 0x000fce000bf26270 */
[----:B------:R-:W-:-:S04]  /*0e30*/  @!P0 FADD.FTZ R29, R13, R10 ;  /* 0x0000000a0d1d8221 */ /* 0x000fc80000010000 */
[----:B------:R-:W-:Y:S02]  /*0e40*/  @!P0 FADD.FTZ R52, R52, R29 ;  /* 0x0000001d34348221 */ /* 0x000fe40000010000 */
[----:B------:R-:W-:-:S04]  /*0e50*/  @!P1 FADD.FTZ R29, R15, R12 ;  /* 0x0000000c0f1d9221 */ /* 0x000fc80000010000 */
[----:B------:R-:W-:Y:S01]  /*0e60*/  @!P1 FADD.FTZ R52, R52, R29 ;  /* 0x0000001d34349221 */ /* 0x000fe20000010000 */
[----:B------:R-:W-:Y:S02]  /*0e70*/  ISETP.NE.AND P1, PT, R49, RZ, PT ;  /* 0x000000ff3100720c */ /* 0x000fe40003f25270 */
[----:B------:R-:W-:Y:S01]  /*0e80*/  ISETP.NE.AND P0, PT, R50, RZ, PT ;  /* 0x000000ff3200720c */ /* 0x000fe20003f05270 */
[----:B------:R-:W-:-:S04]  /*0e90*/  @!P6 FADD.FTZ R29, R17, R14 ;  /* 0x0000000e111de221 */ /* 0x000fc80000010000 */
[----:B------:R-:W-:-:S06]  /*0ea0*/  @!P6 FADD.FTZ R52, R52, R29 ;  /* 0x0000001d3434e221 */ /* 0x000fcc0000010000 */
[----:B------:R-:W-:-:S04]  /*0eb0*/  @!P1 FADD.FTZ R29, R19, R16 ;  /* 0x00000010131d9221 */ /* 0x000fc80000010000 */
[----:B------:R-:W-:Y:S01]  /*0ec0*/  @!P1 FADD.FTZ R52, R52, R29 ;  /* 0x0000001d34349221 */ /* 0x000fe20000010000 */
[----:B------:R-:W-:Y:S01]  /*0ed0*/  @!P0 FADD.FTZ R29, R21, R18 ;  /* 0x00000012151d8221 */ /* 0x000fe20000010000 */
[----:B---3--:R-:W-:Y:S01]  /*0ee0*/  @!P5 FADD.FTZ R27, R34, R32 ;  /* 0x00000020221bd221 */ /* 0x008fe20000010000 */
[----:B------:R-:W-:Y:S02]  /*0ef0*/  VIADD R32, R51, UR6 ;  /* 0x0000000633207c36 */ /* 0x000fe40008000000 */
[----:B------:R-:W-:Y:S01]  /*0f00*/  @!P0 FADD.FTZ R52, R52, R29 ;  /* 0x0000001d34348221 */ /* 0x000fe20000010000 */
[----:B------:R-:W-:Y:S02]  /*0f10*/  @!P2 FADD.FTZ R29, R23, R20 ;  /* 0x00000014171da221 */ /* 0x000fe40000010000 */
[----:B------:R-:W-:Y:S02]  /*0f20*/  ISETP.GE.AND P6, PT, R32, UR5, PT ;  /* 0x0000000520007c0c */ /* 0x000fe4000bfc6270 */
[----:B------:R-:W-:Y:S01]  /*0f30*/  @!P2 FADD.FTZ R52, R52, R29 ;  /* 0x0000001d3434a221 */ /* 0x000fe20000010000 */
[----:B------:R-:W-:Y:S01]  /*0f40*/  @!P3 FADD.FTZ R29, R25, R22 ;  /* 0x00000016191db221 */ /* 0x000fe20000010000 */
[----:B------:R-:W-:-:S03]  /*0f50*/  @!P5 FADD.FTZ R24, R35, R33 ;  /* 0x000000212318d221 */ /* 0x000fc60000010000 */
[----:B------:R-:W-:Y:S01]  /*0f60*/  @!P3 FADD.FTZ R52, R52, R29 ;  /* 0x0000001d3434b221 */ /* 0x000fe20000010000 */
[----:B------:R-:W-:-:S04]  /*0f70*/  @!P4 FADD.FTZ R29, R0, R3 ;  /* 0x00000003001dc221 */ /* 0x000fc80000010000 */
[----:B------:R-:W-:Y:S01]  /*0f80*/  @!P4 FADD.FTZ R52, R52, R29 ;  /* 0x0000001d3434c221 */ /* 0x000fe20000010000 */
[----:B------:R-:W-:Y:S01]  /*0f90*/  @!P5 FADD.FTZ R29, R27, R24 ;  /* 0x000000181b1dd221 */ /* 0x000fe20000010000 */
[----:B------:R-:W-:-:S03]  /*0fa0*/  P2R R43, PR, RZ, 0x40 ;  /* 0x00000040ff2b7803 */ /* 0x000fc60000000000 */
[----:B------:R-:W-:Y:S01]  /*0fb0*/  @!P5 FADD.FTZ R52, R52, R29 ;  /* 0x0000001d3434d221 */ /* 0x000fe20000010000 */
[----:B------:R-:W-:Y:S06]  /*0fc0*/  @P6 BRA `(.L_x_447) ;  /* 0x0000000000506947 */ /* 0x000fec0003800000 */
[----:B------:R-:W0:Y:S02]  /*0fd0*/  LDC R33, c[0x0][RZ] ;  /* 0x00000000ff217b82 */ /* 0x000e240000000800 */
[----:B0-----:R-:W-:-:S04]  /*0fe0*/  IADD3 R28, R33, R33, R2 ;  /* 0x00000021211c7210 */ /* 0x001fc80007ffe002 */
[----:B------:R-:W-:-:S04]  /*0ff0*/  IADD3 R28, R33, R28, R33 ;  /* 0x0000001c211c7210 */ /* 0x000fc80007ffe021 */
[----:B------:R-:W-:-:S04]  /*1000*/  IADD3 R28, R33, R28, R33 ;  /* 0x0000001c211c7210 */ /* 0x000fc80007ffe021 */
[----:B------:R-:W-:-:S04]  /*1010*/  IADD3 R28, R33, R28, R33 ;  /* 0x0000001c211c7210 */ /* 0x000fc80007ffe021 */
[----:B------:R-:W-:-:S04]  /*1020*/  IADD3 R28, R33, R28, R33 ;  /* 0x0000001c211c7210 */ /* 0x000fc80007ffe021 */
[----:B------:R-:W-:-:S05]  /*1030*/  IADD3 R28, R33, R28, R33 ;  /* 0x0000001c211c7210 */ /* 0x000fca0007ffe021 */
[----:B------:R-:W-:-:S05]  /*1040*/  IMAD.IADD R33, R28, 0x1, R33 ;  /* 0x000000011c217824 */ /* 0x000fca00078e0221 */
[----:B------:R-:W-:-:S04]  /*1050*/  IADD3 R28, P6, R33, UR4, RZ ;  /* 0x00000004211c7c10 */ /* 0x000fc8000ffde0ff */
[----:B------:R-:W-:Y:S02]  /*1060*/  LEA.HI.X.SX32 R29, R33, UR12, 0x1, P6 ;  /* 0x0000000c211d7c11 */ /* 0x000fe4000b0f0eff */
[----:B------:R-:W-:-:S04]  /*1070*/  LEA R30, P6, R28, UR8, 0x3 ;  /* 0x000000081c1e7c11 */ /* 0x000fc8000f8c18ff */
[----:B------:R-:W-:Y:S02]  /*1080*/  LEA.HI.X R31, R28, UR9, R29, 0x3, P6 ;  /* 0x000000091c1f7c11 */ /* 0x000fe4000b0f1c1d */
[----:B------:R-:W0:Y:S04]  /*1090*/  LDC.64 R28, c[0x0][0x220] ;  /* 0x00008800ff1c7b82 */ /* 0x000e280000000a00 */
[----:B------:R-:W2:Y:S01]  /*10a0*/  LDG.E.64 R30, desc[UR10][R30.64] ;  /* 0x0000000a1e1e7981 */ /* 0x000ea2000c1e1b00 */
[----:B0-----:R-:W-:-:S06]  /*10b0*/  IMAD.WIDE R28, R33, 0x8, R28 ;  /* 0x00000008211c7825 */ /* 0x001fcc00078e021c */
[----:B------:R-:W2:Y:S02]  /*10c0*/  LDG.E.64 R28, desc[UR10][R28.64] ;  /* 0x0000000a1c1c7981 */ /* 0x000ea4000c1e1b00 */
[----:B--2---:R-:W-:Y:S01]  /*10d0*/  FADD.FTZ R45, R30, R28 ;  /* 0x0000001c1e2d7221 */ /* 0x004fe20000010000 */
[----:B------:R-:W-:-:S04]  /*10e0*/  FADD.FTZ R44, R31, R29 ;  /* 0x0000001d1f2c7221 */ /* 0x000fc80000010000 */
[----:B------:R-:W-:-:S04]  /*10f0*/  FADD.FTZ R33, R45, R44 ;  /* 0x0000002c2d217221 */ /* 0x000fc80000010000 */
[----:B------:R-:W-:-:S07]  /*1100*/  FADD.FTZ R52, R52, R33 ;  /* 0x0000002134347221 */ /* 0x000fce0000010000 */
.L_x_447:
[----:B------:R-:W-:Y:S05]  /*1110*/  BSYNC B0 ;  /* 0x0000000000007941 */ /* 0x000fea0003800000 */
.L_x_446:
[----:B------:R-:W-:Y:S01]  /*1120*/  ULDC UR6, c[0x0][0x0] ;  /* 0x0000000000067ab9 */ /* 0x000fe20000000800 */
[----:B------:R-:W-:Y:S01]  /*1130*/  BSSY B0, `(.L_x_448) ;  /* 0x0000019000007945 */ /* 0x000fe20003800000 */
[----:B------:R-:W-:-:S05]  /*1140*/  VIADD R32, R32, UR6 ;  /* 0x0000000620207c36 */ /* 0x000fca0008000000 */
[----:B------:R-:W-:-:S04]  /*1150*/  ISETP.GE.AND P6, PT, R32, UR5, PT ;  /* 0x0000000520007c0c */ /* 0x000fc8000bfc6270 */
[----:B------:R-:W-:-:S09]  /*1160*/  P2R R46, PR, RZ, 0x40 ;  /* 0x00000040ff2e7803 */ /* 0x000fd20000000000 */
[----:B------:R-:W-:Y:S05]  /*1170*/  @P6 BRA `(.L_x_449) ;  /* 0x0000000000506947 */ /* 0x000fea0003800000 */
[----:B------:R-:W0:Y:S02]  /*1180*/  LDC R33, c[0x0][RZ] ;  /* 0x00000000ff217b82 */ /* 0x000e240000000800 */
[----:B0-----:R-:W-:-:S04]  /*1190*/  IADD3 R28, R33, R33, R2 ;  /* 0x00000021211c7210 */ /* 0x001fc80007ffe002 */
[----:B------:R-:W-:-:S04]  /*11a0*/  IADD3 R28, R33, R28, R33 ;  /* 0x0000001c211c7210 */ /* 0x000fc80007ffe021 */
[----:B------:R-:W-:-:S04]  /*11b0*/  IADD3 R28, R33, R28, R33 ;  /* 0x0000001c211c7210 */ /* 0x000fc80007ffe021 */
[----:B------:R-:W-:-:S04]  /*11c0*/  IADD3 R28, R33, R28, R33 ;  /* 0x0000001c211c7210 */ /* 0x000fc80007ffe021 */
[----:B------:R-:W-:-:S04]  /*11d0*/  IADD3 R28, R33, R28, R33 ;  /* 0x0000001c211c7210 */ /* 0x000fc80007ffe021 */
[----:B------:R-:W-:-:S04]  /*11e0*/  IADD3 R28, R33, R28, R33 ;  /* 0x0000001c211c7210 */ /* 0x000fc80007ffe021 */
[----:B------:R-:W-:-:S04]  /*11f0*/  IADD3 R33, R33, R28, R33 ;  /* 0x0000001c21217210 */ /* 0x000fc80007ffe021 */
        /* <DEDUP_REMOVED lines=12> */
.L_x_449:
[----:B------:R-:W-:Y:S05]  /*12c0*/  BSYNC B0 ;  /* 0x0000000000007941 */ /* 0x000fea0003800000 */
.L_x_448:
        /* <DEDUP_REMOVED lines=27> */
.L_x_451:
[----:B------:R-:W-:Y:S05]  /*1480*/  BSYNC B0 ;  /* 0x0000000000007941 */ /* 0x000fea0003800000 */
.L_x_450:
        /* <DEDUP_REMOVED lines=9> */
[----:B------:R-:W-:-:S02]  /*1520*/  ISETP.NE.AND P0, PT, R38, RZ, PT ;  /* 0x000000ff2600720c */ /* 0x000fc40003f05270 */
[----:B------:R-:W-:Y:S02]  /*1530*/  P2R R35, PR, RZ, 0x4 ;  /* 0x00000004ff237803 */ /* 0x000fe40000000000 */
[----:B------:R-:W-:Y:S02]  /*1540*/  ISETP.NE.AND P2, PT, R36, RZ, PT ;  /* 0x000000ff2400720c */ /* 0x000fe40003f45270 */
[----:B------:R-:W-:Y:S02]  /*1550*/  P2R R33, PR, RZ, 0x8 ;  /* 0x00000008ff217803 */ /* 0x000fe40000000000 */
[----:B------:R-:W-:Y:S02]  /*1560*/  ISETP.NE.AND P3, PT, R37, RZ, PT ;  /* 0x000000ff2500720c */ /* 0x000fe40003f65270 */
[----:B------:R-:W-:Y:S02]  /*1570*/  P2R R54, PR, RZ, 0x10 ;  /* 0x00000010ff367803 */ /* 0x000fe40000000000 */
[----:B------:R-:W-:Y:S01]  /*1580*/  ISETP.NE.AND P4, PT, R39, RZ, PT ;  /* 0x000000ff2700720c */ /* 0x000fe20003f85270 */
[----:B0-----:R-:W-:Y:S01]  /*1590*/  FADD.FTZ R29, R29, R52 ;  /* 0x000000341d1d7221 */ /* 0x001fe20000010000 */
[----:B-1----:R-:W-:Y:S01]  /*15a0*/  ULEA UR6, UR7, UR6, 0x18 ;  /* 0x0000000607067291 */ /* 0x002fe2000f8ec03f */
[----:B------:R-:W-:Y:S01]  /*15b0*/  P2R R53, PR, RZ, 0x20 ;  /* 0x00000020ff357803 */ /* 0x000fe20000000000 */
[----:B------:R-:W-:Y:S01]  /*15c0*/  ULEA UR5, UR7, UR5, 0x18 ;  /* 0x0000000507057291 */ /* 0x000fe2000f8ec03f */
[----:B------:R-:W-:Y:S01]  /*15d0*/  ISETP.NE.AND P5, PT, R40, RZ, PT ;  /* 0x000000ff2800720c */ /* 0x000fe20003fa5270 */
[----:B------:R-:W0:Y:S01]  /*15e0*/  SHFL.BFLY PT, R28, R29, 0x8, 0x1f ;  /* 0x0d001f001d1c7f89 */ /* 0x000e2200000e0000 */
[----:B------:R-:W-:Y:S01]  /*15f0*/  ULDC UR7, c[0x0][0x0] ;  /* 0x0000000000077ab9 */ /* 0x000fe20000000800 */
[----:B0-----:R-:W-:Y:S01]  /*1600*/  FADD.FTZ R30, R29, R28 ;  /* 0x0000001c1d1e7221 */ /* 0x001fe20000010000 */
[----:B------:R-:W-:-:S04]  /*1610*/  I2FP.F32.U32 R29, UR13 ;  /* 0x0000000d001d7c45 */ /* 0x000fc80008201000 */
[----:B------:R-:W0:Y:S01]  /*1620*/  SHFL.BFLY PT, R31, R30, 0x4, 0x1f ;  /* 0x0c801f001e1f7f89 */ /* 0x000e2200000e0000 */
[----:B------:R-:W-:Y:S01]  /*1630*/  FMUL.FTZ R52, R29, 0.03125 ;  /* 0x3d0000001d347820 */ /* 0x000fe20000410000 */
[----:B------:R-:W-:Y:S01]  /*1640*/  I2FP.F32.U32 R29, R2 ;  /* 0x00000002001d7245 */ /* 0x000fe20000201000 */
[----:B0-----:R-:W-:Y:S01]  /*1650*/  FADD.FTZ R31, R30, R31 ;  /* 0x0000001f1e1f7221 */ /* 0x001fe20000010000 */
[----:B------:R-:W-:-:S04]  /*1660*/  LOP3.LUT P6, R30, R2, 0x1f, RZ, 0xc0, !PT ;  /* 0x0000001f021e7812 */ /* 0x000fc800078cc0ff */
[----:B------:R-:W0:Y:S01]  /*1670*/  SHFL.BFLY PT, R28, R31, 0x2, 0x1f ;  /* 0x0c401f001f1c7f89 */ /* 0x000e2200000e0000 */
[----:B------:R-:W-:Y:S01]  /*1680*/  LEA R30, R30, UR6, 0x2 ;  /* 0x000000061e1e7c11 */ /* 0x000fe2000f8e10ff */
[----:B0-----:R-:W-:Y:S01]  /*1690*/  FADD.FTZ R55, R31, R28 ;  /* 0x0000001c1f377221 */ /* 0x001fe20000010000 */
[----:B------:R-:W-:Y:S01]  /*16a0*/  SHF.R.U32.HI R28, RZ, 0x3, R2 ;  /* 0x00000003ff1c7819 */ /* 0x000fe20000011602 */
[----:B------:R-:W-:-:S03]  /*16b0*/  IMAD.MOV.U32 R31, RZ, RZ, RZ ;  /* 0x000000ffff1f7224 */ /* 0x000fc600078e00ff */
[----:B------:R-:W0:Y:S01]  /*16c0*/  SHFL.BFLY PT, R56, R55, 0x1, 0x1f ;  /* 0x0c201f0037387f89 */ /* 0x000e2200000e0000 */
[----:B------:R-:W-:Y:S01]  /*16d0*/  LOP3.LUT R28, R28, 0x1ffffffc, RZ, 0xc0, !PT ;  /* 0x1ffffffc1c1c7812 */ /* 0x000fe200078ec0ff */
[----:B0-----:R-:W-:-:S05]  /*16e0*/  FADD.FTZ R57, R55, R56 ;  /* 0x0000003837397221 */ /* 0x001fca0000010000 */
[----:B------:R-:W-:Y:S01]  /*16f0*/  @!P6 STS [R28+UR6], R57 ;  /* 0x000000391c00e988 */ /* 0x000fe20008000806 */
[----:B------:R-:W-:Y:S01]  /*1700*/  BAR.SYNC.DEFER_BLOCKING 0x0 ;  /* 0x0000000000007b1d */ /* 0x000fe20000010000 */
[----:B------:R-:W-:-:S13]  /*1710*/  FSETP.GT.FTZ.AND P6, PT, R52, R29, PT ;  /* 0x0000001d3400720b */ /* 0x000fda0003fd4000 */
[----:B------:R-:W0:Y:S01]  /*1720*/  @P6 LDS R31, [R30] ;  /* 0x000000001e1f6984 */ /* 0x000e220000000800 */
[----:B------:R-:W-:-:S13]  /*1730*/  ISETP.NE.AND P6, PT, R2, RZ, PT ;  /* 0x000000ff0200720c */ /* 0x000fda0003fc5270 */
[----:B------:R-:W-:-:S06]  /*1740*/  @!P6 I2FP.F32.S32 R59, UR14 ;  /* 0x0000000e003bec45 */ /* 0x000fcc0008201400 */
[----:B------:R-:W1:Y:S01]  /*1750*/  @!P6 MUFU.RCP R59, R59 ;  /* 0x0000003b003be308 */ /* 0x000e620000001000 */
        /* <DEDUP_REMOVED lines=9> */
[----:B0-----:R-:W-:-:S04]  /*17f0*/  FADD.FTZ R52, R57, R58 ;  /* 0x0000003a39347221 */ /* 0x001fc80000010000 */
[----:B-1----:R-:W-:-:S05]  /*1800*/  @!P6 FMUL.FTZ R52, R52, R59 ;  /* 0x0000003b3434e220 */ /* 0x002fca0000410000 */
[----:B------:R-:W-:Y:S01]  /*1810*/  @!P6 STS [UR5], R52 ;  /* 0x00000034ff00e988 */ /* 0x000fe20008000805 */
[----:B------:R-:W-:Y:S01]  /*1820*/  BAR.SYNC.DEFER_BLOCKING 0x0 ;  /* 0x0000000000007b1d */ /* 0x000fe20000010000 */
[----:B------:R-:W-:-:S05]  /*1830*/  ISETP.NE.AND P6, PT, R41, RZ, PT ;  /* 0x000000ff2900720c */ /* 0x000fca0003fc5270 */
[----:B------:R-:W0:Y:S02]  /*1840*/  LDS R30, [UR5] ;  /* 0x00000005ff1e7984 */ /* 0x000e240008000800 */
[--C-:B0-----:R-:W-:Y:S01]  /*1850*/  @!P1 FADD.FTZ R55, R5, -R30.reuse ;  /* 0x8000001e05379221 */ /* 0x101fe20000010000 */
[--C-:B------:R-:W-:Y:S01]  /*1860*/  @!P1 FADD.FTZ R31, R26, -R30.reuse ;  /* 0x8000001e1a1f9221 */ /* 0x100fe20000010000 */
[--C-:B------:R-:W-:Y:S02]  /*1870*/  @!P2 FADD.FTZ R52, R6, -R30.reuse ;  /* 0x8000001e0634a221 */ /* 0x100fe40000010000 */
[----:B------:R-:W-:Y:S01]  /*1880*/  @!P1 FMUL.FTZ R56, R55, R55 ;  /* 0x0000003737389220 */ /* 0x000fe20000410000 */
[----:B------:R-:W-:-:S03]  /*1890*/  @!P0 FADD.FTZ R55, R4, -R30 ;  /* 0x8000001e04378221 */ /* 0x000fc60000010000 */
[----:B------:R-:W-:Y:S01]  /*18a0*/  @!P1 FFMA.FTZ R56, R31, R31, R56 ;  /* 0x0000001f1f389223 */ /* 0x000fe20000010038 */
[----:B------:R-:W-:Y:S01]  /*18b0*/  @!P0 FMUL.FTZ R58, R55, R55 ;  /* 0x00000037373a8220 */ /* 0x000fe20000410000 */
[----:B------:R-:W-:Y:S01]  /*18c0*/  @!P0 FADD.FTZ R55, R7, -R30 ;  /* 0x8000001e07378221 */ /* 0x000fe20000010000 */
[----:B------:R-:W-:Y:S02]  /*18d0*/  IMAD.MOV.U32 R31, RZ, RZ, RZ ;  /* 0x000000ffff1f7224 */ /* 0x000fe400078e00ff */
[----:B------:R-:W-:Y:S01]  /*18e0*/  @!P1 FADD.FTZ R31, RZ, R56 ;  /* 0x00000038ff1f9221 */ /* 0x000fe20000010000 */
[----:B------:R-:W-:Y:S01]  /*18f0*/  ISETP.NE.AND P1, PT, R32, RZ, PT ;  /* 0x000000ff2000720c */ /* 0x000fe20003f25270 */
[----:B------:R-:W-:Y:S01]  /*1900*/  @!P0 FFMA.FTZ R58, R55, R55, R58 ;  /* 0x00000037373a8223 */ /* 0x000fe2000001003a */
[----:B------:R-:W-:Y:S01]  /*1910*/  @!P2 FADD.FTZ R32, R9, -R30 ;  /* 0x8000001e0920a221 */ /* 0x000fe20000010000 */
[----:B------:R-:W-:Y:S01]  /*1920*/  @!P2 FMUL.FTZ R55, R52, R52 ;  /* 0x000000343437a220 */ /* 0x000fe20000410000 */
[----:B------:R-:W-:Y:S01]  /*1930*/  P2R R52, PR, RZ, 0x2 ;  /* 0x00000002ff347803 */ /* 0x000fe20000000000 */
[----:B------:R-:W-:Y:S01]  /*1940*/  @!P0 FADD.FTZ R31, R31, R58 ;  /* 0x0000003a1f1f8221 */ /* 0x000fe20000010000 */
[----:B------:R-:W-:Y:S01]  /*1950*/  ISETP.NE.AND P0, PT, R34, RZ, PT ;  /* 0x000000ff2200720c */ /* 0x000fe20003f05270 */
[----:B------:R-:W-:Y:S01]  /*1960*/  @!P3 FADD.FTZ R34, R8, -R30 ;  /* 0x8000001e0822b221 */ /* 0x000fe20000010000 */
[----:B------:R-:W-:-:S03]  /*1970*/  @!P2 FFMA.FTZ R32, R32, R32, R55 ;  /* 0x000000202020a223 */ /* 0x000fc60000010037 */
[----:B------:R-:W-:Y:S01]  /*1980*/  @!P3 FMUL.FTZ R55, R34, R34 ;  /* 0x000000222237b220 */ /* 0x000fe20000410000 */
[----:B------:R-:W-:Y:S01]  /*1990*/  @!P3 FADD.FTZ R34, R11, -R30 ;  /* 0x8000001e0b22b221 */ /* 0x000fe20000010000 */
[----:B------:R-:W-:Y:S01]  /*19a0*/  @!P2 FADD.FTZ R31, R31, R32 ;  /* 0x000000201f1fa221 */ /* 0x000fe20000010000 */
[----:B------:R-:W-:Y:S01]  /*19b0*/  ISETP.NE.AND P2, PT, R35, RZ, PT ;  /* 0x000000ff2300720c */ /* 0x000fe20003f45270 */
[--C-:B------:R-:W-:Y:S01]  /*19c0*/  @!P4 FADD.FTZ R35, R10, -R30.reuse ;  /* 0x8000001e0a23c221 */ /* 0x100fe20000010000 */
[----:B------:R-:W-:Y:S01]  /*19d0*/  @!P3 FFMA.FTZ R34, R34, R34, R55 ;  /* 0x000000222222b223 */ /* 0x000fe20000010037 */
[----:B------:R-:W-:Y:S02]  /*19e0*/  @!P4 FADD.FTZ R32, R13, -R30 ;  /* 0x8000001e0d20c221 */ /* 0x000fe40000010000 */
[----:B------:R-:W-:Y:S01]  /*19f0*/  @!P4 FMUL.FTZ R35, R35, R35 ;  /* 0x000000232323c220 */ /* 0x000fe20000410000 */
[----:B------:R-:W-:Y:S01]  /*1a00*/  @!P3 FADD.FTZ R31, R31, R34 ;  /* 0x000000221f1fb221 */ /* 0x000fe20000010000 */
[----:B------:R-:W-:Y:S01]  /*1a10*/  ISETP.NE.AND P3, PT, R33, RZ, PT ;  /* 0x000000ff2100720c */ /* 0x000fe20003f65270 */
[----:B------:R-:W-:Y:S01]  /*1a20*/  @!P5 FADD.FTZ R33, R12, -R30 ;  /* 0x8000001e0c21d221 */ /* 0x000fe20000010000 */
[----:B------:R-:W-:-:S03]  /*1a30*/  @!P4 FFMA.FTZ R32, R32, R32, R35 ;  /* 0x000000202020c223 */ /* 0x000fc60000010023 */
[----:B------:R-:W-:Y:S01]  /*1a40*/  @!P5 FMUL.FTZ R34, R33, R33 ;  /* 0x000000212122d220 */ /* 0x000fe20000410000 */
[----:B------:R-:W-:Y:S01]  /*1a50*/  @!P5 FADD.FTZ R33, R15, -R30 ;  /* 0x8000001e0f21d221 */ /* 0x000fe20000010000 */
[----:B------:R-:W-:Y:S01]  /*1a60*/  @!P4 FADD.FTZ R31, R31, R32 ;  /* 0x000000201f1fc221 */ /* 0x000fe20000010000 */
[----:B------:R-:W-:Y:S01]  /*1a70*/  @!P6 FADD.FTZ R32, R17, -R30 ;  /* 0x8000001e1120e221 */ /* 0x000fe20000010000 */
[----:B------:R-:W-:Y:S01]  /*1a80*/  ISETP.NE.AND P4, PT, R54, RZ, PT ;  /* 0x000000ff3600720c */ /* 0x000fe20003f85270 */
[----:B------:R-:W-:Y:S01]  /*1a90*/  @!P5 FFMA.FTZ R34, R33, R33, R34 ;  /* 0x000000212122d223 */ /* 0x000fe20000010022 */
[----:B------:R-:W-:-:S03]  /*1aa0*/  @!P6 FADD.FTZ R33, R14, -R30 ;  /* 0x8000001e0e21e221 */ /* 0x000fc60000010000 */
[----:B------:R-:W-:Y:S01]  /*1ab0*/  @!P5 FADD.FTZ R31, R31, R34 ;  /* 0x000000221f1fd221 */ /* 0x000fe20000010000 */
[----:B------:R-:W-:Y:S01]  /*1ac0*/  @!P6 FMUL.FTZ R33, R33, R33 ;  /* 0x000000212121e220 */ /* 0x000fe20000410000 */
[--C-:B------:R-:W-:Y:S01]  /*1ad0*/  @!P1 FADD.FTZ R34, R16, -R30.reuse ;  /* 0x8000001e10229221 */ /* 0x100fe20000010000 */
[----:B------:R-:W-:Y:S02]  /*1ae0*/  ISETP.NE.AND P5, PT, R53, RZ, PT ;  /* 0x000000ff3500720c */ /* 0x000fe40003fa5270 */
[----:B------:R-:W-:Y:S01]  /*1af0*/  @!P6 FFMA.FTZ R32, R32, R32, R33 ;  /* 0x000000202020e223 */ /* 0x000fe20000010021 */
[----:B------:R-:W-:Y:S01]  /*1b00*/  @!P1 FMUL.FTZ R34, R34, R34 ;  /* 0x0000002222229220 */ /* 0x000fe20000410000 */
[----:B------:R-:W-:Y:S02]  /*1b10*/  @!P1 FADD.FTZ R33, R19, -R30 ;  /* 0x8000001e13219221 */ /* 0x000fe40000010000 */
[----:B------:R-:W-:Y:S01]  /*1b20*/  @!P6 FADD.FTZ R31, R31, R32 ;  /* 0x000000201f1fe221 */ /* 0x000fe20000010000 */
[----:B------:R-:W-:Y:S01]  /*1b30*/  @!P0 FADD.FTZ R32, R21, -R30 ;  /* 0x8000001e15208221 */ /* 0x000fe20000010000 */
[----:B------:R-:W-:Y:S01]  /*1b40*/  @!P1 FFMA.FTZ R34, R33, R33, R34 ;  /* 0x0000002121229223 */ /* 0x000fe20000010022 */
[----:B------:R-:W-:Y:S01]  /*1b50*/  @!P0 FADD.FTZ R33, R18, -R30 ;  /* 0x8000001e12218221 */ /* 0x000fe20000010000 */
[----:B------:R-:W-:-:S02]  /*1b60*/  ISETP.NE.AND P6, PT, R49, RZ, PT ;  /* 0x000000ff3100720c */ /* 0x000fc40003fc5270 */
[----:B------:R-:W-:Y:S01]  /*1b70*/  @!P1 FADD.FTZ R31, R31, R34 ;  /* 0x000000221f1f9221 */ /* 0x000fe20000010000 */
[----:B------:R-:W-:Y:S01]  /*1b80*/  @!P0 FMUL.FTZ R33, R33, R33 ;  /* 0x0000002121218220 */ /* 0x000fe20000410000 */
[--C-:B------:R-:W-:Y:S01]  /*1b90*/  @!P2 FADD.FTZ R34, R20, -R30.reuse ;  /* 0x8000001e1422a221 */ /* 0x100fe20000010000 */
[----:B------:R-:W-:Y:S02]  /*1ba0*/  P2R R35, PR, RZ, 0x40 ;  /* 0x00000040ff237803 */ /* 0x000fe40000000000 */
[----:B------:R-:W-:Y:S01]  /*1bb0*/  @!P0 FFMA.FTZ R32, R32, R32, R33 ;  /* 0x0000002020208223 */ /* 0x000fe20000010021 */
[----:B------:R-:W-:Y:S01]  /*1bc0*/  @!P2 FMUL.FTZ R34, R34, R34 ;  /* 0x000000222222a220 */ /* 0x000fe20000410000 */
[----:B------:R-:W-:Y:S01]  /*1bd0*/  @!P2 FADD.FTZ R33, R23, -R30 ;  /* 0x8000001e1721a221 */ /* 0x000fe20000010000 */
[----:B------:R-:W-:Y:S01]  /*1be0*/  ISETP.NE.AND P6, PT, R43, RZ, PT ;  /* 0x000000ff2b00720c */ /* 0x000fe20003fc5270 */
[----:B------:R-:W-:Y:S01]  /*1bf0*/  @!P0 FADD.FTZ R31, R31, R32 ;  /* 0x000000201f1f8221 */ /* 0x000fe20000010000 */
[----:B------:R-:W-:Y:S01]  /*1c00*/  @!P3 FADD.FTZ R32, R25, -R30 ;  /* 0x8000001e1920b221 */ /* 0x000fe20000010000 */
[----:B------:R-:W-:Y:S01]  /*1c10*/  @!P2 FFMA.FTZ R34, R33, R33, R34 ;  /* 0x000000212122a223 */ /* 0x000fe20000010022 */
[----:B------:R-:W-:Y:S01]  /*1c20*/  @!P3 FADD.FTZ R33, R22, -R30 ;  /* 0x8000001e1621b221 */ /* 0x000fe20000010000 */
[----:B------:R-:W-:-:S02]  /*1c30*/  ISETP.NE.AND P1, PT, R46, RZ, PT ;  /* 0x000000ff2e00720c */ /* 0x000fc40003f25270 */
[----:B------:R-:W-:Y:S01]  /*1c40*/  @!P2 FADD.FTZ R31, R31, R34 ;  /* 0x000000221f1fa221 */ /* 0x000fe20000010000 */
[----:B------:R-:W-:Y:S01]  /*1c50*/  @!P3 FMUL.FTZ R33, R33, R33 ;  /* 0x000000212121b220 */ /* 0x000fe20000410000 */
[----:B------:R-:W-:-:S03]  /*1c60*/  @!P4 FADD.FTZ R34, R3, -R30 ;  /* 0x8000001e0322c221 */ /* 0x000fc60000010000 */
[----:B------:R-:W-:Y:S01]  /*1c70*/  @!P3 FFMA.FTZ R32, R32, R32, R33 ;  /* 0x000000202020b223 */ /* 0x000fe20000010021 */
[----:B------:R-:W-:Y:S01]  /*1c80*/  @!P4 FMUL.FTZ R34, R34, R34 ;  /* 0x000000222222c220 */ /* 0x000fe20000410000 */
[----:B------:R-:W-:Y:S02]  /*1c90*/  @!P4 FADD.FTZ R33, R0, -R30 ;  /* 0x8000001e0021c221 */ /* 0x000fe40000010000 */
[----:B------:R-:W-:Y:S01]  /*1ca0*/  @!P3 FADD.FTZ R31, R31, R32 ;  /* 0x000000201f1fb221 */ /* 0x000fe20000010000 */
[----:B------:R-:W-:Y:S01]  /*1cb0*/  @!P5 FADD.FTZ R32, R27, -R30 ;  /* 0x8000001e1b20d221 */ /* 0x000fe20000010000 */
[----:B------:R-:W-:Y:S01]  /*1cc0*/  @!P4 FFMA.FTZ R34, R33, R33, R34 ;  /* 0x000000212122c223 */ /* 0x000fe20000010022 */
[----:B------:R-:W-:-:S03]  /*1cd0*/  @!P5 FADD.FTZ R33, R24, -R30 ;  /* 0x8000001e1821d221 */ /* 0x000fc60000010000 */
        /* <DEDUP_REMOVED lines=11> */
[----:B------:R-:W-:Y:S01]  /*1d90*/  ISETP.NE.AND P6, PT, R35, RZ, PT ;  /* 0x000000ff2300720c */ /* 0x000fe20003fc5270 */
[----:B------:R-:W-:-:S04]  /*1da0*/  @!P1 FMUL.FTZ R33, R33, R33 ;  /* 0x0000002121219220 */ /* 0x000fc80000410000 */
[----:B------:R-:W-:-:S04]  /*1db0*/  @!P1 FFMA.FTZ R32, R32, R32, R33 ;  /* 0x0000002020209223 */ /* 0x000fc80000010021 */
[----:B------:R-:W-:Y:S01]  /*1dc0*/  @!P1 FADD.FTZ R31, R31, R32 ;  /* 0x000000201f1f9221 */ /* 0x000fe20000010000 */
[----:B------:R-:W-:-:S03]  /*1dd0*/  ISETP.NE.AND P1, PT, R2, RZ, PT ;  /* 0x000000ff0200720c */ /* 0x000fc60003f25270 */
[--C-:B------:R-:W-:Y:S01]  /*1de0*/  @!P6 FADD.FTZ R34, R50, -R30.reuse ;  /* 0x8000001e3222e221 */ /* 0x100fe20000010000 */
[----:B------:R-:W-:-:S03]  /*1df0*/  @!P6 FADD.FTZ R30, R51, -R30 ;  /* 0x8000001e331ee221 */ /* 0x000fc60000010000 */
[----:B------:R-:W-:-:S04]  /*1e00*/  @!P6 FMUL.FTZ R33, R34, R34 ;  /* 0x000000222221e220 */ /* 0x000fc80000410000 */
[----:B------:R-:W-:-:S04]  /*1e10*/  @!P6 FFMA.FTZ R30, R30, R30, R33 ;  /* 0x0000001e1e1ee223 */ /* 0x000fc80000010021 */
[----:B------:R-:W-:Y:S01]  /*1e20*/  @!P6 FADD.FTZ R31, R31, R30 ;  /* 0x0000001e1f1fe221 */ /* 0x000fe20000010000 */
[----:B------:R-:W-:-:S04]  /*1e30*/  LOP3.LUT P6, RZ, R2, 0x1f, RZ, 0xc0, !PT ;  /* 0x0000001f02ff7812 */ /* 0x000fc800078cc0ff */
[----:B------:R-:W0:Y:S02]  /*1e40*/  SHFL.BFLY PT, R30, R31, 0x10, 0x1f ;  /* 0x0e001f001f1e7f89 */ /* 0x000e2400000e0000 */
[----:B0-----:R-:W-:-:S05]  /*1e50*/  FADD.FTZ R30, R30, R31 ;  /* 0x0000001f1e1e7221 */ /* 0x001fca0000010000 */
[----:B------:R-:W0:Y:S02]  /*1e60*/  SHFL.BFLY PT, R33, R30, 0x8, 0x1f ;  /* 0x0d001f001e217f89 */ /* 0x000e2400000e0000 */
[----:B0-----:R-:W-:Y:S01]  /*1e70*/  FADD.FTZ R33, R30, R33 ;  /* 0x000000211e217221 */ /* 0x001fe20000010000 */
[----:B------:R-:W-:-:S04]  /*1e80*/  I2FP.F32.U32 R30, UR7 ;  /* 0x00000007001e7c45 */ /* 0x000fc80008201000 */
[----:B------:R-:W0:Y:S01]  /*1e90*/  SHFL.BFLY PT, R32, R33, 0x4, 0x1f ;  /* 0x0c801f0021207f89 */ /* 0x000e2200000e0000 */
[----:B------:R-:W-:Y:S01]  /*1ea0*/  FMUL.FTZ R30, R30, 0.03125 ;  /* 0x3d0000001e1e7820 */ /* 0x000fe20000410000 */
[----:B0-----:R-:W-:-:S05]  /*1eb0*/  FADD.FTZ R32, R33, R32 ;  /* 0x0000002021207221 */ /* 0x001fca0000010000 */
[----:B------:R-:W0:Y:S02]  /*1ec0*/  SHFL.BFLY PT, R35, R32, 0x2, 0x1f ;  /* 0x0c401f0020237f89 */ /* 0x000e2400000e0000 */
[----:B0-----:R-:W-:-:S05]  /*1ed0*/  FADD.FTZ R35, R32, R35 ;  /* 0x0000002320237221 */ /* 0x001fca0000010000 */
[----:B------:R-:W0:Y:S02]  /*1ee0*/  SHFL.BFLY PT, R34, R35, 0x1, 0x1f ;  /* 0x0c201f0023227f89 */ /* 0x000e2400000e0000 */
[----:B0-----:R-:W-:Y:S02]  /*1ef0*/  FADD.FTZ R53, R35, R34 ;  /* 0x0000002223357221 */ /* 0x001fe40000010000 */
[----:B------:R-:W0:Y:S03]  /*1f00*/  @!P1 LDC R35, c[0x0][0x238] ;  /* 0x00008e00ff239b82 */ /* 0x000e260000000800 */
[----:B------:R-:W-:Y:S05]  /*1f10*/  @!P6 STS [R28+UR6], R53 ;  /* 0x000000351c00e988 */ /* 0x000fea0008000806 */
[----:B------:R-:W-:Y:S01]  /*1f20*/  BAR.SYNC.DEFER_BLOCKING 0x0 ;  /* 0x0000000000007b1d */ /* 0x000fe20000010000 */
[----:B------:R-:W-:Y:S01]  /*1f30*/  FSETP.GT.FTZ.AND P6, PT, R30, R29, PT ;  /* 0x0000001d1e00720b */ /* 0x000fe20003fd4000 */
[----:B------:R-:W-:-:S12]  /*1f40*/  IMAD.MOV.U32 R29, RZ, RZ, RZ ;  /* 0x000000ffff1d7224 */ /* 0x000fd800078e00ff */
        /* <DEDUP_REMOVED lines=26> */
[----:B------:R-:W1:Y:S02]  /*20f0*/  LDS.64 R34, [UR5] ;  /* 0x00000005ff227984 */ /* 0x000e640008000a00 */
[----:B------:R-:W-:Y:S02]  /*2100*/  IADD3.X R33, R31, UR12, RZ, P6, !PT ;  /* 0x0000000c1f217c10 */ /* 0x000fe4000b7fe4ff */
[----:B------:R-:W-:Y:S02]  /*2110*/  SHF.L.U64.HI R31, R2, 0x3, R31 ;  /* 0x00000003021f7819 */ /* 0x000fe4000001021f */
[----:B------:R-:W-:-:S02]  /*2120*/  IADD3 R28, P6, R30, UR6, RZ ;  /* 0x000000061e1c7c10 */ /* 0x000fc4000ffde0ff */
[C---:B------:R-:W-:Y:S01]  /*2130*/  SHF.L.U64.HI R32, R52.reuse, 0x3, R33 ;  /* 0x0000000334207819 */ /* 0x040fe20000010221 */
[----:B------:R-:W-:Y:S01]  /*2140*/  IMAD.SHL.U32 R52, R52, 0x8, RZ ;  /* 0x0000000834347824 */ /* 0x000fe200078e00ff */
[----:B0-----:R-:W-:Y:S01]  /*2150*/  IADD3.X R29, R31, UR7, RZ, P6, !PT ;  /* 0x000000071f1d7c10 */ /* 0x001fe2000b7fe4ff */
[----:B------:R-:W-:Y:S02]  /*2160*/  ULDC.64 UR6, c[0x0][0x230] ;  /* 0x00008c0000067ab9 */ /* 0x000fe40000000a00 */
[----:B------:R-:W-:-:S03]  /*2170*/  IADD3 R30, P6, R30, UR6, RZ ;  /* 0x000000061e1e7c10 */ /* 0x000fc6000ffde0ff */
[----:B------:R-:W2:Y:S01]  /*2180*/  LDG.E.64 R28, desc[UR10][R28.64] ;  /* 0x0000000a1c1c7981 */ /* 0x000ea2000c1e1b00 */
[----:B------:R-:W-:Y:S01]  /*2190*/  IADD3.X R31, R31, UR7, RZ, P6, !PT ;  /* 0x000000071f1f7c10 */ /* 0x000fe2000b7fe4ff */
[----:B------:R-:W-:Y:S02]  /*21a0*/  ULDC.64 UR6, c[0x0][0x218] ;  /* 0x0000860000067ab9 */ /* 0x000fe40000000a00 */
[----:B------:R-:W-:-:S03]  /*21b0*/  IADD3 R54, P6, R52, UR6, RZ ;  /* 0x0000000634367c10 */ /* 0x000fc6000ffde0ff */
[----:B------:R-:W2:Y:S01]  /*21c0*/  LDG.E.64 R30, desc[UR10][R30.64] ;  /* 0x0000000a1e1e7981 */ /* 0x000ea2000c1e1b00 */
[----:B------:R-:W-:Y:S02]  /*21d0*/  IADD3.X R55, R32, UR7, RZ, P6, !PT ;  /* 0x0000000720377c10 */ /* 0x000fe4000b7fe4ff */
[----:B------:R-:W-:-:S04]  /*21e0*/  IADD3 R52, P6, R52, UR8, RZ ;  /* 0x0000000834347c10 */ /* 0x000fc8000ffde0ff */
[----:B------:R-:W-:Y:S02]  /*21f0*/  IADD3.X R53, R32, UR9, RZ, P6, !PT ;  /* 0x0000000920357c10 */ /* 0x000fe4000b7fe4ff */
[----:B------:R-:W3:Y:S01]  /*2200*/  LDG.E.64 R32, desc[UR10][R54.64] ;  /* 0x0000000a36207981 */ /* 0x000ee2000c1e1b00 */
[--C-:B-1----:R-:W-:Y:S01]  /*2210*/  FADD.FTZ R42, R5, -R34.reuse ;  /* 0x80000022052a7221 */ /* 0x102fe20000010000 */
        /* <DEDUP_REMOVED lines=8> */
.L_x_453:
[----:B------:R-:W-:Y:S05]  /*22a0*/  BSYNC B0 ;  /* 0x0000000000007941 */ /* 0x000fea0003800000 */
.L_x_452:
[----:B------:R-:W-:Y:S01]  /*22b0*/  ISETP.NE.AND P6, PT, R38, RZ, PT ;  /* 0x000000ff2600720c */ /* 0x000fe20003fc5270 */
[----:B------:R-:W-:-:S12]  /*22c0*/  BSSY B0, `(.L_x_454) ;  /* 0x0000023000007945 */ /* 0x000fd80003800000 */
[----:B------:R-:W-:Y:S05]  /*22d0*/  @P6 BRA `(.L_x_455) ;  /* 0x0000000000846947 */ /* 0x000fea0003800000 */
[----:B------:R-:W-:Y:S01]  /*22e0*/  ULDC UR6, c[0x0][0x0] ;  /* 0x0000000000067ab9 */ /* 0x000fe20000000800 */
[----:B------:R-:W2:Y:S01]  /*22f0*/  LDS.64 R34, [UR5] ;  /* 0x00000005ff227984 */ /* 0x000ea20008000a00 */
[----:B------:R-:W-:Y:S01]  /*2300*/  VIADD R5, R2, UR6 ;  /* 0x0000000602057c36 */ /* 0x000fe20008000000 */
[----:B------:R-:W-:-:S03]  /*2310*/  ULDC.64 UR6, c[0x0][0x228] ;  /* 0x00008a0000067ab9 */ /* 0x000fc60000000a00 */
[C---:B------:R-:W-:Y:S01]  /*2320*/  IMAD.SHL.U32 R30, R5.reuse, 0x8, RZ ;  /* 0x00000008051e7824 */ /* 0x040fe200078e00ff */
[----:B------:R-:W-:Y:S02]  /*2330*/  SHF.R.S32.HI R26, RZ, 0x1f, R5 ;  /* 0x0000001fff1a7819 */ /* 0x000fe40000011405 */
[C---:B-1----:R-:W-:Y:S02]  /*2340*/  IADD3 R32, P6, R5.reuse, UR4, RZ ;  /* 0x0000000405207c10 */ /* 0x042fe4000ffde0ff */
[----:B------:R-:W-:Y:S02]  /*2350*/  SHF.L.U64.HI R5, R5, 0x3, R26 ;  /* 0x0000000305057819 */ /* 0x000fe4000001021a */
[----:B------:R-:W-:Y:S01]  /*2360*/  IADD3.X R33, R26, UR12, RZ, P6, !PT ;  /* 0x0000000c1a217c10 */ /* 0x000fe2000b7fe4ff */
[----:B------:R-:W-:Y:S01]  /*2370*/  IMAD.SHL.U32 R52, R32, 0x8, RZ ;  /* 0x0000000820347824 */ /* 0x000fe200078e00ff */
[----:B------:R-:W-:-:S04]  /*2380*/  IADD3 R28, P6, R30, UR6, RZ ;  /* 0x000000061e1c7c10 */ /* 0x000fc8000ffde0ff */
[----:B0-----:R-:W-:Y:S01]  /*2390*/  IADD3.X R29, R5, UR7, RZ, P6, !PT ;  /* 0x00000007051d7c10 */ /* 0x001fe2000b7fe4ff */
[----:B------:R-:W-:Y:S02]  /*23a0*/  ULDC.64 UR6, c[0x0][0x230] ;  /* 0x00008c0000067ab9 */ /* 0x000fe40000000a00 */
[----:B------:R-:W-:-:S03]  /*23b0*/  IADD3 R30, P6, R30, UR6, RZ ;  /* 0x000000061e1e7c10 */ /* 0x000fc6000ffde0ff */
[----:B------:R-:W3:Y:S01]  /*23c0*/  LDG.E.64 R28, desc[UR10][R28.64] ;  /* 0x0000000a1c1c7981 */ /* 0x000ee2000c1e1b00 */
[----:B------:R-:W-:Y:S01]  /*23d0*/  IADD3.X R31, R5, UR7, RZ, P6, !PT ;  /* 0x00000007051f7c10 */ /* 0x000fe2000b7fe4ff */
[----:B------:R-:W-:Y:S01]  /*23e0*/  ULDC.64 UR6, c[0x0][0x218] ;  /* 0x0000860000067ab9 */ /* 0x000fe20000000a00 */
[----:B------:R-:W-:Y:S02]  /*23f0*/  SHF.L.U64.HI R5, R32, 0x3, R33 ;  /* 0x0000000320057819 */ /* 0x000fe40000010221 */
[C---:B------:R-:W-:Y:S02]  /*2400*/  IADD3 R54, P6, R52.reuse, UR6, RZ ;  /* 0x0000000634367c10 */ /* 0x040fe4000ffde0ff */
[----:B------:R-:W3:Y:S02]  /*2410*/  LDG.E.64 R30, desc[UR10][R30.64] ;  /* 0x0000000a1e1e7981 */ /* 0x000ee4000c1e1b00 */
[----:B------:R-:W-:Y:S02]  /*2420*/  IADD3.X R55, R5, UR7, RZ, P6, !PT ;  /* 0x0000000705377c10 */ /* 0x000fe4000b7fe4ff */
[----:B------:R-:W-:-:S03]  /*2430*/  IADD3 R52, P6, R52, UR8, RZ ;  /* 0x0000000834347c10 */ /* 0x000fc6000ffde0ff */
[----:B------:R-:W4:Y:S01]  /*2440*/  LDG.E.64 R32, desc[UR10][R54.64] ;  /* 0x0000000a36207981 */ /* 0x000f22000c1e1b00 */
[----:B------:R-:W-:Y:S01]  /*2450*/  IADD3.X R53, R5, UR9, RZ, P6, !PT ;  /* 0x0000000905357c10 */ /* 0x000fe2000b7fe4ff */
[--C-:B--2---:R-:W-:Y:S01]  /*2460*/  FADD.FTZ R4, R4, -R34.reuse ;  /* 0x8000002204047221 */ /* 0x104fe20000010000 */
[----:B------:R-:W-:-:S03]  /*2470*/  FADD.FTZ R34, R7, -R34 ;  /* 0x8000002207227221 */ /* 0x000fc60000010000 */
[-C--:B------:R-:W-:Y:S01]  /*2480*/  FMUL.FTZ R4, R4, R35.reuse ;  /* 0x0000002304047220 */ /* 0x080fe20000410000 */
[----:B------:R-:W-:-:S03]  /*2490*/  FMUL.FTZ R35, R34, R35 ;  /* 0x0000002322237220 */ /* 0x000fc60000410000 */
[----:B---3--:R-:W-:Y:S01]  /*24a0*/  FFMA.FTZ R4, R29, R4, R31 ;  /* 0x000000041d047223 */ /* 0x008fe2000001001f */
[----:B------:R-:W-:-:S03]  /*24b0*/  FFMA.FTZ R35, R28, R35, R30 ;  /* 0x000000231c237223 */ /* 0x000fc6000001001e */
[----:B----4-:R-:W-:Y:S01]  /*24c0*/  FADD.FTZ R33, R33, R4 ;  /* 0x0000000421217221 */ /* 0x010fe20000010000 */
[----:B------:R-:W-:-:S05]  /*24d0*/  FADD.FTZ R32, R32, R35 ;  /* 0x0000002320207221 */ /* 0x000fca0000010000 */
[----:B------:R2:W-:Y:S02]  /*24e0*/  STG.E.64 desc[UR10][R52.64], R32 ;  /* 0x0000002034007986 */ /* 0x0005e4000c101b0a */
.L_x_455:
[----:B------:R-:W-:Y:S05]  /*24f0*/  BSYNC B0 ;  /* 0x0000000000007941 */ /* 0x000fea0003800000 */
.L_x_454:
[----:B------:R-:W-:Y:S01]  /*2500*/  ISETP.NE.AND P6, PT, R36, RZ, PT ;  /* 0x000000ff2400720c */ /* 0x000fe20003fc5270 */
[----:B------:R-:W-:-:S12]  /*2510*/  BSSY B0, `(.L_x_456) ;  /* 0x0000023000007945 */ /* 0x000fd80003800000 */
[----:B------:R-:W-:Y:S05]  /*2520*/  @P6 BRA `(.L_x_457) ;  /* 0x0000000000846947 */ /* 0x000fea0003800000 */
[----:B------:R-:W3:Y:S01]  /*2530*/  LDC R5, c[0x0][RZ] ;  /* 0x00000000ff057b82 */ /* 0x000ee20000000800 */
[----:B------:R-:W-:Y:S01]  /*2540*/  ULDC.64 UR6, c[0x0][0x228] ;  /* 0x00008a0000067ab9 */ /* 0x000fe20000000a00 */
[----:B-12---:R-:W1:Y:S01]  /*2550*/  LDS.64 R32, [UR5] ;  /* 0x00000005ff207984 */ /* 0x006e620008000a00 */
[----:B---3--:R-:W-:-:S04]  /*2560*/  IADD3 R4, R5, R5, R2 ;  /* 0x0000000505047210 */ /* 0x008fc80007ffe002 */
[----:B------:R-:W-:Y:S01]  /*2570*/  SHF.R.S32.HI R5, RZ, 0x1f, R4 ;  /* 0x0000001fff057819 */ /* 0x000fe20000011404 */
[C---:B------:R-:W-:Y:S01]  /*2580*/  IMAD.SHL.U32 R28, R4.reuse, 0x8, RZ ;  /* 0x00000008041c7824 */ /* 0x040fe200078e00ff */
[C---:B------:R-:W-:Y:S02]  /*2590*/  IADD3 R26, P6, R4.reuse, UR4, RZ ;  /* 0x00000004041a7c10 */ /* 0x040fe4000ffde0ff */
[----:B------:R-:W-:Y:S02]  /*25a0*/  SHF.L.U64.HI R7, R4, 0x3, R5 ;  /* 0x0000000304077819 */ /* 0x000fe40000010205 */
[----:B------:R-:W-:Y:S01]  /*25b0*/  IADD3.X R31, R5, UR12, RZ, P6, !PT ;  /* 0x0000000c051f7c10 */ /* 0x000fe2000b7fe4ff */
[----:B------:R-:W-:Y:S01]  /*25c0*/  IMAD.SHL.U32 R34, R26, 0x8, RZ ;  /* 0x000000081a227824 */ /* 0x000fe200078e00ff */
[----:B------:R-:W-:-:S04]  /*25d0*/  IADD3 R4, P6, R28, UR6, RZ ;  /* 0x000000061c047c10 */ /* 0x000fc8000ffde0ff */
[----:B------:R-:W-:Y:S01]  /*25e0*/  IADD3.X R5, R7, UR7, RZ, P6, !PT ;  /* 0x0000000707057c10 */ /* 0x000fe2000b7fe4ff */
[----:B------:R-:W-:Y:S02]  /*25f0*/  ULDC.64 UR6, c[0x0][0x230] ;  /* 0x00008c0000067ab9 */ /* 0x000fe40000000a00 */
[----:B------:R-:W-:-:S03]  /*2600*/  IADD3 R28, P6, R28, UR6, RZ ;  /* 0x000000061c1c7c10 */ /* 0x000fc6000ffde0ff */
[----:B------:R-:W2:Y:S01]  /*2610*/  LDG.E.64 R4, desc[UR10][R4.64] ;  /* 0x0000000a04047981 */ /* 0x000ea2000c1e1b00 */
[----:B0-----:R-:W-:Y:S01]  /*2620*/  IADD3.X R29, R7, UR7, RZ, P6, !PT ;  /* 0x00000007071d7c10 */ /* 0x001fe2000b7fe4ff */
[----:B------:R-:W-:Y:S01]  /*2630*/  ULDC.64 UR6, c[0x0][0x218] ;  /* 0x0000860000067ab9 */ /* 0x000fe20000000a00 */
[----:B------:R-:W-:Y:S02]  /*2640*/  SHF.L.U64.HI R7, R26, 0x3, R31 ;  /* 0x000000031a077819 */ /* 0x000fe4000001021f */
[----:B------:R-:W-:Y:S02]  /*2650*/  IADD3 R52, P6, R34, UR6, RZ ;  /* 0x0000000622347c10 */ /* 0x000fe4000ffde0ff */
[----:B------:R-:W2:Y:S02]  /*2660*/  LDG.E.64 R28, desc[UR10][R28.64] ;  /* 0x0000000a1c1c7981 */ /* 0x000ea4000c1e1b00 */
[----:B------:R-:W-:Y:S01]  /*2670*/  IADD3.X R53, R7, UR7, RZ, P6, !PT ;  /* 0x0000000707357c10 */ /* 0x000fe2000b7fe4ff */
[----:B-1----:R-:W-:Y:S01]  /*2680*/  FADD.FTZ R6, R6, -R32 ;  /* 0x8000002006067221 */ /* 0x002fe20000010000 */
[----:B------:R-:W-:-:S03]  /*2690*/  IADD3 R34, P6, R34, UR8, RZ ;  /* 0x0000000822227c10 */ /* 0x000fc6000ffde0ff */
[----:B------:R-:W3:Y:S01]  /*26a0*/  LDG.E.64 R30, desc[UR10][R52.64] ;  /* 0x0000000a341e7981 */ /* 0x000ee2000c1e1b00 */
[----:B------:R-:W-:Y:S01]  /*26b0*/  FADD.FTZ R32, R9, -R32 ;  /* 0x8000002009207221 */ /* 0x000fe20000010000 */
[-C--:B------:R-:W-:Y:S01]  /*26c0*/  FMUL.FTZ R6, R6, R33.reuse ;  /* 0x0000002106067220 */ /* 0x080fe20000410000 */
[----:B------:R-:W-:Y:S02]  /*26d0*/  IADD3.X R35, R7, UR9, RZ, P6, !PT ;  /* 0x0000000907237c10 */ /* 0x000fe4000b7fe4ff */
[----:B------:R-:W-:Y:S01]  /*26e0*/  FMUL.FTZ R33, R32, R33 ;  /* 0x0000002120217220 */ /* 0x000fe20000410000 */
[----:B--2---:R-:W-:-:S03]  /*26f0*/  FFMA.FTZ R6, R5, R6, R29 ;  /* 0x0000000605067223 */ /* 0x004fc6000001001d */
[----:B------:R-:W-:Y:S01]  /*2700*/  FFMA.FTZ R33, R4, R33, R28 ;  /* 0x0000002104217223 */ /* 0x000fe2000001001c */
[----:B---3--:R-:W-:-:S03]  /*2710*/  FADD.FTZ R31, R31, R6 ;  /* 0x000000061f1f7221 */ /* 0x008fc60000010000 */
[----:B------:R-:W-:-:S05]  /*2720*/  FADD.FTZ R30, R30, R33 ;  /* 0x000000211e1e7221 */ /* 0x000fca0000010000 */
[----:B------:R3:W-:Y:S02]  /*2730*/  STG.E.64 desc[UR10][R34.64], R30 ;  /* 0x0000001e22007986 */ /* 0x0007e4000c101b0a */
.L_x_457:
[----:B------:R-:W-:Y:S05]  /*2740*/  BSYNC B0 ;  /* 0x0000000000007941 */ /* 0x000fea0003800000 */
.L_x_456:
[----:B------:R-:W-:Y:S01]  /*2750*/  ISETP.NE.AND P6, PT, R37, RZ, PT ;  /* 0x000000ff2500720c */ /* 0x000fe20003fc5270 */
[----:B------:R-:W-:-:S12]  /*2760*/  BSSY B0, `(.L_x_458) ;  /* 0x0000024000007945 */ /* 0x000fd80003800000 */
[----:B------:R-:W-:Y:S05]  /*2770*/  @P6 BRA `(.L_x_459) ;  /* 0x0000000000886947 */ /* 0x000fea0003800000 */
[----:B------:R-:W4:Y:S01]  /*2780*/  LDC R5, c[0x0][RZ] ;  /* 0x00000000ff057b82 */ /* 0x000f220000000800 */
[----:B------:R-:W-:Y:S01]  /*2790*/  ULDC.64 UR6, c[0x0][0x228] ;  /* 0x00008a0000067ab9 */ /* 0x000fe20000000a00 */
[----:B---3--:R-:W3:Y:S01]  /*27a0*/  LDS.64 R30, [UR5] ;  /* 0x00000005ff1e7984 */ /* 0x008ee20008000a00 */
[----:B----4-:R-:W-:-:S05]  /*27b0*/  IADD3 R4, R5, R5, R2 ;  /* 0x0000000505047210 */ /* 0x010fca0007ffe002 */
[----:B------:R-:W-:-:S04]  /*27c0*/  IMAD.IADD R4, R4, 0x1, R5 ;  /* 0x0000000104047824 */ /* 0x000fc800078e0205 */
[C---:B------:R-:W-:Y:S01]  /*27d0*/  IMAD.SHL.U32 R6, R4.reuse, 0x8, RZ ;  /* 0x0000000804067824 */ /* 0x040fe200078e00ff */
[----:B------:R-:W-:Y:S02]  /*27e0*/  SHF.R.S32.HI R5, RZ, 0x1f, R4 ;  /* 0x0000001fff057819 */ /* 0x000fe40000011404 */
[C---:B------:R-:W-:Y:S02]  /*27f0*/  IADD3 R9, P6, R4.reuse, UR4, RZ ;  /* 0x0000000404097c10 */ /* 0x040fe4000ffde0ff */
[----:B------:R-:W-:Y:S02]  /*2800*/  SHF.L.U64.HI R7, R4, 0x3, R5 ;  /* 0x0000000304077819 */ /* 0x000fe40000010205 */
[----:B------:R-:W-:Y:S01]  /*2810*/  IADD3.X R26, R5, UR12, RZ, P6, !PT ;  /* 0x0000000c051a7c10 */ /* 0x000fe2000b7fe4ff */
[C---:B-12---:R-:W-:Y:S01]  /*2820*/  IMAD.SHL.U32 R32, R9.reuse, 0x8, RZ ;  /* 0x0000000809207824 */ /* 0x046fe200078e00ff */
[----:B------:R-:W-:Y:S02]  /*2830*/  IADD3 R4, P6, R6, UR6, RZ ;  /* 0x0000000606047c10 */ /* 0x000fe4000ffde0ff */
[----:B------:R-:W-:-:S02]  /*2840*/  SHF.L.U64.HI R9, R9, 0x3, R26 ;  /* 0x0000000309097819 */ /* 0x000fc4000001021a */
[----:B------:R-:W-:Y:S01]  /*2850*/  IADD3.X R5, R7, UR7, RZ, P6, !PT ;  /* 0x0000000707057c10 */ /* 0x000fe2000b7fe4ff */
[----:B------:R-:W-:Y:S02]  /*2860*/  ULDC.64 UR6, c[0x0][0x230] ;  /* 0x00008c0000067ab9 */ /* 0x000fe40000000a00 */
[----:B------:R-:W-:-:S03]  /*2870*/  IADD3 R6, P6, R6, UR6, RZ ;  /* 0x0000000606067c10 */ /* 0x000fc6000ffde0ff */
[----:B------:R-:W2:Y:S01]  /*2880*/  LDG.E.64 R4, desc[UR10][R4.64] ;  /* 0x0000000a04047981 */ /* 0x000ea2000c1e1b00 */
[----:B------:R-:W-:Y:S01]  /*2890*/  IADD3.X R7, R7, UR7, RZ, P6, !PT ;  /* 0x0000000707077c10 */ /* 0x000fe2000b7fe4ff */
[----:B------:R-:W-:Y:S02]  /*28a0*/  ULDC.64 UR6, c[0x0][0x218] ;  /* 0x0000860000067ab9 */ /* 0x000fe40000000a00 */
[----:B------:R-:W-:-:S03]  /*28b0*/  IADD3 R34, P6, R32, UR6, RZ ;  /* 0x0000000620227c10 */ /* 0x000fc6000ffde0ff */
[----:B------:R-:W2:Y:S01]  /*28c0*/  LDG.E.64 R6, desc[UR10][R6.64] ;  /* 0x0000000a06067981 */ /* 0x000ea2000c1e1b00 */
[----:B------:R-:W-:Y:S01]  /*28d0*/  IADD3.X R35, R9, UR7, RZ, P6, !PT ;  /* 0x0000000709237c10 */ /* 0x000fe2000b7fe4ff */
[----:B---3--:R-:W-:Y:S01]  /*28e0*/  FADD.FTZ R8, R8, -R30 ;  /* 0x8000001e08087221 */ /* 0x008fe20000010000 */
[----:B------:R-:W-:-:S03]  /*28f0*/  IADD3 R32, P6, R32, UR8, RZ ;  /* 0x0000000820207c10 */ /* 0x000fc6000ffde0ff */
[----:B0-----:R-:W3:Y:S01]  /*2900*/  LDG.E.64 R28, desc[UR10][R34.64] ;  /* 0x0000000a221c7981 */ /* 0x001ee2000c1e1b00 */
        /* <DEDUP_REMOVED lines=9> */
.L_x_459:
[----:B------:R-:W-:Y:S05]  /*29a0*/  BSYNC B0 ;  /* 0x0000000000007941 */ /* 0x000fea0003800000 */
.L_x_458:
[----:B------:R-:W-:Y:S01]  /*29b0*/  ISETP.NE.AND P6, PT, R39, RZ, PT ;  /* 0x000000ff2700720c */ /* 0x000fe20003fc5270 */
[----:B------:R-:W-:-:S12]  /*29c0*/  BSSY B0, `(.L_x_460) ;  /* 0x0000024000007945 */ /* 0x000fd80003800000 */
[----:B------:R-:W-:Y:S05]  /*29d0*/  @P6 BRA `(.L_x_461) ;  /* 0x0000000000886947 */ /* 0x000fea0003800000 */
[----:B------:R-:W5:Y:S01]  /*29e0*/  LDC R5, c[0x0][RZ] ;  /* 0x00000000ff057b82 */ /* 0x000f620000000800 */
[----:B------:R-:W-:Y:S01]  /*29f0*/  ULDC.64 UR6, c[0x0][0x228] ;  /* 0x00008a0000067ab9 */ /* 0x000fe20000000a00 */
[----:B0---4-:R-:W0:Y:S01]  /*2a00*/  LDS.64 R28, [UR5] ;  /* 0x00000005ff1c7984 */ /* 0x011e220008000a00 */
[----:B-----5:R-:W-:-:S04]  /*2a10*/  IADD3 R4, R5, R5, R2 ;  /* 0x0000000505047210 */ /* 0x020fc80007ffe002 */
[----:B------:R-:W-:-:S04]  /*2a20*/  IADD3 R4, R5, R4, R5 ;  /* 0x0000000405047210 */ /* 0x000fc80007ffe005 */
[----:B------:R-:W-:Y:S01]  /*2a30*/  SHF.R.S32.HI R5, RZ, 0x1f, R4 ;  /* 0x0000001fff057819 */ /* 0x000fe20000011404 */
[C---:B------:R-:W-:Y:S01]  /*2a40*/  IMAD.SHL.U32 R6, R4.reuse, 0x8, RZ ;  /* 0x0000000804067824 */ /* 0x040fe200078e00ff */
[C---:B------:R-:W-:Y:S02]  /*2a50*/  IADD3 R11, P6, R4.reuse, UR4, RZ ;  /* 0x00000004040b7c10 */ /* 0x040fe4000ffde0ff */
[----:B------:R-:W-:Y:S02]  /*2a60*/  SHF.L.U64.HI R7, R4, 0x3, R5 ;  /* 0x0000000304077819 */ /* 0x000fe40000010205 */
[----:B------:R-:W-:Y:S01]  /*2a70*/  IADD3.X R8, R5, UR12, RZ, P6, !PT ;  /* 0x0000000c05087c10 */ /* 0x000fe2000b7fe4ff */
[C---:B---3--:R-:W-:Y:S01]  /*2a80*/  IMAD.SHL.U32 R30, R11.reuse, 0x8, RZ ;  /* 0x000000080b1e7824 */ /* 0x048fe200078e00ff */
[----:B------:R-:W-:Y:S02]  /*2a90*/  IADD3 R4, P6, R6, UR6, RZ ;  /* 0x0000000606047c10 */ /* 0x000fe4000ffde0ff */
[----:B------:R-:W-:-:S02]  /*2aa0*/  SHF.L.U64.HI R11, R11, 0x3, R8 ;  /* 0x000000030b0b7819 */ /* 0x000fc40000010208 */
[----:B------:R-:W-:Y:S01]  /*2ab0*/  IADD3.X R5, R7, UR7, RZ, P6, !PT ;  /* 0x0000000707057c10 */ /* 0x000fe2000b7fe4ff */
[----:B------:R-:W-:Y:S02]  /*2ac0*/  ULDC.64 UR6, c[0x0][0x230] ;  /* 0x00008c0000067ab9 */ /* 0x000fe40000000a00 */
[----:B------:R-:W-:-:S03]  /*2ad0*/  IADD3 R6, P6, R6, UR6, RZ ;  /* 0x0000000606067c10 */ /* 0x000fc6000ffde0ff */
[----:B------:R-:W3:Y:S01]  /*2ae0*/  LDG.E.64 R4, desc[UR10][R4.64] ;  /* 0x0000000a04047981 */ /* 0x000ee2000c1e1b00 */
[----:B------:R-:W-:Y:S01]  /*2af0*/  IADD3.X R7, R7, UR7, RZ, P6, !PT ;  /* 0x0000000707077c10 */ /* 0x000fe2000b7fe4ff */
[----:B------:R-:W-:Y:S02]  /*2b00*/  ULDC.64 UR6, c[0x0][0x218] ;  /* 0x0000860000067ab9 */ /* 0x000fe40000000a00 */
[----:B------:R-:W-:-:S03]  /*2b10*/  IADD3 R8, P6, R30, UR6, RZ ;  /* 0x000000061e087c10 */ /* 0x000fc6000ffde0ff */
[----:B------:R-:W3:Y:S01]  /*2b20*/  LDG.E.64 R6, desc[UR10][R6.64] ;  /* 0x0000000a06067981 */ /* 0x000ee2000c1e1b00 */
[----:B------:R-:W-:Y:S01]  /*2b30*/  IADD3.X R9, R11, UR7, RZ, P6, !PT ;  /* 0x000000070b097c10 */ /* 0x000fe2000b7fe4ff */
[----:B0-----:R-:W-:Y:S01]  /*2b40*/  FADD.FTZ R10, R10, -R28 ;  /* 0x8000001c0a0a7221 */ /* 0x001fe20000010000 */
[----:B------:R-:W-:-:S04]  /*2b50*/  IADD3 R30, P6, R30, UR8, RZ ;  /* 0x000000081e1e7c10 */ /* 0x000fc8000ffde0ff */
[----:B------:R-:W4:Y:S01]  /*2b60*/  LDG.E.64 R8, desc[UR10][R8.64] ;  /* 0x0000000a08087981 */ /* 0x000f22000c1e1b00 */
[----:B------:R-:W-:Y:S01]  /*2b70*/  FADD.FTZ R28, R13, -R28 ;  /* 0x8000001c0d1c7221 */ /* 0x000fe20000010000 */
[-C--:B------:R-:W-:Y:S01]  /*2b80*/  FMUL.FTZ R10, R10, R29.reuse ;  /* 0x0000001d0a0a7220 */ /* 0x080fe20000410000 */
[----:B------:R-:W-:Y:S02]  /*2b90*/  IADD3.X R31, R11, UR9, RZ, P6, !PT ;  /* 0x000000090b1f7c10 */ /* 0x000fe4000b7fe4ff */
[----:B------:R-:W-:Y:S01]  /*2ba0*/  FMUL.FTZ R29, R28, R29 ;  /* 0x0000001d1c1d7220 */ /* 0x000fe20000410000 */
[----:B---3--:R-:W-:-:S03]  /*2bb0*/  FFMA.FTZ R10, R5, R10, R7 ;  /* 0x0000000a050a7223 */ /* 0x008fc60000010007 */
[----:B------:R-:W-:Y:S01]  /*2bc0*/  FFMA.FTZ R29, R4, R29, R6 ;  /* 0x0000001d041d7223 */ /* 0x000fe20000010006 */
[----:B----4-:R-:W-:-:S03]  /*2bd0*/  FADD.FTZ R11, R9, R10 ;  /* 0x0000000a090b7221 */ /* 0x010fc60000010000 */
[----:B------:R-:W-:-:S05]  /*2be0*/  FADD.FTZ R10, R8, R29 ;  /* 0x0000001d080a7221 */ /* 0x000fca0000010000 */
[----:B------:R0:W-:Y:S02]  /*2bf0*/  STG.E.64 desc[UR10][R30.64], R10 ;  /* 0x0000000a1e007986 */ /* 0x0001e4000c101b0a */
.L_x_461:
[----:B------:R-:W-:Y:S05]  /*2c00*/  BSYNC B0 ;  /* 0x0000000000007941 */ /* 0x000fea0003800000 */
.L_x_460:
[----:B------:R-:W-:Y:S01]  /*2c10*/  ISETP.NE.AND P6, PT, R40, RZ, PT ;  /* 0x000000ff2800720c */ /* 0x000fe20003fc5270 */
[----:B------:R-:W-:-:S12]  /*2c20*/  BSSY B0, `(.L_x_462) ;  /* 0x0000025000007945 */ /* 0x000fd80003800000 */
[----:B------:R-:W-:Y:S05]  /*2c30*/  @P6 BRA `(.L_x_463) ;  /* 0x00000000008c6947 */ /* 0x000fea0003800000 */
[----:B------:R-:W5:Y:S01]  /*2c40*/  LDC R5, c[0x0][RZ] ;  /* 0x00000000ff057b82 */ /* 0x000f620000000800 */
[----:B------:R-:W-:Y:S01]  /*2c50*/  ULDC.64 UR6, c[0x0][0x228] ;  /* 0x00008a0000067ab9 */ /* 0x000fe20000000a00 */
[----:B-----5:R-:W-:-:S04]  /*2c60*/  IADD3 R4, R5, R5, R2 ;  /* 0x0000000505047210 */ /* 0x020fc80007ffe002 */
[----:B------:R-:W-:-:S05]  /*2c70*/  IADD3 R4, R5, R4, R5 ;  /* 0x0000000405047210 */ /* 0x000fca0007ffe005 */
[----:B------:R-:W-:-:S04]  /*2c80*/  IMAD.IADD R4, R4, 0x1, R5 ;  /* 0x0000000104047824 */ /* 0x000fc800078e0205 */
[C---:B------:R-:W-:Y:S01]  /*2c90*/  IMAD.SHL.U32 R6, R4.reuse, 0x8, RZ ;  /* 0x0000000804067824 */ /* 0x040fe200078e00ff */
[----:B------:R-:W-:Y:S02]  /*2ca0*/  SHF.R.S32.HI R5, RZ, 0x1f, R4 ;  /* 0x0000001fff057819 */ /* 0x000fe40000011404 */
[C---:B0-----:R-:W-:Y:S02]  /*2cb0*/  IADD3 R10, P6, R4.reuse, UR4, RZ ;  /* 0x00000004040a7c10 */ /* 0x041fe4000ffde0ff */
[----:B------:R-:W-:Y:S02]  /*2cc0*/  SHF.L.U64.HI R7, R4, 0x3, R5 ;  /* 0x0000000304077819 */ /* 0x000fe40000010205 */
[----:B------:R-:W-:Y:S01]  /*2cd0*/  IADD3.X R9, R5, UR12, RZ, P6, !PT ;  /* 0x0000000c05097c10 */ /* 0x000fe2000b7fe4ff */
[----:B----4-:R-:W-:Y:S01]  /*2ce0*/  IMAD.SHL.U32 R28, R10, 0x8, RZ ;  /* 0x000000080a1c7824 */ /* 0x010fe200078e00ff */
[----:B------:R-:W-:Y:S02]  /*2cf0*/  IADD3 R4, P6, R6, UR6, RZ ;  /* 0x0000000606047c10 */ /* 0x000fe4000ffde0ff */
[----:B------:R-:W-:-:S02]  /*2d00*/  SHF.L.U64.HI R10, R10, 0x3, R9 ;  /* 0x000000030a0a7819 */ /* 0x000fc40000010209 */
[----:B------:R-:W-:Y:S01]  /*2d10*/  IADD3.X R5, R7, UR7, RZ, P6, !PT ;  /* 0x0000000707057c10 */ /* 0x000fe2000b7fe4ff */
[----:B------:R-:W-:Y:S02]  /*2d20*/  ULDC.64 UR6, c[0x0][0x230] ;  /* 0x00008c0000067ab9 */ /* 0x000fe40000000a00 */
[----:B------:R-:W-:-:S03]  /*2d30*/  IADD3 R6, P6, R6, UR6, RZ ;  /* 0x0000000606067c10 */ /* 0x000fc6000ffde0ff */
[----:B------:R-:W4:Y:S01]  /*2d40*/  LDG.E.64 R4, desc[UR10][R4.64] ;  /* 0x0000000a04047981 */ /* 0x000f22000c1e1b00 */
[----:B------:R-:W-:Y:S01]  /*2d50*/  IADD3.X R7, R7, UR7, RZ, P6, !PT ;  /* 0x0000000707077c10 */ /* 0x000fe2000b7fe4ff */
[----:B------:R-:W-:Y:S02]  /*2d60*/  ULDC.64 UR6, c[0x0][0x218] ;  /* 0x0000860000067ab9 */ /* 0x000fe40000000a00 */
[----:B------:R-:W-:-:S03]  /*2d70*/  IADD3 R8, P6, R28, UR6, RZ ;  /* 0x000000061c087c10 */ /* 0x000fc6000ffde0ff */
[----:B------:R-:W4:Y:S01]  /*2d80*/  LDG.E.64 R6, desc[UR10][R6.64] ;  /* 0x0000000a06067981 */ /* 0x000f22000c1e1b00 */
[----:B------:R-:W-:Y:S02]  /*2d90*/  IADD3.X R9, R10, UR7, RZ, P6, !PT ;  /* 0x000000070a097c10 */ /* 0x000fe4000b7fe4ff */
[----:B------:R-:W-:-:S04]  /*2da0*/  IADD3 R28, P6, R28, UR8, RZ ;  /* 0x000000081c1c7c10 */ /* 0x000fc8000ffde0ff */
[----:B------:R-:W5:Y:S01]  /*2db0*/  LDG.E.64 R8, desc[UR10][R8.64] ;  /* 0x0000000a08087981 */ /* 0x000f62000c1e1b00 */
[----:B------:R-:W-:-:S03]  /*2dc0*/  IADD3.X R29, R10, UR9, RZ, P6, !PT ;  /* 0x000000090a1d7c10 */ /* 0x000fc6000b7fe4ff */
[----:B------:R-:W0:Y:S02]  /*2dd0*/  LDS.64 R10, [UR5] ;  /* 0x00000005ff0a7984 */ /* 0x000e240008000a00 */
[--C-:B0-----:R-:W-:Y:S01]  /*2de0*/  FADD.FTZ R12, R12, -R10.reuse ;  /* 0x8000000a0c0c7221 */ /* 0x101fe20000010000 */
[----:B------:R-:W-:-:S03]  /*2df0*/  FADD.FTZ R10, R15, -R10 ;  /* 0x8000000a0f0a7221 */ /* 0x000fc60000010000 */
[-C--:B------:R-:W-:Y:S01]  /*2e00*/  FMUL.FTZ R12, R12, R11.reuse ;  /* 0x0000000b0c0c7220 */ /* 0x080fe20000410000 */
[----:B------:R-:W-:-:S03]  /*2e10*/  FMUL.FTZ R11, R10, R11 ;  /* 0x0000000b0a0b7220 */ /* 0x000fc60000410000 */
[----:B----4-:R-:W-:Y:S01]  /*2e20*/  FFMA.FTZ R12, R5, R12, R7 ;  /* 0x0000000c050c7223 */ /* 0x010fe20000010007 */
[----:B------:R-:W-:-:S03]  /*2e30*/  FFMA.FTZ R11, R4, R11, R6 ;  /* 0x0000000b040b7223 */ /* 0x000fc60000010006 */
[----:B-----5:R-:W-:Y:S01]  /*2e40*/  FADD.FTZ R13, R9, R12 ;  /* 0x0000000c090d7221 */ /* 0x020fe20000010000 */
[----:B------:R-:W-:-:S05]  /*2e50*/  FADD.FTZ R12, R8, R11 ;  /* 0x0000000b080c7221 */ /* 0x000fca0000010000 */
[----:B------:R0:W-:Y:S02]  /*2e60*/  STG.E.64 desc[UR10][R28.64], R12 ;  /* 0x0000000c1c007986 */ /* 0x0001e4000c101b0a */
.L_x_463:
[----:B------:R-:W-:Y:S05]  /*2e70*/  BSYNC B0 ;  /* 0x0000000000007941 */ /* 0x000fea0003800000 */
.L_x_462:
[----:B------:R-:W-:Y:S01]  /*2e80*/  ISETP.NE.AND P6, PT, R41, RZ, PT ;  /* 0x000000ff2900720c */ /* 0x000fe20003fc5270 */
[----:B------:R-:W-:-:S12]  /*2e90*/  BSSY B0, `(.L_x_464) ;  /* 0x0000025000007945 */ /* 0x000fd80003800000 */
[----:B------:R-:W-:Y:S05]  /*2ea0*/  @P6 BRA `(.L_x_465) ;  /* 0x00000000008c6947 */ /* 0x000fea0003800000 */
[----:B------:R-:W5:Y:S01]  /*2eb0*/  LDC R5, c[0x0][RZ] ;  /* 0x00000000ff057b82 */ /* 0x000f620000000800 */
[----:B------:R-:W-:Y:S01]  /*2ec0*/  ULDC.64 UR6, c[0x0][0x228] ;  /* 0x00008a0000067ab9 */ /* 0x000fe20000000a00 */
[----:B0-----:R-:W0:Y:S01]  /*2ed0*/  LDS.64 R12, [UR5] ;  /* 0x00000005ff0c7984 */ /* 0x001e220008000a00 */
[----:B-----5:R-:W-:-:S04]  /*2ee0*/  IADD3 R4, R5, R5, R2 ;  /* 0x0000000505047210 */ /* 0x020fc80007ffe002 */
[----:B------:R-:W-:-:S04]  /*2ef0*/  IADD3 R4, R5, R4, R5 ;  /* 0x0000000405047210 */ /* 0x000fc80007ffe005 */
[----:B------:R-:W-:-:S04]  /*2f00*/  IADD3 R4, R5, R4, R5 ;  /* 0x0000000405047210 */ /* 0x000fc80007ffe005 */
[----:B------:R-:W-:Y:S01]  /*2f10*/  SHF.R.S32.HI R5, RZ, 0x1f, R4 ;  /* 0x0000001fff057819 */ /* 0x000fe20000011404 */
[C---:B------:R-:W-:Y:S01]  /*2f20*/  IMAD.SHL.U32 R8, R4.reuse, 0x8, RZ ;  /* 0x0000000804087824 */ /* 0x040fe200078e00ff */
[C---:B------:R-:W-:Y:S02]  /*2f30*/  IADD3 R10, P6, R4.reuse, UR4, RZ ;  /* 0x00000004040a7c10 */ /* 0x040fe4000ffde0ff */
[----:B------:R-:W-:Y:S02]  /*2f40*/  SHF.L.U64.HI R4, R4, 0x3, R5 ;  /* 0x0000000304047819 */ /* 0x000fe40000010205 */
[----:B------:R-:W-:Y:S02]  /*2f50*/  IADD3.X R11, R5, UR12, RZ, P6, !PT ;  /* 0x0000000c050b7c10 */ /* 0x000fe4000b7fe4ff */
[----:B------:R-:W-:Y:S02]  /*2f60*/  IADD3 R6, P6, R8, UR6, RZ ;  /* 0x0000000608067c10 */ /* 0x000fe4000ffde0ff */
[----:B------:R-:W-:-:S02]  /*2f70*/  SHF.L.U64.HI R5, R10, 0x3, R11 ;  /* 0x000000030a057819 */ /* 0x000fc4000001020b */
[----:B------:R-:W-:Y:S01]  /*2f80*/  IADD3.X R7, R4, UR7, RZ, P6, !PT ;  /* 0x0000000704077c10 */ /* 0x000fe2000b7fe4ff */
[----:B------:R-:W-:Y:S02]  /*2f90*/  ULDC.64 UR6, c[0x0][0x230] ;  /* 0x00008c0000067ab9 */ /* 0x000fe40000000a00 */
[----:B------:R-:W-:-:S03]  /*2fa0*/  IADD3 R8, P6, R8, UR6, RZ ;  /* 0x0000000608087c10 */ /* 0x000fc6000ffde0ff */
[----:B------:R-:W5:Y:S01]  /*2fb0*/  LDG.E.64 R6, desc[UR10][R6.64] ;  /* 0x0000000a06067981 */ /* 0x000f62000c1e1b00 */
[----:B------:R-:W-:Y:S01]  /*2fc0*/  IADD3.X R9, R4, UR7, RZ, P6, !PT ;  /* 0x0000000704097c10 */ /* 0x000fe2000b7fe4ff */
[----:B------:R-:W-:Y:S01]  /*2fd0*/  IMAD.SHL.U32 R4, R10, 0x8, RZ ;  /* 0x000000080a047824 */ /* 0x000fe200078e00ff */
[----:B------:R-:W-:-:S04]  /*2fe0*/  ULDC.64 UR6, c[0x0][0x218] ;  /* 0x0000860000067ab9 */ /* 0x000fc80000000a00 */
[----:B------:R-:W-:Y:S01]  /*2ff0*/  IADD3 R10, P6, R4, UR6, RZ ;  /* 0x00000006040a7c10 */ /* 0x000fe2000ffde0ff */
[----:B------:R-:W5:Y:S03]  /*3000*/  LDG.E.64 R8, desc[UR10][R8.64] ;  /* 0x0000000a08087981 */ /* 0x000f66000c1e1b00 */
[----:B------:R-:W-:Y:S01]  /*3010*/  IADD3.X R11, R5, UR7, RZ, P6, !PT ;  /* 0x00000007050b7c10 */ /* 0x000fe2000b7fe4ff */
[----:B0-----:R-:W-:Y:S01]  /*3020*/  FADD.FTZ R14, R14, -R12 ;  /* 0x8000000c0e0e7221 */ /* 0x001fe20000010000 */
[----:B------:R-:W-:-:S04]  /*3030*/  IADD3 R4, P6, R4, UR8, RZ ;  /* 0x0000000804047c10 */ /* 0x000fc8000ffde0ff */
[----:B------:R-:W2:Y:S01]  /*3040*/  LDG.E.64 R10, desc[UR10][R10.64] ;  /* 0x0000000a0a0a7981 */ /* 0x000ea2000c1e1b00 */
[----:B------:R-:W-:Y:S01]  /*3050*/  FADD.FTZ R12, R17, -R12 ;  /* 0x8000000c110c7221 */ /* 0x000fe20000010000 */
[-C--:B------:R-:W-:Y:S01]  /*3060*/  FMUL.FTZ R14, R14, R13.reuse ;  /* 0x0000000d0e0e7220 */ /* 0x080fe20000410000 */
[----:B------:R-:W-:Y:S02]  /*3070*/  IADD3.X R5, R5, UR9, RZ, P6, !PT ;  /* 0x0000000905057c10 */ /* 0x000fe4000b7fe4ff */
[----:B------:R-:W-:Y:S01]  /*3080*/  FMUL.FTZ R13, R12, R13 ;  /* 0x0000000d0c0d7220 */ /* 0x000fe20000410000 */
[----:B-----5:R-:W-:-:S03]  /*3090*/  FFMA.FTZ R14, R7, R14, R9 ;  /* 0x0000000e070e7223 */ /* 0x020fc60000010009 */
[----:B------:R-:W-:Y:S01]  /*30a0*/  FFMA.FTZ R13, R6, R13, R8 ;  /* 0x0000000d060d7223 */ /* 0x000fe20000010008 */
[----:B--2---:R-:W-:-:S03]  /*30b0*/  FADD.FTZ R15, R11, R14 ;  /* 0x0000000e0b0f7221 */ /* 0x004fc60000010000 */
[----:B------:R-:W-:-:S05]  /*30c0*/  FADD.FTZ R14, R10, R13 ;  /* 0x0000000d0a0e7221 */ /* 0x000fca0000010000 */
[----:B------:R0:W-:Y:S02]  /*30d0*/  STG.E.64 desc[UR10][R4.64], R14 ;  /* 0x0000000e04007986 */ /* 0x0001e4000c101b0a */
.L_x_465:
[----:B------:R-:W-:Y:S05]  /*30e0*/  BSYNC B0 ;  /* 0x0000000000007941 */ /* 0x000fea0003800000 */
.L_x_464:
[----:B------:R-:W-:Y:S04]  /*30f0*/  BSSY B0, `(.L_x_466) ;  /* 0x0000026000007945 */ /* 0x000fe80003800000 */
[----:B------:R-:W-:Y:S05]  /*3100*/  @P1 BRA `(.L_x_467) ;  /* 0x0000000000901947 */ /* 0x000fea0003800000 */
[----:B0-----:R-:W0:Y:S01]  /*3110*/  LDC R5, c[0x0][RZ] ;  /* 0x00000000ff057b82 */ /* 0x001e220000000800 */
[----:B------:R-:W-:Y:S01]  /*3120*/  ULDC.64 UR6, c[0x0][0x228] ;  /* 0x00008a0000067ab9 */ /* 0x000fe20000000a00 */
[----:B------:R-:W5:Y:S01]  /*3130*/  LDS.64 R12, [UR5] ;  /* 0x00000005ff0c7984 */ /* 0x000f620008000a00 */
[----:B0-----:R-:W-:-:S04]  /*3140*/  IADD3 R4, R5, R5, R2 ;  /* 0x0000000505047210 */ /* 0x001fc80007ffe002 */
        /* <DEDUP_REMOVED lines=13> */
[----:B------:R-:W2:Y:S01]  /*3220*/  LDG.E.64 R6, desc[UR10][R6.64] ;  /* 0x0000000a06067981 */ /* 0x000ea2000c1e1b00 */
[----:B------:R-:W-:Y:S01]  /*3230*/  IADD3.X R11, R4, UR7, RZ, P1, !PT ;  /* 0x00000007040b7c10 */ /* 0x000fe20008ffe4ff */
[----:B------:R-:W-:Y:S01]  /*3240*/  IMAD.SHL.U32 R4, R8, 0x8, RZ ;  /* 0x0000000808047824 */ /* 0x000fe200078e00ff */
[----:B------:R-:W-:-:S04]  /*3250*/  ULDC.64 UR6, c[0x0][0x218] ;  /* 0x0000860000067ab9 */ /* 0x000fc80000000a00 */
[----:B------:R-:W-:Y:S01]  /*3260*/  IADD3 R8, P1, R4, UR6, RZ ;  /* 0x0000000604087c10 */ /* 0x000fe2000ff3e0ff */
[----:B------:R-:W2:Y:S03]  /*3270*/  LDG.E.64 R10, desc[UR10][R10.64] ;  /* 0x0000000a0a0a7981 */ /* 0x000ea6000c1e1b00 */
[----:B------:R-:W-:Y:S01]  /*3280*/  IADD3.X R9, R5, UR7, RZ, P1, !PT ;  /* 0x0000000705097c10 */ /* 0x000fe20008ffe4ff */
[----:B-----5:R-:W-:Y:S01]  /*3290*/  FADD.FTZ R16, R16, -R12 ;  /* 0x8000000c10107221 */ /* 0x020fe20000010000 */
[----:B------:R-:W-:-:S04]  /*32a0*/  IADD3 R4, P1, R4, UR8, RZ ;  /* 0x0000000804047c10 */ /* 0x000fc8000ff3e0ff */
[----:B------:R-:W5:Y:S01]  /*32b0*/  LDG.E.64 R8, desc[UR10][R8.64] ;  /* 0x0000000a08087981 */ /* 0x000f62000c1e1b00 */
[----:B------:R-:W-:Y:S01]  /*32c0*/  FADD.FTZ R12, R19, -R12 ;  /* 0x8000000c130c7221 */ /* 0x000fe20000010000 */
[-C--:B------:R-:W-:Y:S01]  /*32d0*/  FMUL.FTZ R16, R16, R13.reuse ;  /* 0x0000000d10107220 */ /* 0x080fe20000410000 */
[----:B------:R-:W-:Y:S02]  /*32e0*/  IADD3.X R5, R5, UR9, RZ, P1, !PT ;  /* 0x0000000905057c10 */ /* 0x000fe40008ffe4ff */
[----:B------:R-:W-:Y:S01]  /*32f0*/  FMUL.FTZ R13, R12, R13 ;  /* 0x0000000d0c0d7220 */ /* 0x000fe20000410000 */
[----:B--2---:R-:W-:-:S03]  /*3300*/  FFMA.FTZ R16, R7, R16, R11 ;  /* 0x0000001007107223 */ /* 0x004fc6000001000b */
[----:B------:R-:W-:Y:S01]  /*3310*/  FFMA.FTZ R13, R6, R13, R10 ;  /* 0x0000000d060d7223 */ /* 0x000fe2000001000a */
[----:B-----5:R-:W-:-:S03]  /*3320*/  FADD.FTZ R15, R9, R16 ;  /* 0x00000010090f7221 */ /* 0x020fc60000010000 */
[----:B------:R-:W-:-:S05]  /*3330*/  FADD.FTZ R14, R8, R13 ;  /* 0x0000000d080e7221 */ /* 0x000fca0000010000 */
[----:B------:R0:W-:Y:S02]  /*3340*/  STG.E.64 desc[UR10][R4.64], R14 ;  /* 0x0000000e04007986 */ /* 0x0001e4000c101b0a */
.L_x_467:
[----:B------:R-:W-:Y:S05]  /*3350*/  BSYNC B0 ;  /* 0x0000000000007941 */ /* 0x000fea0003800000 */
.L_x_466:
[----:B------:R-:W-:Y:S04]  /*3360*/  BSSY B0, `(.L_x_468) ;  /* 0x0000026000007945 */ /* 0x000fe80003800000 */
[----:B------:R-:W-:Y:S05]  /*3370*/  @P0 BRA `(.L_x_469) ;  /* 0x0000000000900947 */ /* 0x000fea0003800000 */
[----:B0-----:R-:W0:Y:S01]  /*3380*/  LDC R5, c[0x0][RZ] ;  /* 0x00000000ff057b82 */ /* 0x001e220000000800 */
[----:B------:R-:W-:Y:S01]  /*3390*/  ULDC.64 UR6, c[0x0][0x228] ;  /* 0x00008a0000067ab9 */ /* 0x000fe20000000a00 */
[----:B------:R-:W5:Y:S01]  /*33a0*/  LDS.64 R12, [UR5] ;  /* 0x00000005ff0c7984 */ /* 0x000f620008000a00 */
[----:B0-----:R-:W-:-:S04]  /*33b0*/  IADD3 R4, R5, R5, R2 ;  /* 0x0000000505047210 */ /* 0x001fc80007ffe002 */
        /* <DEDUP_REMOVED lines=32> */
.L_x_469:
[----:B------:R-:W-:Y:S05]  /*35c0*/  BSYNC B0 ;  /* 0x0000000000007941 */ /* 0x000fea0003800000 */
.L_x_468:
[----:B------:R-:W-:Y:S04]  /*35d0*/  BSSY B0, `(.L_x_470) ;  /* 0x0000027000007945 */ /* 0x000fe80003800000 */
[----:B------:R-:W-:Y:S05]  /*35e0*/  @P2 BRA `(.L_x_471) ;  /* 0x0000000000942947 */ /* 0x000fea0003800000 */
[----:B0-----:R-:W0:Y:S01]  /*35f0*/  LDC R5, c[0x0][RZ] ;  /* 0x00000000ff057b82 */ /* 0x001e220000000800 */
[----:B------:R-:W-:Y:S01]  /*3600*/  ULDC.64 UR6, c[0x0][0x228] ;  /* 0x00008a0000067ab9 */ /* 0x000fe20000000a00 */
[----:B------:R-:W-:Y:S01]  /*3610*/  ULDC.64 UR14, c[0x0][0x230] ;  /* 0x00008c00000e7ab9 */ /* 0x000fe20000000a00 */
[----:B------:R-:W5:Y:S01]  /*3620*/  LDS.64 R10, [UR5] ;  /* 0x00000005ff0a7984 */ /* 0x000f620008000a00 */
[----:B0-----:R-:W-:-:S04]  /*3630*/  IADD3 R4, R5, R5, R2 ;  /* 0x0000000505047210 */ /* 0x001fc80007ffe002 */
[----:B------:R-:W-:-:S04]  /*3640*/  IADD3 R4, R5, R4, R5 ;  /* 0x0000000405047210 */ /* 0x000fc80007ffe005 */
[----:B------:R-:W-:-:S04]  /*3650*/  IADD3 R4, R5, R4, R5 ;  /* 0x0000000405047210 */ /* 0x000fc80007ffe005 */
[----:B------:R-:W-:-:S05]  /*3660*/  IADD3 R4, R5, R4, R5 ;  /* 0x0000000405047210 */ /* 0x000fca0007ffe005 */
[----:B------:R-:W-:-:S04]  /*3670*/  IMAD.IADD R4, R4, 0x1, R5 ;  /* 0x0000000104047824 */ /* 0x000fc800078e0205 */
[C---:B------:R-:W-:Y:S01]  /*3680*/  IMAD.SHL.U32 R8, R4.reuse, 0x8, RZ ;  /* 0x0000000804087824 */ /* 0x040fe200078e00ff */
        /* <DEDUP_REMOVED lines=9> */
[----:B------:R-:W-:-:S04]  /*3720*/  IADD3 R8, P0, R8, UR14, RZ ;  /* 0x0000000e08087c10 */ /* 0x000fc8000ff1e0ff */
[----:B------:R-:W-:Y:S01]  /*3730*/  IADD3.X R9, R6, UR15, RZ, P0, !PT ;  /* 0x0000000f06097c10 */ /* 0x000fe200087fe4ff */
[----:B------:R-:W2:Y:S01]  /*3740*/  LDG.E.64 R4, desc[UR10][R4.64] ;  /* 0x0000000a04047981 */ /* 0x000ea2000c1e1b00 */
[----:B------:R-:W-:-:S04]  /*3750*/  IADD3 R6, P0, R12, UR6, RZ ;  /* 0x000000060c067c10 */ /* 0x000fc8000ff1e0ff */
[----:B------:R-:W-:Y:S01]  /*3760*/  IADD3.X R7, R14, UR7, RZ, P0, !PT ;  /* 0x000000070e077c10 */ /* 0x000fe200087fe4ff */
[----:B------:R-:W2:Y:S05]  /*3770*/  LDG.E.64 R8, desc[UR10][R8.64] ;  /* 0x0000000a08087981 */ /* 0x000eaa000c1e1b00 */
[----:B------:R-:W3:Y:S01]  /*3780*/  LDG.E.64 R6, desc[UR10][R6.64] ;  /* 0x0000000a06067981 */ /* 0x000ee2000c1e1b00 */
[--C-:B-----5:R-:W-:Y:S01]  /*3790*/  FADD.FTZ R20, R20, -R10.reuse ;  /* 0x8000000a14147221 */ /* 0x120fe20000010000 */
[----:B------:R-:W-:-:S03]  /*37a0*/  FADD.FTZ R10, R23, -R10 ;  /* 0x8000000a170a7221 */ /* 0x000fc60000010000 */
[-C--:B------:R-:W-:Y:S01]  /*37b0*/  FMUL.FTZ R20, R20, R11.reuse ;  /* 0x0000000b14147220 */ /* 0x080fe20000410000 */
[----:B------:R-:W-:Y:S01]  /*37c0*/  FMUL.FTZ R11, R10, R11 ;  /* 0x0000000b0a0b7220 */ /* 0x000fe20000410000 */
[----:B------:R-:W-:Y:S02]  /*37d0*/  IADD3 R10, P0, R12, UR8, RZ ;  /* 0x000000080c0a7c10 */ /* 0x000fe4000ff1e0ff */
[----:B--2---:R-:W-:Y:S01]  /*37e0*/  FFMA.FTZ R20, R5, R20, R9 ;  /* 0x0000001405147223 */ /* 0x004fe20000010009 */
[----:B------:R-:W-:Y:S01]  /*37f0*/  FFMA.FTZ R13, R4, R11, R8 ;  /* 0x0000000b040d7223 */ /* 0x000fe20000010008 */
[----:B------:R-:W-:Y:S02]  /*3800*/  IADD3.X R11, R14, UR9, RZ, P0, !PT ;  /* 0x000000090e0b7c10 */ /* 0x000fe400087fe4ff */
[----:B---3--:R-:W-:Y:S01]  /*3810*/  FADD.FTZ R5, R7, R20 ;  /* 0x0000001407057221 */ /* 0x008fe20000010000 */
[----:B------:R-:W-:-:S05]  /*3820*/  FADD.FTZ R4, R6, R13 ;  /* 0x0000000d06047221 */ /* 0x000fca0000010000 */
[----:B------:R0:W-:Y:S02]  /*3830*/  STG.E.64 desc[UR10][R10.64], R4 ;  /* 0x000000040a007986 */ /* 0x0001e4000c101b0a */
.L_x_471:
[----:B------:R-:W-:Y:S05]  /*3840*/  BSYNC B0 ;  /* 0x0000000000007941 */ /* 0x000fea0003800000 */
.L_x_470:
[----:B------:R-:W-:Y:S04]  /*3850*/  BSSY B0, `(.L_x_472) ;  /* 0x0000027000007945 */ /* 0x000fe80003800000 */
[----:B------:R-:W-:Y:S05]  /*3860*/  @P3 BRA `(.L_x_473) ;  /* 0x0000000000943947 */ /* 0x000fea0003800000 */
        /* <DEDUP_REMOVED lines=21> */
[----:B------:R-:W-:Y:S02]  /*39c0*/  IADD3.X R7, R7, UR15, RZ, P0, !PT ;  /* 0x0000000f07077c10 */ /* 0x000fe400087fe4ff */
[----:B------:R-:W-:Y:S01]  /*39d0*/  IADD3.X R9, R14, UR17, RZ, P1, !PT ;  /* 0x000000110e097c10 */ /* 0x000fe20008ffe4ff */
[----:B------:R-:W2:Y:S04]  /*39e0*/  LDG.E.64 R4, desc[UR10][R4.64] ;  /* 0x0000000a04047981 */ /* 0x000ea8000c1e1b00 */
[----:B------:R-:W2:Y:S04]  /*39f0*/  LDG.E.64 R6, desc[UR10][R6.64] ;  /* 0x0000000a06067981 */ /* 0x000ea8000c1e1b00 */
        /* <DEDUP_REMOVED lines=12> */
.L_x_473:
[----:B------:R-:W-:Y:S05]  /*3ac0*/  BSYNC B0 ;  /* 0x0000000000007941 */ /* 0x000fea0003800000 */
.L_x_472:
        /* <DEDUP_REMOVED lines=18> */
[C---:B------:R-:W-:Y:S02]  /*3bf0*/  IADD3 R4, P0, R6.reuse, UR6, RZ ;  /* 0x0000000606047c10 */ /* 0x040fe4000ff1e0ff */
[C---:B------:R-:W-:Y:S01]  /*3c00*/  SHF.L.U64.HI R13, R11.reuse, 0x3, R8 ;  /* 0x000000030b0d7819 */ /* 0x040fe20000010208 */
[----:B------:R-:W-:Y:S01]  /*3c10*/  IMAD.SHL.U32 R11, R11, 0x8, RZ ;  /* 0x000000080b0b7824 */ /* 0x000fe200078e00ff */
[----:B------:R-:W-:-:S02]  /*3c20*/  IADD3 R6, P1, R6, UR14, RZ ;  /* 0x0000000e06067c10 */ /* 0x000fc4000ff3e0ff */
[----:B------:R-:W-:Y:S02]  /*3c30*/  IADD3.X R5, R7, UR7, RZ, P0, !PT ;  /* 0x0000000707057c10 */ /* 0x000fe400087fe4ff */
        /* <DEDUP_REMOVED lines=10> */
[----:B------:R-:W-:-:S04]  /*3ce0*/  IADD3 R10, P0, R11, UR8, RZ ;  /* 0x000000080b0a7c10 */ /* 0x000fc8000ff1e0ff */
[----:B------:R-:W-:Y:S01]  /*3cf0*/  IADD3.X R11, R13, UR9, RZ, P0, !PT ;  /* 0x000000090d0b7c10 */ /* 0x000fe200087fe4ff */
[----:B--2---:R-:W-:Y:S01]  /*3d00*/  FFMA.FTZ R12, R5, R12, R7 ;  /* 0x0000000c050c7223 */ /* 0x004fe20000010007 */
[----:B------:R-:W-:-:S03]  /*3d10*/  FFMA.FTZ R3, R4, R3, R6 ;  /* 0x0000000304037223 */ /* 0x000fc60000010006 */
[----:B---3--:R-:W-:Y:S01]  /*3d20*/  FADD.FTZ R5, R9, R12 ;  /* 0x0000000c09057221 */ /* 0x008fe20000010000 */
[----:B------:R-:W-:-:S05]  /*3d30*/  FADD.FTZ R4, R8, R3 ;  /* 0x0000000308047221 */ /* 0x000fca0000010000 */
[----:B------:R0:W-:Y:S02]  /*3d40*/  STG.E.64 desc[UR10][R10.64], R4 ;  /* 0x000000040a007986 */ /* 0x0001e4000c101b0a */
.L_x_475:
[----:B------:R-:W-:Y:S05]  /*3d50*/  BSYNC B0 ;  /* 0x0000000000007941 */ /* 0x000fea0003800000 */
.L_x_474:
[----:B------:R-:W-:Y:S04]  /*3d60*/  BSSY B0, `(.L_x_476) ;  /* 0x0000028000007945 */ /* 0x000fe80003800000 */
[----:B------:R-:W-:Y:S05]  /*3d70*/  @P5 BRA `(.L_x_477) ;  /* 0x0000000000985947 */ /* 0x000fea0003800000 */
[----:B------:R-:W5:Y:S01]  /*3d80*/  LDC R3, c[0x0][RZ] ;  /* 0x00000000ff037b82 */ /* 0x000f620000000800 */
[----:B------:R-:W-:Y:S01]  /*3d90*/  ULDC.64 UR6, c[0x0][0x228] ;  /* 0x00008a0000067ab9 */ /* 0x000fe20000000a00 */
[----:B------:R-:W-:Y:S01]  /*3da0*/  ULDC.64 UR14, c[0x0][0x230] ;  /* 0x00008c00000e7ab9 */ /* 0x000fe20000000a00 */
[----:B------:R-:W-:Y:S01]  /*3db0*/  ULDC.64 UR16, c[0x0][0x218] ;  /* 0x0000860000107ab9 */ /* 0x000fe20000000a00 */
[----:B0-----:R-:W0:Y:S01]  /*3dc0*/  LDS.64 R12, [UR5] ;  /* 0x00000005ff0c7984 */ /* 0x001e220008000a00 */
[----:B-----5:R-:W-:-:S04]  /*3dd0*/  IADD3 R0, R3, R3, R2 ;  /* 0x0000000303007210 */ /* 0x020fc80007ffe002 */
[----:B------:R-:W-:-:S04]  /*3de0*/  IADD3 R0, R3, R0, R3 ;  /* 0x0000000003007210 */ /* 0x000fc80007ffe003 */
        /* <DEDUP_REMOVED lines=13> */
[----:B------:R-:W-:Y:S02]  /*3ec0*/  IADD3.X R5, R0, UR7, RZ, P0, !PT ;  /* 0x0000000700057c10 */ /* 0x000fe400087fe4ff */
[----:B------:R-:W-:Y:S02]  /*3ed0*/  IADD3 R8, P0, R10, UR16, RZ ;  /* 0x000000100a087c10 */ /* 0x000fe4000ff1e0ff */
[----:B------:R-:W-:Y:S02]  /*3ee0*/  IADD3.X R7, R0, UR15, RZ, P1, !PT ;  /* 0x0000000f00077c10 */ /* 0x000fe40008ffe4ff */
[----:B------:R-:W-:Y:S01]  /*3ef0*/  IADD3.X R9, R11, UR17, RZ, P0, !PT ;  /* 0x000000110b097c10 */ /* 0x000fe200087fe4ff */
[----:B------:R-:W5:Y:S04]  /*3f00*/  LDG.E.64 R4, desc[UR10][R4.64] ;  /* 0x0000000a04047981 */ /* 0x000f68000c1e1b00 */
[----:B------:R-:W5:Y:S04]  /*3f10*/  LDG.E.64 R6, desc[UR10][R6.64] ;  /* 0x0000000a06067981 */ /* 0x000f68000c1e1b00 */
[----:B------:R-:W2:Y:S01]  /*3f20*/  LDG.E.64 R8, desc[UR10][R8.64] ;  /* 0x0000000a08087981 */ /* 0x000ea2000c1e1b00 */
[--C-:B0-----:R-:W-:Y:S01]  /*3f30*/  FADD.FTZ R24, R24, -R12.reuse ;  /* 0x8000000c18187221 */ /* 0x101fe20000010000 */
[----:B------:R-:W-:Y:S01]  /*3f40*/  FADD.FTZ R0, R27, -R12 ;  /* 0x8000000c1b007221 */ /* 0x000fe20000010000 */
[----:B------:R-:W-:-:S02]  /*3f50*/  IADD3 R10, P0, R10, UR8, RZ ;  /* 0x000000080a0a7c10 */ /* 0x000fc4000ff1e0ff */
[-C--:B------:R-:W-:Y:S01]  /*3f60*/  FMUL.FTZ R24, R24, R13.reuse ;  /* 0x0000000d18187220 */ /* 0x080fe20000410000 */
[----:B------:R-:W-:Y:S01]  /*3f70*/  FMUL.FTZ R3, R0, R13 ;  /* 0x0000000d00037220 */ /* 0x000fe20000410000 */
[----:B------:R-:W-:Y:S02]  /*3f80*/  IADD3.X R11, R11, UR9, RZ, P0, !PT ;  /* 0x000000090b0b7c10 */ /* 0x000fe400087fe4ff */
[----:B-----5:R-:W-:Y:S01]  /*3f90*/  FFMA.FTZ R24, R5, R24, R7 ;  /* 0x0000001805187223 */ /* 0x020fe20000010007 */
[----:B------:R-:W-:-:S03]  /*3fa0*/  FFMA.FTZ R3, R4, R3, R6 ;  /* 0x0000000304037223 */ /* 0x000fc60000010006 */
[----:B--2---:R-:W-:Y:S01]  /*3fb0*/  FADD.FTZ R5, R9, R24 ;  /* 0x0000001809057221 */ /* 0x004fe20000010000 */
[----:B------:R-:W-:-:S05]  /*3fc0*/  FADD.FTZ R4, R8, R3 ;  /* 0x0000000308047221 */ /* 0x000fca0000010000 */
[----:B------:R0:W-:Y:S02]  /*3fd0*/  STG.E.64 desc[UR10][R10.64], R4 ;  /* 0x000000040a007986 */ /* 0x0001e4000c101b0a */
.L_x_477:
[----:B------:R-:W-:Y:S05]  /*3fe0*/  BSYNC B0 ;  /* 0x0000000000007941 */ /* 0x000fea0003800000 */
.L_x_476:
[----:B------:R-:W-:Y:S01]  /*3ff0*/  ISETP.NE.AND P0, PT, R43, RZ, PT ;  /* 0x000000ff2b00720c */ /* 0x000fe20003f05270 */
[----:B------:R-:W-:-:S12]  /*4000*/  BSSY B0, `(.L_x_478) ;  /* 0x0000029000007945 */ /* 0x000fd80003800000 */
        /* <DEDUP_REMOVED lines=40> */
.L_x_479:
[----:B------:R-:W-:Y:S05]  /*4290*/  BSYNC B0 ;  /* 0x0000000000007941 */ /* 0x000fea0003800000 */
.L_x_478:
        /* <DEDUP_REMOVED lines=42> */
.L_x_481:
[----:B------:R-:W-:Y:S05]  /*4540*/  BSYNC B0 ;  /* 0x0000000000007941 */ /* 0x000fea0003800000 */
.L_x_480:
[----:B------:R-:W-:-:S13]  /*4550*/  ISETP.NE.AND P0, PT, R49, RZ, PT ;  /* 0x000000ff3100720c */ /* 0x000fda0003f05270 */
[----:B------:R-:W-:Y:S05]  /*4560*/  @P0 EXIT ;  /* 0x000000000000094d */ /* 0x000fea0003800000 */
        /* <DEDUP_REMOVED lines=33> */
[----:B------:R-:W-:-:S03]  /*4780*/  FMUL.FTZ R9, R0, R13 ;  /* 0x0000000d00097220 */ /* 0x000fc60000410000 */
[----:B-----5:R-:W-:Y:S01]  /*4790*/  FFMA.FTZ R50, R3, R50, R5 ;  /* 0x0000003203327223 */ /* 0x020fe20000010005 */
[----:B------:R-:W-:Y:S01]  /*47a0*/  FFMA.FTZ R11, R2, R9, R4 ;  /* 0x00000009020b7223 */ /* 0x000fe20000010004 */
[----:B------:R-:W-:Y:S02]  /*47b0*/  IADD3.X R9, R10, UR9, RZ, P0, !PT ;  /* 0x000000090a097c10 */ /* 0x000fe400087fe4ff */
[----:B--2---:R-:W-:Y:S01]  /*47c0*/  FADD.FTZ R3, R7, R50 ;  /* 0x0000003207037221 */ /* 0x004fe20000010000 */
[----:B------:R-:W-:-:S05]  /*47d0*/  FADD.FTZ R2, R6, R11 ;  /* 0x0000000b06027221 */ /* 0x000fca0000010000 */
[----:B------:R-:W-:Y:S01]  /*47e0*/  STG.E.64 desc[UR10][R8.64], R2 ;  /* 0x0000000208007986 */ /* 0x000fe2000c101b0a */
[----:B------:R-:W-:Y:S05]  /*47f0*/  EXIT ;  /* 0x000000000000794d */ /* 0x000fea0003800000 */
.L_x_482:
        /* <DEDUP_REMOVED lines=16> */
.L_x_2735:


//--------------------- .text._ZN17fastertransformer29add_bias_layernorm_add_res_e2ILi16EEEvP7__half2PKS1_S4_S4_S4_fi --------------------------
	.section	.text._ZN17fastertransformer29add_bias_layernorm_add_res_e2ILi16EEEvP7__half2PKS1_S4_S4_S4_fi,"ax",@progbits
	.align	128
        .global         _ZN17fastertransformer29add_bias_layernorm_add_res_e2ILi16EEEvP7__half2PKS1_S4_S4_S4_fi
        .type           _ZN17fastertransformer29add_bias_layernorm_add_res_e2ILi16EEEvP7__half2PKS1_S4_S4_S4_fi,@function
        .size           _ZN17fastertransformer29add_bias_layernorm_add_res_e2ILi16EEEvP7__half2PKS1_S4_S4_S4_fi,(.L_x_2736 - _ZN17fastertransformer29add_bias_layernorm_add_res_e2ILi16EEEvP7__half2PKS1_S4_S4_S4_fi)
        .other          _ZN17fastertransformer29add_bias_layernorm_add_res_e2ILi16EEEvP7__half2PKS1_S4_S4_S4_fi,@"STO_CUDA_ENTRY STV_DEFAULT"
_ZN17fastertransformer29add_bias_layernorm_add_res_e2ILi16EEEvP7__half2PKS1_S4_S4_S4_fi:
.text._ZN17fastertransformer29add_bias_layernorm_add_res_e2ILi16EEEvP7__half2PKS1_S4_S4_S4_fi:
[----:B------:R-:W-:Y:S01]  /*0000*/  LDC R1, c[0x0][0x28] ;  /* 0x00000a00ff017b82 */ /* 0x000fe20000000800 */
[----:B------:R-:W0:Y:S01]  /*0010*/  S2R R0, SR_TID.X ;  /* 0x0000000000007919 */ /* 0x000e220000002100 */
[----:B------:R-:W-:-:S06]  /*0020*/  ULDC UR14, c[0x0][0x23c] ;  /* 0x00008f00000e7ab9 */ /* 0x000fcc0000000800 */
[----:B------:R-:W1:Y:S01]  /*0030*/  S2UR UR4, SR_CTAID.X ;  /* 0x00000000000479c3 */ /* 0x000e620000002500 */
[----:B------:R-:W-:Y:S01]  /*0040*/  USHF.R.S32.HI UR5, URZ, 0x1, UR14 ;  /* 0x000000013f057899 */ /* 0x000fe2000801140e */
[----:B------:R-:W-:Y:S01]  /*0050*/  ULDC UR6, c[0x0][0x0] ;  /* 0x0000000000067ab9 */ /* 0x000fe20000000800 */
[----:B------:R-:W-:Y:S01]  /*0060*/  ULDC.64 UR8, c[0x0][0x210] ;  /* 0x0000840000087ab9 */ /* 0x000fe20000000a00 */
[----:B------:R-:W-:Y:S01]  /*0070*/  ULDC.64 UR10, c[0x0][0x208] ;  /* 0x00008200000a7ab9 */ /* 0x000fe20000000a00 */
[----:B-1----:R-:W-:-:S04]  /*0080*/  UIMAD UR4, UR5, UR4, URZ ;  /* 0x00000004050472a4 */ /* 0x002fc8000f8e023f */
[----:B------:R-:W-:Y:S01]  /*0090*/  USHF.R.S32.HI UR12, URZ, 0x1f, UR4 ;  /* 0x0000001f3f0c7899 */ /* 0x000fe20008011404 */
[C---:B0-----:R-:W-:Y:S01]  /*00a0*/  ISETP.GE.AND P2, PT, R0.reuse, UR5, PT ;  /* 0x0000000500007c0c */ /* 0x041fe2000bf46270 */
[C---:B------:R-:W-:Y:S01]  /*00b0*/  VIADD R9, R0.reuse, UR6 ;  /* 0x0000000600097c36 */ /* 0x040fe20008000000 */
[----:B------:R-:W-:Y:S02]  /*00c0*/  SHF.R.S32.HI R10, RZ, 0x1f, R0 ;  /* 0x0000001fff0a7819 */ /* 0x000fe40000011400 */
[----:B------:R-:W-:Y:S02]  /*00d0*/  IADD3 R12, P0, R0, UR4, RZ ;  /* 0x00000004000c7c10 */ /* 0x000fe4000ff1e0ff */
[C---:B------:R-:W-:Y:S02]  /*00e0*/  IADD3 R11, P1, R9.reuse, UR4, RZ ;  /* 0x00000004090b7c10 */ /* 0x040fe4000ff3e0ff */
[----:B------:R-:W-:Y:S02]  /*00f0*/  IADD3.X R13, R10, UR12, RZ, P0, !PT ;  /* 0x0000000c0a0d7c10 */ /* 0x000fe400087fe4ff */
[----:B------:R-:W-:-:S02]  /*0100*/  LEA.HI.X.SX32 R10, R9, UR12, 0x1, P1 ;  /* 0x0000000c090a7c11 */ /* 0x000fc400088f0eff */
[C---:B------:R-:W-:Y:S01]  /*0110*/  LEA R26, P1, R11.reuse, UR8, 0x2 ;  /* 0x000000080b1a7c11 */ /* 0x040fe2000f8210ff */
[----:B------:R-:W0:Y:S01]  /*0120*/  @!P2 LDC.64 R20, c[0x0][0x220] ;  /* 0x00008800ff14ab82 */ /* 0x000e220000000a00 */
[C---:B------:R-:W-:Y:S02]  /*0130*/  LEA R14, P0, R12.reuse, UR8, 0x2 ;  /* 0x000000080c0e7c11 */ /* 0x040fe4000f8010ff */
[----:B------:R-:W-:Y:S01]  /*0140*/  LEA.HI.X R27, R11, UR9, R10, 0x2, P1 ;  /* 0x000000090b1b7c11 */ /* 0x000fe200088f140a */
[C---:B------:R-:W-:Y:S01]  /*0150*/  VIADD R10, R9.reuse, UR6 ;  /* 0x00000006090a7c36 */ /* 0x040fe20008000000 */
[----:B------:R-:W-:Y:S02]  /*0160*/  LEA.HI.X R15, R12, UR9, R13, 0x2, P0 ;  /* 0x000000090c0f7c11 */ /* 0x000fe400080f140d */
[----:B------:R-:W-:Y:S02]  /*0170*/  ISETP.GE.AND P4, PT, R9, UR5, PT ;  /* 0x0000000509007c0c */ /* 0x000fe4000bf86270 */
[----:B------:R-:W-:Y:S01]  /*0180*/  ISETP.GE.AND P3, PT, R10, UR5, PT ;  /* 0x000000050a007c0c */ /* 0x000fe2000bf66270 */
[----:B------:R-:W2:Y:S01]  /*0190*/  @!P2 LDG.E R11, desc[UR10][R14.64] ;  /* 0x0000000a0e0ba981 */ /* 0x000ea2000c1e1900 */
[----:B------:R-:W-:-:S09]  /*01a0*/  P2R R25, PR, RZ, 0x4 ;  /* 0x00000004ff197803 */ /* 0x000fd20000000000 */
[----:B------:R1:W3:Y:S01]  /*01b0*/  @!P4 LDG.E R16, desc[UR10][R26.64] ;  /* 0x0000000a1a10c981 */ /* 0x0002e2000c1e1900 */
[----:B------:R-:W4:Y:S01]  /*01c0*/  @!P4 LDC.64 R12, c[0x0][0x220] ;  /* 0x00008800ff0ccb82 */ /* 0x000f220000000a00 */
[----:B0-----:R-:W-:Y:S01]  /*01d0*/  @!P2 IMAD.WIDE R20, R0, 0x4, R20 ;  /* 0x000000040014a825 */ /* 0x001fe200078e0214 */
[C---:B------:R-:W-:Y:S02]  /*01e0*/  IADD3 R17, P0, R10.reuse, UR4, RZ ;  /* 0x000000040a117c10 */ /* 0x040fe4000ff1e0ff */
[C---:B------:R-:W-:Y:S02]  /*01f0*/  IADD3 R29, R10.reuse, UR6, RZ ;  /* 0x000000060a1d7c10 */ /* 0x040fe4000fffe0ff */
[----:B------:R-:W-:Y:S01]  /*0200*/  P2R R36, PR, RZ, 0x10 ;  /* 0x00000010ff247803 */ /* 0x000fe20000000000 */
[----:B------:R-:W2:Y:S01]  /*0210*/  @!P2 LDG.E R20, desc[UR10][R20.64] ;  /* 0x0000000a1414a981 */ /* 0x000ea2000c1e1900 */
[----:B-1----:R-:W0:Y:S01]  /*0220*/  @!P3 LDC.64 R26, c[0x0][0x220] ;  /* 0x00008800ff1abb82 */ /* 0x002e220000000a00 */
[----:B------:R-:W-:-:S02]  /*0230*/  LEA.HI.X.SX32 R22, R10, UR12, 0x1, P0 ;  /* 0x0000000c0a167c11 */ /* 0x000fc400080f0eff */
[----:B------:R-:W-:-:S04]  /*0240*/  LEA R18, P0, R17, UR8, 0x2 ;  /* 0x0000000811127c11 */ /* 0x000fc8000f8010ff */
[----:B------:R-:W-:-:S05]  /*0250*/  LEA.HI.X R19, R17, UR9, R22, 0x2, P0 ;  /* 0x0000000911137c11 */ /* 0x000fca00080f1416 */
[----:B------:R1:W5:Y:S01]  /*0260*/  @!P3 LDG.E R17, desc[UR10][R18.64] ;  /* 0x0000000a1211b981 */ /* 0x000362000c1e1900 */
[----:B0-----:R-:W-:-:S06]  /*0270*/  @!P3 IMAD.WIDE R26, R10, 0x4, R26 ;  /* 0x000000040a1ab825 */ /* 0x001fcc00078e021a */
[----:B------:R-:W5:Y:S01]  /*0280*/  @!P3 LDG.E R26, desc[UR10][R26.64] ;  /* 0x0000000a1a1ab981 */ /* 0x000f62000c1e1900 */
[----:B----4-:R-:W-:-:S06]  /*0290*/  @!P4 IMAD.WIDE R22, R9, 0x4, R12 ;  /* 0x000000040916c825 */ /* 0x010fcc00078e020c */
[----:B------:R-:W3:Y:S01]  /*02a0*/  @!P4 LDG.E R23, desc[UR10][R22.64] ;  /* 0x0000000a1617c981 */ /* 0x000ee2000c1e1900 */
[----:B------:R-:W-:-:S04]  /*02b0*/  IADD3 R12, P0, R29, UR4, RZ ;  /* 0x000000041d0c7c10 */ /* 0x000fc8000ff1e0ff */
[----:B------:R-:W-:Y:S02]  /*02c0*/  LEA.HI.X.SX32 R13, R29, UR12, 0x1, P0 ;  /* 0x0000000c1d0d7c11 */ /* 0x000fe400080f0eff */
[----:B------:R-:W-:-:S04]  /*02d0*/  LEA R14, P0, R12, UR8, 0x2 ;  /* 0x000000080c0e7c11 */ /* 0x000fc8000f8010ff */
[----:B------:R-:W-:Y:S02]  /*02e0*/  LEA.HI.X R15, R12, UR9, R13, 0x2, P0 ;  /* 0x000000090c0f7c11 */ /* 0x000fe400080f140d */
[----:B------:R-:W-:-:S13]  /*02f0*/  ISETP.GE.AND P0, PT, R29, UR5, PT ;  /* 0x000000051d007c0c */ /* 0x000fda000bf06270 */
[----:B------:R-:W0:Y:S01]  /*0300*/  @!P0 LDC.64 R12, c[0x0][0x220] ;  /* 0x00008800ff0c8b82 */ /* 0x000e220000000a00 */
[----:B------:R4:W3:Y:S01]  /*0310*/  @!P0 LDG.E R18, desc[UR10][R14.64] ;  /* 0x0000000a0e128981 */ /* 0x0008e2000c1e1900 */
[----:B0-----:R-:W-:-:S04]  /*0320*/  @!P0 IMAD.WIDE R12, R29, 0x4, R12 ;  /* 0x000000041d0c8825 */ /* 0x001fc800078e020c */
[----:B------:R-:W-:Y:S01]  /*0330*/  VIADD R29, R29, UR6 ;  /* 0x000000061d1d7c36 */ /* 0x000fe20008000000 */
[----:B------:R0:W3:Y:S04]  /*0340*/  @!P0 LDG.E R21, desc[UR10][R12.64] ;  /* 0x0000000a0c158981 */ /* 0x0000e8000c1e1900 */
[----:B------:R-:W-:-:S13]  /*0350*/  ISETP.GE.AND P1, PT, R29, UR5, PT ;  /* 0x000000051d007c0c */ /* 0x000fda000bf26270 */
[----:B-1----:R-:W1:Y:S01]  /*0360*/  @!P1 LDC R19, c[0x0][RZ] ;  /* 0x00000000ff139b82 */ /* 0x002e620000000800 */
[----:B------:R-:W-:Y:S02]  /*0370*/  ULDC UR6, c[0x0][0x0] ;  /* 0x0000000000067ab9 */ /* 0x000fe40000000800 */
[----:B------:R-:W-:Y:S02]  /*0380*/  IADD3 R29, R29, UR6, RZ ;  /* 0x000000061d1d7c10 */ /* 0x000fe4000fffe0ff */
[----:B------:R-:W-:Y:S01]  /*0390*/  P2R R34, PR, RZ, 0x8 ;  /* 0x00000008ff227803 */ /* 0x000fe20000000000 */
[----:B--2---:R-:W-:Y:S01]  /*03a0*/  @!P2 HFMA2.MMA R35, R11, 1, 1, R20 ;  /* 0x3c003c000b23a835 */ /* 0x004fe20000000014 */
[----:B------:R-:W-:-:S13]  /*03b0*/  ISETP.GE.AND P2, PT, R29, UR5, PT ;  /* 0x000000051d007c0c */ /* 0x000fda000bf46270 */
[----:B----4-:R-:W2:Y:S01]  /*03c0*/  @!P2 LDC R15, c[0x0][RZ] ;  /* 0x00000000ff0fab82 */ /* 0x010ea20000000800 */
[----:B-1----:R-:W-:-:S04]  /*03d0*/  @!P1 IADD3 R11, R19, R19, R0 ;  /* 0x00000013130b9210 */ /* 0x002fc80007ffe000 */
[----:B------:R-:W-:Y:S01]  /*03e0*/  @!P1 IADD3 R11, R19, R11, R19 ;  /* 0x0000000b130b9210 */ /* 0x000fe20007ffe013 */
[----:B-----5:R-:W-:-:S03]  /*03f0*/  @!P3 HFMA2.MMA R2, R17, 1, 1, R26 ;  /* 0x3c003c001102b835 */ /* 0x020fc6000000001a */
[----:B0-----:R-:W-:Y:S02]  /*0400*/  @!P1 IADD3 R13, P3, R11, UR4, RZ ;  /* 0x000000040b0d9c10 */ /* 0x001fe4000ff7e0ff */
[----:B--2---:R-:W-:-:S04]  /*0410*/  @!P2 IADD3 R12, R15, R15, R0 ;  /* 0x0000000f0f0ca210 */ /* 0x004fc80007ffe000 */
[----:B------:R-:W-:Y:S02]  /*0420*/  @!P2 IADD3 R12, R15, R12, R15 ;  /* 0x0000000c0f0ca210 */ /* 0x000fe40007ffe00f */
[----:B------:R-:W-:-:S03]  /*0430*/  @!P1 LEA.HI.X.SX32 R14, R11, UR12, 0x1, P3 ;  /* 0x0000000c0b0e9c11 */ /* 0x000fc600098f0eff */
[----:B------:R-:W-:Y:S01]  /*0440*/  @!P2 IMAD.IADD R19, R12, 0x1, R15 ;  /* 0x000000010c13a824 */ /* 0x000fe200078e020f */
[----:B------:R-:W-:-:S04]  /*0450*/  @!P1 LEA R12, P3, R13, UR8, 0x2 ;  /* 0x000000080d0c9c11 */ /* 0x000fc8000f8610ff */
[----:B------:R-:W-:Y:S02]  /*0460*/  @!P1 LEA.HI.X R13, R13, UR9, R14, 0x2, P3 ;  /* 0x000000090d0d9c11 */ /* 0x000fe400098f140e */
[C---:B------:R-:W-:Y:S01]  /*0470*/  @!P2 IADD3 R15, P3, R19.reuse, UR4, RZ ;  /* 0x00000004130fac10 */ /* 0x040fe2000ff7e0ff */
[----:B---3--:R-:W-:Y:S02]  /*0480*/  @!P4 HADD2 R33, R16, R23 ;  /* 0x000000171021c230 */ /* 0x008fe40000000000 */
[----:B------:R-:W2:Y:S01]  /*0490*/  @!P1 LDG.E R12, desc[UR10][R12.64] ;  /* 0x0000000a0c0c9981 */ /* 0x000ea2000c1e1900 */
[----:B------:R-:W-:Y:S02]  /*04a0*/  @!P2 LEA.HI.X.SX32 R16, R19, UR12, 0x1, P3 ;  /* 0x0000000c1310ac11 */ /* 0x000fe400098f0eff */
[----:B------:R-:W-:-:S04]  /*04b0*/  @!P2 LEA R14, P3, R15, UR8, 0x2 ;  /* 0x000000080f0eac11 */ /* 0x000fc8000f8610ff */
[----:B------:R-:W-:Y:S02]  /*04c0*/  @!P2 LEA.HI.X R15, R15, UR9, R16, 0x2, P3 ;  /* 0x000000090f0fac11 */ /* 0x000fe400098f1410 */
[----:B------:R-:W0:Y:S02]  /*04d0*/  @!P1 LDC.64 R16, c[0x0][0x220] ;  /* 0x00008800ff109b82 */ /* 0x000e240000000a00 */
[----:B0-----:R-:W-:-:S06]  /*04e0*/  @!P1 IMAD.WIDE R16, R11, 0x4, R16 ;  /* 0x000000040b109825 */ /* 0x001fcc00078e0210 */
[----:B------:R-:W2:Y:S01]  /*04f0*/  @!P1 LDG.E R17, desc[UR10][R16.64] ;  /* 0x0000000a10119981 */ /* 0x000ea2000c1e1900 */
[----:B------:R-:W-:Y:S02]  /*0500*/  ULDC UR6, c[0x0][0x0] ;  /* 0x0000000000067ab9 */ /* 0x000fe40000000800 */
[----:B------:R-:W-:-:S04]  /*0510*/  IADD3 R24, R29, UR6, RZ ;  /* 0x000000061d187c10 */ /* 0x000fc8000fffe0ff */
[----:B------:R-:W-:-:S13]  /*0520*/  ISETP.GE.AND P3, PT, R24, UR5, PT ;  /* 0x0000000518007c0c */ /* 0x000fda000bf66270 */
[----:B------:R-:W0:Y:S01]  /*0530*/  @!P3 LDC R27, c[0x0][RZ] ;  /* 0x00000000ff1bbb82 */ /* 0x000e220000000800 */
[----:B------:R-:W-:Y:S01]  /*0540*/  @!P0 HADD2 R3, R18, R21 ;  /* 0x0000001512038230 */ /* 0x000fe20000000000 */
[----:B------:R-:W-:Y:S02]  /*0550*/  ULDC UR6, c[0x0][0x0] ;  /* 0x0000000000067ab9 */ /* 0x000fe40000000800 */
[----:B------:R-:W-:Y:S01]  /*0560*/  VIADD R24, R24, UR6 ;  /* 0x0000000618187c36 */ /* 0x000fe20008000000 */
[----:B0-----:R-:W-:-:S04]  /*0570*/  @!P3 IADD3 R18, R27, R27, R0 ;  /* 0x0000001b1b12b210 */ /* 0x001fc80007ffe000 */
[----:B------:R-:W-:-:S04]  /*0580*/  @!P3 IADD3 R18, R27, R18, R27 ;  /* 0x000000121b12b210 */ /* 0x000fc80007ffe01b */
[----:B------:R-:W-:-:S04]  /*0590*/  @!P3 IADD3 R27, R27, R18, R27 ;  /* 0x000000121b1bb210 */ /* 0x000fc80007ffe01b */
[----:B------:R-:W-:-:S04]  /*05a0*/  @!P3 IADD3 R11, P4, R27, UR4, RZ ;  /* 0x000000041b0bbc10 */ /* 0x000fc8000ff9e0ff */
[----:B------:R-:W-:Y:S02]  /*05b0*/  @!P3 LEA.HI.X.SX32 R18, R27, UR12, 0x1, P4 ;  /* 0x0000000c1b12bc11 */ /* 0x000fe4000a0f0eff */
[----:B------:R-:W-:-:S04]  /*05c0*/  @!P3 LEA R20, P4, R11, UR8, 0x2 ;  /* 0x000000080b14bc11 */ /* 0x000fc8000f8810ff */
[----:B------:R-:W-:Y:S02]  /*05d0*/  @!P3 LEA.HI.X R21, R11, UR9, R18, 0x2, P4 ;  /* 0x000000090b15bc11 */ /* 0x000fe4000a0f1412 */
[----:B------:R-:W-:Y:S01]  /*05e0*/  ISETP.GE.AND P4, PT, R24, UR5, PT ;  /* 0x0000000518007c0c */ /* 0x000fe2000bf86270 */
[----:B------:R-:W3:Y:S04]  /*05f0*/  @!P2 LDG.E R11, desc[UR10][R14.64] ;  /* 0x0000000a0e0ba981 */ /* 0x000ee8000c1e1900 */
[----:B------:R0:W4:Y:S08]  /*0600*/  @!P3 LDG.E R20, desc[UR10][R20.64] ;  /* 0x0000000a1414b981 */ /* 0x000130000c1e1900 */
[----:B------:R-:W1:Y:S02]  /*0610*/  @!P4 LDC R29, c[0x0][RZ] ;  /* 0x00000000ff1dcb82 */ /* 0x000e640000000800 */
[----:B-1----:R-:W-:-:S04]  /*0620*/  @!P4 IADD3 R18, R29, R29, R0 ;  /* 0x0000001d1d12c210 */ /* 0x002fc80007ffe000 */
[----:B------:R-:W-:-:S04]  /*0630*/  @!P4 IADD3 R18, R29, R18, R29 ;  /* 0x000000121d12c210 */ /* 0x000fc80007ffe01d */
[----:B------:R-:W-:-:S04]  /*0640*/  @!P4 IADD3 R18, R29, R18, R29 ;  /* 0x000000121d12c210 */ /* 0x000fc80007ffe01d */
[----:B------:R-:W-:Y:S01]  /*0650*/  @!P4 IADD3 R29, R18, R29, RZ ;  /* 0x0000001d121dc210 */ /* 0x000fe20007ffe0ff */
[----:B------:R-:W-:Y:S02]  /*0660*/  ULDC UR6, c[0x0][0x0] ;  /* 0x0000000000067ab9 */ /* 0x000fe40000000800 */
[----:B0-----:R-:W-:Y:S01]  /*0670*/  VIADD R21, R24, UR6 ;  /* 0x0000000618157c36 */ /* 0x001fe20008000000 */
[----:B--2---:R-:W-:Y:S02]  /*0680*/  @!P1 HFMA2.MMA R4, R12, 1, 1, R17 ;  /* 0x3c003c000c049835 */ /* 0x004fe40000000011 */
[----:B------:R-:W0:Y:S08]  /*0690*/  @!P3 LDC.64 R16, c[0x0][0x220] ;  /* 0x00008800ff10bb82 */ /* 0x000e300000000a00 */
[----:B------:R-:W1:Y:S01]  /*06a0*/  @!P2 LDC.64 R12, c[0x0][0x220] ;  /* 0x00008800ff0cab82 */ /* 0x000e620000000a00 */
[----:B0-----:R-:W-:Y:S01]  /*06b0*/  @!P3 IMAD.WIDE R14, R27, 0x4, R16 ;  /* 0x000000041b0eb825 */ /* 0x001fe200078e0210 */
[----:B------:R-:W-:-:S04]  /*06c0*/  @!P4 IADD3 R17, P5, R29, UR4, RZ ;  /* 0x000000041d11cc10 */ /* 0x000fc8000ffbe0ff */
[----:B------:R-:W-:Y:S01]  /*06d0*/  @!P4 LEA.HI.X.SX32 R18, R29, UR12, 0x1, P5 ;  /* 0x0000000c1d12cc11 */ /* 0x000fe2000a8f0eff */
[----:B------:R-:W4:Y:S01]  /*06e0*/  @!P3 LDG.E R27, desc[UR10][R14.64] ;  /* 0x0000000a0e1bb981 */ /* 0x000f22000c1e1900 */
[----:B------:R-:W-:Y:S01]  /*06f0*/  @!P4 LEA R16, P5, R17, UR8, 0x2 ;  /* 0x000000081110cc11 */ /* 0x000fe2000f8a10ff */
[----:B-1----:R-:W-:-:S03]  /*0700*/  @!P2 IMAD.WIDE R12, R19, 0x4, R12 ;  /* 0x00000004130ca825 */ /* 0x002fc600078e020c */
[----:B------:R-:W-:Y:S02]  /*0710*/  @!P4 LEA.HI.X R17, R17, UR9, R18, 0x2, P5 ;  /* 0x000000091111cc11 */ /* 0x000fe4000a8f1412 */
[----:B------:R-:W0:Y:S01]  /*0720*/  @!P4 LDC.64 R18, c[0x0][0x220] ;  /* 0x00008800ff12cb82 */ /* 0x000e220000000a00 */
[----:B------:R-:W-:Y:S01]  /*0730*/  ISETP.GE.AND P5, PT, R21, UR5, PT ;  /* 0x0000000515007c0c */ /* 0x000fe2000bfa6270 */
[----:B------:R-:W3:Y:S04]  /*0740*/  @!P2 LDG.E R26, desc[UR10][R12.64] ;  /* 0x0000000a0c1aa981 */ /* 0x000ee8000c1e1900 */
[----:B------:R1:W2:Y:S01]  /*0750*/  @!P4 LDG.E R16, desc[UR10][R16.64] ;  /* 0x0000000a1010c981 */ /* 0x0002a2000c1e1900 */
[----:B0-----:R-:W-:-:S07]  /*0760*/  @!P4 IMAD.WIDE R18, R29, 0x4, R18 ;  /* 0x000000041d12c825 */ /* 0x001fce00078e0212 */
[----:B------:R-:W0:Y:S01]  /*0770*/  @!P5 LDC R29, c[0x0][RZ] ;  /* 0x00000000ff1ddb82 */ /* 0x000e220000000800 */
[----:B------:R5:W2:Y:S01]  /*0780*/  @!P4 LDG.E R19, desc[UR10][R18.64] ;  /* 0x0000000a1213c981 */ /* 0x000aa2000c1e1900 */
[----:B0-----:R-:W-:-:S04]  /*0790*/  @!P5 IADD3 R24, R29, R29, R0 ;  /* 0x0000001d1d18d210 */ /* 0x001fc80007ffe000 */
[----:B------:R-:W-:-:S04]  /*07a0*/  @!P5 IADD3 R24, R29, R24, R29 ;  /* 0x000000181d18d210 */ /* 0x000fc80007ffe01d */
[----:B------:R-:W-:-:S04]  /*07b0*/  @!P5 IADD3 R24, R29, R24, R29 ;  /* 0x000000181d18d210 */ /* 0x000fc80007ffe01d */
[----:B-1----:R-:W-:-:S04]  /*07c0*/  @!P5 IADD3 R17, R29, R24, R29 ;  /* 0x000000181d11d210 */ /* 0x002fc80007ffe01d */
[----:B------:R-:W-:-:S04]  /*07d0*/  @!P5 IADD3 R13, P6, R17, UR4, RZ ;  /* 0x00000004110ddc10 */ /* 0x000fc8000ffde0ff */
[----:B------:R-:W-:Y:S02]  /*07e0*/  @!P5 LEA.HI.X.SX32 R14, R17, UR12, 0x1, P6 ;  /* 0x0000000c110edc11 */ /* 0x000fe4000b0f0eff */
[----:B------:R-:W-:-:S04]  /*07f0*/  @!P5 LEA R12, P6, R13, UR8, 0x2 ;  /* 0x000000080d0cdc11 */ /* 0x000fc8000f8c10ff */
[----:B------:R-:W-:Y:S02]  /*0800*/  @!P5 LEA.HI.X R13, R13, UR9, R14, 0x2, P6 ;  /* 0x000000090d0ddc11 */ /* 0x000fe4000b0f140e */
[----:B------:R-:W0:Y:S03]  /*0810*/  @!P5 LDC.64 R14, c[0x0][0x220] ;  /* 0x00008800ff0edb82 */ /* 0x000e260000000a00 */
[----:B------:R-:W2:Y:S01]  /*0820*/  @!P5 LDG.E R12, desc[UR10][R12.64] ;  /* 0x0000000a0c0cd981 */ /* 0x000ea2000c1e1900 */
[----:B0-----:R-:W-:-:S06]  /*0830*/  @!P5 IMAD.WIDE R14, R17, 0x4, R14 ;  /* 0x00000004110ed825 */ /* 0x001fcc00078e020e */
[----:B------:R-:W2:Y:S01]  /*0840*/  @!P5 LDG.E R15, desc[UR10][R14.64] ;  /* 0x0000000a0e0fd981 */ /* 0x000ea2000c1e1900 */
[----:B------:R-:W-:Y:S02]  /*0850*/  P2R R22, PR, RZ, 0x2 ;  /* 0x00000002ff167803 */ /* 0x000fe40000000000 */
[----:B------:R-:W-:Y:S02]  /*0860*/  ISETP.GE.AND P1, PT, R0, UR5, PT ;  /* 0x0000000500007c0c */ /* 0x000fe4000bf26270 */
[----:B------:R-:W-:Y:S02]  /*0870*/  P2R R23, PR, RZ, 0x1 ;  /* 0x00000001ff177803 */ /* 0x000fe40000000000 */
[----:B------:R-:W-:Y:S02]  /*0880*/  ISETP.GE.AND P0, PT, R9, UR5, PT ;  /* 0x0000000509007c0c */ /* 0x000fe4000bf06270 */
[----:B------:R-:W-:-:S07]  /*0890*/  ISETP.GE.AND P6, PT, R10, UR5, PT ;  /* 0x000000050a007c0c */ /* 0x000fce000bfc6270 */
[----:B-----5:R-:W-:-:S04]  /*08a0*/  @!P1 HADD2.F32 R18, -RZ, R35.H1_H1 ;  /* 0x30000023ff129230 */ /* 0x020fc80000004100 */
[--C-:B------:R-:W-:Y:S02]  /*08b0*/  @!P0 HADD2.F32 R9, -RZ, R33.reuse.H0_H0 ;  /* 0x20000021ff098230 */ /* 0x100fe40000004100 */
[----:B------:R-:W-:Y:S01]  /*08c0*/  @!P0 HADD2.F32 R10, -RZ, R33.H1_H1 ;  /* 0x30000021ff0a8230 */ /* 0x000fe20000004100 */
[----:B------:R-:W-:-:S04]  /*08d0*/  MOV R24, RZ ;  /* 0x000000ff00187202 */ /* 0x000fc80000000f00 */
[----:B------:R-:W-:Y:S01]  /*08e0*/  @!P0 FADD.FTZ R9, R9, R10 ;  /* 0x0000000a09098221 */ /* 0x000fe20000010000 */
[----:B------:R-:W-:Y:S01]  /*08f0*/  @!P6 HADD2.F32 R10, -RZ, R2.H0_H0 ;  /* 0x20000002ff0ae230 */ /* 0x000fe20000004100 */
[----:B------:R-:W-:Y:S02]  /*0900*/  ULDC UR6, c[0x0][0x0] ;  /* 0x0000000000067ab9 */ /* 0x000fe40000000800 */
[----:B------:R-:W-:Y:S01]  /*0910*/  VIADD R21, R21, UR6 ;  /* 0x0000000615157c36 */ /* 0x000fe20008000000 */
[----:B------:R-:W-:Y:S01]  /*0920*/  BSSY B0, `(.L_x_483) ;  /* 0x000003d000007945 */ /* 0x000fe20003800000 */
[----:B---3--:R-:W-:Y:S01]  /*0930*/  @!P2 HFMA2.MMA R5, R11, 1, 1, R26 ;  /* 0x3c003c000b05a835 */ /* 0x008fe2000000001a */
[----:B------:R-:W-:-:S05]  /*0940*/  @!P1 HADD2.F32 R11, -RZ, R35.H0_H0 ;  /* 0x20000023ff0b9230 */ /* 0x000fca0000004100 */
[----:B------:R-:W-:-:S04]  /*0950*/  @!P1 FADD.FTZ R11, R11, R18 ;  /* 0x000000120b0b9221 */ /* 0x000fc80000010000 */
[----:B------:R-:W-:-:S04]  /*0960*/  @!P1 FADD.FTZ R24, RZ, R11 ;  /* 0x0000000bff189221 */ /* 0x000fc80000010000 */
[----:B------:R-:W-:Y:S01]  /*0970*/  @!P0 FADD.FTZ R24, R24, R9 ;  /* 0x0000000918188221 */ /* 0x000fe20000010000 */
[----:B------:R-:W-:Y:S01]  /*0980*/  ISETP.NE.AND P0, PT, R23, RZ, PT ;  /* 0x000000ff1700720c */ /* 0x000fe20003f05270 */
[----:B------:R-:W-:Y:S01]  /*0990*/  @!P6 HADD2.F32 R11, -RZ, R2.H1_H1 ;  /* 0x30000002ff0be230 */ /* 0x000fe20000004100 */
[----:B------:R-:W-:-:S04]  /*09a0*/  ISETP.NE.AND P1, PT, R22, RZ, PT ;  /* 0x000000ff1600720c */ /* 0x000fc80003f25270 */
[----:B------:R-:W-:-:S07]  /*09b0*/  @!P6 FADD.FTZ R11, R10, R11 ;  /* 0x0000000b0a0be221 */ /* 0x000fce0000010000 */
[--C-:B------:R-:W-:Y:S02]  /*09c0*/  @!P0 HADD2.F32 R9, -RZ, R3.reuse.H0_H0 ;  /* 0x20000003ff098230 */ /* 0x100fe40000004100 */
[----:B------:R-:W-:Y:S02]  /*09d0*/  @!P0 HADD2.F32 R10, -RZ, R3.H1_H1 ;  /* 0x30000003ff0a8230 */ /* 0x000fe40000004100 */
[----:B------:R-:W-:Y:S01]  /*09e0*/  @!P6 FADD.FTZ R24, R24, R11 ;  /* 0x0000000b1818e221 */ /* 0x000fe20000010000 */
[--C-:B------:R-:W-:Y:S02]  /*09f0*/  @!P1 HADD2.F32 R11, -RZ, R4.reuse.H1_H1 ;  /* 0x30000004ff0b9230 */ /* 0x100fe40000004100 */
[----:B------:R-:W-:Y:S01]  /*0a00*/  @!P0 FADD.FTZ R9, R9, R10 ;  /* 0x0000000a09098221 */ /* 0x000fe20000010000 */
[----:B------:R-:W-:Y:S01]  /*0a10*/  @!P1 HADD2.F32 R10, -RZ, R4.H0_H0 ;  /* 0x20000004ff0a9230 */ /* 0x000fe20000004100 */
[----:B----4-:R-:W-:Y:S02]  /*0a20*/  @!P3 HFMA2.MMA R6, R20, 1, 1, R27 ;  /* 0x3c003c001406b835 */ /* 0x010fe4000000001b */
[----:B------:R-:W-:Y:S01]  /*0a30*/  @!P0 FADD.FTZ R24, R24, R9 ;  /* 0x0000000918188221 */ /* 0x000fe20000010000 */
[----:B------:R-:W-:-:S02]  /*0a40*/  @!P2 HADD2.F32 R9, -RZ, R5.H0_H0 ;  /* 0x20000005ff09a230 */ /* 0x000fc40000004100 */
[----:B------:R-:W-:Y:S01]  /*0a50*/  @!P1 FADD.FTZ R11, R10, R11 ;  /* 0x0000000b0a0b9221 */ /* 0x000fe20000010000 */
[----:B------:R-:W-:Y:S01]  /*0a60*/  @!P2 HADD2.F32 R10, -RZ, R5.H1_H1 ;  /* 0x30000005ff0aa230 */ /* 0x000fe20000004100 */
[----:B--2---:R-:W-:Y:S02]  /*0a70*/  @!P4 HFMA2.MMA R7, R16, 1, 1, R19 ;  /* 0x3c003c001007c835 */ /* 0x004fe40000000013 */
[----:B------:R-:W-:Y:S02]  /*0a80*/  @!P1 FADD.FTZ R24, R24, R11 ;  /* 0x0000000b18189221 */ /* 0x000fe40000010000 */
[----:B------:R-:W-:Y:S01]  /*0a90*/  @!P2 FADD.FTZ R9, R9, R10 ;  /* 0x0000000a0909a221 */ /* 0x000fe20000010000 */
[--C-:B------:R-:W-:Y:S02]  /*0aa0*/  @!P3 HADD2.F32 R10, -RZ, R6.reuse.H0_H0 ;  /* 0x20000006ff0ab230 */ /* 0x100fe40000004100 */
[----:B------:R-:W-:Y:S02]  /*0ab0*/  @!P3 HADD2.F32 R11, -RZ, R6.H1_H1 ;  /* 0x30000006ff0bb230 */ /* 0x000fe40000004100 */
[----:B------:R-:W-:Y:S01]  /*0ac0*/  @!P2 FADD.FTZ R24, R24, R9 ;  /* 0x000000091818a221 */ /* 0x000fe20000010000 */
[----:B------:R-:W-:Y:S01]  /*0ad0*/  ISETP.GE.AND P6, PT, R21, UR5, PT ;  /* 0x0000000515007c0c */ /* 0x000fe2000bfc6270 */
[----:B------:R-:W-:-:S02]  /*0ae0*/  @!P4 HADD2.F32 R9, -RZ, R7.H0_H0 ;  /* 0x20000007ff09c230 */ /* 0x000fc40000004100 */
[----:B------:R-:W-:Y:S01]  /*0af0*/  @!P3 FADD.FTZ R11, R10, R11 ;  /* 0x0000000b0a0bb221 */ /* 0x000fe20000010000 */
[----:B------:R-:W-:-:S03]  /*0b00*/  @!P4 HADD2.F32 R10, -RZ, R7.H1_H1 ;  /* 0x30000007ff0ac230 */ /* 0x000fc60000004100 */
[----:B------:R-:W-:Y:S02]  /*0b10*/  @!P3 FADD.FTZ R24, R24, R11 ;  /* 0x0000000b1818b221 */ /* 0x000fe40000010000 */
[----:B------:R-:W-:-:S04]  /*0b20*/  @!P4 FADD.FTZ R9, R9, R10 ;  /* 0x0000000a0909c221 */ /* 0x000fc80000010000 */
[----:B------:R-:W-:Y:S01]  /*0b30*/  @!P4 FADD.FTZ R24, R24, R9 ;  /* 0x000000091818c221 */ /* 0x000fe20000010000 */
[----:B------:R-:W-:Y:S01]  /*0b40*/  P2R R16, PR, RZ, 0x40 ;  /* 0x00000040ff107803 */ /* 0x000fe20000000000 */
[----:B------:R-:W-:-:S10]  /*0b50*/  @!P5 HFMA2.MMA R8, R12, 1, 1, R15 ;  /* 0x3c003c000c08d835 */ /* 0x000fd4000000000f */
[--C-:B------:R-:W-:Y:S02]  /*0b60*/  @!P5 HADD2.F32 R10, -RZ, R8.reuse.H0_H0 ;  /* 0x20000008ff0ad230 */ /* 0x100fe40000004100 */
[----:B------:R-:W-:-:S05]  /*0b70*/  @!P5 HADD2.F32 R11, -RZ, R8.H1_H1 ;  /* 0x30000008ff0bd230 */ /* 0x000fca0000004100 */
[----:B------:R-:W-:-:S04]  /*0b80*/  @!P5 FADD.FTZ R11, R10, R11 ;  /* 0x0000000b0a0bd221 */ /* 0x000fc80000010000 */
        /* <DEDUP_REMOVED lines=8> */
[----:B------:R-:W-:-:S04]  /*0c10*/  IADD3 R9, R9, UR6, RZ ;  /* 0x0000000609097c10 */ /* 0x000fc8000fffe0ff */
[----:B------:R-:W-:-:S04]  /*0c20*/  IADD3 R11, P6, R9, UR4, RZ ;  /* 0x00000004090b7c10 */ /* 0x000fc8000ffde0ff */
[----:B------:R-:W-:Y:S02]  /*0c30*/  LEA.HI.X.SX32 R12, R9, UR12, 0x1, P6 ;  /* 0x0000000c090c7c11 */ /* 0x000fe4000b0f0eff */
[----:B------:R-:W-:-:S04]  /*0c40*/  LEA R10, P6, R11, UR8, 0x2 ;  /* 0x000000080b0a7c11 */ /* 0x000fc8000f8c10ff */
[----:B------:R-:W-:Y:S02]  /*0c50*/  LEA.HI.X R11, R11, UR9, R12, 0x2, P6 ;  /* 0x000000090b0b7c11 */ /* 0x000fe4000b0f140c */
[----:B------:R-:W0:Y:S02]  /*0c60*/  LDC.64 R12, c[0x0][0x220] ;  /* 0x00008800ff0c7b82 */ /* 0x000e240000000a00 */
[----:B0-----:R-:W-:Y:S02]  /*0c70*/  IMAD.WIDE R12, R9, 0x4, R12 ;  /* 0x00000004090c7825 */ /* 0x001fe400078e020c */
[----:B------:R-:W2:Y:S04]  /*0c80*/  LDG.E R9, desc[UR10][R10.64] ;  /* 0x0000000a0a097981 */ /* 0x000ea8000c1e1900 */
[----:B------:R-:W2:Y:S02]  /*0c90*/  LDG.E R12, desc[UR10][R12.64] ;  /* 0x0000000a0c0c7981 */ /* 0x000ea4000c1e1900 */
[----:B--2---:R-:W-:-:S10]  /*0ca0*/  HFMA2.MMA R9, R9, 1, 1, R12 ;  /* 0x3c003c0009097835 */ /* 0x004fd4000000000c */
[--C-:B------:R-:W-:Y:S02]  /*0cb0*/  HADD2.F32 R14, -RZ, R9.reuse.H0_H0 ;  /* 0x20000009ff0e7230 */ /* 0x100fe40000004100 */
[----:B------:R-:W-:-:S05]  /*0cc0*/  HADD2.F32 R15, -RZ, R9.H1_H1 ;  /* 0x30000009ff0f7230 */ /* 0x000fca0000004100 */
[----:B------:R-:W-:-:S04]  /*0cd0*/  FADD.FTZ R15, R14, R15 ;  /* 0x0000000f0e0f7221 */ /* 0x000fc80000010000 */
[----:B------:R-:W-:-:S07]  /*0ce0*/  FADD.FTZ R24, R24, R15 ;  /* 0x0000000f18187221 */ /* 0x000fce0000010000 */
.L_x_484:
[----:B------:R-:W-:Y:S05]  /*0cf0*/  BSYNC B0 ;  /* 0x0000000000007941 */ /* 0x000fea0003800000 */
.L_x_483:
[----:B------:R-:W-:Y:S01]  /*0d00*/  ULDC UR6, c[0x0][0x0] ;  /* 0x0000000000067ab9 */ /* 0x000fe20000000800 */
[----:B------:R-:W-:Y:S01]  /*0d10*/  BSSY B0, `(.L_x_485) ;  /* 0x0000018000007945 */ /* 0x000fe20003800000 */
[----:B------:R-:W-:-:S05]  /*0d20*/  VIADD R21, R21, UR6 ;  /* 0x0000000615157c36 */ /* 0x000fca0008000000 */
[----:B------:R-:W-:-:S04]  /*0d30*/  ISETP.GE.AND P6, PT, R21, UR5, PT ;  /* 0x0000000515007c0c */ /* 0x000fc8000bfc6270 */
[----:B------:R-:W-:-:S09]  /*0d40*/  P2R R32, PR, RZ, 0x40 ;  /* 0x00000040ff207803 */ /* 0x000fd20000000000 */
[----:B------:R-:W-:Y:S05]  /*0d50*/  @P6 BRA `(.L_x_486) ;  /* 0x00000000004c6947 */ /* 0x000fea0003800000 */
[----:B------:R-:W0:Y:S08]  /*0d60*/  LDC R11, c[0x0][RZ] ;  /* 0x00000000ff0b7b82 */ /* 0x000e300000000800 */
[----:B------:R-:W1:Y:S01]  /*0d70*/  LDC.64 R14, c[0x0][0x220] ;  /* 0x00008800ff0e7b82 */ /* 0x000e620000000a00 */
[----:B0-----:R-:W-:-:S04]  /*0d80*/  IADD3 R10, R11, R11, R0 ;  /* 0x0000000b0b0a7210 */ /* 0x001fc80007ffe000 */
[----:B------:R-:W-:-:S04]  /*0d90*/  IADD3 R10, R11, R10, R11 ;  /* 0x0000000a0b0a7210 */ /* 0x000fc80007ffe00b */
[----:B------:R-:W-:-:S04]  /*0da0*/  IADD3 R10, R11, R10, R11 ;  /* 0x0000000a0b0a7210 */ /* 0x000fc80007ffe00b */
[----:B------:R-:W-:-:S04]  /*0db0*/  IADD3 R10, R11, R10, R11 ;  /* 0x0000000a0b0a7210 */ /* 0x000fc80007ffe00b */
[----:B------:R-:W-:-:S04]  /*0dc0*/  IADD3 R11, R11, R10, R11 ;  /* 0x0000000a0b0b7210 */ /* 0x000fc80007ffe00b */
[C---:B------:R-:W-:Y:S01]  /*0dd0*/  IADD3 R10, P6, R11.reuse, UR4, RZ ;  /* 0x000000040b0a7c10 */ /* 0x040fe2000ffde0ff */
[----:B-1----:R-:W-:-:S03]  /*0de0*/  IMAD.WIDE R14, R11, 0x4, R14 ;  /* 0x000000040b0e7825 */ /* 0x002fc600078e020e */
[----:B------:R-:W-:Y:S02]  /*0df0*/  LEA.HI.X.SX32 R13, R11, UR12, 0x1, P6 ;  /* 0x0000000c0b0d7c11 */ /* 0x000fe4000b0f0eff */
[C---:B------:R-:W-:Y:S01]  /*0e00*/  LEA R12, P6, R10.reuse, UR8, 0x2 ;  /* 0x000000080a0c7c11 */ /* 0x040fe2000f8c10ff */
[----:B------:R-:W2:Y:S03]  /*0e10*/  LDG.E R15, desc[UR10][R14.64] ;  /* 0x0000000a0e0f7981 */ /* 0x000ea6000c1e1900 */
[----:B------:R-:W-:-:S05]  /*0e20*/  LEA.HI.X R13, R10, UR9, R13, 0x2, P6 ;  /* 0x000000090a0d7c11 */ /* 0x000fca000b0f140d */
[----:B------:R-:W2:Y:S02]  /*0e30*/  LDG.E R10, desc[UR10][R12.64] ;  /* 0x0000000a0c0a7981 */ /* 0x000ea4000c1e1900 */
[----:B--2---:R-:W-:-:S10]  /*0e40*/  HFMA2.MMA R10, R10, 1, 1, R15 ;  /* 0x3c003c000a0a7835 */ /* 0x004fd4000000000f */
[--C-:B------:R-:W-:Y:S02]  /*0e50*/  HADD2.F32 R11, -RZ, R10.reuse.H0_H0 ;  /* 0x2000000aff0b7230 */ /* 0x100fe40000004100 */
[----:B------:R-:W-:-:S05]  /*0e60*/  HADD2.F32 R18, -RZ, R10.H1_H1 ;  /* 0x3000000aff127230 */ /* 0x000fca0000004100 */
[----:B------:R-:W-:-:S04]  /*0e70*/  FADD.FTZ R11, R11, R18 ;  /* 0x000000120b0b7221 */ /* 0x000fc80000010000 */
[----:B------:R-:W-:-:S07]  /*0e80*/  FADD.FTZ R24, R24, R11 ;  /* 0x0000000b18187221 */ /* 0x000fce0000010000 */
.L_x_486:
[----:B------:R-:W-:Y:S05]  /*0e90*/  BSYNC B0 ;  /* 0x0000000000007941 */ /* 0x000fea0003800000 */
.L_x_485:
[----:B------:R-:W-:Y:S01]  /*0ea0*/  ULDC UR6, c[0x0][0x0] ;  /* 0x0000000000067ab9 */ /* 0x000fe20000000800 */
[----:B------:R-:W-:Y:S01]  /*0eb0*/  BSSY B0, `(.L_x_487) ;  /* 0x0000019000007945 */ /* 0x000fe20003800000 */
[----:B------:R-:W-:-:S04]  /*0ec0*/  IADD3 R21, R21, UR6, RZ ;  /* 0x0000000615157c10 */ /* 0x000fc8000fffe0ff */
        /* <DEDUP_REMOVED lines=23> */
.L_x_488:
[----:B------:R-:W-:Y:S05]  /*1040*/  BSYNC B0 ;  /* 0x0000000000007941 */ /* 0x000fea0003800000 */
.L_x_487:
[----:B------:R-:W-:Y:S01]  /*1050*/  ULDC UR6, c[0x0][0x0] ;  /* 0x0000000000067ab9 */ /* 0x000fe20000000800 */
[----:B------:R-:W-:Y:S01]  /*1060*/  BSSY B0, `(.L_x_489) ;  /* 0x000001a000007945 */ /* 0x000fe20003800000 */
[----:B------:R-:W-:-:S04]  /*1070*/  IADD3 R17, R21, UR6, RZ ;  /* 0x0000000615117c10 */ /* 0x000fc8000fffe0ff */
[----:B------:R-:W-:-:S04]  /*1080*/  ISETP.GE.AND P6, PT, R17, UR5, PT ;  /* 0x0000000511007c0c */ /* 0x000fc8000bfc6270 */
[----:B------:R-:W-:-:S09]  /*1090*/  P2R R18, PR, RZ, 0x40 ;  /* 0x00000040ff127803 */ /* 0x000fd20000000000 */
[----:B------:R-:W-:Y:S05]  /*10a0*/  @P6 BRA `(.L_x_490) ;  /* 0x0000000000546947 */ /* 0x000fea0003800000 */
[----:B------:R-:W0:Y:S01]  /*10b0*/  LDC R21, c[0x0][RZ] ;  /* 0x00000000ff157b82 */ /* 0x000e220000000800 */
[----:B------:R-:W-:Y:S01]  /*10c0*/  ULDC UR6, c[0x0][0x0] ;  /* 0x0000000000067ab9 */ /* 0x000fe20000000800 */
[----:B0-----:R-:W-:-:S04]  /*10d0*/  IADD3 R12, R21, R21, R0 ;  /* 0x00000015150c7210 */ /* 0x001fc80007ffe000 */
[----:B------:R-:W-:-:S04]  /*10e0*/  IADD3 R12, R21, R12, R21 ;  /* 0x0000000c150c7210 */ /* 0x000fc80007ffe015 */
[----:B------:R-:W-:-:S04]  /*10f0*/  IADD3 R12, R21, R12, R21 ;  /* 0x0000000c150c7210 */ /* 0x000fc80007ffe015 */
[----:B------:R-:W-:-:S04]  /*1100*/  IADD3 R12, R21, R12, R21 ;  /* 0x0000000c150c7210 */ /* 0x000fc80007ffe015 */
[----:B------:R-:W-:-:S04]  /*1110*/  IADD3 R12, R21, R12, R21 ;  /* 0x0000000c150c7210 */ /* 0x000fc80007ffe015 */
[----:B------:R-:W-:-:S04]  /*1120*/  IADD3 R21, R12, UR6, R21 ;  /* 0x000000060c157c10 */ /* 0x000fc8000fffe015 */
        /* <DEDUP_REMOVED lines=13> */
.L_x_490:
[----:B------:R-:W-:Y:S05]  /*1200*/  BSYNC B0 ;  /* 0x0000000000007941 */ /* 0x000fea0003800000 */
.L_x_489:
        /* <DEDUP_REMOVED lines=13> */
[----:B------:R-:W-:-:S04]  /*12e0*/  IADD3 R13, R13, R14, RZ ;  /* 0x0000000e0d0d7210 */ /* 0x000fc80007ffe0ff */
        /* <DEDUP_REMOVED lines=13> */
.L_x_492:
[----:B------:R-:W-:Y:S05]  /*13c0*/  BSYNC B0 ;  /* 0x0000000000007941 */ /* 0x000fea0003800000 */
.L_x_491:
        /* <DEDUP_REMOVED lines=27> */
.L_x_494:
[----:B------:R-:W-:Y:S05]  /*1580*/  BSYNC B0 ;  /* 0x0000000000007941 */ /* 0x000fea0003800000 */
.L_x_493:
        /* <DEDUP_REMOVED lines=29> */
.L_x_496:
[----:B------:R-:W-:Y:S05]  /*1760*/  BSYNC B0 ;  /* 0x0000000000007941 */ /* 0x000fea0003800000 */
.L_x_495:
[----:B------:R-:W0:Y:S01]  /*1770*/  SHFL.BFLY PT, R21, R24, 0x10, 0x1f ;  /* 0x0e001f0018157f89 */ /* 0x000e2200000e0000 */
[----:B------:R-:W1:Y:S01]  /*1780*/  S2UR UR7, SR_CgaCtaId ;  /* 0x00000000000779c3 */ /* 0x000e620000008800 */
[----:B------:R-:W-:Y:S01]  /*1790*/  UMOV UR5, 0x400 ;  /* 0x0000040000057882 */ /* 0x000fe20000000000 */
[----:B------:R-:W-:Y:S01]  /*17a0*/  ULDC UR13, c[0x0][0x0] ;  /* 0x00000000000d7ab9 */ /* 0x000fe20000000800 */
[----:B------:R-:W-:Y:S01]  /*17b0*/  UIADD3 UR6, UR5, 0x8, URZ ;  /* 0x0000000805067890 */ /* 0x000fe2000fffe03f */
[----:B------:R-:W-:Y:S01]  /*17c0*/  P2R R26, PR, RZ, 0x8 ;  /* 0x00000008ff1a7803 */ /* 0x000fe20000000000 */
[----:B------:R-:W-:Y:S01]  /*17d0*/  @!P1 HADD2.F32 R40, -RZ, R4.H1_H1 ;  /* 0x30000004ff289230 */ /* 0x000fe20000004100 */
[----:B------:R-:W-:Y:S01]  /*17e0*/  ISETP.NE.AND P3, PT, R0, RZ, PT ;  /* 0x000000ff0000720c */ /* 0x000fe20003f65270 */
[----:B------:R-:W-:Y:S01]  /*17f0*/  BSSY B0, `(.L_x_497) ;  /* 0x000010c000007945 */ /* 0x000fe20003800000 */
[----:B------:R-:W-:Y:S02]  /*1800*/  P2R R31, PR, RZ, 0x10 ;  /* 0x00000010ff1f7803 */ /* 0x000fe40000000000 */
[----:B------:R-:W-:-:S02]  /*1810*/  ISETP.NE.AND P4, PT, R25, RZ, PT ;  /* 0x000000ff1900720c */ /* 0x000fc40003f85270 */
[----:B------:R-:W-:Y:S02]  /*1820*/  P2R R27, PR, RZ, 0x20 ;  /* 0x00000020ff1b7803 */ /* 0x000fe40000000000 */
[----:B------:R-:W-:Y:S02]  /*1830*/  ISETP.NE.AND P5, PT, R36, RZ, PT ;  /* 0x000000ff2400720c */ /* 0x000fe40003fa5270 */
[----:B------:R-:W-:Y:S02]  /*1840*/  P2R R41, PR, RZ, 0x2 ;  /* 0x00000002ff297803 */ /* 0x000fe40000000000 */
[----:B------:R-:W-:Y:S01]  /*1850*/  P2R R39, PR, RZ, 0x1 ;  /* 0x00000001ff277803 */ /* 0x000fe20000000000 */
[----:B0-----:R-:W-:Y:S01]  /*1860*/  FADD.FTZ R21, R21, R24 ;  /* 0x0000001815157221 */ /* 0x001fe20000010000 */
[----:B------:R-:W-:Y:S01]  /*1870*/  LOP3.LUT P6, R24, R0, 0x1f, RZ, 0xc0, !PT ;  /* 0x0000001f00187812 */ /* 0x000fe200078cc0ff */
[----:B-1----:R-:W-:Y:S02]  /*1880*/  ULEA UR6, UR7, UR6, 0x18 ;  /* 0x0000000607067291 */ /* 0x002fe4000f8ec03f */
[----:B------:R-:W-:Y:S01]  /*1890*/  ULEA UR5, UR7, UR5, 0x18 ;  /* 0x0000000507057291 */ /* 0x000fe2000f8ec03f */
[----:B------:R-:W0:Y:S02]  /*18a0*/  SHFL.BFLY PT, R20, R21, 0x8, 0x1f ;  /* 0x0d001f0015147f89 */ /* 0x000e2400000e0000 */
[----:B------:R-:W-:Y:S01]  /*18b0*/  ULDC UR7, c[0x0][0x0] ;  /* 0x0000000000077ab9 */ /* 0x000fe20000000800 */
[----:B------:R-:W-:Y:S01]  /*18c0*/  LEA R24, R24, UR6, 0x2 ;  /* 0x0000000618187c11 */ /* 0x000fe2000f8e10ff */
[----:B0-----:R-:W-:-:S05]  /*18d0*/  FADD.FTZ R20, R21, R20 ;  /* 0x0000001415147221 */ /* 0x001fca0000010000 */
[----:B------:R-:W-:Y:S01]  /*18e0*/  @!P6 SHF.R.U32.HI R21, RZ, 0x3, R0 ;  /* 0x00000003ff15e819 */ /* 0x000fe20000011600 */
[----:B------:R-:W0:Y:S03]  /*18f0*/  SHFL.BFLY PT, R23, R20, 0x4, 0x1f ;  /* 0x0c801f0014177f89 */ /* 0x000e2600000e0000 */
[----:B------:R-:W-:Y:S01]  /*1900*/  @!P6 LOP3.LUT R21, R21, 0x1ffffffc, RZ, 0xc0, !PT ;  /* 0x1ffffffc1515e812 */ /* 0x000fe200078ec0ff */
[----:B0-----:R-:W-:Y:S01]  /*1910*/  FADD.FTZ R23, R20, R23 ;  /* 0x0000001714177221 */ /* 0x001fe20000010000 */
[----:B------:R-:W-:-:S04]  /*1920*/  I2FP.F32.U32 R20, UR13 ;  /* 0x0000000d00147c45 */ /* 0x000fc80008201000 */
[----:B------:R-:W0:Y:S02]  /*1930*/  SHFL.BFLY PT, R22, R23, 0x2, 0x1f ;  /* 0x0c401f0017167f89 */ /* 0x000e2400000e0000 */
[----:B0-----:R-:W-:Y:S01]  /*1940*/  FADD.FTZ R22, R23, R22 ;  /* 0x0000001617167221 */ /* 0x001fe20000010000 */
[----:B------:R-:W-:Y:S01]  /*1950*/  FMUL.FTZ R23, R20, 0.03125 ;  /* 0x3d00000014177820 */ /* 0x000fe20000410000 */
[----:B------:R-:W-:-:S03]  /*1960*/  I2FP.F32.U32 R20, R0 ;  /* 0x0000000000147245 */ /* 0x000fc60000201000 */
[----:B------:R-:W0:Y:S02]  /*1970*/  SHFL.BFLY PT, R37, R22, 0x1, 0x1f ;  /* 0x0c201f0016257f89 */ /* 0x000e2400000e0000 */
[----:B0-----:R-:W-:Y:S01]  /*1980*/  FADD.FTZ R30, R22, R37 ;  /* 0x00000025161e7221 */ /* 0x001fe20000010000 */
[----:B------:R-:W-:-:S04]  /*1990*/  MOV R22, RZ ;  /* 0x000000ff00167202 */ /* 0x000fc80000000f00 */
[----:B------:R-:W-:Y:S01]  /*19a0*/  @!P6 STS [R21+UR6], R30 ;  /* 0x0000001e1500e988 */ /* 0x000fe20008000806 */
[----:B------:R-:W-:Y:S01]  /*19b0*/  BAR.SYNC.DEFER_BLOCKING 0x0 ;  /* 0x0000000000007b1d */ /* 0x000fe20000010000 */
[----:B------:R-:W-:-:S13]  /*19c0*/  FSETP.GT.FTZ.AND P6, PT, R23, R20, PT ;  /* 0x000000141700720b */ /* 0x000fda0003fd4000 */
[----:B------:R0:W1:Y:S01]  /*19d0*/  @P6 LDS R22, [R24] ;  /* 0x0000000018166984 */ /* 0x0000620000000800 */
[----:B------:R-:W-:Y:S02]  /*19e0*/  ISETP.NE.AND P6, PT, R34, RZ, PT ;  /* 0x000000ff2200720c */ /* 0x000fe40003fc5270 */
[----:B0-----:R-:W-:Y:S01]  /*19f0*/  @!P3 I2FP.F32.S32 R24, UR14 ;  /* 0x0000000e0018bc45 */ /* 0x001fe20008201400 */
[----:B-1----:R-:W0:Y:S02]  /*1a00*/  SHFL.BFLY PT, R23, R22, 0x10, 0x1f ;  /* 0x0e001f0016177f89 */ /* 0x002e2400000e0000 */
[----:B0-----:R-:W-:Y:S02]  /*1a10*/  FADD.FTZ R23, R23, R22 ;  /* 0x0000001617177221 */ /* 0x001fe40000010000 */
[----:B------:R0:W1:Y:S03]  /*1a20*/  @!P3 MUFU.RCP R22, R24 ;  /* 0x000000180016b308 */ /* 0x0000660000001000 */
[----:B------:R-:W2:Y:S01]  /*1a30*/  SHFL.BFLY PT, R30, R23, 0x8, 0x1f ;  /* 0x0d001f00171e7f89 */ /* 0x000ea200000e0000 */
[----:B0-----:R-:W-:-:S02]  /*1a40*/  @!P5 HADD2.F32 R24, -RZ, R33.H0_H0 ;  /* 0x20000021ff18d230 */ /* 0x001fc40000004100 */
[----:B--2---:R-:W-:-:S05]  /*1a50*/  FADD.FTZ R30, R23, R30 ;  /* 0x0000001e171e7221 */ /* 0x004fca0000010000 */
[----:B------:R-:W0:Y:S02]  /*1a60*/  SHFL.BFLY PT, R21, R30, 0x4, 0x1f ;  /* 0x0c801f001e157f89 */ /* 0x000e2400000e0000 */
[----:B0-----:R-:W-:Y:S01]  /*1a70*/  FADD.FTZ R21, R30, R21 ;  /* 0x000000151e157221 */ /* 0x001fe20000010000 */
[----:B------:R-:W-:-:S04]  /*1a80*/  @!P4 HADD2.F32 R30, -RZ, R35.H0_H0 ;  /* 0x20000023ff1ec230 */ /* 0x000fc80000004100 */
[----:B------:R-:W0:Y:S02]  /*1a90*/  SHFL.BFLY PT, R38, R21, 0x2, 0x1f ;  /* 0x0c401f0015267f89 */ /* 0x000e2400000e0000 */
[----:B0-----:R-:W-:-:S05]  /*1aa0*/  FADD.FTZ R38, R21, R38 ;  /* 0x0000002615267221 */ /* 0x001fca0000010000 */
[----:B------:R-:W0:Y:S02]  /*1ab0*/  SHFL.BFLY PT, R37, R38, 0x1, 0x1f ;  /* 0x0c201f0026257f89 */ /* 0x000e2400000e0000 */
[----:B0-----:R-:W-:Y:S01]  /*1ac0*/  FADD.FTZ R37, R38, R37 ;  /* 0x0000002526257221 */ /* 0x001fe20000010000 */
[----:B------:R-:W-:-:S03]  /*1ad0*/  @!P5 HADD2.F32 R38, -RZ, R33.H1_H1 ;  /* 0x30000021ff26d230 */ /* 0x000fc60000004100 */
[----:B-1----:R-:W-:-:S05]  /*1ae0*/  @!P3 FMUL.FTZ R22, R37, R22 ;  /* 0x000000162516b220 */ /* 0x002fca0000410000 */
[----:B------:R-:W-:Y:S01]  /*1af0*/  @!P3 STS [UR5], R22 ;  /* 0x00000016ff00b988 */ /* 0x000fe20008000805 */
[----:B------:R-:W-:Y:S01]  /*1b00*/  BAR.SYNC.DEFER_BLOCKING 0x0 ;  /* 0x0000000000007b1d */ /* 0x000fe20000010000 */
[----:B------:R-:W-:Y:S01]  /*1b10*/  ISETP.NE.AND P3, PT, R26, RZ, PT ;  /* 0x000000ff1a00720c */ /* 0x000fe20003f65270 */
[----:B------:R-:W-:-:S04]  /*1b20*/  @!P4 HADD2.F32 R26, -RZ, R35.H1_H1 ;  /* 0x30000023ff1ac230 */ /* 0x000fc80000004100 */
[----:B------:R-:W0:Y:S02]  /*1b30*/  LDS R21, [UR5] ;  /* 0x00000005ff157984 */ /* 0x000e240008000800 */
[--C-:B0-----:R-:W-:Y:S01]  /*1b40*/  @!P4 FADD.FTZ R26, R26, -R21.reuse ;  /* 0x800000151a1ac221 */ /* 0x101fe20000010000 */
[--C-:B------:R-:W-:Y:S01]  /*1b50*/  @!P4 FADD.FTZ R23, R30, -R21.reuse ;  /* 0x800000151e17c221 */ /* 0x100fe20000010000 */
[--C-:B------:R-:W-:Y:S01]  /*1b60*/  @!P5 FADD.FTZ R30, R38, -R21.reuse ;  /* 0x80000015261ed221 */ /* 0x100fe20000010000 */
[----:B------:R-:W-:Y:S02]  /*1b70*/  @!P6 HADD2.F32 R38, -RZ, R2.H1_H1 ;  /* 0x30000002ff26e230 */ /* 0x000fe40000004100 */
[----:B------:R-:W-:Y:S01]  /*1b80*/  @!P4 FMUL.FTZ R26, R26, R26 ;  /* 0x0000001a1a1ac220 */ /* 0x000fe20000410000 */
[----:B------:R-:W-:-:S03]  /*1b90*/  @!P5 FADD.FTZ R24, R24, -R21 ;  /* 0x800000151818d221 */ /* 0x000fc60000010000 */
[----:B------:R-:W-:Y:S01]  /*1ba0*/  @!P4 FFMA.FTZ R22, R23, R23, R26 ;  /* 0x000000171716c223 */ /* 0x000fe2000001001a */
[----:B------:R-:W-:Y:S01]  /*1bb0*/  @!P5 FMUL.FTZ R23, R30, R30 ;  /* 0x0000001e1e17d220 */ /* 0x000fe20000410000 */
[----:B------:R-:W-:Y:S01]  /*1bc0*/  @!P6 FADD.FTZ R30, R38, -R21 ;  /* 0x80000015261ee221 */ /* 0x000fe20000010000 */
[----:B------:R-:W-:Y:S02]  /*1bd0*/  @!P6 HADD2.F32 R26, -RZ, R2.H0_H0 ;  /* 0x20000002ff1ae230 */ /* 0x000fe40000004100 */
[--C-:B------:R-:W-:Y:S02]  /*1be0*/  @!P0 HADD2.F32 R38, -RZ, R3.reuse.H1_H1 ;  /* 0x30000003ff268230 */ /* 0x100fe40000004100 */
[----:B------:R-:W-:Y:S01]  /*1bf0*/  @!P5 FFMA.FTZ R24, R24, R24, R23 ;  /* 0x000000181818d223 */ /* 0x000fe20000010017 */
[----:B------:R-:W-:Y:S01]  /*1c00*/  @!P6 FMUL.FTZ R23, R30, R30 ;  /* 0x0000001e1e17e220 */ /* 0x000fe20000410000 */
[----:B------:R-:W-:Y:S02]  /*1c10*/  @!P0 HADD2.F32 R30, -RZ, R3.H0_H0 ;  /* 0x20000003ff1e8230 */ /* 0x000fe40000004100 */
[--C-:B------:R-:W-:Y:S01]  /*1c20*/  @!P6 FADD.FTZ R26, R26, -R21.reuse ;  /* 0x800000151a1ae221 */ /* 0x100fe20000010000 */
[----:B------:R-:W-:Y:S01]  /*1c30*/  @!P0 FADD.FTZ R37, R38, -R21 ;  /* 0x8000001526258221 */ /* 0x000fe20000010000 */
[----:B------:R-:W-:-:S02]  /*1c40*/  @!P1 HADD2.F32 R38, -RZ, R4.H0_H0 ;  /* 0x20000004ff269230 */ /* 0x000fc40000004100 */
[----:B------:R-:W-:Y:S01]  /*1c50*/  @!P6 FFMA.FTZ R26, R26, R26, R23 ;  /* 0x0000001a1a1ae223 */ /* 0x000fe20000010017 */
[--C-:B------:R-:W-:Y:S01]  /*1c60*/  @!P0 FADD.FTZ R30, R30, -R21.reuse ;  /* 0x800000151e1e8221 */ /* 0x100fe20000010000 */
[----:B------:R-:W-:Y:S01]  /*1c70*/  @!P0 FMUL.FTZ R37, R37, R37 ;  /* 0x0000002525258220 */ /* 0x000fe20000410000 */
[--C-:B------:R-:W-:Y:S01]  /*1c80*/  @!P1 FADD.FTZ R23, R40, -R21.reuse ;  /* 0x8000001528179221 */ /* 0x100fe20000010000 */
[----:B------:R-:W-:Y:S02]  /*1c90*/  @!P2 HADD2.F32 R40, -RZ, R5.H1_H1 ;  /* 0x30000005ff28a230 */ /* 0x000fe40000004100 */
[----:B------:R-:W-:Y:S01]  /*1ca0*/  @!P1 FADD.FTZ R38, R38, -R21 ;  /* 0x8000001526269221 */ /* 0x000fe20000010000 */
[----:B------:R-:W-:Y:S01]  /*1cb0*/  @!P0 FFMA.FTZ R30, R30, R30, R37 ;  /* 0x0000001e1e1e8223 */ /* 0x000fe20000010025 */
[----:B------:R-:W-:Y:S01]  /*1cc0*/  @!P1 FMUL.FTZ R37, R23, R23 ;  /* 0x0000001717259220 */ /* 0x000fe20000410000 */
[----:B------:R-:W-:Y:S02]  /*1cd0*/  IMAD.MOV.U32 R23, RZ, RZ, RZ ;  /* 0x000000ffff177224 */ /* 0x000fe400078e00ff */
[----:B------:R-:W-:Y:S01]  /*1ce0*/  @!P4 FADD.FTZ R23, RZ, R22 ;  /* 0x00000016ff17c221 */ /* 0x000fe20000010000 */
[----:B------:R-:W-:Y:S01]  /*1cf0*/  ISETP.NE.AND P4, PT, R31, RZ, PT ;  /* 0x000000ff1f00720c */ /* 0x000fe20003f85270 */
[----:B------:R-:W-:Y:S01]  /*1d00*/  @!P2 FADD.FTZ R31, R40, -R21 ;  /* 0x80000015281fa221 */ /* 0x000fe20000010000 */
[----:B------:R-:W-:-:S02]  /*1d10*/  @!P3 HADD2.F32 R40, -RZ, R6.H1_H1 ;  /* 0x30000006ff28b230 */ /* 0x000fc40000004100 */
[----:B------:R-:W-:Y:S01]  /*1d20*/  @!P5 FADD.FTZ R23, R23, R24 ;  /* 0x000000181717d221 */ /* 0x000fe20000010000 */
[----:B------:R-:W-:Y:S01]  /*1d30*/  @!P2 HADD2.F32 R22, -RZ, R5.H0_H0 ;  /* 0x20000005ff16a230 */ /* 0x000fe20000004100 */
[----:B------:R-:W-:Y:S01]  /*1d40*/  ISETP.NE.AND P5, PT, R27, RZ, PT ;  /* 0x000000ff1b00720c */ /* 0x000fe20003fa5270 */
[----:B------:R-:W-:Y:S02]  /*1d50*/  @!P3 HADD2.F32 R24, -RZ, R6.H0_H0 ;  /* 0x20000006ff18b230 */ /* 0x000fe40000004100 */
[--C-:B------:R-:W-:Y:S01]  /*1d60*/  @!P3 FADD.FTZ R27, R40, -R21.reuse ;  /* 0x80000015281bb221 */ /* 0x100fe20000010000 */
[----:B------:R-:W-:Y:S01]  /*1d70*/  @!P2 FMUL.FTZ R31, R31, R31 ;  /* 0x0000001f1f1fa220 */ /* 0x000fe20000410000 */
[--C-:B------:R-:W-:Y:S01]  /*1d80*/  @!P2 FADD.FTZ R22, R22, -R21.reuse ;  /* 0x800000151616a221 */ /* 0x100fe20000010000 */
[----:B------:R-:W-:Y:S01]  /*1d90*/  @!P6 FADD.FTZ R23, R23, R26 ;  /* 0x0000001a1717e221 */ /* 0x000fe20000010000 */
[----:B------:R-:W-:Y:S01]  /*1da0*/  @!P3 FADD.FTZ R24, R24, -R21 ;  /* 0x800000151818b221 */ /* 0x000fe20000010000 */
[----:B------:R-:W-:Y:S01]  /*1db0*/  @!P3 FMUL.FTZ R27, R27, R27 ;  /* 0x0000001b1b1bb220 */ /* 0x000fe20000410000 */
[----:B------:R-:W-:-:S02]  /*1dc0*/  @!P4 HADD2.F32 R40, -RZ, R7.H1_H1 ;  /* 0x30000007ff28c230 */ /* 0x000fc40000004100 */
[----:B------:R-:W-:Y:S01]  /*1dd0*/  @!P2 FFMA.FTZ R22, R22, R22, R31 ;  /* 0x000000161616a223 */ /* 0x000fe2000001001f */
[----:B------:R-:W-:Y:S01]  /*1de0*/  P2R R31, PR, RZ, 0x4 ;  /* 0x00000004ff1f7803 */ /* 0x000fe20000000000 */
[----:B------:R-:W-:Y:S01]  /*1df0*/  @!P3 FFMA.FTZ R24, R24, R24, R27 ;  /* 0x000000181818b223 */ /* 0x000fe2000001001b */
[----:B------:R-:W-:Y:S01]  /*1e00*/  @!P4 HADD2.F32 R26, -RZ, R7.H0_H0 ;  /* 0x20000007ff1ac230 */ /* 0x000fe20000004100 */
[----:B------:R-:W-:Y:S01]  /*1e10*/  ISETP.NE.AND P2, PT, R16, RZ, PT ;  /* 0x000000ff1000720c */ /* 0x000fe20003f45270 */
[--C-:B------:R-:W-:Y:S01]  /*1e20*/  @!P4 FADD.FTZ R27, R40, -R21.reuse ;  /* 0x80000015281bc221 */ /* 0x100fe20000010000 */
[--C-:B------:R-:W-:Y:S02]  /*1e30*/  @!P5 HADD2.F32 R42, -RZ, R8.reuse.H1_H1 ;  /* 0x30000008ff2ad230 */ /* 0x100fe40000004100 */
[----:B------:R-:W-:Y:S01]  /*1e40*/  @!P0 FADD.FTZ R23, R23, R30 ;  /* 0x0000001e17178221 */ /* 0x000fe20000010000 */
[----:B------:R-:W-:Y:S01]  /*1e50*/  @!P4 FADD.FTZ R26, R26, -R21 ;  /* 0x800000151a1ac221 */ /* 0x000fe20000010000 */
[----:B------:R-:W-:Y:S01]  /*1e60*/  @!P4 FMUL.FTZ R27, R27, R27 ;  /* 0x0000001b1b1bc220 */ /* 0x000fe20000410000 */
[----:B------:R-:W-:-:S02]  /*1e70*/  @!P5 HADD2.F32 R30, -RZ, R8.H0_H0 ;  /* 0x20000008ff1ed230 */ /* 0x000fc40000004100 */
[----:B------:R-:W-:Y:S01]  /*1e80*/  @!P1 FFMA.FTZ R38, R38, R38, R37 ;  /* 0x0000002626269223 */ /* 0x000fe20000010025 */
[----:B------:R-:W-:Y:S01]  /*1e90*/  ISETP.NE.AND P0, PT, R19, RZ, PT ;  /* 0x000000ff1300720c */ /* 0x000fe20003f05270 */
[----:B------:R-:W-:Y:S01]  /*1ea0*/  @!P4 FFMA.FTZ R26, R26, R26, R27 ;  /* 0x0000001a1a1ac223 */ /* 0x000fe2000001001b */
[--C-:B------:R-:W-:Y:S01]  /*1eb0*/  @!P5 FADD.FTZ R27, R42, -R21.reuse ;  /* 0x800000152a1bd221 */ /* 0x100fe20000010000 */
[----:B------:R-:W-:Y:S01]  /*1ec0*/  @!P5 FADD.FTZ R30, R30, -R21 ;  /* 0x800000151e1ed221 */ /* 0x000fe20000010000 */
[----:B------:R-:W-:Y:S01]  /*1ed0*/  @!P1 FADD.FTZ R23, R23, R38 ;  /* 0x0000002617179221 */ /* 0x000fe20000010000 */
[--C-:B------:R-:W-:Y:S02]  /*1ee0*/  @!P2 HADD2.F32 R44, -RZ, R9.reuse.H1_H1 ;  /* 0x30000009ff2ca230 */ /* 0x100fe40000004100 */
[----:B------:R-:W-:Y:S01]  /*1ef0*/  @!P5 FMUL.FTZ R27, R27, R27 ;  /* 0x0000001b1b1bd220 */ /* 0x000fe20000410000 */
[----:B------:R-:W-:Y:S01]  /*1f00*/  @!P2 HADD2.F32 R38, -RZ, R9.H0_H0 ;  /* 0x20000009ff26a230 */ /* 0x000fe20000004100 */
[----:B------:R-:W-:-:S02]  /*1f10*/  ISETP.NE.AND P1, PT, R29, RZ, PT ;  /* 0x000000ff1d00720c */ /* 0x000fc40003f25270 */
[----:B------:R-:W-:Y:S01]  /*1f20*/  @!P5 FFMA.FTZ R30, R30, R30, R27 ;  /* 0x0000001e1e1ed223 */ /* 0x000fe2000001001b */
[--C-:B------:R-:W-:Y:S01]  /*1f30*/  @!P2 FADD.FTZ R27, R44, -R21.reuse ;  /* 0x800000152c1ba221 */ /* 0x100fe20000010000 */
[----:B------:R-:W-:Y:S01]  /*1f40*/  @!P2 FADD.FTZ R38, R38, -R21 ;  /* 0x800000152626a221 */ /* 0x000fe20000010000 */
[----:B------:R-:W-:Y:S02]  /*1f50*/  P2R R42, PR, RZ, 0x2 ;  /* 0x00000002ff2a7803 */ /* 0x000fe40000000000 */
[----:B------:R-:W-:Y:S01]  /*1f60*/  @!P2 FMUL.FTZ R27, R27, R27 ;  /* 0x0000001b1b1ba220 */ /* 0x000fe20000410000 */
[----:B------:R-:W-:Y:S02]  /*1f70*/  ISETP.NE.AND P1, PT, R32, RZ, PT ;  /* 0x000000ff2000720c */ /* 0x000fe40003f25270 */
[----:B------:R-:W-:Y:S01]  /*1f80*/  P2R R40, PR, RZ, 0x1 ;  /* 0x00000001ff287803 */ /* 0x000fe20000000000 */
[----:B------:R-:W-:Y:S01]  /*1f90*/  @!P2 FFMA.FTZ R38, R38, R38, R27 ;  /* 0x000000262626a223 */ /* 0x000fe2000001001b */
[----:B------:R-:W-:-:S02]  /*1fa0*/  ISETP.NE.AND P2, PT, R31, RZ, PT ;  /* 0x000000ff1f00720c */ /* 0x000fc40003f45270 */
[----:B------:R-:W-:Y:S02]  /*1fb0*/  ISETP.NE.AND P0, PT, R28, RZ, PT ;  /* 0x000000ff1c00720c */ /* 0x000fe40003f05270 */
[----:B------:R-:W-:Y:S02]  /*1fc0*/  ISETP.NE.AND P6, PT, R17, RZ, PT ;  /* 0x000000ff1100720c */ /* 0x000fe40003fc5270 */
[----:B------:R-:W-:Y:S02]  /*1fd0*/  P2R R31, PR, RZ, 0x4 ;  /* 0x00000004ff1f7803 */ /* 0x000fe40000000000 */
[----:B------:R-:W-:Y:S01]  /*1fe0*/  P2R R37, PR, RZ, 0x40 ;  /* 0x00000040ff257803 */ /* 0x000fe20000000000 */
[----:B------:R-:W-:Y:S01]  /*1ff0*/  @!P1 HADD2.F32 R44, -RZ, R10.H1_H1 ;  /* 0x3000000aff2c9230 */ /* 0x000fe20000004100 */
[----:B------:R-:W-:-:S03]  /*2000*/  ISETP.NE.AND P6, PT, R18, RZ, PT ;  /* 0x000000ff1200720c */ /* 0x000fc60003fc5270 */
[----:B------:R-:W-:Y:S01]  /*2010*/  @!P2 FADD.FTZ R23, R23, R22 ;  /* 0x000000161717a221 */ /* 0x000fe20000010000 */
[----:B------:R-:W-:Y:S01]  /*2020*/  ISETP.NE.AND P2, PT, R16, RZ, PT ;  /* 0x000000ff1000720c */ /* 0x000fe20003f45270 */
[----:B------:R-:W-:Y:S02]  /*2030*/  @!P1 HADD2.F32 R22, -RZ, R10.H0_H0 ;  /* 0x2000000aff169230 */ /* 0x000fe40000004100 */
[--C-:B------:R-:W-:Y:S01]  /*2040*/  @!P1 FADD.FTZ R27, R44, -R21.reuse ;  /* 0x800000152c1b9221 */ /* 0x100fe20000010000 */
[----:B------:R-:W-:Y:S01]  /*2050*/  @!P3 FADD.FTZ R23, R23, R24 ;  /* 0x000000181717b221 */ /* 0x000fe20000010000 */
[----:B------:R-:W-:Y:S02]  /*2060*/  @!P0 HADD2.F32 R44, -RZ, R11.H1_H1 ;  /* 0x3000000bff2c8230 */ /* 0x000fe40000004100 */
[--C-:B------:R-:W-:Y:S01]  /*2070*/  @!P1 FADD.FTZ R22, R22, -R21.reuse ;  /* 0x8000001516169221 */ /* 0x100fe20000010000 */
[----:B------:R-:W-:Y:S01]  /*2080*/  @!P4 FADD.FTZ R23, R23, R26 ;  /* 0x0000001a1717c221 */ /* 0x000fe20000010000 */
[----:B------:R-:W-:Y:S01]  /*2090*/  @!P1 FMUL.FTZ R27, R27, R27 ;  /* 0x0000001b1b1b9220 */ /* 0x000fe20000410000 */
[----:B------:R-:W-:-:S02]  /*20a0*/  @!P0 FADD.FTZ R26, R44, -R21 ;  /* 0x800000152c1a8221 */ /* 0x000fc40000010000 */
[----:B------:R-:W-:Y:S01]  /*20b0*/  @!P5 FADD.FTZ R23, R23, R30 ;  /* 0x0000001e1717d221 */ /* 0x000fe20000010000 */
[----:B------:R-:W-:Y:S01]  /*20c0*/  @!P1 FFMA.FTZ R24, R22, R22, R27 ;  /* 0x0000001616189223 */ /* 0x000fe2000001001b */
[----:B------:R-:W-:Y:S02]  /*20d0*/  @!P0 HADD2.F32 R22, -RZ, R11.H0_H0 ;  /* 0x2000000bff168230 */ /* 0x000fe40000004100 */
[----:B------:R-:W-:Y:S01]  /*20e0*/  @!P0 FMUL.FTZ R27, R26, R26 ;  /* 0x0000001a1a1b8220 */ /* 0x000fe20000410000 */
[----:B------:R-:W-:Y:S01]  /*20f0*/  @!P2 FADD.FTZ R23, R23, R38 ;  /* 0x000000261717a221 */ /* 0x000fe20000010000 */
[--C-:B------:R-:W-:Y:S01]  /*2100*/  @!P6 HADD2.F32 R26, -RZ, R12.reuse.H1_H1 ;  /* 0x3000000cff1ae230 */ /* 0x100fe20000004100 */
[----:B------:R-:W-:Y:S01]  /*2110*/  ISETP.NE.AND P2, PT, R31, RZ, PT ;  /* 0x000000ff1f00720c */ /* 0x000fe20003f45270 */
[----:B------:R-:W-:Y:S01]  /*2120*/  @!P0 FADD.FTZ R22, R22, -R21 ;  /* 0x8000001516168221 */ /* 0x000fe20000010000 */
[----:B------:R-:W-:Y:S01]  /*2130*/  @!P1 FADD.FTZ R23, R23, R24 ;  /* 0x0000001817179221 */ /* 0x000fe20000010000 */
[----:B------:R-:W-:Y:S01]  /*2140*/  ISETP.NE.AND P1, PT, R42, RZ, PT ;  /* 0x000000ff2a00720c */ /* 0x000fe20003f25270 */
[----:B------:R-:W-:-:S02]  /*2150*/  @!P6 HADD2.F32 R30, -RZ, R12.H0_H0 ;  /* 0x2000000cff1ee230 */ /* 0x000fc40000004100 */
[----:B------:R-:W-:Y:S01]  /*2160*/  @!P6 FADD.FTZ R26, R26, -R21 ;  /* 0x800000151a1ae221 */ /* 0x000fe20000010000 */
[----:B------:R-:W-:Y:S02]  /*2170*/  @!P0 FFMA.FTZ R22, R22, R22, R27 ;  /* 0x0000001616168223 */ /* 0x000fe4000001001b */
[----:B------:R-:W-:Y:S01]  /*2180*/  @!P6 FADD.FTZ R24, R30, -R21 ;  /* 0x800000151e18e221 */ /* 0x000fe20000010000 */
[----:B------:R-:W-:Y:S01]  /*2190*/  @!P6 FMUL.FTZ R27, R26, R26 ;  /* 0x0000001a1a1be220 */ /* 0x000fe20000410000 */
[----:B------:R-:W-:Y:S01]  /*21a0*/  @!P0 FADD.FTZ R23, R23, R22 ;  /* 0x0000001617178221 */ /* 0x000fe20000010000 */
[----:B------:R-:W-:Y:S02]  /*21b0*/  ISETP.NE.AND P0, PT, R40, RZ, PT ;  /* 0x000000ff2800720c */ /* 0x000fe40003f05270 */
[----:B------:R-:W-:Y:S02]  /*21c0*/  @!P6 FFMA.FTZ R24, R24, R24, R27 ;  /* 0x000000181818e223 */ /* 0x000fe4000001001b */
[----:B------:R-:W-:-:S02]  /*21d0*/  @!P1 HADD2.F32 R38, -RZ, R13.H1_H1 ;  /* 0x3000000dff269230 */ /* 0x000fc40000004100 */
[----:B------:R-:W-:Y:S01]  /*21e0*/  @!P6 FADD.FTZ R23, R23, R24 ;  /* 0x000000181717e221 */ /* 0x000fe20000010000 */
[----:B------:R-:W-:Y:S01]  /*21f0*/  ISETP.NE.AND P6, PT, R37, RZ, PT ;  /* 0x000000ff2500720c */ /* 0x000fe20003fc5270 */
[----:B------:R-:W-:Y:S02]  /*2200*/  @!P1 HADD2.F32 R26, -RZ, R13.H0_H0 ;  /* 0x2000000dff1a9230 */ /* 0x000fe40000004100 */
[----:B------:R-:W-:-:S04]  /*2210*/  @!P1 FADD.FTZ R30, R38, -R21 ;  /* 0x80000015261e9221 */ /* 0x000fc80000010000 */
[----:B------:R-:W-:Y:S01]  /*2220*/  @!P1 FMUL.FTZ R27, R30, R30 ;  /* 0x0000001e1e1b9220 */ /* 0x000fe20000410000 */
[----:B------:R-:W-:Y:S01]  /*2230*/  @!P1 FADD.FTZ R26, R26, -R21 ;  /* 0x800000151a1a9221 */ /* 0x000fe20000010000 */
[--C-:B------:R-:W-:Y:S02]  /*2240*/  @!P0 HADD2.F32 R30, -RZ, R14.reuse.H1_H1 ;  /* 0x3000000eff1e8230 */ /* 0x100fe40000004100 */
[----:B------:R-:W-:Y:S02]  /*2250*/  @!P0 HADD2.F32 R24, -RZ, R14.H0_H0 ;  /* 0x2000000eff188230 */ /* 0x000fe40000004100 */
[----:B------:R-:W-:Y:S01]  /*2260*/  @!P1 FFMA.FTZ R22, R26, R26, R27 ;  /* 0x0000001a1a169223 */ /* 0x000fe2000001001b */
[--C-:B------:R-:W-:Y:S02]  /*2270*/  @!P6 HADD2.F32 R38, -RZ, R15.reuse.H1_H1 ;  /* 0x3000000fff26e230 */ /* 0x100fe40000004100 */
[----:B------:R-:W-:Y:S01]  /*2280*/  @!P0 FADD.FTZ R26, R30, -R21 ;  /* 0x800000151e1a8221 */ /* 0x000fe20000010000 */
[----:B------:R-:W-:-:S02]  /*2290*/  @!P6 HADD2.F32 R30, -RZ, R15.H0_H0 ;  /* 0x2000000fff1ee230 */ /* 0x000fc40000004100 */
[--C-:B------:R-:W-:Y:S01]  /*22a0*/  @!P0 FADD.FTZ R24, R24, -R21.reuse ;  /* 0x8000001518188221 */ /* 0x100fe20000010000 */
[----:B------:R-:W-:Y:S01]  /*22b0*/  @!P1 FADD.FTZ R23, R23, R22 ;  /* 0x0000001617179221 */ /* 0x000fe20000010000 */
[----:B------:R-:W-:Y:S01]  /*22c0*/  @!P0 FMUL.FTZ R27, R26, R26 ;  /* 0x0000001a1a1b8220 */ /* 0x000fe20000410000 */
[--C-:B------:R-:W-:Y:S01]  /*22d0*/  @!P6 FADD.FTZ R26, R38, -R21.reuse ;  /* 0x80000015261ae221 */ /* 0x100fe20000010000 */
[----:B------:R-:W-:Y:S01]  /*22e0*/  @!P6 FADD.FTZ R21, R30, -R21 ;  /* 0x800000151e15e221 */ /* 0x000fe20000010000 */
[----:B------:R-:W-:Y:S01]  /*22f0*/  ISETP.NE.AND P1, PT, R41, RZ, PT ;  /* 0x000000ff2900720c */ /* 0x000fe20003f25270 */
[----:B------:R-:W-:Y:S01]  /*2300*/  @!P0 FFMA.FTZ R24, R24, R24, R27 ;  /* 0x0000001818188223 */ /* 0x000fe2000001001b */
[----:B------:R-:W-:-:S03]  /*2310*/  @!P6 FMUL.FTZ R26, R26, R26 ;  /* 0x0000001a1a1ae220 */ /* 0x000fc60000410000 */
[----:B------:R-:W-:Y:S01]  /*2320*/  @!P0 FADD.FTZ R23, R23, R24 ;  /* 0x0000001817178221 */ /* 0x000fe20000010000 */
[----:B------:R-:W-:Y:S01]  /*2330*/  @!P6 FFMA.FTZ R26, R21, R21, R26 ;  /* 0x00000015151ae223 */ /* 0x000fe2000001001a */
[----:B------:R-:W-:-:S03]  /*2340*/  ISETP.NE.AND P0, PT, R0, RZ, PT ;  /* 0x000000ff0000720c */ /* 0x000fc60003f05270 */
[----:B------:R-:W-:Y:S01]  /*2350*/  @!P6 FADD.FTZ R23, R23, R26 ;  /* 0x0000001a1717e221 */ /* 0x000fe20000010000 */
[----:B------:R-:W-:-:S04]  /*2360*/  LOP3.LUT P6, RZ, R0, 0x1f, RZ, 0xc0, !PT ;  /* 0x0000001f00ff7812 */ /* 0x000fc800078cc0ff */
[----:B------:R-:W0:Y:S09]  /*2370*/  SHFL.BFLY PT, R22, R23, 0x10, 0x1f ;  /* 0x0e001f0017167f89 */ /* 0x000e3200000e0000 */
[----:B------:R-:W-:-:S04]  /*2380*/  @!P6 SHF.R.U32.HI R30, RZ, 0x3, R0 ;  /* 0x00000003ff1ee819 */ /* 0x000fc80000011600 */
[----:B------:R-:W-:Y:S01]  /*2390*/  @!P6 LOP3.LUT R31, R30, 0x1ffffffc, RZ, 0xc0, !PT ;  /* 0x1ffffffc1e1fe812 */ /* 0x000fe200078ec0ff */
[----:B0-----:R-:W-:-:S05]  /*23a0*/  FADD.FTZ R22, R22, R23 ;  /* 0x0000001716167221 */ /* 0x001fca0000010000 */
        /* <DEDUP_REMOVED lines=10> */
[----:B------:R0:W-:Y:S01]  /*2450*/  @!P6 STS [R31+UR6], R26 ;  /* 0x0000001a1f00e988 */ /* 0x0001e20008000806 */
[----:B------:R-:W-:Y:S01]  /*2460*/  BAR.SYNC.DEFER_BLOCKING 0x0 ;  /* 0x0000000000007b1d */ /* 0x000fe20000010000 */
[----:B------:R-:W-:Y:S01]  /*2470*/  FSETP.GT.FTZ.AND P6, PT, R21, R20, PT ;  /* 0x000000141500720b */ /* 0x000fe20003fd4000 */
[----:B------:R-:W-:-:S06]  /*2480*/  HFMA2.MMA R20, -RZ, RZ, 0, 0 ;  /* 0x00000000ff147435 */ /* 0x000fcc00000001ff */
[----:B0-----:R-:W0:Y:S06]  /*2490*/  @!P0 LDC R26, c[0x0][0x238] ;  /* 0x00008e00ff1a8b82 */ /* 0x001e2c0000000800 */
        /* <DEDUP_REMOVED lines=32> */
[----:B------:R-:W2:Y:S02]  /*26a0*/  LDG.E R30, desc[UR10][R30.64] ;  /* 0x0000000a1e1e7981 */ /* 0x000ea4000c1e1900 */
[----:B------:R-:W-:Y:S01]  /*26b0*/  IADD3.X R27, R20, UR7, RZ, P6, !PT ;  /* 0x00000007141b7c10 */ /* 0x000fe2000b7fe4ff */
[----:B------:R-:W-:Y:S01]  /*26c0*/  ULDC.64 UR6, c[0x0][0x218] ;  /* 0x0000860000067ab9 */ /* 0x000fe20000000a00 */
[C---:B------:R-:W-:Y:S02]  /*26d0*/  SHF.L.U32 R20, R22.reuse, 0x2, RZ ;  /* 0x0000000216147819 */ /* 0x040fe400000006ff */
[----:B------:R-:W-:Y:S01]  /*26e0*/  SHF.L.U64.HI R22, R22, 0x2, R23 ;  /* 0x0000000216167819 */ /* 0x000fe20000010217 */
[----:B------:R-:W3:Y:S01]  /*26f0*/  LDG.E R26, desc[UR10][R26.64] ;  /* 0x0000000a1a1a7981 */ /* 0x000ee2000c1e1900 */
[----:B------:R-:W-:-:S04]  /*2700*/  IADD3 R24, P6, R20, UR6, RZ ;  /* 0x0000000614187c10 */ /* 0x000fc8000ffde0ff */
[----:B------:R-:W-:Y:S02]  /*2710*/  IADD3.X R25, R22, UR7, RZ, P6, !PT ;  /* 0x0000000716197c10 */ /* 0x000fe4000b7fe4ff */
[----:B------:R-:W-:Y:S02]  /*2720*/  IADD3 RZ, P6, R20, UR8, RZ ;  /* 0x0000000814ff7c10 */ /* 0x000fe4000ffde0ff */
[----:B------:R-:W0:Y:S01]  /*2730*/  LDS.64 R20, [UR5] ;  /* 0x00000005ff147984 */ /* 0x000e220008000a00 */
[--C-:B------:R-:W-:Y:S01]  /*2740*/  HADD2.F32 R37, -RZ, R35.reuse.H0_H0 ;  /* 0x20000023ff257230 */ /* 0x100fe20000004100 */
[----:B------:R-:W-:Y:S02]  /*2750*/  IADD3.X R23, R22, UR9, RZ, P6, !PT ;  /* 0x0000000916177c10 */ /* 0x000fe4000b7fe4ff */
[----:B------:R1:W4:Y:S01]  /*2760*/  LDG.E R24, desc[UR10][R24.64] ;  /* 0x0000000a18187981 */ /* 0x000322000c1e1900 */
        /* <DEDUP_REMOVED lines=8> */
[----:B-1----:R-:W-:-:S03]  /*27f0*/  HADD2.F32 R25, -RZ, R26.H1_H1 ;  /* 0x3000001aff197230 */ /* 0x002fc60000004100 */
[----:B------:R-:W-:Y:S01]  /*2800*/  FFMA.FTZ R21, R20, R22, R21 ;  /* 0x0000001614157223 */ /* 0x000fe20000010015 */
[----:B------:R-:W-:Y:S02]  /*2810*/  VIADD R22, R0, UR4 ;  /* 0x0000000400167c36 */ /* 0x000fe40008000000 */
[----:B------:R-:W-:Y:S01]  /*2820*/  FFMA.FTZ R25, R30, R35, R25 ;  /* 0x000000231e197223 */ /* 0x000fe20000010019 */
[--C-:B----4-:R-:W-:Y:S02]  /*2830*/  HADD2.F32 R20, -RZ, R24.reuse.H0_H0 ;  /* 0x20000018ff147230 */ /* 0x110fe40000004100 */
[----:B------:R-:W-:Y:S01]  /*2840*/  HADD2.F32 R24, -RZ, R24.H1_H1 ;  /* 0x30000018ff187230 */ /* 0x000fe20000004100 */
[----:B------:R-:W-:Y:S02]  /*2850*/  SHF.L.U32 R22, R22, 0x2, RZ ;  /* 0x0000000216167819 */ /* 0x000fe400000006ff */
[----:B------:R-:W-:Y:S02]  /*2860*/  FADD.FTZ R20, R20, R21 ;  /* 0x0000001514147221 */ /* 0x000fe40000010000 */
[----:B------:R-:W-:Y:S01]  /*2870*/  FADD.FTZ R25, R24, R25 ;  /* 0x0000001918197221 */ /* 0x000fe20000010000 */
[----:B------:R-:W-:-:S04]  /*2880*/  VIADD R22, R22, UR8 ;  /* 0x0000000816167c36 */ /* 0x000fc80008000000 */
[----:B------:R-:W-:-:S05]  /*2890*/  F2FP.F16.F32.PACK_AB R25, R25, R20 ;  /* 0x000000141919723e */ /* 0x000fca00000000ff */
[----:B------:R1:W-:Y:S02]  /*28a0*/  STG.E desc[UR10][R22.64], R25 ;  /* 0x0000001916007986 */ /* 0x0003e4000c10190a */
.L_x_498:
[----:B------:R-:W-:Y:S05]  /*28b0*/  BSYNC B0 ;  /* 0x0000000000007941 */ /* 0x000fea0003800000 */
.L_x_497:
[----:B------:R-:W-:Y:S01]  /*28c0*/  ISETP.NE.AND P6, PT, R36, RZ, PT ;  /* 0x000000ff2400720c */ /* 0x000fe20003fc5270 */
[----:B------:R-:W-:-:S12]  /*28d0*/  BSSY B0, `(.L_x_499) ;  /* 0x000002c000007945 */ /* 0x000fd80003800000 */
[----:B------:R-:W-:Y:S05]  /*28e0*/  @P6 BRA `(.L_x_500) ;  /* 0x0000000000a86947 */ /* 0x000fea0003800000 */
[----:B------:R-:W-:Y:S01]  /*28f0*/  ULDC UR6, c[0x0][0x0] ;  /* 0x0000000000067ab9 */ /* 0x000fe20000000800 */
[----:B------:R-:W2:Y:S01]  /*2900*/  LDS.64 R30, [UR5] ;  /* 0x00000005ff1e7984 */ /* 0x000ea20008000a00 */
[----:B0-----:R-:W-:Y:S01]  /*2910*/  IADD3 R20, R0, UR6, RZ ;  /* 0x0000000600147c10 */ /* 0x001fe2000fffe0ff */
[----:B------:R-:W-:-:S03]  /*2920*/  ULDC.64 UR6, c[0x0][0x228] ;  /* 0x00008a0000067ab9 */ /* 0x000fc60000000a00 */
[----:B------:R-:W-:Y:S01]  /*2930*/  SHF.R.S32.HI R21, RZ, 0x1f, R20 ;  /* 0x0000001fff157819 */ /* 0x000fe20000011414 */
[C---:B-1----:R-:W-:Y:S01]  /*2940*/  IMAD.SHL.U32 R22, R20.reuse, 0x4, RZ ;  /* 0x0000000414167824 */ /* 0x042fe200078e00ff */
[C---:B------:R-:W-:Y:S02]  /*2950*/  IADD3 R27, P6, R20.reuse, UR4, RZ ;  /* 0x00000004141b7c10 */ /* 0x040fe4000ffde0ff */
[----:B------:R-:W-:Y:S02]  /*2960*/  SHF.L.U64.HI R23, R20, 0x2, R21 ;  /* 0x0000000214177819 */ /* 0x000fe40000010215 */
[----:B------:R-:W-:Y:S02]  /*2970*/  IADD3.X R24, R21, UR12, RZ, P6, !PT ;  /* 0x0000000c15187c10 */ /* 0x000fe4000b7fe4ff */
[----:B------:R-:W-:Y:S02]  /*2980*/  IADD3 R20, P6, R22, UR6, RZ ;  /* 0x0000000616147c10 */ /* 0x000fe4000ffde0ff */
[----:B------:R-:W-:-:S02]  /*2990*/  SHF.L.U32 R26, R27, 0x2, RZ ;  /* 0x000000021b1a7819 */ /* 0x000fc400000006ff */
[----:B------:R-:W-:Y:S01]  /*29a0*/  IADD3.X R21, R23, UR7, RZ, P6, !PT ;  /* 0x0000000717157c10 */ /* 0x000fe2000b7fe4ff */
[----:B------:R-:W-:Y:S01]  /*29b0*/  ULDC.64 UR6, c[0x0][0x230] ;  /* 0x00008c0000067ab9 */ /* 0x000fe20000000a00 */
[----:B------:R-:W-:Y:S02]  /*29c0*/  SHF.L.U64.HI R27, R27, 0x2, R24 ;  /* 0x000000021b1b7819 */ /* 0x000fe40000010218 */
[----:B------:R-:W-:Y:S01]  /*29d0*/  IADD3 R22, P6, R22, UR6, RZ ;  /* 0x0000000616167c10 */ /* 0x000fe2000ffde0ff */
[----:B------:R-:W3:Y:S03]  /*29e0*/  LDG.E R20, desc[UR10][R20.64] ;  /* 0x0000000a14147981 */ /* 0x000ee6000c1e1900 */
[----:B------:R-:W-:Y:S01]  /*29f0*/  IADD3.X R23, R23, UR7, RZ, P6, !PT ;  /* 0x0000000717177c10 */ /* 0x000fe2000b7fe4ff */
[----:B------:R-:W-:Y:S02]  /*2a00*/  ULDC.64 UR6, c[0x0][0x218] ;  /* 0x0000860000067ab9 */ /* 0x000fe40000000a00 */
[----:B------:R-:W-:-:S02]  /*2a10*/  IADD3 R24, P6, R26, UR6, RZ ;  /* 0x000000061a187c10 */ /* 0x000fc4000ffde0ff */
[----:B------:R-:W4:Y:S02]  /*2a20*/  LDG.E R22, desc[UR10][R22.64] ;  /* 0x0000000a16167981 */ /* 0x000f24000c1e1900 */
[----:B------:R-:W-:Y:S01]  /*2a30*/  IADD3.X R25, R27, UR7, RZ, P6, !PT ;  /* 0x000000071b197c10 */ /* 0x000fe2000b7fe4ff */
[----:B------:R-:W-:Y:S01]  /*2a40*/  HADD2.F32 R35, -RZ, R33.H0_H0 ;  /* 0x20000021ff237230 */ /* 0x000fe20000004100 */
[----:B------:R-:W-:-:S03]  /*2a50*/  IADD3 R26, P6, R26, UR8, RZ ;  /* 0x000000081a1a7c10 */ /* 0x000fc6000ffde0ff */
[----:B------:R-:W5:Y:S01]  /*2a60*/  LDG.E R24, desc[UR10][R24.64] ;  /* 0x0000000a18187981 */ /* 0x000f62000c1e1900 */
[----:B------:R-:W-:Y:S01]  /*2a70*/  HADD2.F32 R33, -RZ, R33.H1_H1 ;  /* 0x30000021ff217230 */ /* 0x000fe20000004100 */
[----:B------:R-:W-:Y:S01]  /*2a80*/  IADD3.X R27, R27, UR9, RZ, P6, !PT ;  /* 0x000000091b1b7c10 */ /* 0x000fe2000b7fe4ff */
[----:B--2---:R-:W-:-:S03]  /*2a90*/  FADD.FTZ R36, R35, -R30 ;  /* 0x8000001e23247221 */ /* 0x004fc60000010000 */
        /* <DEDUP_REMOVED lines=15> */
.L_x_500:
[----:B------:R-:W-:Y:S05]  /*2b90*/  BSYNC B0 ;  /* 0x0000000000007941 */ /* 0x000fea0003800000 */
.L_x_499:
[----:B------:R-:W-:Y:S01]  /*2ba0*/  ISETP.NE.AND P6, PT, R34, RZ, PT ;  /* 0x000000ff2200720c */ /* 0x000fe20003fc5270 */
[----:B------:R-:W-:-:S12]  /*2bb0*/  BSSY B0, `(.L_x_501) ;  /* 0x000002c000007945 */ /* 0x000fd80003800000 */
[----:B------:R-:W-:Y:S05]  /*2bc0*/  @P6 BRA `(.L_x_502) ;  /* 0x0000000000a86947 */ /* 0x000fea0003800000 */
[----:B--2---:R-:W0:Y:S01]  /*2bd0*/  LDC R21, c[0x0][RZ] ;  /* 0x00000000ff157b82 */ /* 0x004e220000000800 */
[----:B------:R-:W-:Y:S01]  /*2be0*/  ULDC.64 UR6, c[0x0][0x228] ;  /* 0x00008a0000067ab9 */ /* 0x000fe20000000a00 */
[----:B------:R-:W2:Y:S01]  /*2bf0*/  LDS.64 R30, [UR5] ;  /* 0x00000005ff1e7984 */ /* 0x000ea20008000a00 */
[----:B0-----:R-:W-:-:S04]  /*2c00*/  IADD3 R20, R21, R21, R0 ;  /* 0x0000001515147210 */ /* 0x001fc80007ffe000 */
        /* <DEDUP_REMOVED lines=20> */
[----:B------:R-:W-:Y:S02]  /*2d50*/  HADD2.F32 R35, -RZ, R2.H1_H1 ;  /* 0x30000002ff237230 */ /* 0x000fe40000004100 */
[--C-:B--2---:R-:W-:Y:S01]  /*2d60*/  FADD.FTZ R34, R33, -R30.reuse ;  /* 0x8000001e21227221 */ /* 0x104fe20000010000 */
[----:B------:R-:W-:Y:S02]  /*2d70*/  IADD3.X R27, R27, UR9, RZ, P6, !PT ;  /* 0x000000091b1b7c10 */ /* 0x000fe4000b7fe4ff */
        /* <DEDUP_REMOVED lines=15> */
.L_x_502:
[----:B------:R-:W-:Y:S05]  /*2e70*/  BSYNC B0 ;  /* 0x0000000000007941 */ /* 0x000fea0003800000 */
.L_x_501:
[----:B------:R-:W-:Y:S04]  /*2e80*/  BSSY B0, `(.L_x_503) ;  /* 0x000002d000007945 */ /* 0x000fe80003800000 */
[----:B------:R-:W-:Y:S05]  /*2e90*/  @P0 BRA `(.L_x_504) ;  /* 0x0000000000ac0947 */ /* 0x000fea0003800000 */
[----:B--23--:R-:W2:Y:S01]  /*2ea0*/  LDC R21, c[0x0][RZ] ;  /* 0x00000000ff157b82 */ /* 0x00cea20000000800 */
[----:B------:R-:W-:Y:S01]  /*2eb0*/  ULDC.64 UR6, c[0x0][0x228] ;  /* 0x00008a0000067ab9 */ /* 0x000fe20000000a00 */
[----:B--2---:R-:W-:-:S05]  /*2ec0*/  IADD3 R2, R21, R21, R0 ;  /* 0x0000001515027210 */ /* 0x004fca0007ffe000 */
[----:B------:R-:W-:-:S05]  /*2ed0*/  IMAD.IADD R2, R2, 0x1, R21 ;  /* 0x0000000102027824 */ /* 0x000fca00078e0215 */
[----:B------:R-:W-:Y:S02]  /*2ee0*/  SHF.R.S32.HI R21, RZ, 0x1f, R2 ;  /* 0x0000001fff157819 */ /* 0x000fe40000011402 */
[C---:B0-----:R-:W-:Y:S02]  /*2ef0*/  IADD3 R20, P0, R2.reuse, UR4, RZ ;  /* 0x0000000402147c10 */ /* 0x041fe4000ff1e0ff */
[----:B------:R-:W-:Y:S02]  /*2f00*/  SHF.L.U32 R26, R2, 0x2, RZ ;  /* 0x00000002021a7819 */ /* 0x000fe400000006ff */
[----:B-1----:R-:W-:Y:S01]  /*2f10*/  IADD3.X R23, R21, UR12, RZ, P0, !PT ;  /* 0x0000000c15177c10 */ /* 0x002fe200087fe4ff */
[----:B------:R-:W-:Y:S01]  /*2f20*/  IMAD.SHL.U32 R22, R20, 0x4, RZ ;  /* 0x0000000414167824 */ /* 0x000fe200078e00ff */
[----:B------:R-:W-:Y:S02]  /*2f30*/  SHF.L.U64.HI R2, R2, 0x2, R21 ;  /* 0x0000000202027819 */ /* 0x000fe40000010215 */
[----:B------:R-:W-:-:S04]  /*2f40*/  IADD3 R30, P0, R26, UR6, RZ ;  /* 0x000000061a1e7c10 */ /* 0x000fc8000ff1e0ff */
[----:B------:R-:W-:Y:S01]  /*2f50*/  IADD3.X R31, R2, UR7, RZ, P0, !PT ;  /* 0x00000007021f7c10 */ /* 0x000fe200087fe4ff */
[----:B------:R-:W-:Y:S02]  /*2f60*/  ULDC.64 UR6, c[0x0][0x230] ;  /* 0x00008c0000067ab9 */ /* 0x000fe40000000a00 */
[----:B------:R-:W-:Y:S02]  /*2f70*/  IADD3 R26, P0, R26, UR6, RZ ;  /* 0x000000061a1a7c10 */ /* 0x000fe4000ff1e0ff */
[----:B------:R-:W2:Y:S02]  /*2f80*/  LDG.E R30, desc[UR10][R30.64] ;  /* 0x0000000a1e1e7981 */ /* 0x000ea4000c1e1900 */
[----:B------:R-:W-:Y:S01]  /*2f90*/  IADD3.X R27, R2, UR7, RZ, P0, !PT ;  /* 0x00000007021b7c10 */ /* 0x000fe200087fe4ff */
[----:B------:R-:W-:Y:S01]  /*2fa0*/  ULDC.64 UR6, c[0x0][0x218] ;  /* 0x0000860000067ab9 */ /* 0x000fe20000000a00 */
[----:B------:R-:W-:Y:S02]  /*2fb0*/  SHF.L.U64.HI R2, R20, 0x2, R23 ;  /* 0x0000000214027819 */ /* 0x000fe40000010217 */
[----:B------:R-:W-:Y:S01]  /*2fc0*/  IADD3 R24, P0, R22, UR6, RZ ;  /* 0x0000000616187c10 */ /* 0x000fe2000ff1e0ff */
[----:B------:R-:W3:Y:S03]  /*2fd0*/  LDG.E R26, desc[UR10][R26.64] ;  /* 0x0000000a1a1a7981 */ /* 0x000ee6000c1e1900 */
[----:B------:R-:W-:Y:S01]  /*2fe0*/  IADD3.X R25, R2, UR7, RZ, P0, !PT ;  /* 0x0000000702197c10 */ /* 0x000fe200087fe4ff */
[----:B------:R-:W0:Y:S01]  /*2ff0*/  LDS.64 R20, [UR5] ;  /* 0x00000005ff147984 */ /* 0x000e220008000a00 */
[----:B------:R-:W-:Y:S01]  /*3000*/  HADD2.F32 R33, -RZ, R3.H0_H0 ;  /* 0x20000003ff217230 */ /* 0x000fe20000004100 */
[----:B------:R-:W-:-:S02]  /*3010*/  IADD3 R22, P0, R22, UR8, RZ ;  /* 0x0000000816167c10 */ /* 0x000fc4000ff1e0ff */
[----:B------:R-:W4:Y:S01]  /*3020*/  LDG.E R24, desc[UR10][R24.64] ;  /* 0x0000000a18187981 */ /* 0x000f22000c1e1900 */
[----:B------:R-:W-:Y:S01]  /*3030*/  HADD2.F32 R3, -RZ, R3.H1_H1 ;  /* 0x30000003ff037230 */ /* 0x000fe20000004100 */
[----:B------:R-:W-:Y:S01]  /*3040*/  IADD3.X R23, R2, UR9, RZ, P0, !PT ;  /* 0x0000000902177c10 */ /* 0x000fe200087fe4ff */
        /* <DEDUP_REMOVED lines=16> */
.L_x_504:
[----:B------:R-:W-:Y:S05]  /*3150*/  BSYNC B0 ;  /* 0x0000000000007941 */ /* 0x000fea0003800000 */
.L_x_503:
[----:B------:R-:W-:Y:S04]  /*3160*/  BSSY B0, `(.L_x_505) ;  /* 0x000002d000007945 */ /* 0x000fe80003800000 */
[----:B------:R-:W-:Y:S05]  /*3170*/  @P1 BRA `(.L_x_506) ;  /* 0x0000000000ac1947 */ /* 0x000fea0003800000 */
[----:B------:R-:W5:Y:S01]  /*3180*/  LDC R3, c[0x0][RZ] ;  /* 0x00000000ff037b82 */ /* 0x000f620000000800 */
[----:B------:R-:W-:Y:S01]  /*3190*/  ULDC.64 UR6, c[0x0][0x228] ;  /* 0x00008a0000067ab9 */ /* 0x000fe20000000a00 */
[----:B-----5:R-:W-:-:S04]  /*31a0*/  IADD3 R2, R3, R3, R0 ;  /* 0x0000000303027210 */ /* 0x020fc80007ffe000 */
[----:B------:R-:W-:-:S04]  /*31b0*/  IADD3 R2, R3, R2, R3 ;  /* 0x0000000203027210 */ /* 0x000fc80007ffe003 */
[----:B------:R-:W-:Y:S02]  /*31c0*/  SHF.R.S32.HI R3, RZ, 0x1f, R2 ;  /* 0x0000001fff037819 */ /* 0x000fe40000011402 */
[C---:B--23--:R-:W-:Y:S02]  /*31d0*/  IADD3 R21, P0, R2.reuse, UR4, RZ ;  /* 0x0000000402157c10 */ /* 0x04cfe4000ff1e0ff */
[C---:B-1--4-:R-:W-:Y:S02]  /*31e0*/  SHF.L.U32 R22, R2.reuse, 0x2, RZ ;  /* 0x0000000202167819 */ /* 0x052fe400000006ff */
[----:B------:R-:W-:Y:S01]  /*31f0*/  IADD3.X R26, R3, UR12, RZ, P0, !PT ;  /* 0x0000000c031a7c10 */ /* 0x000fe200087fe4ff */
[----:B0-----:R-:W-:Y:S01]  /*3200*/  IMAD.SHL.U32 R20, R21, 0x4, RZ ;  /* 0x0000000415147824 */ /* 0x001fe200078e00ff */
[----:B------:R-:W-:Y:S02]  /*3210*/  SHF.L.U64.HI R2, R2, 0x2, R3 ;  /* 0x0000000202027819 */ /* 0x000fe40000010203 */
[----:B------:R-:W-:-:S02]  /*3220*/  IADD3 R24, P0, R22, UR6, RZ ;  /* 0x0000000616187c10 */ /* 0x000fc4000ff1e0ff */
[----:B------:R-:W-:Y:S02]  /*3230*/  SHF.L.U64.HI R21, R21, 0x2, R26 ;  /* 0x0000000215157819 */ /* 0x000fe4000001021a */
[----:B------:R-:W-:Y:S01]  /*3240*/  IADD3.X R25, R2, UR7, RZ, P0, !PT ;  /* 0x0000000702197c10 */ /* 0x000fe200087fe4ff */
[----:B------:R-:W-:Y:S01]  /*3250*/  ULDC.64 UR6, c[0x0][0x230] ;  /* 0x00008c0000067ab9 */ /* 0x000fe20000000a00 */
[----:B------:R-:W0:Y:S01]  /*3260*/  LDS.64 R26, [UR5] ;  /* 0x00000005ff1a7984 */ /* 0x000e220008000a00 */
[----:B------:R-:W-:-:S03]  /*3270*/  IADD3 R22, P0, R22, UR6, RZ ;  /* 0x0000000616167c10 */ /* 0x000fc6000ff1e0ff */
[----:B------:R-:W2:Y:S01]  /*3280*/  LDG.E R24, desc[UR10][R24.64] ;  /* 0x0000000a18187981 */ /* 0x000ea2000c1e1900 */
[----:B------:R-:W-:Y:S01]  /*3290*/  IADD3.X R23, R2, UR7, RZ, P0, !PT ;  /* 0x0000000702177c10 */ /* 0x000fe200087fe4ff */
[----:B------:R-:W-:Y:S02]  /*32a0*/  ULDC.64 UR6, c[0x0][0x218] ;  /* 0x0000860000067ab9 */ /* 0x000fe40000000a00 */
[C---:B------:R-:W-:Y:S02]  /*32b0*/  IADD3 R2, P0, R20.reuse, UR6, RZ ;  /* 0x0000000614027c10 */ /* 0x040fe4000ff1e0ff */
[----:B------:R-:W3:Y:S02]  /*32c0*/  LDG.E R22, desc[UR10][R22.64] ;  /* 0x0000000a16167981 */ /* 0x000ee4000c1e1900 */
[----:B------:R-:W-:Y:S01]  /*32d0*/  IADD3.X R3, R21, UR7, RZ, P0, !PT ;  /* 0x0000000715037c10 */ /* 0x000fe200087fe4ff */
[----:B------:R-:W-:Y:S01]  /*32e0*/  HADD2.F32 R31, -RZ, R4.H0_H0 ;  /* 0x20000004ff1f7230 */ /* 0x000fe20000004100 */
[----:B------:R-:W-:-:S03]  /*32f0*/  IADD3 R20, P0, R20, UR8, RZ ;  /* 0x0000000814147c10 */ /* 0x000fc6000ff1e0ff */
        /* <DEDUP_REMOVED lines=19> */
.L_x_506:
[----:B------:R-:W-:Y:S05]  /*3430*/  BSYNC B0 ;  /* 0x0000000000007941 */ /* 0x000fea0003800000 */
.L_x_505:
[----:B------:R-:W-:Y:S04]  /*3440*/  BSSY B0, `(.L_x_507) ;  /* 0x000002e000007945 */ /* 0x000fe80003800000 */
[----:B------:R-:W-:Y:S05]  /*3450*/  @P2 BRA `(.L_x_508) ;  /* 0x0000000000b02947 */ /* 0x000fea0003800000 */
[----:B0-----:R-:W0:Y:S01]  /*3460*/  LDC R3, c[0x0][RZ] ;  /* 0x00000000ff037b82 */ /* 0x001e220000000800 */
[----:B------:R-:W-:Y:S01]  /*3470*/  ULDC.64 UR6, c[0x0][0x228] ;  /* 0x00008a0000067ab9 */ /* 0x000fe20000000a00 */
[----:B--234-:R-:W2:Y:S01]  /*3480*/  LDS.64 R26, [UR5] ;  /* 0x00000005ff1a7984 */ /* 0x01cea20008000a00 */
[----:B0-----:R-:W-:-:S04]  /*3490*/  IADD3 R2, R3, R3, R0 ;  /* 0x0000000303027210 */ /* 0x001fc80007ffe000 */
[----:B------:R-:W-:-:S04]  /*34a0*/  IADD3 R2, R3, R2, R3 ;  /* 0x0000000203027210 */ /* 0x000fc80007ffe003 */
[----:B------:R-:W-:-:S04]  /*34b0*/  IADD3 R2, R2, R3, RZ ;  /* 0x0000000302027210 */ /* 0x000fc80007ffe0ff */
[----:B------:R-:W-:Y:S01]  /*34c0*/  SHF.R.S32.HI R3, RZ, 0x1f, R2 ;  /* 0x0000001fff037819 */ /* 0x000fe20000011402 */
[C---:B------:R-:W-:Y:S01]  /*34d0*/  IMAD.SHL.U32 R4, R2.reuse, 0x4, RZ ;  /* 0x0000000402047824 */ /* 0x040fe200078e00ff */
[----:B------:R-:W-:-:S04]  /*34e0*/  IADD3 R20, P0, R2, UR4, RZ ;  /* 0x0000000402147c10 */ /* 0x000fc8000ff1e0ff */
[----:B------:R-:W-:Y:S02]  /*34f0*/  IADD3.X R21, R3, UR12, RZ, P0, !PT ;  /* 0x0000000c03157c10 */ /* 0x000fe400087fe4ff */
[----:B------:R-:W-:Y:S02]  /*3500*/  SHF.L.U64.HI R3, R2, 0x2, R3 ;  /* 0x0000000202037819 */ /* 0x000fe40000010203 */
[----:B------:R-:W-:Y:S02]  /*3510*/  IADD3 R24, P0, R4, UR6, RZ ;  /* 0x0000000604187c10 */ /* 0x000fe4000ff1e0ff */
[----:B-1----:R-:W-:Y:S02]  /*3520*/  SHF.L.U32 R22, R20, 0x2, RZ ;  /* 0x0000000214167819 */ /* 0x002fe400000006ff */
[----:B------:R-:W-:Y:S01]  /*3530*/  IADD3.X R25, R3, UR7, RZ, P0, !PT ;  /* 0x0000000703197c10 */ /* 0x000fe200087fe4ff */
[----:B------:R-:W-:Y:S02]  /*3540*/  ULDC.64 UR6, c[0x0][0x230] ;  /* 0x00008c0000067ab9 */ /* 0x000fe40000000a00 */
[----:B------:R-:W-:-:S02]  /*3550*/  IADD3 R2, P0, R4, UR6, RZ ;  /* 0x0000000604027c10 */ /* 0x000fc4000ff1e0ff */
[----:B------:R-:W-:Y:S01]  /*3560*/  SHF.L.U64.HI R4, R20, 0x2, R21 ;  /* 0x0000000214047819 */ /* 0x000fe20000010215 */
[----:B------:R-:W3:Y:S01]  /*3570*/  LDG.E R24, desc[UR10][R24.64] ;  /* 0x0000000a18187981 */ /* 0x000ee2000c1e1900 */
[----:B------:R-:W-:Y:S01]  /*3580*/  IADD3.X R3, R3, UR7, RZ, P0, !PT ;  /* 0x0000000703037c10 */ /* 0x000fe200087fe4ff */
[----:B------:R-:W-:Y:S02]  /*3590*/  ULDC.64 UR6, c[0x0][0x218] ;  /* 0x0000860000067ab9 */ /* 0x000fe40000000a00 */
[----:B------:R-:W-:Y:S02]  /*35a0*/  IADD3 R20, P0, R22, UR6, RZ ;  /* 0x0000000616147c10 */ /* 0x000fe4000ff1e0ff */
        /* <DEDUP_REMOVED lines=23> */
.L_x_508:
[----:B------:R-:W-:Y:S05]  /*3720*/  BSYNC B0 ;  /* 0x0000000000007941 */ /* 0x000fea0003800000 */
.L_x_507:
[----:B------:R-:W-:Y:S04]  /*3730*/  BSSY B0, `(.L_x_509) ;  /* 0x000002e000007945 */ /* 0x000fe80003800000 */
[----:B------:R-:W-:Y:S05]  /*3740*/  @P3 BRA `(.L_x_510) ;  /* 0x0000000000b03947 */ /* 0x000fea0003800000 */
[----:B0-----:R-:W0:Y:S01]  /*3750*/  LDC R3, c[0x0][RZ] ;  /* 0x00000000ff037b82 */ /* 0x001e220000000800 */
[----:B------:R-:W-:Y:S01]  /*3760*/  ULDC.64 UR6, c[0x0][0x228] ;  /* 0x00008a0000067ab9 */ /* 0x000fe20000000a00 */
[----:B-1--4-:R-:W1:Y:S01]  /*3770*/  LDS.64 R22, [UR5] ;  /* 0x00000005ff167984 */ /* 0x012e620008000a00 */
[----:B0-----:R-:W-:-:S04]  /*3780*/  IADD3 R2, R3, R3, R0 ;  /* 0x0000000303027210 */ /* 0x001fc80007ffe000 */
        /* <DEDUP_REMOVED lines=12> */
[----:B------:R-:W4:Y:S02]  /*3850*/  LDG.E R24, desc[UR10][R24.64] ;  /* 0x0000000a18187981 */ /* 0x000f24000c1e1900 */
[----:B--23--:R-:W-:Y:S01]  /*3860*/  IADD3.X R21, R2, UR7, RZ, P0, !PT ;  /* 0x0000000702157c10 */ /* 0x00cfe200087fe4ff */
[----:B------:R-:W-:Y:S01]  /*3870*/  ULDC.64 UR6, c[0x0][0x218] ;  /* 0x0000860000067ab9 */ /* 0x000fe20000000a00 */
[----:B------:R-:W-:-:S03]  /*3880*/  SHF.L.U32 R2, R4, 0x2, RZ ;  /* 0x0000000204027819 */ /* 0x000fc600000006ff */
[----:B------:R-:W2:Y:S01]  /*3890*/  LDG.E R20, desc[UR10][R20.64] ;  /* 0x0000000a14147981 */ /* 0x000ea2000c1e1900 */
[----:B------:R-:W-:-:S04]  /*38a0*/  IADD3 R4, P0, R2, UR6, RZ ;  /* 0x0000000602047c10 */ /* 0x000fc8000ff1e0ff */
[----:B------:R-:W-:Y:S01]  /*38b0*/  IADD3.X R5, R3, UR7, RZ, P0, !PT ;  /* 0x0000000703057c10 */ /* 0x000fe200087fe4ff */
[----:B------:R-:W-:Y:S01]  /*38c0*/  HADD2.F32 R27, -RZ, R6.H0_H0 ;  /* 0x20000006ff1b7230 */ /* 0x000fe20000004100 */
[----:B------:R-:W-:-:S03]  /*38d0*/  IADD3 R2, P0, R2, UR8, RZ ;  /* 0x0000000802027c10 */ /* 0x000fc6000ff1e0ff */
[----:B------:R-:W3:Y:S01]  /*38e0*/  LDG.E R4, desc[UR10][R4.64] ;  /* 0x0000000a04047981 */ /* 0x000ee2000c1e1900 */
[----:B------:R-:W-:Y:S02]  /*38f0*/  HADD2.F32 R31, -RZ, R6.H1_H1 ;  /* 0x30000006ff1f7230 */ /* 0x000fe40000004100 */
[--C-:B-1----:R-:W-:Y:S01]  /*3900*/  FADD.FTZ R26, R27, -R22.reuse ;  /* 0x800000161b1a7221 */ /* 0x102fe20000010000 */
[----:B------:R-:W-:Y:S02]  /*3910*/  IADD3.X R3, R3, UR9, RZ, P0, !PT ;  /* 0x0000000903037c10 */ /* 0x000fe400087fe4ff */
[----:B------:R-:W-:Y:S01]  /*3920*/  FADD.FTZ R22, R31, -R22 ;  /* 0x800000161f167221 */ /* 0x000fe20000010000 */
[----:B------:R-:W-:-:S03]  /*3930*/  FMUL.FTZ R26, R26, R23 ;  /* 0x000000171a1a7220 */ /* 0x000fc60000410000 */
[----:B------:R-:W-:Y:S01]  /*3940*/  FMUL.FTZ R22, R22, R23 ;  /* 0x0000001716167220 */ /* 0x000fe20000410000 */
[--C-:B----4-:R-:W-:Y:S02]  /*3950*/  HADD2.F32 R6, -RZ, R24.reuse.H0_H0 ;  /* 0x20000018ff067230 */ /* 0x110fe40000004100 */
[----:B------:R-:W-:Y:S02]  /*3960*/  HADD2.F32 R24, -RZ, R24.H1_H1 ;  /* 0x30000018ff187230 */ /* 0x000fe40000004100 */
[--C-:B--2---:R-:W-:Y:S02]  /*3970*/  HADD2.F32 R27, -RZ, R20.reuse.H0_H0 ;  /* 0x20000014ff1b7230 */ /* 0x104fe40000004100 */
[----:B------:R-:W-:-:S03]  /*3980*/  HADD2.F32 R21, -RZ, R20.H1_H1 ;  /* 0x30000014ff157230 */ /* 0x000fc60000004100 */
[----:B------:R-:W-:Y:S02]  /*3990*/  FFMA.FTZ R6, R6, R26, R27 ;  /* 0x0000001a06067223 */ /* 0x000fe4000001001b */
[----:B------:R-:W-:Y:S01]  /*39a0*/  FFMA.FTZ R21, R24, R22, R21 ;  /* 0x0000001618157223 */ /* 0x000fe20000010015 */
[--C-:B---3--:R-:W-:Y:S02]  /*39b0*/  HADD2.F32 R5, -RZ, R4.reuse.H0_H0 ;  /* 0x20000004ff057230 */ /* 0x108fe40000004100 */
[----:B------:R-:W-:-:S03]  /*39c0*/  HADD2.F32 R4, -RZ, R4.H1_H1 ;  /* 0x30000004ff047230 */ /* 0x000fc60000004100 */
[----:B------:R-:W-:Y:S02]  /*39d0*/  FADD.FTZ R5, R5, R6 ;  /* 0x0000000605057221 */ /* 0x000fe40000010000 */
[----:B------:R-:W-:-:S05]  /*39e0*/  FADD.FTZ R4, R4, R21 ;  /* 0x0000001504047221 */ /* 0x000fca0000010000 */
[----:B------:R-:W-:-:S05]  /*39f0*/  F2FP.F16.F32.PACK_AB R5, R4, R5 ;  /* 0x000000050405723e */ /* 0x000fca00000000ff */
[----:B------:R0:W-:Y:S02]  /*3a00*/  STG.E desc[UR10][R2.64], R5 ;  /* 0x0000000502007986 */ /* 0x0001e4000c10190a */
.L_x_510:
[----:B------:R-:W-:Y:S05]  /*3a10*/  BSYNC B0 ;  /* 0x0000000000007941 */ /* 0x000fea0003800000 */
.L_x_509:
[----:B------:R-:W-:Y:S04]  /*3a20*/  BSSY B0, `(.L_x_511) ;  /* 0x000002f000007945 */ /* 0x000fe80003800000 */
[----:B------:R-:W-:Y:S05]  /*3a30*/  @P4 BRA `(.L_x_512) ;  /* 0x0000000000b44947 */ /* 0x000fea0003800000 */
[----:B0-----:R-:W0:Y:S01]  /*3a40*/  LDC R3, c[0x0][RZ] ;  /* 0x00000000ff037b82 */ /* 0x001e220000000800 */
[----:B------:R-:W-:Y:S01]  /*3a50*/  ULDC.64 UR6, c[0x0][0x228] ;  /* 0x00008a0000067ab9 */ /* 0x000fe20000000a00 */
[----:B--23--:R-:W2:Y:S01]  /*3a60*/  LDS.64 R20, [UR5] ;  /* 0x00000005ff147984 */ /* 0x00cea20008000a00 */
[----:B0-----:R-:W-:-:S04]  /*3a70*/  IADD3 R2, R3, R3, R0 ;  /* 0x0000000303027210 */ /* 0x001fc80007ffe000 */
[----:B------:R-:W-:-:S04]  /*3a80*/  IADD3 R2, R3, R2, R3 ;  /* 0x0000000203027210 */ /* 0x000fc80007ffe003 */
[----:B------:R-:W-:-:S05]  /*3a90*/  IADD3 R2, R3, R2, R3 ;  /* 0x0000000203027210 */ /* 0x000fca0007ffe003 */
[----:B------:R-:W-:-:S05]  /*3aa0*/  IMAD.IADD R2, R2, 0x1, R3 ;  /* 0x0000000102027824 */ /* 0x000fca00078e0203 */
[----:B------:R-:W-:Y:S02]  /*3ab0*/  SHF.R.S32.HI R3, RZ, 0x1f, R2 ;  /* 0x0000001fff037819 */ /* 0x000fe40000011402 */
[C---:B------:R-:W-:Y:S02]  /*3ac0*/  IADD3 R4, P0, R2.reuse, UR4, RZ ;  /* 0x0000000402047c10 */ /* 0x040fe4000ff1e0ff */
[C---:B------:R-:W-:Y:S02]  /*3ad0*/  SHF.L.U32 R24, R2.reuse, 0x2, RZ ;  /* 0x0000000202187819 */ /* 0x040fe400000006ff */
[----:B------:R-:W-:Y:S02]  /*3ae0*/  IADD3.X R5, R3, UR12, RZ, P0, !PT ;  /* 0x0000000c03057c10 */ /* 0x000fe400087fe4ff */
[----:B------:R-:W-:Y:S02]  /*3af0*/  SHF.L.U64.HI R2, R2, 0x2, R3 ;  /* 0x0000000202027819 */ /* 0x000fe40000010203 */
[----:B-1--4-:R-:W-:-:S02]  /*3b00*/  IADD3 R22, P0, R24, UR6, RZ ;  /* 0x0000000618167c10 */ /* 0x012fc4000ff1e0ff */
[----:B------:R-:W-:Y:S02]  /*3b10*/  SHF.L.U64.HI R3, R4, 0x2, R5 ;  /* 0x0000000204037819 */ /* 0x000fe40000010205 */
[----:B------:R-:W-:Y:S01]  /*3b20*/  IADD3.X R23, R2, UR7, RZ, P0, !PT ;  /* 0x0000000702177c10 */ /* 0x000fe200087fe4ff */
[----:B------:R-:W-:Y:S02]  /*3b30*/  ULDC.64 UR6, c[0x0][0x230] ;  /* 0x00008c0000067ab9 */ /* 0x000fe40000000a00 */
[----:B------:R-:W-:Y:S02]  /*3b40*/  IADD3 R24, P0, R24, UR6, RZ ;  /* 0x0000000618187c10 */ /* 0x000fe4000ff1e0ff */
[----:B------:R-:W3:Y:S02]  /*3b50*/  LDG.E R22, desc[UR10][R22.64] ;  /* 0x0000000a16167981 */ /* 0x000ee4000c1e1900 */
[----:B------:R-:W-:Y:S01]  /*3b60*/  IADD3.X R25, R2, UR7, RZ, P0, !PT ;  /* 0x0000000702197c10 */ /* 0x000fe200087fe4ff */
[----:B------:R-:W-:Y:S01]  /*3b70*/  IMAD.SHL.U32 R2, R4, 0x4, RZ ;  /* 0x0000000404027824 */ /* 0x000fe200078e00ff */
[----:B------:R-:W-:-:S03]  /*3b80*/  ULDC.64 UR6, c[0x0][0x218] ;  /* 0x0000860000067ab9 */ /* 0x000fc60000000a00 */
[----:B------:R-:W4:Y:S01]  /*3b90*/  LDG.E R24, desc[UR10][R24.64] ;  /* 0x0000000a18187981 */ /* 0x000f22000c1e1900 */
[----:B------:R-:W-:-:S04]  /*3ba0*/  IADD3 R4, P0, R2, UR6, RZ ;  /* 0x0000000602047c10 */ /* 0x000fc8000ff1e0ff */
        /* <DEDUP_REMOVED lines=14> */
[----:B------:R-:W-:Y:S02]  /*3c90*/  FFMA.FTZ R6, R6, R26, R7 ;  /* 0x0000001a06067223 */ /* 0x000fe40000010007 */
[----:B------:R-:W-:Y:S01]  /*3ca0*/  FFMA.FTZ R23, R22, R20, R23 ;  /* 0x0000001416177223 */ /* 0x000fe20000010017 */
[--C-:B-----5:R-:W-:Y:S02]  /*3cb0*/  HADD2.F32 R5, -RZ, R4.reuse.H0_H0 ;  /* 0x20000004ff057230 */ /* 0x120fe40000004100 */
[----:B------:R-:W-:-:S03]  /*3cc0*/  HADD2.F32 R4, -RZ, R4.H1_H1 ;  /* 0x30000004ff047230 */ /* 0x000fc60000004100 */
[----:B------:R-:W-:Y:S02]  /*3cd0*/  FADD.FTZ R5, R5, R6 ;  /* 0x0000000605057221 */ /* 0x000fe40000010000 */
[----:B------:R-:W-:-:S05]  /*3ce0*/  FADD.FTZ R4, R4, R23 ;  /* 0x0000001704047221 */ /* 0x000fca0000010000 */
[----:B------:R-:W-:-:S05]  /*3cf0*/  F2FP.F16.F32.PACK_AB R5, R4, R5 ;  /* 0x000000050405723e */ /* 0x000fca00000000ff */
[----:B------:R0:W-:Y:S02]  /*3d00*/  STG.E desc[UR10][R2.64], R5 ;  /* 0x0000000502007986 */ /* 0x0001e4000c10190a */
.L_x_512:
[----:B------:R-:W-:Y:S05]  /*3d10*/  BSYNC B0 ;  /* 0x0000000000007941 */ /* 0x000fea0003800000 */
.L_x_511:
[----:B------:R-:W-:Y:S04]  /*3d20*/  BSSY B0, `(.L_x_513) ;  /* 0x000002f000007945 */ /* 0x000fe80003800000 */
[----:B------:R-:W-:Y:S05]  /*3d30*/  @P5 BRA `(.L_x_514) ;  /* 0x0000000000b45947 */ /* 0x000fea0003800000 */
[----:B0-----:R-:W0:Y:S01]  /*3d40*/  LDC R3, c[0x0][RZ] ;  /* 0x00000000ff037b82 */ /* 0x001e220000000800 */
[----:B------:R-:W-:Y:S01]  /*3d50*/  ULDC.64 UR6, c[0x0][0x228] ;  /* 0x00008a0000067ab9 */ /* 0x000fe20000000a00 */
[----:B0-----:R-:W-:-:S04]  /*3d60*/  IADD3 R2, R3, R3, R0 ;  /* 0x0000000303027210 */ /* 0x001fc80007ffe000 */
[----:B------:R-:W-:-:S04]  /*3d70*/  IADD3 R2, R3, R2, R3 ;  /* 0x0000000203027210 */ /* 0x000fc80007ffe003 */
[----:B------:R-:W-:-:S04]  /*3d80*/  IADD3 R2, R3, R2, R3 ;  /* 0x0000000203027210 */ /* 0x000fc80007ffe003 */
[----:B------:R-:W-:-:S04]  /*3d90*/  IADD3 R2, R3, R2, R3 ;  /* 0x0000000203027210 */ /* 0x000fc80007ffe003 */
[----:B------:R-:W-:Y:S02]  /*3da0*/  SHF.R.S32.HI R3, RZ, 0x1f, R2 ;  /* 0x0000001fff037819 */ /* 0x000fe40000011402 */
[C---:B------:R-:W-:Y:S02]  /*3db0*/  IADD3 R4, P0, R2.reuse, UR4, RZ ;  /* 0x0000000402047c10 */ /* 0x040fe4000ff1e0ff */
[C---:B------:R-:W-:Y:S02]  /*3dc0*/  SHF.L.U32 R20, R2.reuse, 0x2, RZ ;  /* 0x0000000202147819 */ /* 0x040fe400000006ff */
[----:B------:R-:W-:Y:S02]  /*3dd0*/  IADD3.X R5, R3, UR12, RZ, P0, !PT ;  /* 0x0000000c03057c10 */ /* 0x000fe400087fe4ff */
[----:B------:R-:W-:Y:S02]  /*3de0*/  SHF.L.U64.HI R2, R2, 0x2, R3 ;  /* 0x0000000202027819 */ /* 0x000fe40000010203 */
[----:B------:R-:W-:-:S02]  /*3df0*/  IADD3 R6, P0, R20, UR6, RZ ;  /* 0x0000000614067c10 */ /* 0x000fc4000ff1e0ff */
[----:B------:R-:W-:Y:S02]  /*3e00*/  SHF.L.U64.HI R3, R4, 0x2, R5 ;  /* 0x0000000204037819 */ /* 0x000fe40000010205 */
[----:B------:R-:W-:Y:S01]  /*3e10*/  IADD3.X R7, R2, UR7, RZ, P0, !PT ;  /* 0x0000000702077c10 */ /* 0x000fe200087fe4ff */
[----:B------:R-:W-:Y:S02]  /*3e20*/  ULDC.64 UR6, c[0x0][0x230] ;  /* 0x00008c0000067ab9 */ /* 0x000fe40000000a00 */
[----:B------:R-:W-:Y:S02]  /*3e30*/  IADD3 R20, P0, R20, UR6, RZ ;  /* 0x0000000614147c10 */ /* 0x000fe4000ff1e0ff */
[----:B------:R-:W5:Y:S02]  /*3e40*/  LDG.E R6, desc[UR10][R6.64] ;  /* 0x0000000a06067981 */ /* 0x000f64000c1e1900 */
[----:B--23--:R-:W-:Y:S01]  /*3e50*/  IADD3.X R21, R2, UR7, RZ, P0, !PT ;  /* 0x0000000702157c10 */ /* 0x00cfe200087fe4ff */
[----:B------:R-:W-:Y:S01]  /*3e60*/  IMAD.SHL.U32 R2, R4, 0x4, RZ ;  /* 0x0000000404027824 */ /* 0x000fe200078e00ff */
[----:B------:R-:W-:Y:S01]  /*3e70*/  ULDC.64 UR6, c[0x0][0x218] ;  /* 0x0000860000067ab9 */ /* 0x000fe20000000a00 */
[----:B------:R-:W0:Y:S03]  /*3e80*/  LDS.64 R4, [UR5] ;  /* 0x00000005ff047984 */ /* 0x000e260008000a00 */
[C---:B-1--4-:R-:W-:Y:S01]  /*3e90*/  IADD3 R22, P0, R2.reuse, UR6, RZ ;  /* 0x0000000602167c10 */ /* 0x052fe2000ff1e0ff */
[----:B------:R-:W2:Y:S03]  /*3ea0*/  LDG.E R20, desc[UR10][R20.64] ;  /* 0x0000000a14147981 */ /* 0x000ea6000c1e1900 */
[----:B------:R-:W-:Y:S01]  /*3eb0*/  IADD3.X R23, R3, UR7, RZ, P0, !PT ;  /* 0x0000000703177c10 */ /* 0x000fe200087fe4ff */
[----:B------:R-:W-:Y:S01]  /*3ec0*/  HADD2.F32 R25, -RZ, R8.H0_H0 ;  /* 0x20000008ff197230 */ /* 0x000fe20000004100 */
[----:B------:R-:W-:-:S03]  /*3ed0*/  IADD3 R2, P0, R2, UR8, RZ ;  /* 0x0000000802027c10 */ /* 0x000fc6000ff1e0ff */
[----:B------:R-:W3:Y:S01]  /*3ee0*/  LDG.E R22, desc[UR10][R22.64] ;  /* 0x0000000a16167981 */ /* 0x000ee2000c1e1900 */
[----:B------:R-:W-:Y:S01]  /*3ef0*/  HADD2.F32 R27, -RZ, R8.H1_H1 ;  /* 0x30000008ff1b7230 */ /* 0x000fe20000004100 */
[----:B------:R-:W-:Y:S01]  /*3f00*/  IADD3.X R3, R3, UR9, RZ, P0, !PT ;  /* 0x0000000903037c10 */ /* 0x000fe200087fe4ff */
[----:B0-----:R-:W-:-:S03]  /*3f10*/  FADD.FTZ R8, R25, -R4 ;  /* 0x8000000419087221 */ /* 0x001fc60000010000 */
[----:B------:R-:W-:Y:S01]  /*3f20*/  FADD.FTZ R24, R27, -R4 ;  /* 0x800000041b187221 */ /* 0x000fe20000010000 */
[----:B------:R-:W-:-:S03]  /*3f30*/  FMUL.FTZ R8, R8, R5 ;  /* 0x0000000508087220 */ /* 0x000fc60000410000 */
[----:B------:R-:W-:Y:S01]  /*3f40*/  FMUL.FTZ R24, R24, R5 ;  /* 0x0000000518187220 */ /* 0x000fe20000410000 */
[--C-:B-----5:R-:W-:Y:S02]  /*3f50*/  HADD2.F32 R4, -RZ, R6.reuse.H0_H0 ;  /* 0x20000006ff047230 */ /* 0x120fe40000004100 */
[----:B------:R-:W-:Y:S02]  /*3f60*/  HADD2.F32 R6, -RZ, R6.H1_H1 ;  /* 0x30000006ff067230 */ /* 0x000fe40000004100 */
[--C-:B--2---:R-:W-:Y:S02]  /*3f70*/  HADD2.F32 R25, -RZ, R20.reuse.H0_H0 ;  /* 0x20000014ff197230 */ /* 0x104fe40000004100 */
        /* <DEDUP_REMOVED lines=9> */
.L_x_514:
[----:B------:R-:W-:Y:S05]  /*4010*/  BSYNC B0 ;  /* 0x0000000000007941 */ /* 0x000fea0003800000 */
.L_x_513:
[----:B------:R-:W-:Y:S01]  /*4020*/  ISETP.NE.AND P0, PT, R16, RZ, PT ;  /* 0x000000ff1000720c */ /* 0x000fe20003f05270 */
[----:B------:R-:W-:-:S12]  /*4030*/  BSSY B0, `(.L_x_515) ;  /* 0x0000030000007945 */ /* 0x000fd80003800000 */
[----:B------:R-:W-:Y:S05]  /*4040*/  @P0 BRA `(.L_x_516) ;  /* 0x0000000000b80947 */ /* 0x000fea0003800000 */
[----:B0-----:R-:W0:Y:S01]  /*4050*/  LDC R3, c[0x0][RZ] ;  /* 0x00000000ff037b82 */ /* 0x001e220000000800 */
[----:B------:R-:W-:Y:S01]  /*4060*/  ULDC.64 UR6, c[0x0][0x228] ;  /* 0x00008a0000067ab9 */ /* 0x000fe20000000a00 */
[----:B------:R-:W-:Y:S01]  /*4070*/  ULDC.64 UR14, c[0x0][0x230] ;  /* 0x00008c00000e7ab9 */ /* 0x000fe20000000a00 */
[----:B0-----:R-:W-:-:S04]  /*4080*/  IADD3 R2, R3, R3, R0 ;  /* 0x0000000303027210 */ /* 0x001fc80007ffe000 */
[----:B------:R-:W-:-:S04]  /*4090*/  IADD3 R2, R3, R2, R3 ;  /* 0x0000000203027210 */ /* 0x000fc80007ffe003 */
[----:B------:R-:W-:-:S04]  /*40a0*/  IADD3 R2, R3, R2, R3 ;  /* 0x0000000203027210 */ /* 0x000fc80007ffe003 */
[----:B------:R-:W-:-:S04]  /*40b0*/  IADD3 R2, R3, R2, R3 ;  /* 0x0000000203027210 */ /* 0x000fc80007ffe003 */
[----:B------:R-:W-:-:S04]  /*40c0*/  IADD3 R2, R2, R3, RZ ;  /* 0x0000000302027210 */ /* 0x000fc80007ffe0ff */
[----:B------:R-:W-:Y:S01]  /*40d0*/  SHF.R.S32.HI R3, RZ, 0x1f, R2 ;  /* 0x0000001fff037819 */ /* 0x000fe20000011402 */
[C---:B------:R-:W-:Y:S01]  /*40e0*/  IMAD.SHL.U32 R6, R2.reuse, 0x4, RZ ;  /* 0x0000000402067824 */ /* 0x040fe200078e00ff */
[C---:B------:R-:W-:Y:S02]  /*40f0*/  IADD3 R8, P0, R2.reuse, UR4, RZ ;  /* 0x0000000402087c10 */ /* 0x040fe4000ff1e0ff */
[----:B------:R-:W-:Y:S02]  /*4100*/  SHF.L.U64.HI R2, R2, 0x2, R3 ;  /* 0x0000000202027819 */ /* 0x000fe40000010203 */
[----:B------:R-:W-:Y:S02]  /*4110*/  IADD3.X R3, R3, UR12, RZ, P0, !PT ;  /* 0x0000000c03037c10 */ /* 0x000fe400087fe4ff */
[----:B------:R-:W-:Y:S02]  /*4120*/  IADD3 R4, P0, R6, UR6, RZ ;  /* 0x0000000606047c10 */ /* 0x000fe4000ff1e0ff */
[----:B-1--4-:R-:W-:-:S02]  /*4130*/  SHF.L.U32 R23, R8, 0x2, RZ ;  /* 0x0000000208177819 */ /* 0x012fc400000006ff */
[----:B------:R-:W-:Y:S01]  /*4140*/  IADD3.X R5, R2, UR7, RZ, P0, !PT ;  /* 0x0000000702057c10 */ /* 0x000fe200087fe4ff */
[----:B------:R-:W-:Y:S01]  /*4150*/  ULDC.64 UR6, c[0x0][0x218] ;  /* 0x0000860000067ab9 */ /* 0x000fe20000000a00 */
[----:B------:R-:W-:Y:S02]  /*4160*/  IADD3 R6, P0, R6, UR14, RZ ;  /* 0x0000000e06067c10 */ /* 0x000fe4000ff1e0ff */
[----:B------:R-:W-:Y:S01]  /*4170*/  SHF.L.U64.HI R8, R8, 0x2, R3 ;  /* 0x0000000208087819 */ /* 0x000fe20000010203 */
[----:B------:R-:W4:Y:S01]  /*4180*/  LDG.E R4, desc[UR10][R4.64] ;  /* 0x0000000a04047981 */ /* 0x000f22000c1e1900 */
[----:B------:R-:W-:Y:S02]  /*4190*/  IADD3.X R7, R2, UR15, RZ, P0, !PT ;  /* 0x0000000f02077c10 */ /* 0x000fe400087fe4ff */
[----:B------:R-:W-:Y:S01]  /*41a0*/  IADD3 R20, P0, R23, UR6, RZ ;  /* 0x0000000617147c10 */ /* 0x000fe2000ff1e0ff */
[----:B------:R-:W0:Y:S03]  /*41b0*/  LDS.64 R2, [UR5] ;  /* 0x00000005ff027984 */ /* 0x000e260008000a00 */
[----:B--23--:R-:W-:Y:S01]  /*41c0*/  IADD3.X R21, R8, UR7, RZ, P0, !PT ;  /* 0x0000000708157c10 */ /* 0x00cfe200087fe4ff */
[----:B------:R-:W2:Y:S04]  /*41d0*/  LDG.E R6, desc[UR10][R6.64] ;  /* 0x0000000a06067981 */ /* 0x000ea8000c1e1900 */
[----:B------:R-:W3:Y:S01]  /*41e0*/  LDG.E R20, desc[UR10][R20.64] ;  /* 0x0000000a14147981 */ /* 0x000ee2000c1e1900 */
[----:B------:R-:W-:-:S02]  /*41f0*/  HADD2.F32 R25, -RZ, R9.H0_H0 ;  /* 0x20000009ff197230 */ /* 0x000fc40000004100 */
[----:B------:R-:W-:-:S03]  /*4200*/  HADD2.F32 R9, -RZ, R9.H1_H1 ;  /* 0x30000009ff097230 */ /* 0x000fc60000004100 */
[--C-:B0-----:R-:W-:Y:S02]  /*4210*/  FADD.FTZ R16, R25, -R2.reuse ;  /* 0x8000000219107221 */ /* 0x101fe40000010000 */
[----:B------:R-:W-:Y:S02]  /*4220*/  FADD.FTZ R22, R9, -R2 ;  /* 0x8000000209167221 */ /* 0x000fe40000010000 */
[-C--:B------:R-:W-:Y:S02]  /*4230*/  FMUL.FTZ R16, R16, R3.reuse ;  /* 0x0000000310107220 */ /* 0x080fe40000410000 */
[----:B------:R-:W-:Y:S01]  /*4240*/  FMUL.FTZ R22, R22, R3 ;  /* 0x0000000316167220 */ /* 0x000fe20000410000 */
[--C-:B----4-:R-:W-:Y:S02]  /*4250*/  HADD2.F32 R2, -RZ, R4.reuse.H0_H0 ;  /* 0x20000004ff027230 */ /* 0x110fe40000004100 */
[----:B------:R-:W-:Y:S02]  /*4260*/  HADD2.F32 R4, -RZ, R4.H1_H1 ;  /* 0x30000004ff047230 */ /* 0x000fe40000004100 */
[----:B--2---:R-:W-:-:S02]  /*4270*/  HADD2.F32 R9, -RZ, R6.H0_H0 ;  /* 0x20000006ff097230 */ /* 0x004fc40000004100 */
[----:B------:R-:W-:Y:S02]  /*4280*/  HADD2.F32 R5, -RZ, R6.H1_H1 ;  /* 0x30000006ff057230 */ /* 0x000fe40000004100 */
[--C-:B---3--:R-:W-:Y:S02]  /*4290*/  HADD2.F32 R3, -RZ, R20.reuse.H0_H0 ;  /* 0x20000014ff037230 */ /* 0x108fe40000004100 */
[----:B------:R-:W-:Y:S01]  /*42a0*/  FFMA.FTZ R2, R2, R16, R9 ;  /* 0x0000001002027223 */ /* 0x000fe20000010009 */
[----:B------:R-:W-:Y:S02]  /*42b0*/  HADD2.F32 R20, -RZ, R20.H1_H1 ;  /* 0x30000014ff147230 */ /* 0x000fe40000004100 */
[----:B------:R-:W-:Y:S01]  /*42c0*/  FFMA.FTZ R5, R4, R22, R5 ;  /* 0x0000001604057223 */ /* 0x000fe20000010005 */
[----:B------:R-:W-:Y:S01]  /*42d0*/  FADD.FTZ R4, R3, R2 ;  /* 0x0000000203047221 */ /* 0x000fe20000010000 */
[----:B------:R-:W-:Y:S02]  /*42e0*/  IADD3 R2, P0, R23, UR8, RZ ;  /* 0x0000000817027c10 */ /* 0x000fe4000ff1e0ff */
[----:B------:R-:W-:-:S02]  /*42f0*/  FADD.FTZ R5, R20, R5 ;  /* 0x0000000514057221 */ /* 0x000fc40000010000 */
[----:B------:R-:W-:-:S03]  /*4300*/  IADD3.X R3, R8, UR9, RZ, P0, !PT ;  /* 0x0000000908037c10 */ /* 0x000fc600087fe4ff */
[----:B------:R-:W-:-:S05]  /*4310*/  F2FP.F16.F32.PACK_AB R5, R5, R4 ;  /* 0x000000040505723e */ /* 0x000fca00000000ff */
[----:B------:R0:W-:Y:S02]  /*4320*/  STG.E desc[UR10][R2.64], R5 ;  /* 0x0000000502007986 */ /* 0x0001e4000c10190a */
.L_x_516:
[----:B------:R-:W-:Y:S05]  /*4330*/  BSYNC B0 ;  /* 0x0000000000007941 */ /* 0x000fea0003800000 */
.L_x_515:
[----:B------:R-:W-:Y:S01]  /*4340*/  ISETP.NE.AND P0, PT, R32, RZ, PT ;  /* 0x000000ff2000720c */ /* 0x000fe20003f05270 */
[----:B------:R-:W-:-:S12]  /*4350*/  BSSY B0, `(.L_x_517) ;  /* 0x0000030000007945 */ /* 0x000fd80003800000 */
[----:B------:R-:W-:Y:S05]  /*4360*/  @P0 BRA `(.L_x_518) ;  /* 0x0000000000b80947 */ /* 0x000fea0003800000 */
[----:B0-----:R-:W0:Y:S01]  /*4370*/  LDC R3, c[0x0][RZ] ;  /* 0x00000000ff037b82 */ /* 0x001e220000000800 */
[----:B------:R-:W-:Y:S01]  /*4380*/  ULDC.64 UR6, c[0x0][0x228] ;  /* 0x00008a0000067ab9 */ /* 0x000fe20000000a00 */
[----:B------:R-:W-:Y:S01]  /*4390*/  ULDC.64 UR14, c[0x0][0x230] ;  /* 0x00008c00000e7ab9 */ /* 0x000fe20000000a00 */
[----:B------:R-:W-:Y:S01]  /*43a0*/  ULDC.64 UR16, c[0x0][0x218] ;  /* 0x0000860000107ab9 */ /* 0x000fe20000000a00 */
[----:B0-----:R-:W-:-:S04]  /*43b0*/  IADD3 R2, R3, R3, R0 ;  /* 0x0000000303027210 */ /* 0x001fc80007ffe000 */
[----:B------:R-:W-:-:S04]  /*43c0*/  IADD3 R2, R3, R2, R3 ;  /* 0x0000000203027210 */ /* 0x000fc80007ffe003 */
[----:B------:R-:W-:-:S04]  /*43d0*/  IADD3 R2, R3, R2, R3 ;  /* 0x0000000203027210 */ /* 0x000fc80007ffe003 */
[----:B------:R-:W-:-:S04]  /*43e0*/  IADD3 R2, R3, R2, R3 ;  /* 0x0000000203027210 */ /* 0x000fc80007ffe003 */
[----:B------:R-:W-:-:S04]  /*43f0*/  IADD3 R2, R3, R2, R3 ;  /* 0x0000000203027210 */ /* 0x000fc80007ffe003 */
[----:B------:R-:W-:Y:S01]  /*4400*/  SHF.R.S32.HI R3, RZ, 0x1f, R2 ;  /* 0x0000001fff037819 */ /* 0x000fe20000011402 */
[C---:B------:R-:W-:Y:S01]  /*4410*/  IMAD.SHL.U32 R8, R2.reuse, 0x4, RZ ;  /* 0x0000000402087824 */ /* 0x040fe200078e00ff */
[C---:B-1--4-:R-:W-:Y:S02]  /*4420*/  IADD3 R22, P0, R2.reuse, UR4, RZ ;  /* 0x0000000402167c10 */ /* 0x052fe4000ff1e0ff */
[----:B------:R-:W-:Y:S02]  /*4430*/  SHF.L.U64.HI R2, R2, 0x2, R3 ;  /* 0x0000000202027819 */ /* 0x000fe40000010203 */
[----:B------:R-:W-:Y:S02]  /*4440*/  IADD3.X R3, R3, UR12, RZ, P0, !PT ;  /* 0x0000000c03037c10 */ /* 0x000fe400087fe4ff */
[----:B------:R-:W-:Y:S02]  /*4450*/  IADD3 R6, P1, R8, UR6, RZ ;  /* 0x0000000608067c10 */ /* 0x000fe4000ff3e0ff */
[----:B------:R-:W-:-:S02]  /*4460*/  SHF.L.U64.HI R4, R22, 0x2, R3 ;  /* 0x0000000216047819 */ /* 0x000fc40000010203 */
[----:B------:R-:W-:Y:S02]  /*4470*/  SHF.L.U32 R22, R22, 0x2, RZ ;  /* 0x0000000216167819 */ /* 0x000fe400000006ff */
[----:B------:R-:W-:Y:S02]  /*4480*/  IADD3 R8, P0, R8, UR14, RZ ;  /* 0x0000000e08087c10 */ /* 0x000fe4000ff1e0ff */
[----:B------:R-:W-:Y:S02]  /*4490*/  IADD3.X R7, R2, UR7, RZ, P1, !PT ;  /* 0x0000000702077c10 */ /* 0x000fe40008ffe4ff */
[----:B------:R-:W-:Y:S02]  /*44a0*/  IADD3 R20, P1, R22, UR16, RZ ;  /* 0x0000001016147c10 */ /* 0x000fe4000ff3e0ff */
[----:B------:R-:W-:Y:S01]  /*44b0*/  IADD3.X R9, R2, UR15, RZ, P0, !PT ;  /* 0x0000000f02097c10 */ /* 0x000fe200087fe4ff */
[----:B------:R-:W4:Y:S01]  /*44c0*/  LDG.E R6, desc[UR10][R6.64] ;  /* 0x0000000a06067981 */ /* 0x000f22000c1e1900 */
[----:B--23--:R-:W-:-:S03]  /*44d0*/  IADD3.X R21, R4, UR17, RZ, P1, !PT ;  /* 0x0000001104157c10 */ /* 0x00cfc60008ffe4ff */
[----:B------:R-:W2:Y:S04]  /*44e0*/  LDG.E R8, desc[UR10][R8.64] ;  /* 0x0000000a08087981 */ /* 0x000ea8000c1e1900 */
[----:B------:R-:W3:Y:S04]  /*44f0*/  LDG.E R20, desc[UR10][R20.64] ;  /* 0x0000000a14147981 */ /* 0x000ee8000c1e1900 */
[----:B------:R-:W0:Y:S01]  /*4500*/  LDS.64 R2, [UR5] ;  /* 0x00000005ff027984 */ /* 0x000e220008000a00 */
        /* <DEDUP_REMOVED lines=20> */
.L_x_518:
[----:B------:R-:W-:Y:S05]  /*4650*/  BSYNC B0 ;  /* 0x0000000000007941 */ /* 0x000fea0003800000 */
.L_x_517:
        /* <DEDUP_REMOVED lines=11> */
[----:B------:R-:W-:-:S05]  /*4710*/  IADD3 R2, R3, R2, R3 ;  /* 0x0000000203027210 */ /* 0x000fca0007ffe003 */
[----:B------:R-:W-:-:S05]  /*4720*/  IMAD.IADD R2, R2, 0x1, R3 ;  /* 0x0000000102027824 */ /* 0x000fca00078e0203 */
[----:B------:R-:W-:Y:S02]  /*4730*/  SHF.R.S32.HI R3, RZ, 0x1f, R2 ;  /* 0x0000001fff037819 */ /* 0x000fe40000011402 */
[C---:B------:R-:W-:Y:S02]  /*4740*/  IADD3 R20, P0, R2.reuse, UR4, RZ ;  /* 0x0000000402147c10 */ /* 0x040fe4000ff1e0ff */
[C---:B------:R-:W-:Y:S02]  /*4750*/  SHF.L.U32 R6, R2.reuse, 0x2, RZ ;  /* 0x0000000202067819 */ /* 0x040fe400000006ff */
[----:B--23--:R-:W-:Y:S02]  /*4760*/  IADD3.X R21, R3, UR12, RZ, P0, !PT ;  /* 0x0000000c03157c10 */ /* 0x00cfe400087fe4ff */
[----:B------:R-:W-:Y:S02]  /*4770*/  SHF.L.U64.HI R2, R2, 0x2, R3 ;  /* 0x0000000202027819 */ /* 0x000fe40000010203 */
[C---:B------:R-:W-:Y:S01]  /*4780*/  SHF.L.U64.HI R21, R20.reuse, 0x2, R21 ;  /* 0x0000000214157819 */ /* 0x040fe20000010215 */
[----:B------:R-:W-:Y:S01]  /*4790*/  IMAD.SHL.U32 R20, R20, 0x4, RZ ;  /* 0x0000000414147824 */ /* 0x000fe200078e00ff */
[----:B------:R-:W-:-:S02]  /*47a0*/  IADD3 R4, P0, R6, UR6, RZ ;  /* 0x0000000606047c10 */ /* 0x000fc4000ff1e0ff */
[----:B------:R-:W-:Y:S02]  /*47b0*/  IADD3 R6, P1, R6, UR14, RZ ;  /* 0x0000000e06067c10 */ /* 0x000fe4000ff3e0ff */
[----:B------:R-:W-:Y:S02]  /*47c0*/  IADD3.X R5, R2, UR7, RZ, P0, !PT ;  /* 0x0000000702057c10 */ /* 0x000fe400087fe4ff */
[----:B------:R-:W-:Y:S02]  /*47d0*/  IADD3 R8, P0, R20, UR16, RZ ;  /* 0x0000001014087c10 */ /* 0x000fe4000ff1e0ff */
[----:B------:R-:W-:Y:S01]  /*47e0*/  IADD3.X R7, R2, UR15, RZ, P1, !PT ;  /* 0x0000000f02077c10 */ /* 0x000fe20008ffe4ff */
[----:B------:R-:W2:Y:S01]  /*47f0*/  LDG.E R4, desc[UR10][R4.64] ;  /* 0x0000000a04047981 */ /* 0x000ea2000c1e1900 */
[----:B------:R-:W-:-:S03]  /*4800*/  IADD3.X R9, R21, UR17, RZ, P0, !PT ;  /* 0x0000001115097c10 */ /* 0x000fc600087fe4ff */
[----:B------:R-:W3:Y:S04]  /*4810*/  LDG.E R6, desc[UR10][R6.64] ;  /* 0x0000000a06067981 */ /* 0x000ee8000c1e1900 */
[----:B------:R-:W5:Y:S04]  /*4820*/  LDG.E R8, desc[UR10][R8.64] ;  /* 0x0000000a08087981 */ /* 0x000f68000c1e1900 */
[----:B------:R-:W0:Y:S01]  /*4830*/  LDS.64 R2, [UR5] ;  /* 0x00000005ff027984 */ /* 0x000e220008000a00 */
[--C-:B-1--4-:R-:W-:Y:S02]  /*4840*/  HADD2.F32 R23, -RZ, R11.reuse.H0_H0 ;  /* 0x2000000bff177230 */ /* 0x112fe40000004100 */
[----:B------:R-:W-:-:S03]  /*4850*/  HADD2.F32 R11, -RZ, R11.H1_H1 ;  /* 0x3000000bff0b7230 */ /* 0x000fc60000004100 */
[--C-:B0-----:R-:W-:Y:S02]  /*4860*/  FADD.FTZ R10, R23, -R2.reuse ;  /* 0x80000002170a7221 */ /* 0x101fe40000010000 */
[----:B------:R-:W-:Y:S02]  /*4870*/  FADD.FTZ R16, R11, -R2 ;  /* 0x800000020b107221 */ /* 0x000fe40000010000 */
[-C--:B------:R-:W-:Y:S02]  /*4880*/  FMUL.FTZ R10, R10, R3.reuse ;  /* 0x000000030a0a7220 */ /* 0x080fe40000410000 */
[----:B------:R-:W-:Y:S01]  /*4890*/  FMUL.FTZ R16, R16, R3 ;  /* 0x0000000310107220 */ /* 0x000fe20000410000 */
[--C-:B--2---:R-:W-:Y:S02]  /*48a0*/  HADD2.F32 R2, -RZ, R4.reuse.H0_H0 ;  /* 0x20000004ff027230 */ /* 0x104fe40000004100 */
[----:B------:R-:W-:Y:S02]  /*48b0*/  HADD2.F32 R4, -RZ, R4.H1_H1 ;  /* 0x30000004ff047230 */ /* 0x000fe40000004100 */
[----:B---3--:R-:W-:-:S02]  /*48c0*/  HADD2.F32 R11, -RZ, R6.H0_H0 ;  /* 0x20000006ff0b7230 */ /* 0x008fc40000004100 */
[----:B------:R-:W-:Y:S02]  /*48d0*/  HADD2.F32 R5, -RZ, R6.H1_H1 ;  /* 0x30000006ff057230 */ /* 0x000fe40000004100 */
[--C-:B-----5:R-:W-:Y:S02]  /*48e0*/  HADD2.F32 R3, -RZ, R8.reuse.H0_H0 ;  /* 0x20000008ff037230 */ /* 0x120fe40000004100 */
        /* <DEDUP_REMOVED lines=9> */
.L_x_520:
[----:B------:R-:W-:Y:S05]  /*4980*/  BSYNC B0 ;  /* 0x0000000000007941 */ /* 0x000fea0003800000 */
.L_x_519:
        /* <DEDUP_REMOVED lines=12> */
[----:B------:R-:W-:-:S04]  /*4a50*/  IADD3 R2, R3, R2, R3 ;  /* 0x0000000203027210 */ /* 0x000fc80007ffe003 */
[----:B------:R-:W-:Y:S02]  /*4a60*/  SHF.R.S32.HI R3, RZ, 0x1f, R2 ;  /* 0x0000001fff037819 */ /* 0x000fe40000011402 */
[C---:B------:R-:W-:Y:S02]  /*4a70*/  IADD3 R16, P0, R2.reuse, UR4, RZ ;  /* 0x0000000402107c10 */ /* 0x040fe4000ff1e0ff */
[C---:B------:R-:W-:Y:S02]  /*4a80*/  SHF.L.U32 R6, R2.reuse, 0x2, RZ ;  /* 0x0000000202067819 */ /* 0x040fe400000006ff */
[----:B------:R-:W-:Y:S02]  /*4a90*/  SHF.L.U64.HI R2, R2, 0x2, R3 ;  /* 0x0000000202027819 */ /* 0x000fe40000010203 */
[----:B------:R-:W-:Y:S02]  /*4aa0*/  IADD3.X R3, R3, UR12, RZ, P0, !PT ;  /* 0x0000000c03037c10 */ /* 0x000fe400087fe4ff */
[----:B------:R-:W-:-:S02]  /*4ab0*/  IADD3 R4, P0, R6, UR6, RZ ;  /* 0x0000000606047c10 */ /* 0x000fc4000ff1e0ff */
[C---:B------:R-:W-:Y:S01]  /*4ac0*/  SHF.L.U64.HI R18, R16.reuse, 0x2, R3 ;  /* 0x0000000210127819 */ /* 0x040fe20000010203 */
[----:B------:R-:W-:Y:S01]  /*4ad0*/  IMAD.SHL.U32 R16, R16, 0x4, RZ ;  /* 0x0000000410107824 */ /* 0x000fe200078e00ff */
[----:B------:R-:W-:Y:S02]  /*4ae0*/  IADD3 R6, P1, R6, UR14, RZ ;  /* 0x0000000e06067c10 */ /* 0x000fe4000ff3e0ff */
[----:B------:R-:W-:Y:S02]  /*4af0*/  IADD3.X R5, R2, UR7, RZ, P0, !PT ;  /* 0x0000000702057c10 */ /* 0x000fe400087fe4ff */
[----:B------:R-:W-:Y:S02]  /*4b00*/  IADD3 R8, P0, R16, UR16, RZ ;  /* 0x0000001010087c10 */ /* 0x000fe4000ff1e0ff */
[----:B------:R-:W-:Y:S01]  /*4b10*/  IADD3.X R7, R2, UR15, RZ, P1, !PT ;  /* 0x0000000f02077c10 */ /* 0x000fe20008ffe4ff */
[----:B------:R-:W5:Y:S01]  /*4b20*/  LDG.E R4, desc[UR10][R4.64] ;  /* 0x0000000a04047981 */ /* 0x000f62000c1e1900 */
[----:B------:R-:W-:-:S03]  /*4b30*/  IADD3.X R9, R18, UR17, RZ, P0, !PT ;  /* 0x0000001112097c10 */ /* 0x000fc600087fe4ff */
[----:B------:R-:W4:Y:S04]  /*4b40*/  LDG.E R6, desc[UR10][R6.64] ;  /* 0x0000000a06067981 */ /* 0x000f28000c1e1900 */
[----:B------:R-:W4:Y:S04]  /*4b50*/  LDG.E R8, desc[UR10][R8.64] ;  /* 0x0000000a08087981 */ /* 0x000f28000c1e1900 */
[----:B------:R-:W0:Y:S01]  /*4b60*/  LDS.64 R2, [UR5] ;  /* 0x00000005ff027984 */ /* 0x000e220008000a00 */
[--C-:B------:R-:W-:Y:S02]  /*4b70*/  HADD2.F32 R11, -RZ, R12.reuse.H0_H0 ;  /* 0x2000000cff0b7230 */ /* 0x100fe40000004100 */
[----:B--23--:R-:W-:-:S03]  /*4b80*/  HADD2.F32 R21, -RZ, R12.H1_H1 ;  /* 0x3000000cff157230 */ /* 0x00cfc60000004100 */
[--C-:B0-----:R-:W-:Y:S02]  /*4b90*/  FADD.FTZ R10, R11, -R2.reuse ;  /* 0x800000020b0a7221 */ /* 0x101fe40000010000 */
[----:B------:R-:W-:Y:S02]  /*4ba0*/  FADD.FTZ R12, R21, -R2 ;  /* 0x80000002150c7221 */ /* 0x000fe40000010000 */
[-C--:B------:R-:W-:Y:S02]  /*4bb0*/  FMUL.FTZ R10, R10, R3.reuse ;  /* 0x000000030a0a7220 */ /* 0x080fe40000410000 */
[----:B------:R-:W-:Y:S01]  /*4bc0*/  FMUL.FTZ R12, R12, R3 ;  /* 0x000000030c0c7220 */ /* 0x000fe20000410000 */
[--C-:B-----5:R-:W-:Y:S02]  /*4bd0*/  HADD2.F32 R2, -RZ, R4.reuse.H0_H0 ;  /* 0x20000004ff027230 */ /* 0x120fe40000004100 */
[----:B------:R-:W-:Y:S02]  /*4be0*/  HADD2.F32 R4, -RZ, R4.H1_H1 ;  /* 0x30000004ff047230 */ /* 0x000fe40000004100 */
[----:B----4-:R-:W-:-:S02]  /*4bf0*/  HADD2.F32 R11, -RZ, R6.H0_H0 ;  /* 0x20000006ff0b7230 */ /* 0x010fc40000004100 */
[----:B------:R-:W-:Y:S02]  /*4c00*/  HADD2.F32 R5, -RZ, R6.H1_H1 ;  /* 0x30000006ff057230 */ /* 0x000fe40000004100 */
[--C-:B------:R-:W-:Y:S02]  /*4c10*/  HADD2.F32 R3, -RZ, R8.reuse.H0_H0 ;  /* 0x20000008ff037230 */ /* 0x100fe40000004100 */
        /* <DEDUP_REMOVED lines=9> */
.L_x_522:
[----:B------:R-:W-:Y:S05]  /*4cb0*/  BSYNC B0 ;  /* 0x0000000000007941 */ /* 0x000fea0003800000 */
.L_x_521:
[----:B------:R-:W-:Y:S01]  /*4cc0*/  ISETP.NE.AND P0, PT, R29, RZ, PT ;  /* 0x000000ff1d00720c */ /* 0x000fe20003f05270 */
[----:B------:R-:W-:-:S12]  /*4cd0*/  BSSY B0, `(.L_x_523) ;  /* 0x0000032000007945 */ /* 0x000fd80003800000 */
[----:B------:R-:W-:Y:S05]  /*4ce0*/  @P0 BRA `(.L_x_524) ;  /* 0x0000000000c00947 */ /* 0x000fea0003800000 */
[----:B0-----:R-:W0:Y:S01]  /*4cf0*/  LDC R3, c[0x0][RZ] ;  /* 0x00000000ff037b82 */ /* 0x001e220000000800 */
[----:B------:R-:W-:Y:S01]  /*4d00*/  ULDC.64 UR6, c[0x0][0x228] ;  /* 0x00008a0000067ab9 */ /* 0x000fe20000000a00 */
[----:B------:R-:W-:Y:S01]  /*4d10*/  ULDC.64 UR14, c[0x0][0x230] ;  /* 0x00008c00000e7ab9 */ /* 0x000fe20000000a00 */
[----:B------:R-:W-:Y:S01]  /*4d20*/  ULDC.64 UR16, c[0x0][0x218] ;  /* 0x0000860000107ab9 */ /* 0x000fe20000000a00 */
[----:B--23--:R-:W2:Y:S01]  /*4d30*/  LDS.64 R20, [UR5] ;  /* 0x00000005ff147984 */ /* 0x00cea20008000a00 */
[----:B0-----:R-:W-:-:S04]  /*4d40*/  IADD3 R2, R3, R3, R0 ;  /* 0x0000000303027210 */ /* 0x001fc80007ffe000 */
[----:B------:R-:W-:-:S04]  /*4d50*/  IADD3 R2, R3, R2, R3 ;  /* 0x0000000203027210 */ /* 0x000fc80007ffe003 */
[----:B------:R-:W-:-:S04]  /*4d60*/  IADD3 R2, R3, R2, R3 ;  /* 0x0000000203027210 */ /* 0x000fc80007ffe003 */
        /* <DEDUP_REMOVED lines=16> */
[----:B------:R-:W3:Y:S01]  /*4e70*/  LDG.E R2, desc[UR10][R2.64] ;  /* 0x0000000a02027981 */ /* 0x000ee2000c1e1900 */
[----:B------:R-:W-:-:S03]  /*4e80*/  IADD3.X R7, R16, UR17, RZ, P0, !PT ;  /* 0x0000001110077c10 */ /* 0x000fc600087fe4ff */
[----:B------:R-:W5:Y:S04]  /*4e90*/  LDG.E R4, desc[UR10][R4.64] ;  /* 0x0000000a04047981 */ /* 0x000f68000c1e1900 */
[----:B------:R-:W4:Y:S01]  /*4ea0*/  LDG.E R6, desc[UR10][R6.64] ;  /* 0x0000000a06067981 */ /* 0x000f22000c1e1900 */
[--C-:B------:R-:W-:Y:S02]  /*4eb0*/  HADD2.F32 R9, -RZ, R13.reuse.H0_H0 ;  /* 0x2000000dff097230 */ /* 0x100fe40000004100 */
[----:B------:R-:W-:-:S03]  /*4ec0*/  HADD2.F32 R13, -RZ, R13.H1_H1 ;  /* 0x3000000dff0d7230 */ /* 0x000fc60000004100 */
[--C-:B--2---:R-:W-:Y:S02]  /*4ed0*/  FADD.FTZ R8, R9, -R20.reuse ;  /* 0x8000001409087221 */ /* 0x104fe40000010000 */
[----:B------:R-:W-:Y:S02]  /*4ee0*/  FADD.FTZ R12, R13, -R20 ;  /* 0x800000140d0c7221 */ /* 0x000fe40000010000 */
[-C--:B------:R-:W-:Y:S02]  /*4ef0*/  FMUL.FTZ R10, R8, R21.reuse ;  /* 0x00000015080a7220 */ /* 0x080fe40000410000 */
[----:B------:R-:W-:Y:S01]  /*4f00*/  FMUL.FTZ R12, R12, R21 ;  /* 0x000000150c0c7220 */ /* 0x000fe20000410000 */
[--C-:B---3--:R-:W-:Y:S02]  /*4f10*/  HADD2.F32 R8, -RZ, R2.reuse.H0_H0 ;  /* 0x20000002ff087230 */ /* 0x108fe40000004100 */
[----:B------:R-:W-:Y:S02]  /*4f20*/  HADD2.F32 R2, -RZ, R2.H1_H1 ;  /* 0x30000002ff027230 */ /* 0x000fe40000004100 */
[----:B-----5:R-:W-:-:S02]  /*4f30*/  HADD2.F32 R9, -RZ, R4.H0_H0 ;  /* 0x20000004ff097230 */ /* 0x020fc40000004100 */
        /* <DEDUP_REMOVED lines=11> */
.L_x_524:
[----:B------:R-:W-:Y:S05]  /*4ff0*/  BSYNC B0 ;  /* 0x0000000000007941 */ /* 0x000fea0003800000 */
.L_x_523:
        /* <DEDUP_REMOVED lines=51> */
.L_x_526:
[----:B------:R-:W-:Y:S05]  /*5330*/  BSYNC B0 ;  /* 0x0000000000007941 */ /* 0x000fea0003800000 */
.L_x_525:
        /* <DEDUP_REMOVED lines=20> */
[C---:B------:R-:W-:Y:S01]  /*5480*/  SHF.L.U64.HI R12, R11.reuse, 0x2, R12 ;  /* 0x000000020b0c7819 */ /* 0x040fe2000001020c */
[----:B------:R-:W-:Y:S01]  /*5490*/  IMAD.SHL.U32 R11, R11, 0x4, RZ ;  /* 0x000000040b0b7824 */ /* 0x000fe200078e00ff */
[----:B------:R-:W-:-:S02]  /*54a0*/  IADD3 R2, P0, R4, UR6, RZ ;  /* 0x0000000604027c10 */ /* 0x000fc4000ff1e0ff */
[----:B------:R-:W-:Y:S02]  /*54b0*/  IADD3 R4, P1, R4, UR14, RZ ;  /* 0x0000000e04047c10 */ /* 0x000fe4000ff3e0ff */
[C---:B------:R-:W-:Y:S02]  /*54c0*/  IADD3.X R3, R0.reuse, UR7, RZ, P0, !PT ;  /* 0x0000000700037c10 */ /* 0x040fe400087fe4ff */
[----:B------:R-:W-:Y:S02]  /*54d0*/  IADD3 R6, P0, R11, UR16, RZ ;  /* 0x000000100b067c10 */ /* 0x000fe4000ff1e0ff */
[----:B------:R-:W-:Y:S01]  /*54e0*/  IADD3.X R5, R0, UR15, RZ, P1, !PT ;  /* 0x0000000f00057c10 */ /* 0x000fe20008ffe4ff */
[----:B------:R-:W2:Y:S01]  /*54f0*/  LDG.E R2, desc[UR10][R2.64] ;  /* 0x0000000a02027981 */ /* 0x000ea2000c1e1900 */
[----:B------:R-:W-:-:S03]  /*5500*/  IADD3.X R7, R12, UR17, RZ, P0, !PT ;  /* 0x000000110c077c10 */ /* 0x000fc600087fe4ff */
[----:B------:R-:W3:Y:S04]  /*5510*/  LDG.E R4, desc[UR10][R4.64] ;  /* 0x0000000a04047981 */ /* 0x000ee8000c1e1900 */
[----:B------:R-:W4:Y:S01]  /*5520*/  LDG.E R6, desc[UR10][R6.64] ;  /* 0x0000000a06067981 */ /* 0x000f22000c1e1900 */
[--C-:B------:R-:W-:Y:S02]  /*5530*/  HADD2.F32 R9, -RZ, R15.reuse.H0_H0 ;  /* 0x2000000fff097230 */ /* 0x100fe40000004100 */
[----:B------:R-:W-:-:S03]  /*5540*/  HADD2.F32 R15, -RZ, R15.H1_H1 ;  /* 0x3000000fff0f7230 */ /* 0x000fc60000004100 */
[--C-:B-----5:R-:W-:Y:S02]  /*5550*/  FADD.FTZ R0, R9, -R16.reuse ;  /* 0x8000001009007221 */ /* 0x120fe40000010000 */
[----:B------:R-:W-:Y:S02]  /*5560*/  FADD.FTZ R10, R15, -R16 ;  /* 0x800000100f0a7221 */ /* 0x000fe40000010000 */
[-C--:B------:R-:W-:Y:S02]  /*5570*/  FMUL.FTZ R8, R0, R17.reuse ;  /* 0x0000001100087220 */ /* 0x080fe40000410000 */
[----:B------:R-:W-:Y:S01]  /*5580*/  FMUL.FTZ R10, R10, R17 ;  /* 0x000000110a0a7220 */ /* 0x000fe20000410000 */
[--C-:B--2---:R-:W-:Y:S02]  /*5590*/  HADD2.F32 R0, -RZ, R2.reuse.H0_H0 ;  /* 0x20000002ff007230 */ /* 0x104fe40000004100 */
        /* <DEDUP_REMOVED lines=12> */
[----:B------:R-:W-:Y:S01]  /*5660*/  STG.E desc[UR10][R2.64], R5 ;  /* 0x0000000502007986 */ /* 0x000fe2000c10190a */
[----:B------:R-:W-:Y:S05]  /*5670*/  EXIT ;  /* 0x000000000000794d */ /* 0x000fea0003800000 */
.L_x_527:
        /* <DEDUP_REMOVED lines=16> */
.L_x_2736:


//--------------------- .text._ZN17fastertransformer26add_bias_layernorm_add_resIfLi8EEEvPT_PKS1_S4_S4_S4_fi --------------------------
	.section	.text._ZN17fastertransformer26add_bias_layernorm_add_resIfLi8EEEvPT_PKS1_S4_S4_S4_fi,"ax",@progbits
	.align	128
        .global         _ZN17fastertransformer26add_bias_layernorm_add_resIfLi8EEEvPT_PKS1_S4_S4_S4_fi
        .type           _ZN17fastertransformer26add_bias_layernorm_add_resIfLi8EEEvPT_PKS1_S4_S4_S4_fi,@function
        .size           _ZN17fastertransformer26add_bias_layernorm_add_resIfLi8EEEvPT_PKS1_S4_S4_S4_fi,(.L_x_2737 - _ZN17fastertransformer26add_bias_layernorm_add_resIfLi8EEEvPT_PKS1_S4_S4_S4_fi)
        .other          _ZN17fastertransformer26add_bias_layernorm_add_resIfLi8EEEvPT_PKS1_S4_S4_S4_fi,@"STO_CUDA_ENTRY STV_DEFAULT"
_ZN17fastertransformer26add_bias_layernorm_add_resIfLi8EEEvPT_PKS1_S4_S4_S4_fi:
.text._ZN17fastertransformer26add_bias_layernorm_add_resIfLi8EEEvPT_PKS1_S4_S4_S4_fi:
[----:B------:R-:W-:Y:S01]  /*0000*/  LDC R1, c[0x0][0x28] ;  /* 0x00000a00ff017b82 */ /* 0x000fe20000000800 */
[----:B------:R-:W0:Y:S01]  /*0010*/  S2R R0, SR_TID.X ;  /* 0x0000000000007919 */ /* 0x000e220000002100 */
[----:B------:R-:W-:Y:S01]  /*0020*/  ULDC UR5, c[0x0][0x0] ;  /* 0x0000000000057ab9 */ /* 0x000fe20000000800 */
[----:B------:R-:W-:-:S05]  /*0030*/  ULDC UR7, c[0x0][0x23c] ;  /* 0x00008f0000077ab9 */ /* 0x000fca0000000800 */
[----:B------:R-:W1:Y:S01]  /*0040*/  S2UR UR4, SR_CTAID.X ;  /* 0x00000000000479c3 */ /* 0x000e620000002500 */
        /* <DEDUP_REMOVED lines=9> */
[----:B------:R-:W-:Y:S01]  /*00e0*/  IADD3 R12, P1, R0, UR4, RZ ;  /* 0x00000004000c7c10 */ /* 0x000fe2000ff3e0ff */
[C---:B------:R-:W-:Y:S01]  /*00f0*/  VIADD R11, R25.reuse, UR5 ;  /* 0x00000005190b7c36 */ /* 0x040fe20008000000 */
[----:B------:R-:W-:-:S03]  /*0100*/  ISETP.GE.AND P5, PT, R25, UR7, PT ;  /* 0x0000000719007c0c */ /* 0x000fc6000bfa6270 */
[C---:B------:R-:W-:Y:S01]  /*0110*/  VIADD R29, R11.reuse, UR5 ;  /* 0x000000050b1d7c36 */ /* 0x040fe20008000000 */
[----:B------:R-:W-:Y:S01]  /*0120*/  ISETP.GE.AND P4, PT, R11, UR7, PT ;  /* 0x000000070b007c0c */ /* 0x000fe2000bf86270 */
[----:B------:R-:W0:Y:S03]  /*0130*/  @!P3 LDC.64 R6, c[0x0][0x220] ;  /* 0x00008800ff06bb82 */ /* 0x000e260000000a00 */
[----:B------:R-:W-:-:S05]  /*0140*/  ISETP.GE.AND P0, PT, R29, UR7, PT ;  /* 0x000000071d007c0c */ /* 0x000fca000bf06270 */
[----:B------:R-:W1:Y:S08]  /*0150*/  @!P2 LDC.64 R18, c[0x0][0x220] ;  /* 0x00008800ff12ab82 */ /* 0x000e700000000a00 */
[----:B------:R-:W2:Y:S08]  /*0160*/  @!P4 LDC.64 R4, c[0x0][0x220] ;  /* 0x00008800ff04cb82 */ /* 0x000eb00000000a00 */
[----:B------:R-:W3:Y:S01]  /*0170*/  @!P5 LDC.64 R20, c[0x0][0x220] ;  /* 0x00008800ff14db82 */ /* 0x000ee20000000a00 */
[----:B------:R-:W-:Y:S01]  /*0180*/  IADD3 R10, P6, R3, UR4, RZ ;  /* 0x00000004030a7c10 */ /* 0x000fe2000ffde0ff */
[----:B0-----:R-:W-:-:S06]  /*0190*/  @!P3 IMAD.WIDE R6, R0, 0x4, R6 ;  /* 0x000000040006b825 */ /* 0x001fcc00078e0206 */
[----:B------:R-:W0:Y:S01]  /*01a0*/  @!P0 LDC.64 R8, c[0x0][0x220] ;  /* 0x00008800ff088b82 */ /* 0x000e220000000a00 */
[----:B------:R-:W-:Y:S01]  /*01b0*/  IADD3.X R23, R2, UR6, RZ, P1, !PT ;  /* 0x0000000602177c10 */ /* 0x000fe20008ffe4ff */
[C---:B-1----:R-:W-:Y:S01]  /*01c0*/  @!P2 IMAD.WIDE R18, R3.reuse, 0x4, R18 ;  /* 0x000000040312a825 */ /* 0x042fe200078e0212 */
[----:B------:R-:W-:Y:S01]  /*01d0*/  LEA.HI.X.SX32 R27, R3, UR6, 0x1, P6 ;  /* 0x00000006031b7c11 */ /* 0x000fe2000b0f0eff */
[----:B------:R1:W4:Y:S01]  /*01e0*/  @!P3 LDG.E R14, desc[UR8][R6.64] ;  /* 0x00000008060eb981 */ /* 0x000322000c1e1900 */
[C---:B------:R-:W-:Y:S01]  /*01f0*/  SHF.L.U64.HI R2, R12.reuse, 0x2, R23 ;  /* 0x000000020c027819 */ /* 0x040fe20000010217 */
[----:B------:R-:W-:Y:S01]  /*0200*/  IMAD.SHL.U32 R3, R12, 0x4, RZ ;  /* 0x000000040c037824 */ /* 0x000fe200078e00ff */
[----:B------:R-:W-:Y:S01]  /*0210*/  IADD3 R33, P6, R25, UR4, RZ ;  /* 0x0000000419217c10 */ /* 0x000fe2000ffde0ff */
[----:B--2---:R-:W-:Y:S01]  /*0220*/  @!P4 IMAD.WIDE R22, R11, 0x4, R4 ;  /* 0x000000040b16c825 */ /* 0x004fe200078e0204 */
[----:B------:R-:W2:Y:S03]  /*0230*/  @!P2 LDG.E R16, desc[UR8][R18.64] ;  /* 0x000000081210a981 */ /* 0x000ea6000c1e1900 */
[C---:B------:R-:W-:Y:S01]  /*0240*/  IMAD.SHL.U32 R5, R10.reuse, 0x4, RZ ;  /* 0x000000040a057824 */ /* 0x040fe200078e00ff */
[----:B------:R-:W-:Y:S01]  /*0250*/  IADD3 R26, P1, R3, UR10, RZ ;  /* 0x0000000a031a7c10 */ /* 0x000fe2000ff3e0ff */
[C---:B---3--:R-:W-:Y:S01]  /*0260*/  @!P5 IMAD.WIDE R20, R25.reuse, 0x4, R20 ;  /* 0x000000041914d825 */ /* 0x048fe200078e0214 */
[----:B-1----:R-:W-:Y:S01]  /*0270*/  LEA.HI.X.SX32 R6, R25, UR6, 0x1, P6 ;  /* 0x0000000619067c11 */ /* 0x002fe2000b0f0eff */
[----:B------:R1:W3:Y:S01]  /*0280*/  @!P4 LDG.E R32, desc[UR8][R22.64] ;  /* 0x000000081620c981 */ /* 0x0002e2000c1e1900 */
[----:B------:R-:W-:-:S02]  /*0290*/  SHF.L.U64.HI R4, R10, 0x2, R27 ;  /* 0x000000020a047819 */ /* 0x000fc4000001021b */
[----:B------:R-:W-:Y:S01]  /*02a0*/  IADD3 R24, P6, R5, UR10, RZ ;  /* 0x0000000a05187c10 */ /* 0x000fe2000ffde0ff */
[----:B0-----:R-:W-:Y:S01]  /*02b0*/  @!P0 IMAD.WIDE R30, R29, 0x4, R8 ;  /* 0x000000041d1e8825 */ /* 0x001fe200078e0208 */
[----:B------:R-:W-:Y:S01]  /*02c0*/  IADD3.X R27, R2, UR11, RZ, P1, !PT ;  /* 0x0000000b021b7c10 */ /* 0x000fe20008ffe4ff */
[----:B------:R0:W5:Y:S01]  /*02d0*/  @!P5 LDG.E R28, desc[UR8][R20.64] ;  /* 0x00000008141cd981 */ /* 0x000162000c1e1900 */
[----:B------:R-:W-:Y:S02]  /*02e0*/  IADD3 R10, P1, R11, UR4, RZ ;  /* 0x000000040b0a7c10 */ /* 0x000fe4000ff3e0ff */
[----:B------:R-:W-:Y:S01]  /*02f0*/  IADD3.X R25, R4, UR11, RZ, P6, !PT ;  /* 0x0000000b04197c10 */ /* 0x000fe2000b7fe4ff */
[----:B------:R-:W-:Y:S01]  /*0300*/  IMAD.SHL.U32 R7, R33, 0x4, RZ ;  /* 0x0000000421077824 */ /* 0x000fe200078e00ff */
[----:B------:R-:W-:Y:S01]  /*0310*/  IADD3 R12, P6, R29, UR4, RZ ;  /* 0x000000041d0c7c10 */ /* 0x000fe2000ffde0ff */
[----:B------:R-:W3:Y:S01]  /*0320*/  @!P0 LDG.E R30, desc[UR8][R30.64] ;  /* 0x000000081e1e8981 */ /* 0x000ee2000c1e1900 */
[----:B------:R-:W-:-:S02]  /*0330*/  LEA.HI.X.SX32 R9, R11, UR6, 0x1, P1 ;  /* 0x000000060b097c11 */ /* 0x000fc400088f0eff */
[----:B------:R-:W-:Y:S02]  /*0340*/  LEA.HI.X.SX32 R11, R29, UR6, 0x1, P6 ;  /* 0x000000061d0b7c11 */ /* 0x000fe4000b0f0eff */
[C---:B------:R-:W-:Y:S01]  /*0350*/  SHF.L.U64.HI R8, R10.reuse, 0x2, R9 ;  /* 0x000000020a087819 */ /* 0x040fe20000010209 */
[----:B------:R-:W-:Y:S01]  /*0360*/  IMAD.SHL.U32 R9, R10, 0x4, RZ ;  /* 0x000000040a097824 */ /* 0x000fe200078e00ff */
[C---:B------:R-:W-:Y:S01]  /*0370*/  SHF.L.U64.HI R10, R12.reuse, 0x2, R11 ;  /* 0x000000020c0a7819 */ /* 0x040fe2000001020b */
[----:B------:R-:W-:Y:S01]  /*0380*/  IMAD.SHL.U32 R11, R12, 0x4, RZ ;  /* 0x000000040c0b7824 */ /* 0x000fe200078e00ff */
[----:B------:R-:W-:Y:S01]  /*0390*/  SHF.L.U64.HI R6, R33, 0x2, R6 ;  /* 0x0000000221067819 */ /* 0x000fe20000010206 */
[----:B------:R-:W4:Y:S01]  /*03a0*/  @!P3 LDG.E R31, desc[UR8][R26.64] ;  /* 0x000000081a1fb981 */ /* 0x000f22000c1e1900 */
[----:B-1----:R-:W-:Y:S02]  /*03b0*/  IADD3 R22, P1, R7, UR10, RZ ;  /* 0x0000000a07167c10 */ /* 0x002fe4000ff3e0ff */
[----:B------:R-:W-:Y:S01]  /*03c0*/  IADD3 R18, P6, R11, UR10, RZ ;  /* 0x0000000a0b127c10 */ /* 0x000fe2000ffde0ff */
[----:B------:R-:W2:Y:S01]  /*03d0*/  @!P2 LDG.E R33, desc[UR8][R24.64] ;  /* 0x000000081821a981 */ /* 0x000ea2000c1e1900 */
[----:B------:R-:W-:-:S02]  /*03e0*/  IADD3.X R23, R6, UR11, RZ, P1, !PT ;  /* 0x0000000b06177c10 */ /* 0x000fc40008ffe4ff */
[----:B------:R-:W-:-:S03]  /*03f0*/  IADD3.X R19, R10, UR11, RZ, P6, !PT ;  /* 0x0000000b0a137c10 */ /* 0x000fc6000b7fe4ff */
[----:B------:R-:W5:Y:S04]  /*0400*/  @!P5 LDG.E R35, desc[UR8][R22.64] ;  /* 0x000000081623d981 */ /* 0x000f68000c1e1900 */
[----:B------:R-:W3:Y:S01]  /*0410*/  @!P0 LDG.E R39, desc[UR8][R18.64] ;  /* 0x0000000812278981 */ /* 0x000ee2000c1e1900 */
[----:B0-----:R-:W-:-:S04]  /*0420*/  IADD3 R20, P1, R9, UR10, RZ ;  /* 0x0000000a09147c10 */ /* 0x001fc8000ff3e0ff */
[----:B------:R-:W-:-:S05]  /*0430*/  IADD3.X R21, R8, UR11, RZ, P1, !PT ;  /* 0x0000000b08157c10 */ /* 0x000fca0008ffe4ff */
[----:B------:R-:W3:Y:S01]  /*0440*/  @!P4 LDG.E R37, desc[UR8][R20.64] ;  /* 0x000000081425c981 */ /* 0x000ee2000c1e1900 */
[----:B------:R-:W-:-:S04]  /*0450*/  VIADD R12, R29, UR5 ;  /* 0x000000051d0c7c36 */ /* 0x000fc80008000000 */
[C---:B------:R-:W-:Y:S01]  /*0460*/  VIADD R45, R12.reuse, UR5 ;  /* 0x000000050c2d7c36 */ /* 0x040fe20008000000 */
[----:B------:R-:W-:Y:S01]  /*0470*/  ISETP.GE.AND P1, PT, R12, UR7, PT ;  /* 0x000000070c007c0c */ /* 0x000fe2000bf26270 */
[----:B------:R-:W-:Y:S01]  /*0480*/  ULDC UR5, c[0x0][0x0] ;  /* 0x0000000000057ab9 */ /* 0x000fe20000000800 */
[----:B------:R-:W-:Y:S02]  /*0490*/  IMAD.MOV.U32 R38, RZ, RZ, RZ ;  /* 0x000000ffff267224 */ /* 0x000fe400078e00ff */
[----:B----4-:R-:W-:Y:S01]  /*04a0*/  @!P3 FADD.FTZ R13, R14, R31 ;  /* 0x0000001f0e0db221 */ /* 0x010fe20000010000 */
[----:B------:R-:W-:Y:S01]  /*04b0*/  SHF.R.S32.HI R14, RZ, 0x1f, R12 ;  /* 0x0000001fff0e7819 */ /* 0x000fe2000001140c */
[----:B--2---:R-:W-:Y:S01]  /*04c0*/  @!P2 FADD.FTZ R15, R16, R33 ;  /* 0x00000021100fa221 */ /* 0x004fe20000010000 */
[----:B-----5:R-:W-:Y:S01]  /*04d0*/  @!P5 FADD.FTZ R17, R28, R35 ;  /* 0x000000231c11d221 */ /* 0x020fe20000010000 */
[----:B------:R-:W-:-:S05]  /*04e0*/  IADD3 R28, P6, R12, UR4, RZ ;  /* 0x000000040c1c7c10 */ /* 0x000fca000ffde0ff */
[----:B------:R-:W0:Y:S01]  /*04f0*/  @!P1 LDC.64 R34, c[0x0][0x220] ;  /* 0x00008800ff229b82 */ /* 0x000e220000000a00 */
[----:B------:R-:W-:Y:S01]  /*0500*/  SHF.R.S32.HI R16, RZ, 0x1f, R45 ;  /* 0x0000001fff107819 */ /* 0x000fe2000001142d */
[----:B---3--:R-:W-:Y:S01]  /*0510*/  @!P0 FADD.FTZ R43, R30, R39 ;  /* 0x000000271e2b8221 */ /* 0x008fe20000010000 */
[----:B------:R-:W-:Y:S01]  /*0520*/  IADD3.X R29, R14, UR6, RZ, P6, !PT ;  /* 0x000000060e1d7c10 */ /* 0x000fe2000b7fe4ff */
[C---:B------:R-:W-:Y:S01]  /*0530*/  VIADD R39, R45.reuse, UR5 ;  /* 0x000000052d277c36 */ /* 0x040fe20008000000 */
[----:B------:R-:W-:Y:S02]  /*0540*/  IADD3 R42, P6, R45, UR4, RZ ;  /* 0x000000042d2a7c10 */ /* 0x000fe4000ffde0ff */
[----:B------:R-:W-:Y:S02]  /*0550*/  SHF.L.U64.HI R14, R28, 0x2, R29 ;  /* 0x000000021c0e7819 */ /* 0x000fe4000001021d */
[----:B------:R-:W-:Y:S02]  /*0560*/  IADD3.X R29, R16, UR6, RZ, P6, !PT ;  /* 0x00000006101d7c10 */ /* 0x000fe4000b7fe4ff */
[----:B------:R-:W-:-:S02]  /*0570*/  IADD3 R46, P6, R39, UR4, RZ ;  /* 0x00000004272e7c10 */ /* 0x000fc4000ffde0ff */
[C---:B------:R-:W-:Y:S01]  /*0580*/  SHF.L.U64.HI R40, R42.reuse, 0x2, R29 ;  /* 0x000000022a287819 */ /* 0x040fe2000001021d */
[----:B------:R-:W-:Y:S01]  /*0590*/  IMAD.SHL.U32 R42, R42, 0x4, RZ ;  /* 0x000000042a2a7824 */ /* 0x000fe200078e00ff */
[----:B------:R-:W-:Y:S01]  /*05a0*/  LEA.HI.X.SX32 R29, R39, UR6, 0x1, P6 ;  /* 0x00000006271d7c11 */ /* 0x000fe2000b0f0eff */
[----:B------:R-:W-:Y:S02]  /*05b0*/  IMAD.SHL.U32 R16, R28, 0x4, RZ ;  /* 0x000000041c107824 */ /* 0x000fe400078e00ff */
[----:B------:R-:W-:Y:S01]  /*05c0*/  @!P3 FADD.FTZ R38, RZ, R13 ;  /* 0x0000000dff26b221 */ /* 0x000fe20000010000 */
[C---:B------:R-:W-:Y:S01]  /*05d0*/  SHF.L.U64.HI R44, R46.reuse, 0x2, R29 ;  /* 0x000000022e2c7819 */ /* 0x040fe2000001021d */
[----:B------:R-:W-:Y:S01]  /*05e0*/  IMAD.SHL.U32 R46, R46, 0x4, RZ ;  /* 0x000000042e2e7824 */ /* 0x000fe200078e00ff */
[----:B------:R-:W-:Y:S01]  /*05f0*/  IADD3 R30, P6, R42, UR10, RZ ;  /* 0x0000000a2a1e7c10 */ /* 0x000fe2000ffde0ff */
[----:B------:R-:W-:Y:S01]  /*0600*/  @!P2 FADD.FTZ R38, R38, R15 ;  /* 0x0000000f2626a221 */ /* 0x000fe20000010000 */
[----:B------:R-:W-:Y:S01]  /*0610*/  @!P4 FADD.FTZ R41, R32, R37 ;  /* 0x000000252029c221 */ /* 0x000fe20000010000 */
[----:B------:R-:W-:-:S02]  /*0620*/  IADD3 R28, P2, R16, UR10, RZ ;  /* 0x0000000a101c7c10 */ /* 0x000fc4000ff5e0ff */
[----:B------:R-:W-:Y:S02]  /*0630*/  IADD3.X R31, R40, UR11, RZ, P6, !PT ;  /* 0x0000000b281f7c10 */ /* 0x000fe4000b7fe4ff */
[----:B------:R-:W-:Y:S02]  /*0640*/  IADD3 R32, P6, R46, UR10, RZ ;  /* 0x0000000a2e207c10 */ /* 0x000fe4000ffde0ff */
[----:B------:R-:W-:Y:S02]  /*0650*/  IADD3.X R29, R14, UR11, RZ, P2, !PT ;  /* 0x0000000b0e1d7c10 */ /* 0x000fe400097fe4ff */
[----:B------:R-:W-:Y:S02]  /*0660*/  ISETP.GE.AND P2, PT, R45, UR7, PT ;  /* 0x000000072d007c0c */ /* 0x000fe4000bf46270 */
[----:B------:R-:W-:Y:S02]  /*0670*/  IADD3.X R33, R44, UR11, RZ, P6, !PT ;  /* 0x0000000b2c217c10 */ /* 0x000fe4000b7fe4ff */
[----:B------:R-:W-:Y:S01]  /*0680*/  ISETP.GE.AND P6, PT, R39, UR7, PT ;  /* 0x0000000727007c0c */ /* 0x000fe2000bfc6270 */
[----:B0-----:R-:W-:-:S05]  /*0690*/  @!P1 IMAD.WIDE R52, R12, 0x4, R34 ;  /* 0x000000040c349825 */ /* 0x001fca00078e0222 */
[----:B------:R0:W2:Y:S03]  /*06a0*/  @!P1 LDG.E R48, desc[UR8][R52.64] ;  /* 0x0000000834309981 */ /* 0x0000a6000c1e1900 */
[----:B------:R-:W1:Y:S01]  /*06b0*/  @!P2 LDC.64 R34, c[0x0][0x220] ;  /* 0x00008800ff22ab82 */ /* 0x000e620000000a00 */
[----:B------:R-:W3:Y:S07]  /*06c0*/  @!P2 LDG.E R50, desc[UR8][R30.64] ;  /* 0x000000081e32a981 */ /* 0x000eee000c1e1900 */
[----:B------:R-:W4:Y:S01]  /*06d0*/  @!P6 LDC.64 R36, c[0x0][0x220] ;  /* 0x00008800ff24eb82 */ /* 0x000f220000000a00 */
[----:B-1----:R-:W-:-:S06]  /*06e0*/  @!P2 IMAD.WIDE R34, R45, 0x4, R34 ;  /* 0x000000042d22a825 */ /* 0x002fcc00078e0222 */
[----:B------:R-:W3:Y:S01]  /*06f0*/  @!P2 LDG.E R34, desc[UR8][R34.64] ;  /* 0x000000082222a981 */ /* 0x000ee2000c1e1900 */
[----:B----4-:R-:W-:-:S03]  /*0700*/  @!P6 IMAD.WIDE R36, R39, 0x4, R36 ;  /* 0x000000042724e825 */ /* 0x010fc600078e0224 */
[----:B------:R-:W2:Y:S04]  /*0710*/  @!P1 LDG.E R39, desc[UR8][R28.64] ;  /* 0x000000081c279981 */ /* 0x000ea8000c1e1900 */
[----:B------:R-:W4:Y:S04]  /*0720*/  @!P6 LDG.E R36, desc[UR8][R36.64] ;  /* 0x000000082424e981 */ /* 0x000f28000c1e1900 */
[----:B------:R-:W4:Y:S01]  /*0730*/  @!P6 LDG.E R35, desc[UR8][R32.64] ;  /* 0x000000082023e981 */ /* 0x000f22000c1e1900 */
[----:B------:R-:W-:-:S04]  /*0740*/  @!P5 FADD.FTZ R38, R38, R17 ;  /* 0x000000112626d221 */ /* 0x000fc80000010000 */
[----:B------:R-:W-:-:S04]  /*0750*/  @!P4 FADD.FTZ R38, R38, R41 ;  /* 0x000000292626c221 */ /* 0x000fc80000010000 */
[----:B------:R-:W-:Y:S01]  /*0760*/  @!P0 FADD.FTZ R38, R38, R43 ;  /* 0x0000002b26268221 */ /* 0x000fe20000010000 */
[----:B------:R-:W1:Y:S01]  /*0770*/  S2UR UR6, SR_CgaCtaId ;  /* 0x00000000000679c3 */ /* 0x000e620000008800 */
[----:B------:R-:W-:Y:S01]  /*0780*/  ULDC UR4, c[0x0][0x0] ;  /* 0x0000000000047ab9 */ /* 0x000fe20000000800 */
[----:B0-----:R-:W-:Y:S01]  /*0790*/  I2FP.F32.U32 R53, R0 ;  /* 0x0000000000357245 */ /* 0x001fe20000201000 */
[----:B---3--:R-:W-:Y:S01]  /*07a0*/  @!P2 FADD.FTZ R49, R34, R50 ;  /* 0x000000322231a221 */ /* 0x008fe20000010000 */
[----:B--2---:R-:W-:-:S04]  /*07b0*/  @!P1 FADD.FTZ R47, R48, R39 ;  /* 0x00000027302f9221 */ /* 0x004fc80000010000 */
[----:B------:R-:W-:Y:S01]  /*07c0*/  @!P1 FADD.FTZ R38, R38, R47 ;  /* 0x0000002f26269221 */ /* 0x000fe20000010000 */
[----:B----4-:R-:W-:-:S03]  /*07d0*/  @!P6 FADD.FTZ R51, R36, R35 ;  /* 0x000000232433e221 */ /* 0x010fc60000010000 */
        /* <DEDUP_REMOVED lines=9> */
[----:B------:R-:W-:Y:S02]  /*0870*/  LOP3.LUT P4, R35, R0, 0x1f, RZ, 0xc0, !PT ;  /* 0x0000001f00237812 */ /* 0x000fe4000788c0ff */
[----:B------:R-:W-:Y:S01]  /*0880*/  I2FP.F32.U32 R38, UR4 ;  /* 0x0000000400267c45 */ /* 0x000fe20008201000 */
[----:B------:R-:W-:Y:S01]  /*0890*/  UMOV UR4, 0x400 ;  /* 0x0000040000047882 */ /* 0x000fe20000000000 */
[----:B0-----:R-:W-:-:S05]  /*08a0*/  FADD.FTZ R36, R37, R36 ;  /* 0x0000002425247221 */ /* 0x001fca0000010000 */
[----:B------:R-:W0:Y:S01]  /*08b0*/  SHFL.BFLY PT, R39, R36, 0x1, 0x1f ;  /* 0x0c201f0024277f89 */ /* 0x000e2200000e0000 */
[----:B------:R-:W-:Y:S01]  /*08c0*/  UIADD3 UR5, UR4, 0x8, URZ ;  /* 0x0000000804057890 */ /* 0x000fe2000fffe03f */
[----:B------:R-:W-:Y:S02]  /*08d0*/  FMUL.FTZ R38, R38, 0.03125 ;  /* 0x3d00000026267820 */ /* 0x000fe40000410000 */
[----:B------:R-:W-:Y:S01]  /*08e0*/  @!P4 SHF.R.U32.HI R34, RZ, 0x3, R0 ;  /* 0x00000003ff22c819 */ /* 0x000fe20000011600 */
[----:B-1----:R-:W-:Y:S02]  /*08f0*/  ULEA UR5, UR6, UR5, 0x18 ;  /* 0x0000000506057291 */ /* 0x002fe4000f8ec03f */
[----:B------:R-:W-:Y:S02]  /*0900*/  FSETP.GT.FTZ.AND P5, PT, R38, R53, PT ;  /* 0x000000352600720b */ /* 0x000fe40003fb4000 */
[----:B------:R-:W-:Y:S01]  /*0910*/  @!P4 LOP3.LUT R34, R34, 0x1ffffffc, RZ, 0xc0, !PT ;  /* 0x1ffffffc2222c812 */ /* 0x000fe200078ec0ff */
[----:B0-----:R-:W-:-:S05]  /*0920*/  FADD.FTZ R53, R36, R39 ;  /* 0x0000002724357221 */ /* 0x001fca0000010000 */
[----:B------:R-:W-:Y:S01]  /*0930*/  @!P4 STS [R34+UR5], R53 ;  /* 0x000000352200c988 */ /* 0x000fe20008000805 */
[----:B------:R-:W-:Y:S01]  /*0940*/  IMAD.MOV.U32 R36, RZ, RZ, RZ ;  /* 0x000000ffff247224 */ /* 0x000fe200078e00ff */
[----:B------:R-:W-:Y:S01]  /*0950*/  LEA R35, R35, UR5, 0x2 ;  /* 0x0000000523237c11 */ /* 0x000fe2000f8e10ff */
        /* <DEDUP_REMOVED lines=14> */
[----:B------:R-:W-:Y:S01]  /*0a40*/  ULEA UR4, UR6, UR4, 0x18 ;  /* 0x0000000406047291 */ /* 0x000fe2000f8ec03f */
[----:B0-----:R-:W-:-:S04]  /*0a50*/  FADD.FTZ R34, R48, R53 ;  /* 0x0000003530227221 */ /* 0x001fc80000010000 */
[----:B-1----:R-:W-:-:S05]  /*0a60*/  @!P4 FMUL.FTZ R37, R34, R35 ;  /* 0x000000232225c220 */ /* 0x002fca0000410000 */
[----:B------:R-:W-:Y:S01]  /*0a70*/  @!P4 STS [UR4], R37 ;  /* 0x00000025ff00c988 */ /* 0x000fe20008000804 */
[----:B------:R-:W-:Y:S06]  /*0a80*/  BAR.SYNC.DEFER_BLOCKING 0x0 ;  /* 0x0000000000007b1d */ /* 0x000fec0000010000 */
[----:B------:R-:W0:Y:S01]  /*0a90*/  LDS R36, [UR4] ;  /* 0x00000004ff247984 */ /* 0x000e220008000800 */
[----:B------:R-:W-:Y:S02]  /*0aa0*/  ULDC UR6, c[0x0][0x0] ;  /* 0x0000000000067ab9 */ /* 0x000fe40000000800 */
[C---:B------:R-:W-:Y:S01]  /*0ab0*/  VIADD R38, R0.reuse, UR6 ;  /* 0x0000000600267c36 */ /* 0x040fe20008000000 */
[----:B------:R-:W-:-:S04]  /*0ac0*/  ISETP.GE.AND P6, PT, R0, UR7, PT ;  /* 0x0000000700007c0c */ /* 0x000fc8000bfc6270 */
[C---:B------:R-:W-:Y:S01]  /*0ad0*/  ISETP.GE.AND P5, PT, R38.reuse, UR7, PT ;  /* 0x0000000726007c0c */ /* 0x040fe2000bfa6270 */
[----:B------:R-:W-:Y:S02]  /*0ae0*/  VIADD R38, R38, UR6 ;  /* 0x0000000626267c36 */ /* 0x000fe40008000000 */
[----:B0-----:R-:W-:-:S04]  /*0af0*/  FADD.FTZ R34, R13, -R36 ;  /* 0x800000240d227221 */ /* 0x001fc80000010000 */
[----:B------:R-:W-:Y:S01]  /*0b00*/  FFMA.FTZ R34, R34, R34, RZ ;  /* 0x0000002222227223 */ /* 0x000fe200000100ff */
[----:B------:R-:W-:-:S04]  /*0b10*/  FADD.FTZ R35, R15, -R36 ;  /* 0x800000240f237221 */ /* 0x000fc80000010000 */
[----:B------:R-:W-:Y:S02]  /*0b20*/  FSEL R34, R34, RZ, !P6 ;  /* 0x000000ff22227208 */ /* 0x000fe40007000000 */
[C---:B------:R-:W-:Y:S01]  /*0b30*/  ISETP.GE.AND P6, PT, R38.reuse, UR7, PT ;  /* 0x0000000726007c0c */ /* 0x040fe2000bfc6270 */
[----:B------:R-:W-:Y:S02]  /*0b40*/  VIADD R38, R38, UR6 ;  /* 0x0000000626267c36 */ /* 0x000fe40008000000 */
[----:B------:R-:W-:-:S03]  /*0b50*/  @!P5 FFMA.FTZ R34, R35, R35, R34 ;  /* 0x000000232322d223 */ /* 0x000fc60000010022 */
[C---:B------:R-:W-:Y:S01]  /*0b60*/  ISETP.GE.AND P5, PT, R38.reuse, UR7, PT ;  /* 0x0000000726007c0c */ /* 0x040fe2000bfa6270 */
[----:B------:R-:W-:Y:S01]  /*0b70*/  FADD.FTZ R35, R17, -R36 ;  /* 0x8000002411237221 */ /* 0x000fe20000010000 */
[----:B------:R-:W-:-:S05]  /*0b80*/  VIADD R38, R38, UR6 ;  /* 0x0000000626267c36 */ /* 0x000fca0008000000 */
[----:B------:R-:W-:Y:S01]  /*0b90*/  @!P6 FFMA.FTZ R34, R35, R35, R34 ;  /* 0x000000232322e223 */ /* 0x000fe20000010022 */
[C---:B------:R-:W-:Y:S01]  /*0ba0*/  ISETP.GE.AND P6, PT, R38.reuse, UR7, PT ;  /* 0x0000000726007c0c */ /* 0x040fe2000bfc6270 */
[----:B------:R-:W-:Y:S01]  /*0bb0*/  FADD.FTZ R35, R41, -R36 ;  /* 0x8000002429237221 */ /* 0x000fe20000010000 */
[----:B------:R-:W-:-:S03]  /*0bc0*/  VIADD R38, R38, UR6 ;  /* 0x0000000626267c36 */ /* 0x000fc60008000000 */
[----:B------:R-:W-:Y:S02]  /*0bd0*/  @!P5 FFMA.FTZ R34, R35, R35, R34 ;  /* 0x000000232322d223 */ /* 0x000fe40000010022 */
[----:B------:R-:W-:Y:S01]  /*0be0*/  ISETP.GE.AND P5, PT, R38, UR7, PT ;  /* 0x0000000726007c0c */ /* 0x000fe2000bfa6270 */
[----:B------:R-:W-:Y:S01]  /*0bf0*/  FADD.FTZ R35, R43, -R36 ;  /* 0x800000242b237221 */ /* 0x000fe20000010000 */
[----:B------:R-:W-:-:S04]  /*0c00*/  VIADD R37, R45, UR6 ;  /* 0x000000062d257c36 */ /* 0x000fc80008000000 */
[----:B------:R-:W-:Y:S01]  /*0c10*/  @!P6 FFMA.FTZ R34, R35, R35, R34 ;  /* 0x000000232322e223 */ /* 0x000fe20000010022 */
[----:B------:R-:W-:Y:S01]  /*0c20*/  FADD.FTZ R35, R47, -R36 ;  /* 0x800000242f237221 */ /* 0x000fe20000010000 */
[----:B------:R-:W-:-:S05]  /*0c30*/  ISETP.GE.AND P6, PT, R45, UR7, PT ;  /* 0x000000072d007c0c */ /* 0x000fca000bfc6270 */
[----:B------:R-:W-:Y:S01]  /*0c40*/  @!P5 FFMA.FTZ R34, R35, R35, R34 ;  /* 0x000000232322d223 */ /* 0x000fe20000010022 */
[----:B------:R-:W-:Y:S01]  /*0c50*/  ISETP.GE.AND P5, PT, R37, UR7, PT ;  /* 0x0000000725007c0c */ /* 0x000fe2000bfa6270 */
[--C-:B------:R-:W-:Y:S01]  /*0c60*/  FADD.FTZ R35, R49, -R36.reuse ;  /* 0x8000002431237221 */ /* 0x100fe20000010000 */
[----:B------:R-:W-:-:S05]  /*0c70*/  FADD.FTZ R37, R51, -R36 ;  /* 0x8000002433257221 */ /* 0x000fca0000010000 */
[----:B------:R-:W-:-:S06]  /*0c80*/  @!P6 FFMA.FTZ R34, R35, R35, R34 ;  /* 0x000000232322e223 */ /* 0x000fcc0000010022 */
        /* <DEDUP_REMOVED lines=9> */
[----:B------:R-:W-:Y:S02]  /*0d20*/  ULDC UR6, c[0x0][0x0] ;  /* 0x0000000000067ab9 */ /* 0x000fe40000000800 */
[----:B------:R-:W-:Y:S01]  /*0d30*/  I2FP.F32.U32 R48, UR6 ;  /* 0x0000000600307c45 */ /* 0x000fe20008201000 */
[----:B0-----:R-:W-:-:S05]  /*0d40*/  FADD.FTZ R38, R37, R38 ;  /* 0x0000002625267221 */ /* 0x001fca0000010000 */
[----:B------:R-:W0:Y:S01]  /*0d50*/  SHFL.BFLY PT, R39, R38, 0x1, 0x1f ;  /* 0x0c201f0026277f89 */ /* 0x000e2200000e0000 */
[----:B------:R-:W-:Y:S01]  /*0d60*/  FMUL.FTZ R48, R48, 0.03125 ;  /* 0x3d00000030307820 */ /* 0x000fe20000410000 */
[----:B------:R-:W-:Y:S02]  /*0d70*/  I2FP.F32.U32 R53, R0 ;  /* 0x0000000000357245 */ /* 0x000fe40000201000 */
[----:B------:R-:W-:Y:S02]  /*0d80*/  @!P5 SHF.R.U32.HI R35, RZ, 0x3, R0 ;  /* 0x00000003ff23d819 */ /* 0x000fe40000011600 */
[----:B------:R-:W-:Y:S02]  /*0d90*/  FSETP.GT.FTZ.AND P6, PT, R48, R53, PT ;  /* 0x000000353000720b */ /* 0x000fe40003fd4000 */
[----:B------:R-:W-:Y:S01]  /*0da0*/  @!P5 LOP3.LUT R48, R35, 0x1ffffffc, RZ, 0xc0, !PT ;  /* 0x1ffffffc2330d812 */ /* 0x000fe200078ec0ff */
[----:B0-----:R-:W-:-:S05]  /*0db0*/  FADD.FTZ R39, R38, R39 ;  /* 0x0000002726277221 */ /* 0x001fca0000010000 */
[----:B------:R0:W-:Y:S05]  /*0dc0*/  @!P5 STS [R48+UR5], R39 ;  /* 0x000000273000d988 */ /* 0x0001ea0008000805 */
[----:B------:R-:W-:-:S04]  /*0dd0*/  @P6 LOP3.LUT R34, R0, 0x1f, RZ, 0xc0, !PT ;  /* 0x0000001f00226812 */ /* 0x000fc800078ec0ff */
[----:B------:R-:W-:Y:S01]  /*0de0*/  @P6 LEA R35, R34, UR5, 0x2 ;  /* 0x0000000522236c11 */ /* 0x000fe2000f8e10ff */
[----:B------:R-:W-:Y:S01]  /*0df0*/  IMAD.MOV.U32 R34, RZ, RZ, RZ ;  /* 0x000000ffff227224 */ /* 0x000fe200078e00ff */
[----:B------:R-:W-:Y:S01]  /*0e00*/  BAR.SYNC.DEFER_BLOCKING 0x0 ;  /* 0x0000000000007b1d */ /* 0x000fe20000010000 */
[----:B------:R-:W-:-:S07]  /*0e10*/  @!P4 I2FP.F32.S32 R50, UR7 ;  /* 0x000000070032cc45 */ /* 0x000fce0008201400 */
[----:B0-----:R-:W0:Y:S01]  /*0e20*/  @!P4 LDC R48, c[0x0][0x238] ;  /* 0x00008e00ff30cb82 */ /* 0x001e220000000800 */
        /* <DEDUP_REMOVED lines=8> */
[----:B------:R-:W0:Y:S01]  /*0eb0*/  @!P4 MUFU.RCP R50, R50 ;  /* 0x000000320032c308 */ /* 0x000e220000001000 */
[----:B-1----:R-:W-:-:S05]  /*0ec0*/  FADD.FTZ R38, R53, R38 ;  /* 0x0000002635267221 */ /* 0x002fca0000010000 */
[----:B------:R-:W1:Y:S02]  /*0ed0*/  SHFL.BFLY PT, R39, R38, 0x1, 0x1f ;  /* 0x0c201f0026277f89 */ /* 0x000e6400000e0000 */
[----:B-1----:R-:W-:-:S04]  /*0ee0*/  FADD.FTZ R39, R38, R39 ;  /* 0x0000002726277221 */ /* 0x002fc80000010000 */
[----:B0-----:R-:W-:-:S06]  /*0ef0*/  @!P4 FFMA.FTZ R37, R39, R50, R48 ;  /* 0x000000322725c223 */ /* 0x001fcc0000010030 */
[----:B------:R-:W0:Y:S02]  /*0f00*/  @!P4 MUFU.RSQ R37, R37 ;  /* 0x000000250025c308 */ /* 0x000e240000001400 */
[----:B0-----:R0:W-:Y:S01]  /*0f10*/  @!P4 STS [UR4+0x4], R37 ;  /* 0x00000425ff00c988 */ /* 0x0011e20008000804 */
[----:B------:R-:W-:Y:S06]  /*0f20*/  BAR.SYNC.DEFER_BLOCKING 0x0 ;  /* 0x0000000000007b1d */ /* 0x000fec0000010000 */
[----:B------:R-:W-:Y:S01]  /*0f30*/  BSSY B0, `(.L_x_528) ;  /* 0x0000017000007945 */ /* 0x000fe20003800000 */
[----:B------:R-:W1:Y:S03]  /*0f40*/  LDS.64 R34, [UR4] ;  /* 0x00000004ff227984 */ /* 0x000e660008000a00 */
[----:B------:R-:W-:Y:S05]  /*0f50*/  @P3 BRA `(.L_x_529) ;  /* 0x0000000000503947 */ /* 0x000fea0003800000 */
[C---:B------:R-:W-:Y:S01]  /*0f60*/  IMAD.SHL.U32 R38, R0.reuse, 0x4, RZ ;  /* 0x0000000400267824 */ /* 0x040fe200078e00ff */
[----:B------:R-:W-:Y:S01]  /*0f70*/  SHF.R.S32.HI R39, RZ, 0x1f, R0 ;  /* 0x0000001fff277819 */ /* 0x000fe20000011400 */
[----:B------:R-:W-:Y:S01]  /*0f80*/  ULDC.64 UR4, c[0x0][0x228] ;  /* 0x00008a0000047ab9 */ /* 0x000fe20000000a00 */
[----:B------:R-:W-:Y:S02]  /*0f90*/  ULDC.64 UR10, c[0x0][0x230] ;  /* 0x00008c00000a7ab9 */ /* 0x000fe40000000a00 */
[----:B------:R-:W-:Y:S02]  /*0fa0*/  SHF.L.U64.HI R39, R0, 0x2, R39 ;  /* 0x0000000200277819 */ /* 0x000fe40000010227 */
[----:B------:R-:W-:-:S04]  /*0fb0*/  IADD3 R36, P3, R38, UR4, RZ ;  /* 0x0000000426247c10 */ /* 0x000fc8000ff7e0ff */
[----:B0-----:R-:W-:Y:S01]  /*0fc0*/  IADD3.X R37, R39, UR5, RZ, P3, !PT ;  /* 0x0000000527257c10 */ /* 0x001fe20009ffe4ff */
[----:B------:R-:W-:Y:S01]  /*0fd0*/  ULDC.64 UR4, c[0x0][0x218] ;  /* 0x0000860000047ab9 */ /* 0x000fe20000000a00 */
[----:B------:R-:W-:-:S03]  /*0fe0*/  IADD3 R38, P3, R38, UR10, RZ ;  /* 0x0000000a26267c10 */ /* 0x000fc6000ff7e0ff */
[----:B------:R-:W2:Y:S01]  /*0ff0*/  LDG.E R36, desc[UR8][R36.64] ;  /* 0x0000000824247981 */ /* 0x000ea2000c1e1900 */
[----:B------:R-:W-:Y:S02]  /*1000*/  IADD3.X R39, R39, UR11, RZ, P3, !PT ;  /* 0x0000000b27277c10 */ /* 0x000fe40009ffe4ff */
[----:B------:R-:W-:-:S03]  /*1010*/  IADD3 R52, P3, R3, UR4, RZ ;  /* 0x0000000403347c10 */ /* 0x000fc6000ff7e0ff */
[----:B------:R-:W2:Y:S01]  /*1020*/  LDG.E R38, desc[UR8][R38.64] ;  /* 0x0000000826267981 */ /* 0x000ea2000c1e1900 */
[----:B------:R-:W-:-:S05]  /*1030*/  IADD3.X R53, R2, UR5, RZ, P3, !PT ;  /* 0x0000000502357c10 */ /* 0x000fca0009ffe4ff */
[----:B------:R-:W3:Y:S01]  /*1040*/  LDG.E R52, desc[UR8][R52.64] ;  /* 0x0000000834347981 */ /* 0x000ee2000c1e1900 */
[----:B-1----:R-:W-:-:S04]  /*1050*/  FADD.FTZ R2, R13, -R34 ;  /* 0x800000220d027221 */ /* 0x002fc80000010000 */
[----:B------:R-:W-:-:S04]  /*1060*/  FMUL.FTZ R3, R2, R35 ;  /* 0x0000002302037220 */ /* 0x000fc80000410000 */
[----:B--2---:R-:W-:-:S04]  /*1070*/  FFMA.FTZ R3, R3, R36, R38 ;  /* 0x0000002403037223 */ /* 0x004fc80000010026 */
[----:B---3--:R-:W-:-:S05]  /*1080*/  FADD.FTZ R3, R3, R52 ;  /* 0x0000003403037221 */ /* 0x008fca0000010000 */
[----:B------:R2:W-:Y:S02]  /*1090*/  STG.E desc[UR8][R26.64], R3 ;  /* 0x000000031a007986 */ /* 0x0005e4000c101908 */
.L_x_529:
[----:B------:R-:W-:Y:S05]  /*10a0*/  BSYNC B0 ;  /* 0x0000000000007941 */ /* 0x000fea0003800000 */
.L_x_528:
        /* <DEDUP_REMOVED lines=10> */
[C---:B------:R-:W-:Y:S01]  /*1150*/  IMAD.SHL.U32 R13, R2.reuse, 0x4, RZ ;  /* 0x00000004020d7824 */ /* 0x040fe200078e00ff */
[----:B--2---:R-:W-:Y:S02]  /*1160*/  SHF.R.S32.HI R3, RZ, 0x1f, R2 ;  /* 0x0000001fff037819 */ /* 0x004fe40000011402 */
[----:B------:R-:W-:Y:S02]  /*1170*/  IADD3 R36, P5, R5, UR12, RZ ;  /* 0x0000000c05247c10 */ /* 0x000fe4000ffbe0ff */
[----:B------:R-:W-:-:S02]  /*1180*/  SHF.L.U64.HI R3, R2, 0x2, R3 ;  /* 0x0000000202037819 */ /* 0x000fc40000010203 */
[C---:B------:R-:W-:Y:S02]  /*1190*/  IADD3 R26, P3, R13.reuse, UR4, RZ ;  /* 0x000000040d1a7c10 */ /* 0x040fe4000ff7e0ff */
[----:B------:R-:W-:Y:S02]  /*11a0*/  IADD3 R2, P4, R13, UR10, RZ ;  /* 0x0000000a0d027c10 */ /* 0x000fe4000ff9e0ff */
[C---:B------:R-:W-:Y:S02]  /*11b0*/  IADD3.X R27, R3.reuse, UR5, RZ, P3, !PT ;  /* 0x00000005031b7c10 */ /* 0x040fe40009ffe4ff */
[----:B------:R-:W-:Y:S02]  /*11c0*/  IADD3.X R3, R3, UR11, RZ, P4, !PT ;  /* 0x0000000b03037c10 */ /* 0x000fe4000a7fe4ff */
[----:B0-----:R-:W-:Y:S02]  /*11d0*/  IADD3.X R37, R4, UR13, RZ, P5, !PT ;  /* 0x0000000d04257c10 */ /* 0x001fe4000affe4ff */
[----:B------:R-:W2:Y:S04]  /*11e0*/  LDG.E R27, desc[UR8][R26.64] ;  /* 0x000000081a1b7981 */ /* 0x000ea8000c1e1900 */
[----:B------:R-:W2:Y:S04]  /*11f0*/  LDG.E R3, desc[UR8][R2.64] ;  /* 0x0000000802037981 */ /* 0x000ea8000c1e1900 */
[----:B------:R-:W3:Y:S01]  /*1200*/  LDG.E R37, desc[UR8][R36.64] ;  /* 0x0000000824257981 */ /* 0x000ee2000c1e1900 */
[----:B-1----:R-:W-:-:S04]  /*1210*/  FADD.FTZ R4, R15, -R34 ;  /* 0x800000220f047221 */ /* 0x002fc80000010000 */
[----:B------:R-:W-:-:S04]  /*1220*/  FMUL.FTZ R4, R4, R35 ;  /* 0x0000002304047220 */ /* 0x000fc80000410000 */
[----:B--2---:R-:W-:-:S04]  /*1230*/  FFMA.FTZ R4, R4, R27, R3 ;  /* 0x0000001b04047223 */ /* 0x004fc80000010003 */
[----:B---3--:R-:W-:-:S05]  /*1240*/  FADD.FTZ R5, R4, R37 ;  /* 0x0000002504057221 */ /* 0x008fca0000010000 */
[----:B------:R3:W-:Y:S02]  /*1250*/  STG.E desc[UR8][R24.64], R5 ;  /* 0x0000000518007986 */ /* 0x0007e4000c101908 */
.L_x_531:
[----:B------:R-:W-:Y:S05]  /*1260*/  BSYNC B0 ;  /* 0x0000000000007941 */ /* 0x000fea0003800000 */
.L_x_530:
[----:B--2---:R-:W2:Y:S01]  /*1270*/  LDC R3, c[0x0][RZ] ;  /* 0x00000000ff037b82 */ /* 0x004ea20000000800 */
[----:B------:R-:W-:Y:S01]  /*1280*/  BSSY B0, `(.L_x_532) ;  /* 0x000001a000007945 */ /* 0x000fe20003800000 */
[----:B--2---:R-:W-:-:S04]  /*1290*/  IADD3 R2, R3, R3, R0 ;  /* 0x0000000303027210 */ /* 0x004fc80007ffe000 */
[----:B------:R-:W-:-:S13]  /*12a0*/  ISETP.GE.AND P3, PT, R2, UR7, PT ;  /* 0x0000000702007c0c */ /* 0x000fda000bf66270 */
[----:B------:R-:W-:Y:S05]  /*12b0*/  @P3 BRA `(.L_x_533) ;  /* 0x0000000000583947 */ /* 0x000fea0003800000 */
[----:B------:R-:W2:Y:S01]  /*12c0*/  LDC R3, c[0x0][RZ] ;  /* 0x00000000ff037b82 */ /* 0x000ea20000000800 */
[----:B------:R-:W-:Y:S01]  /*12d0*/  ULDC.64 UR4, c[0x0][0x228] ;  /* 0x00008a0000047ab9 */ /* 0x000fe20000000a00 */
[----:B------:R-:W-:Y:S01]  /*12e0*/  ULDC.64 UR10, c[0x0][0x230] ;  /* 0x00008c00000a7ab9 */ /* 0x000fe20000000a00 */
[----:B------:R-:W-:Y:S02]  /*12f0*/  ULDC.64 UR12, c[0x0][0x218] ;  /* 0x00008600000c7ab9 */ /* 0x000fe40000000a00 */
[----:B---3--:R-:W-:-:S04]  /*1300*/  IADD3 R24, P5, R7, UR12, RZ ;  /* 0x0000000c07187c10 */ /* 0x008fc8000ffbe0ff */
[----:B------:R-:W-:-:S06]  /*1310*/  IADD3.X R25, R6, UR13, RZ, P5, !PT ;  /* 0x0000000d06197c10 */ /* 0x000fcc000affe4ff */
[----:B------:R-:W3:Y:S01]  /*1320*/  LDG.E R25, desc[UR8][R24.64] ;  /* 0x0000000818197981 */ /* 0x000ee2000c1e1900 */
[----:B--2---:R-:W-:-:S04]  /*1330*/  IADD3 R2, R3, R3, R0 ;  /* 0x0000000303027210 */ /* 0x004fc80007ffe000 */
[----:B------:R-:W-:Y:S01]  /*1340*/  SHF.R.S32.HI R3, RZ, 0x1f, R2 ;  /* 0x0000001fff037819 */ /* 0x000fe20000011402 */
[----:B------:R-:W-:-:S03]  /*1350*/  IMAD.SHL.U32 R5, R2, 0x4, RZ ;  /* 0x0000000402057824 */ /* 0x000fc600078e00ff */
[----:B------:R-:W-:Y:S02]  /*1360*/  SHF.L.U64.HI R3, R2, 0x2, R3 ;  /* 0x0000000202037819 */ /* 0x000fe40000010203 */
[C---:B------:R-:W-:Y:S02]  /*1370*/  IADD3 R4, P3, R5.reuse, UR4, RZ ;  /* 0x0000000405047c10 */ /* 0x040fe4000ff7e0ff */
[----:B------:R-:W-:Y:S02]  /*1380*/  IADD3 R2, P4, R5, UR10, RZ ;  /* 0x0000000a05027c10 */ /* 0x000fe4000ff9e0ff */
[C---:B------:R-:W-:Y:S02]  /*1390*/  IADD3.X R5, R3.reuse, UR5, RZ, P3, !PT ;  /* 0x0000000503057c10 */ /* 0x040fe40009ffe4ff */
[----:B------:R-:W-:-:S04]  /*13a0*/  IADD3.X R3, R3, UR11, RZ, P4, !PT ;  /* 0x0000000b03037c10 */ /* 0x000fc8000a7fe4ff */
[----:B------:R-:W2:Y:S04]  /*13b0*/  LDG.E R5, desc[UR8][R4.64] ;  /* 0x0000000804057981 */ /* 0x000ea8000c1e1900 */
[----:B------:R-:W2:Y:S01]  /*13c0*/  LDG.E R3, desc[UR8][R2.64] ;  /* 0x0000000802037981 */ /* 0x000ea2000c1e1900 */
[----:B-1----:R-:W-:-:S04]  /*13d0*/  FADD.FTZ R6, R17, -R34 ;  /* 0x8000002211067221 */ /* 0x002fc80000010000 */
[----:B------:R-:W-:-:S04]  /*13e0*/  FMUL.FTZ R6, R6, R35 ;  /* 0x0000002306067220 */ /* 0x000fc80000410000 */
[----:B--2---:R-:W-:-:S04]  /*13f0*/  FFMA.FTZ R6, R6, R5, R3 ;  /* 0x0000000506067223 */ /* 0x004fc80000010003 */
[----:B---3--:R-:W-:-:S05]  /*1400*/  FADD.FTZ R7, R6, R25 ;  /* 0x0000001906077221 */ /* 0x008fca0000010000 */
[----:B------:R2:W-:Y:S02]  /*1410*/  STG.E desc[UR8][R22.64], R7 ;  /* 0x0000000716007986 */ /* 0x0005e4000c101908 */
.L_x_533:
[----:B------:R-:W-:Y:S05]  /*1420*/  BSYNC B0 ;  /* 0x0000000000007941 */ /* 0x000fea0003800000 */
.L_x_532:
[----:B------:R-:W4:Y:S01]  /*1430*/  LDC R3, c[0x0][RZ] ;  /* 0x00000000ff037b82 */ /* 0x000f220000000800 */
[----:B------:R-:W-:Y:S01]  /*1440*/  BSSY B0, `(.L_x_534) ;  /* 0x000001c000007945 */ /* 0x000fe20003800000 */
[----:B----4-:R-:W-:-:S05]  /*1450*/  IADD3 R2, R3, R3, R0 ;  /* 0x0000000303027210 */ /* 0x010fca0007ffe000 */
[----:B------:R-:W-:-:S05]  /*1460*/  IMAD.IADD R2, R2, 0x1, R3 ;  /* 0x0000000102027824 */ /* 0x000fca00078e0203 */
[----:B------:R-:W-:-:S13]  /*1470*/  ISETP.GE.AND P3, PT, R2, UR7, PT ;  /* 0x0000000702007c0c */ /* 0x000fda000bf66270 */
[----:B------:R-:W-:Y:S05]  /*1480*/  @P3 BRA `(.L_x_535) ;  /* 0x00000000005c3947 */ /* 0x000fea0003800000 */
[----:B------:R-:W4:Y:S01]  /*1490*/  LDC R3, c[0x0][RZ] ;  /* 0x00000000ff037b82 */ /* 0x000f220000000800 */
[----:B------:R-:W-:Y:S01]  /*14a0*/  ULDC.64 UR4, c[0x0][0x228] ;  /* 0x00008a0000047ab9 */ /* 0x000fe20000000a00 */
[----:B------:R-:W-:Y:S01]  /*14b0*/  ULDC.64 UR10, c[0x0][0x230] ;  /* 0x00008c00000a7ab9 */ /* 0x000fe20000000a00 */
[----:B------:R-:W-:Y:S02]  /*14c0*/  ULDC.64 UR12, c[0x0][0x218] ;  /* 0x00008600000c7ab9 */ /* 0x000fe40000000a00 */
[----:B------:R-:W-:-:S04]  /*14d0*/  IADD3 R6, P5, R9, UR12, RZ ;  /* 0x0000000c09067c10 */ /* 0x000fc8000ffbe0ff */
[----:B--2---:R-:W-:-:S06]  /*14e0*/  IADD3.X R7, R8, UR13, RZ, P5, !PT ;  /* 0x0000000d08077c10 */ /* 0x004fcc000affe4ff */
[----:B------:R-:W2:Y:S01]  /*14f0*/  LDG.E R7, desc[UR8][R6.64] ;  /* 0x0000000806077981 */ /* 0x000ea2000c1e1900 */
[----:B----4-:R-:W-:-:S05]  /*1500*/  IADD3 R2, R3, R3, R0 ;  /* 0x0000000303027210 */ /* 0x010fca0007ffe000 */
[----:B------:R-:W-:-:S04]  /*1510*/  IMAD.IADD R2, R2, 0x1, R3 ;  /* 0x0000000102027824 */ /* 0x000fc800078e0203 */
[----:B---3--:R-:W-:Y:S01]  /*1520*/  IMAD.SHL.U32 R5, R2, 0x4, RZ ;  /* 0x0000000402057824 */ /* 0x008fe200078e00ff */
[----:B------:R-:W-:-:S04]  /*1530*/  SHF.R.S32.HI R3, RZ, 0x1f, R2 ;  /* 0x0000001fff037819 */ /* 0x000fc80000011402 */
[----:B------:R-:W-:Y:S02]  /*1540*/  SHF.L.U64.HI R3, R2, 0x2, R3 ;  /* 0x0000000202037819 */ /* 0x000fe40000010203 */
[C---:B------:R-:W-:Y:S02]  /*1550*/  IADD3 R4, P3, R5.reuse, UR4, RZ ;  /* 0x0000000405047c10 */ /* 0x040fe4000ff7e0ff */
[----:B------:R-:W-:Y:S02]  /*1560*/  IADD3 R2, P4, R5, UR10, RZ ;  /* 0x0000000a05027c10 */ /* 0x000fe4000ff9e0ff */
[C---:B------:R-:W-:Y:S02]  /*1570*/  IADD3.X R5, R3.reuse, UR5, RZ, P3, !PT ;  /* 0x0000000503057c10 */ /* 0x040fe40009ffe4ff */
[----:B------:R-:W-:-:S04]  /*1580*/  IADD3.X R3, R3, UR11, RZ, P4, !PT ;  /* 0x0000000b03037c10 */ /* 0x000fc8000a7fe4ff */
[----:B------:R-:W3:Y:S04]  /*1590*/  LDG.E R5, desc[UR8][R4.64] ;  /* 0x0000000804057981 */ /* 0x000ee8000c1e1900 */
[----:B------:R-:W3:Y:S01]  /*15a0*/  LDG.E R3, desc[UR8][R2.64] ;  /* 0x0000000802037981 */ /* 0x000ee2000c1e1900 */
[----:B-1----:R-:W-:-:S04]  /*15b0*/  FADD.FTZ R8, R41, -R34 ;  /* 0x8000002229087221 */ /* 0x002fc80000010000 */
[----:B------:R-:W-:-:S04]  /*15c0*/  FMUL.FTZ R8, R8, R35 ;  /* 0x0000002308087220 */ /* 0x000fc80000410000 */
[----:B---3--:R-:W-:-:S04]  /*15d0*/  FFMA.FTZ R8, R8, R5, R3 ;  /* 0x0000000508087223 */ /* 0x008fc80000010003 */
[----:B--2---:R-:W-:-:S05]  /*15e0*/  FADD.FTZ R9, R8, R7 ;  /* 0x0000000708097221 */ /* 0x004fca0000010000 */
[----:B------:R4:W-:Y:S02]  /*15f0*/  STG.E desc[UR8][R20.64], R9 ;  /* 0x0000000914007986 */ /* 0x0009e4000c101908 */
.L_x_535:
[----:B------:R-:W-:Y:S05]  /*1600*/  BSYNC B0 ;  /* 0x0000000000007941 */ /* 0x000fea0003800000 */
.L_x_534:
[----:B------:R-:W-:Y:S04]  /*1610*/  BSSY B0, `(.L_x_536) ;  /* 0x0000019000007945 */ /* 0x000fe80003800000 */
[----:B------:R-:W-:Y:S05]  /*1620*/  @P0 BRA `(.L_x_537) ;  /* 0x00000000005c0947 */ /* 0x000fea0003800000 */
[----:B------:R-:W5:Y:S01]  /*1630*/  LDC R3, c[0x0][RZ] ;  /* 0x00000000ff037b82 */ /* 0x000f620000000800 */
[----:B------:R-:W-:Y:S01]  /*1640*/  ULDC.64 UR4, c[0x0][0x228] ;  /* 0x00008a0000047ab9 */ /* 0x000fe20000000a00 */
[----:B------:R-:W-:Y:S01]  /*1650*/  ULDC.64 UR10, c[0x0][0x230] ;  /* 0x00008c00000a7ab9 */ /* 0x000fe20000000a00 */
[----:B------:R-:W-:Y:S02]  /*1660*/  ULDC.64 UR12, c[0x0][0x218] ;  /* 0x00008600000c7ab9 */ /* 0x000fe40000000a00 */
[----:B------:R-:W-:-:S04]  /*1670*/  IADD3 R6, P4, R11, UR12, RZ ;  /* 0x0000000c0b067c10 */ /* 0x000fc8000ff9e0ff */
[----:B--2---:R-:W-:-:S06]  /*1680*/  IADD3.X R7, R10, UR13, RZ, P4, !PT ;  /* 0x0000000d0a077c10 */ /* 0x004fcc000a7fe4ff */
[----:B------:R-:W4:Y:S01]  /*1690*/  LDG.E R7, desc[UR8][R6.64] ;  /* 0x0000000806077981 */ /* 0x000f22000c1e1900 */
        /* <DEDUP_REMOVED lines=8> */
[----:B---3--:R-:W-:-:S04]  /*1720*/  IADD3.X R5, R0, UR11, RZ, P3, !PT ;  /* 0x0000000b00057c10 */ /* 0x008fc80009ffe4ff */
[----:B------:R-:W2:Y:S04]  /*1730*/  LDG.E R3, desc[UR8][R2.64] ;  /* 0x0000000802037981 */ /* 0x000ea8000c1e1900 */
[----:B------:R-:W2:Y:S01]  /*1740*/  LDG.E R5, desc[UR8][R4.64] ;  /* 0x0000000804057981 */ /* 0x000ea2000c1e1900 */
[----:B-1----:R-:W-:-:S04]  /*1750*/  FADD.FTZ R0, R43, -R34 ;  /* 0x800000222b007221 */ /* 0x002fc80000010000 */
[----:B------:R-:W-:-:S04]  /*1760*/  FMUL.FTZ R0, R0, R35 ;  /* 0x0000002300007220 */ /* 0x000fc80000410000 */
[----:B--2---:R-:W-:-:S04]  /*1770*/  FFMA.FTZ R0, R0, R3, R5 ;  /* 0x0000000300007223 */ /* 0x004fc80000010005 */
[----:B----4-:R-:W-:-:S05]  /*1780*/  FADD.FTZ R9, R0, R7 ;  /* 0x0000000700097221 */ /* 0x010fca0000010000 */
[----:B------:R1:W-:Y:S02]  /*1790*/  STG.E desc[UR8][R18.64], R9 ;  /* 0x0000000912007986 */ /* 0x0003e4000c101908 */
.L_x_537:
[----:B------:R-:W-:Y:S05]  /*17a0*/  BSYNC B0 ;  /* 0x0000000000007941 */ /* 0x000fea0003800000 */
.L_x_536:
        /* <DEDUP_REMOVED lines=12> */
[----:B---3--:R-:W-:Y:S02]  /*1870*/  IADD3.X R5, R12, UR11, RZ, P1, !PT ;  /* 0x0000000b0c057c10 */ /* 0x008fe40008ffe4ff */
[----:B------:R-:W-:Y:S02]  /*1880*/  IADD3.X R17, R14, UR13, RZ, P3, !PT ;  /* 0x0000000d0e117c10 */ /* 0x000fe40009ffe4ff */
[----:B------:R-:W3:Y:S04]  /*1890*/  LDG.E R3, desc[UR8][R2.64] ;  /* 0x0000000802037981 */ /* 0x000ee8000c1e1900 */
[----:B------:R-:W3:Y:S04]  /*18a0*/  LDG.E R5, desc[UR8][R4.64] ;  /* 0x0000000804057981 */ /* 0x000ee8000c1e1900 */
[----:B------:R-:W2:Y:S01]  /*18b0*/  LDG.E R17, desc[UR8][R16.64] ;  /* 0x0000000810117981 */ /* 0x000ea2000c1e1900 */
[----:B-1----:R-:W-:-:S04]  /*18c0*/  FADD.FTZ R0, R47, -R34 ;  /* 0x800000222f007221 */ /* 0x002fc80000010000 */
[----:B------:R-:W-:-:S04]  /*18d0*/  FMUL.FTZ R0, R0, R35 ;  /* 0x0000002300007220 */ /* 0x000fc80000410000 */
[----:B---3--:R-:W-:-:S04]  /*18e0*/  FFMA.FTZ R0, R0, R3, R5 ;  /* 0x0000000300007223 */ /* 0x008fc80000010005 */
[----:B--2---:R-:W-:-:S05]  /*18f0*/  FADD.FTZ R7, R0, R17 ;  /* 0x0000001100077221 */ /* 0x004fca0000010000 */
[----:B------:R1:W-:Y:S02]  /*1900*/  STG.E desc[UR8][R28.64], R7 ;  /* 0x000000071c007986 */ /* 0x0003e4000c101908 */
.L_x_539:
[----:B------:R-:W-:Y:S05]  /*1910*/  BSYNC B0 ;  /* 0x0000000000007941 */ /* 0x000fea0003800000 */
.L_x_538:
        /* <DEDUP_REMOVED lines=22> */
.L_x_541:
[----:B------:R-:W-:Y:S05]  /*1a80*/  BSYNC B0 ;  /* 0x0000000000007941 */ /* 0x000fea0003800000 */
.L_x_540:
[----:B------:R-:W-:Y:S02]  /*1a90*/  ULDC UR4, c[0x0][0x0] ;  /* 0x0000000000047ab9 */ /* 0x000fe40000000800 */
[----:B------:R-:W-:-:S05]  /*1aa0*/  VIADD R0, R45, UR4 ;  /* 0x000000042d007c36 */ /* 0x000fca0008000000 */
[----:B------:R-:W-:-:S13]  /*1ab0*/  ISETP.GE.AND P0, PT, R0, UR7, PT ;  /* 0x0000000700007c0c */ /* 0x000fda000bf06270 */
[----:B------:R-:W-:Y:S05]  /*1ac0*/  @P0 EXIT ;  /* 0x000000000000094d */ /* 0x000fea0003800000 */
        /* <DEDUP_REMOVED lines=21> */
[----:B------:R-:W-:Y:S01]  /*1c20*/  STG.E desc[UR8][R32.64], R7 ;  /* 0x0000000720007986 */ /* 0x000fe2000c101908 */
[----:B------:R-:W-:Y:S05]  /*1c30*/  EXIT ;  /* 0x000000000000794d */ /* 0x000fea0003800000 */
.L_x_542:
        /* <DEDUP_REMOVED lines=12> */
.L_x_2737:


//--------------------- .text._ZN17fastertransformer26add_bias_layernorm_add_resI6__halfLi8EEEvPT_PKS2_S5_S5_S5_fi --------------------------
	.section	.text._ZN17fastertransformer26add_bias_layernorm_add_resI6__halfLi8EEEvPT_PKS2_S5_S5_S5_fi,"ax",@progbits
	.align	128
        .global         _ZN17fastertransformer26add_bias_layernorm_add_resI6__halfLi8EEEvPT_PKS2_S5_S5_S5_fi
        .type           _ZN17fastertransformer26add_bias_layernorm_add_resI6__halfLi8EEEvPT_PKS2_S5_S5_S5_fi,@function
        .size           _ZN17fastertransformer26add_bias_layernorm_add_resI6__halfLi8EEEvPT_PKS2_S5_S5_S5_fi,(.L_x_2738 - _ZN17fastertransformer26add_bias_layernorm_add_resI6__halfLi8EEEvPT_PKS2_S5_S5_S5_fi)
        .other          _ZN17fastertransformer26add_bias_layernorm_add_resI6__halfLi8EEEvPT_PKS2_S5_S5_S5_fi,@"STO_CUDA_ENTRY STV_DEFAULT"
_ZN17fastertransformer26add_bias_layernorm_add_resI6__halfLi8EEEvPT_PKS2_S5_S5_S5_fi:
.text._ZN17fastertransformer26add_bias_layernorm_add_resI6__halfLi8EEEvPT_PKS2_S5_S5_S5_fi:
        /* <DEDUP_REMOVED lines=13> */
[----:B------:R-:W-:Y:S02]  /*00d0*/  IADD3 R11, P0, R0, UR4, RZ ;  /* 0x00000004000b7c10 */ /* 0x000fe4000ff1e0ff */
[----:B------:R-:W-:-:S02]  /*00e0*/  IADD3 R13, P1, R21, UR4, RZ ;  /* 0x00000004150d7c10 */ /* 0x000fc4000ff3e0ff */
[----:B------:R-:W-:Y:S02]  /*00f0*/  IADD3.X R20, R10, UR12, RZ, P0, !PT ;  /* 0x0000000c0a147c10 */ /* 0x000fe400087fe4ff */
[----:B------:R-:W-:Y:S01]  /*0100*/  LEA R10, P0, R11, UR8, 0x1 ;  /* 0x000000080b0a7c11 */ /* 0x000fe2000f8008ff */
[----:B------:R-:W0:Y:S01]  /*0110*/  @!P5 LDC.64 R16, c[0x0][0x220] ;  /* 0x00008800ff10db82 */ /* 0x000e220000000a00 */
[----:B------:R-:W-:Y:S02]  /*0120*/  LEA.HI.X.SX32 R18, R21, UR12, 0x1, P1 ;  /* 0x0000000c15127c11 */ /* 0x000fe400088f0eff */
[----:B------:R-:W-:Y:S02]  /*0130*/  LEA R12, P1, R13, UR8, 0x1 ;  /* 0x000000080d0c7c11 */ /* 0x000fe4000f8208ff */
[----:B------:R-:W-:Y:S02]  /*0140*/  LEA.HI.X R11, R11, UR9, R20, 0x1, P0 ;  /* 0x000000090b0b7c11 */ /* 0x000fe400080f0c14 */
[----:B------:R-:W-:Y:S01]  /*0150*/  LEA.HI.X R13, R13, UR9, R18, 0x1, P1 ;  /* 0x000000090d0d7c11 */ /* 0x000fe200088f0c12 */
[----:B------:R-:W1:Y:S02]  /*0160*/  @!P4 LDC.64 R14, c[0x0][0x220] ;  /* 0x00008800ff0ecb82 */ /* 0x000e640000000a00 */
[----:B------:R2:W3:Y:S04]  /*0170*/  @!P5 LDG.E.U16 R10, desc[UR10][R10.64] ;  /* 0x0000000a0a0ad981 */ /* 0x0004e8000c1e1500 */
[----:B------:R-:W4:Y:S01]  /*0180*/  @!P4 LDG.E.U16 R12, desc[UR10][R12.64] ;  /* 0x0000000a0c0cc981 */ /* 0x000f22000c1e1500 */
[----:B0-----:R-:W-:-:S06]  /*0190*/  @!P5 IMAD.WIDE R16, R0, 0x2, R16 ;  /* 0x000000020010d825 */ /* 0x001fcc00078e0210 */
[----:B------:R-:W3:Y:S01]  /*01a0*/  @!P5 LDG.E.U16 R17, desc[UR10][R16.64] ;  /* 0x0000000a1011d981 */ /* 0x000ee2000c1e1500 */
[----:B-1----:R-:W-:-:S06]  /*01b0*/  @!P4 IMAD.WIDE R14, R21, 0x2, R14 ;  /* 0x00000002150ec825 */ /* 0x002fcc00078e020e */
[----:B------:R0:W4:Y:S01]  /*01c0*/  @!P4 LDG.E.U16 R15, desc[UR10][R14.64] ;  /* 0x0000000a0e0fc981 */ /* 0x000122000c1e1500 */
[----:B------:R-:W-:-:S04]  /*01d0*/  VIADD R21, R21, UR5 ;  /* 0x0000000515157c36 */ /* 0x000fc80008000000 */
[----:B------:R-:W-:-:S04]  /*01e0*/  VIADD R23, R21, UR5 ;  /* 0x0000000515177c36 */ /* 0x000fc80008000000 */
[----:B------:R-:W-:-:S04]  /*01f0*/  VIADD R18, R23, UR5 ;  /* 0x0000000517127c36 */ /* 0x000fc80008000000 */
[C---:B------:R-:W-:Y:S01]  /*0200*/  VIADD R20, R18.reuse, UR5 ;  /* 0x0000000512147c36 */ /* 0x040fe20008000000 */
[----:B------:R-:W-:-:S04]  /*0210*/  ISETP.GE.AND P0, PT, R18, UR14, PT ;  /* 0x0000000e12007c0c */ /* 0x000fc8000bf06270 */
[----:B------:R-:W-:-:S09]  /*0220*/  ISETP.GE.AND P1, PT, R20, UR14, PT ;  /* 0x0000000e14007c0c */ /* 0x000fd2000bf26270 */
[----:B------:R-:W1:Y:S08]  /*0230*/  @!P0 LDC R19, c[0x0][RZ] ;  /* 0x00000000ff138b82 */ /* 0x000e700000000800 */
[----:B--2---:R-:W2:Y:S01]  /*0240*/  @!P1 LDC R11, c[0x0][RZ] ;  /* 0x00000000ff0b9b82 */ /* 0x004ea20000000800 */
[----:B------:R-:W-:Y:S02]  /*0250*/  ULDC UR5, c[0x0][0x0] ;  /* 0x0000000000057ab9 */ /* 0x000fe40000000800 */
[----:B------:R-:W-:-:S05]  /*0260*/  VIADD R20, R20, UR5 ;  /* 0x0000000514147c36 */ /* 0x000fca0008000000 */
[----:B------:R-:W-:-:S13]  /*0270*/  ISETP.GE.AND P2, PT, R20, UR14, PT ;  /* 0x0000000e14007c0c */ /* 0x000fda000bf46270 */
[----:B------:R-:W0:Y:S01]  /*0280*/  @!P2 LDC R25, c[0x0][RZ] ;  /* 0x00000000ff19ab82 */ /* 0x000e220000000800 */
[----:B------:R-:W-:Y:S02]  /*0290*/  ULDC UR5, c[0x0][0x0] ;  /* 0x0000000000057ab9 */ /* 0x000fe40000000800 */
[----:B------:R-:W-:-:S05]  /*02a0*/  VIADD R20, R20, UR5 ;  /* 0x0000000514147c36 */ /* 0x000fca0008000000 */
[----:B------:R-:W-:Y:S01]  /*02b0*/  ISETP.GE.AND P3, PT, R20, UR14, PT ;  /* 0x0000000e14007c0c */ /* 0x000fe2000bf66270 */
[----:B------:R-:W-:Y:S01]  /*02c0*/  IMAD.MOV.U32 R20, RZ, RZ, RZ ;  /* 0x000000ffff147224 */ /* 0x000fe200078e00ff */
[----:B-1----:R-:W-:-:S04]  /*02d0*/  @!P0 IADD3 R22, R19, R19, R0 ;  /* 0x0000001313168210 */ /* 0x002fc80007ffe000 */
[----:B------:R-:W-:Y:S02]  /*02e0*/  @!P0 IADD3 R22, R19, R22, R19 ;  /* 0x0000001613168210 */ /* 0x000fe40007ffe013 */
[----:B0-----:R-:W-:-:S04]  /*02f0*/  @!P2 IADD3 R14, R25, R25, R0 ;  /* 0x00000019190ea210 */ /* 0x001fc80007ffe000 */
[----:B------:R-:W-:-:S04]  /*0300*/  @!P2 IADD3 R18, R25, R14, R25 ;  /* 0x0000000e1912a210 */ /* 0x000fc80007ffe019 */
[----:B------:R-:W-:Y:S01]  /*0310*/  @!P2 IADD3 R25, R25, R18, R25 ;  /* 0x000000121919a210 */ /* 0x000fe20007ffe019 */
[----:B---3--:R-:W-:-:S05]  /*0320*/  @!P5 HADD2 R2, R10.H0_H0, R17.H0_H0 ;  /* 0x200000110a02d230 */ /* 0x008fca0000000800 */
[----:B------:R-:W-:Y:S02]  /*0330*/  @!P5 HADD2.F32 R10, -RZ, R2.H0_H0 ;  /* 0x20000002ff0ad230 */ /* 0x000fe40000004100 */
[----:B----4-:R-:W-:Y:S01]  /*0340*/  @!P4 HADD2 R3, R12.H0_H0, R15.H0_H0 ;  /* 0x2000000f0c03c230 */ /* 0x010fe20000000800 */
[C---:B------:R-:W-:Y:S02]  /*0350*/  IADD3 R12, P6, R21.reuse, UR4, RZ ;  /* 0x00000004150c7c10 */ /* 0x040fe4000ffde0ff */
[----:B------:R-:W-:Y:S02]  /*0360*/  @!P5 FADD.FTZ R20, RZ, R10 ;  /* 0x0000000aff14d221 */ /* 0x000fe40000010000 */
[----:B------:R-:W-:Y:S01]  /*0370*/  @!P4 HADD2.F32 R13, -RZ, R3.H0_H0 ;  /* 0x20000003ff0dc230 */ /* 0x000fe20000004100 */
[----:B------:R-:W0:Y:S01]  /*0380*/  @!P3 LDC R17, c[0x0][RZ] ;  /* 0x00000000ff11bb82 */ /* 0x000e220000000800 */
[----:B------:R-:W-:-:S03]  /*0390*/  LEA.HI.X.SX32 R15, R21, UR12, 0x1, P6 ;  /* 0x0000000c150f7c11 */ /* 0x000fc6000b0f0eff */
[----:B------:R-:W-:Y:S01]  /*03a0*/  @!P4 FADD.FTZ R20, R20, R13 ;  /* 0x0000000d1414c221 */ /* 0x000fe20000010000 */
[----:B------:R-:W-:-:S04]  /*03b0*/  LEA R32, P4, R12, UR8, 0x1 ;  /* 0x000000080c207c11 */ /* 0x000fc8000f8808ff */
[----:B------:R-:W-:Y:S02]  /*03c0*/  LEA.HI.X R33, R12, UR9, R15, 0x1, P4 ;  /* 0x000000090c217c11 */ /* 0x000fe4000a0f0c0f */
[----:B--2---:R-:W-:Y:S01]  /*03d0*/  @!P1 IADD3 R12, R11, R11, R0 ;  /* 0x0000000b0b0c9210 */ /* 0x004fe20007ffe000 */
[----:B------:R-:W1:Y:S01]  /*03e0*/  @!P3 LDC R26, c[0x0][RZ] ;  /* 0x00000000ff1abb82 */ /* 0x000e620000000800 */
[----:B------:R-:W-:Y:S02]  /*03f0*/  IADD3 R10, P6, R23, UR4, RZ ;  /* 0x00000004170a7c10 */ /* 0x000fe4000ffde0ff */
[--C-:B------:R-:W-:Y:S02]  /*0400*/  @!P1 IADD3 R24, R11, R12, R11.reuse ;  /* 0x0000000c0b189210 */ /* 0x100fe40007ffe00b */
[----:B------:R-:W-:Y:S02]  /*0410*/  LEA.HI.X.SX32 R13, R23, UR12, 0x1, P6 ;  /* 0x0000000c170d7c11 */ /* 0x000fe4000b0f0eff */
[----:B------:R-:W-:Y:S01]  /*0420*/  LEA R30, P4, R10, UR8, 0x1 ;  /* 0x000000080a1e7c11 */ /* 0x000fe2000f8808ff */
[----:B------:R-:W-:Y:S01]  /*0430*/  @!P1 IMAD.IADD R24, R24, 0x1, R11 ;  /* 0x0000000118189824 */ /* 0x000fe200078e020b */
[----:B------:R-:W-:-:S02]  /*0440*/  @!P0 IADD3 R12, P6, R22, UR4, RZ ;  /* 0x00000004160c8c10 */ /* 0x000fc4000ffde0ff */
[----:B------:R-:W-:Y:S02]  /*0450*/  LEA.HI.X R31, R10, UR9, R13, 0x1, P4 ;  /* 0x000000090a1f7c11 */ /* 0x000fe4000a0f0c0d */
[----:B------:R-:W-:Y:S02]  /*0460*/  @!P0 LEA.HI.X.SX32 R11, R22, UR12, 0x1, P6 ;  /* 0x0000000c160b8c11 */ /* 0x000fe4000b0f0eff */
[----:B------:R-:W-:Y:S02]  /*0470*/  @!P0 LEA R10, P6, R12, UR8, 0x1 ;  /* 0x000000080c0a8c11 */ /* 0x000fe4000f8c08ff */
[----:B------:R-:W-:Y:S02]  /*0480*/  @!P1 IADD3 R13, P4, R24, UR4, RZ ;  /* 0x00000004180d9c10 */ /* 0x000fe4000ff9e0ff */
[----:B0-----:R-:W-:Y:S02]  /*0490*/  @!P3 IADD3 R16, R17, R17, R0 ;  /* 0x000000111110b210 */ /* 0x001fe40007ffe000 */
[----:B------:R-:W-:-:S02]  /*04a0*/  @!P0 LEA.HI.X R11, R12, UR9, R11, 0x1, P6 ;  /* 0x000000090c0b8c11 */ /* 0x000fc4000b0f0c0b */
[----:B------:R-:W-:Y:S02]  /*04b0*/  @!P1 LEA.HI.X.SX32 R14, R24, UR12, 0x1, P4 ;  /* 0x0000000c180e9c11 */ /* 0x000fe4000a0f0eff */
[----:B------:R-:W-:Y:S01]  /*04c0*/  ISETP.GE.AND P6, PT, R21, UR14, PT ;  /* 0x0000000e15007c0c */ /* 0x000fe2000bfc6270 */
[----:B------:R-:W2:Y:S01]  /*04d0*/  @!P0 LDG.E.U16 R10, desc[UR10][R10.64] ;  /* 0x0000000a0a0a8981 */ /* 0x000ea2000c1e1500 */
[----:B------:R-:W-:Y:S02]  /*04e0*/  @!P1 LEA R12, P4, R13, UR8, 0x1 ;  /* 0x000000080d0c9c11 */ /* 0x000fe4000f8808ff */
[----:B------:R-:W-:Y:S02]  /*04f0*/  @!P3 IADD3 R16, R17, R16, R17 ;  /* 0x000000101110b210 */ /* 0x000fe40007ffe011 */
[----:B------:R-:W-:Y:S02]  /*0500*/  @!P1 LEA.HI.X R13, R13, UR9, R14, 0x1, P4 ;  /* 0x000000090d0d9c11 */ /* 0x000fe4000a0f0c0e */
[----:B------:R-:W-:-:S02]  /*0510*/  @!P2 IADD3 R15, P4, R25, UR4, RZ ;  /* 0x00000004190fac10 */ /* 0x000fc4000ff9e0ff */
[----:B------:R-:W-:Y:S01]  /*0520*/  @!P3 IADD3 R17, R17, R16, R17 ;  /* 0x000000101111b210 */ /* 0x000fe20007ffe011 */
[----:B------:R-:W3:Y:S01]  /*0530*/  @!P1 LDG.E.U16 R12, desc[UR10][R12.64] ;  /* 0x0000000a0c0c9981 */ /* 0x000ee2000c1e1500 */
[----:B------:R-:W-:Y:S02]  /*0540*/  @!P2 LEA.HI.X.SX32 R18, R25, UR12, 0x1, P4 ;  /* 0x0000000c1912ac11 */ /* 0x000fe4000a0f0eff */
[----:B------:R-:W-:Y:S01]  /*0550*/  @!P2 LEA R14, P4, R15, UR8, 0x1 ;  /* 0x000000080f0eac11 */ /* 0x000fe2000f8808ff */
[----:B-1----:R-:W-:Y:S01]  /*0560*/  @!P3 IMAD.IADD R26, R17, 0x1, R26 ;  /* 0x00000001111ab824 */ /* 0x002fe200078e021a */
[----:B------:R0:W4:Y:S01]  /*0570*/  @!P6 LDG.E.U16 R27, desc[UR10][R32.64] ;  /* 0x0000000a201be981 */ /* 0x000122000c1e1500 */
[----:B------:R-:W1:Y:S01]  /*0580*/  @!P6 LDC.64 R16, c[0x0][0x220] ;  /* 0x00008800ff10eb82 */ /* 0x000e620000000a00 */
[----:B------:R-:W-:Y:S02]  /*0590*/  @!P2 LEA.HI.X R15, R15, UR9, R18, 0x1, P4 ;  /* 0x000000090f0fac11 */ /* 0x000fe4000a0f0c12 */
[----:B------:R-:W-:-:S03]  /*05a0*/  @!P3 IADD3 R19, P4, R26, UR4, RZ ;  /* 0x000000041a13bc10 */ /* 0x000fc6000ff9e0ff */
[----:B------:R-:W5:Y:S01]  /*05b0*/  @!P2 LDG.E.U16 R14, desc[UR10][R14.64] ;  /* 0x0000000a0e0ea981 */ /* 0x000f62000c1e1500 */
[----:B------:R-:W-:Y:S02]  /*05c0*/  @!P3 LEA.HI.X.SX32 R28, R26, UR12, 0x1, P4 ;  /* 0x0000000c1a1cbc11 */ /* 0x000fe4000a0f0eff */
[----:B------:R-:W-:-:S04]  /*05d0*/  @!P3 LEA R18, P4, R19, UR8, 0x1 ;  /* 0x000000081312bc11 */ /* 0x000fc8000f8808ff */
[----:B------:R-:W-:Y:S02]  /*05e0*/  @!P3 LEA.HI.X R19, R19, UR9, R28, 0x1, P4 ;  /* 0x000000091313bc11 */ /* 0x000fe4000a0f0c1c */
[----:B------:R-:W-:-:S03]  /*05f0*/  ISETP.GE.AND P4, PT, R23, UR14, PT ;  /* 0x0000000e17007c0c */ /* 0x000fc6000bf86270 */
[----:B------:R-:W5:Y:S01]  /*0600*/  @!P3 LDG.E.U16 R18, desc[UR10][R18.64] ;  /* 0x0000000a1212b981 */ /* 0x000f62000c1e1500 */
[----:B-1----:R-:W-:Y:S02]  /*0610*/  @!P6 IMAD.WIDE R34, R21, 0x2, R16 ;  /* 0x000000021522e825 */ /* 0x002fe400078e0210 */
[----:B------:R-:W1:Y:S07]  /*0620*/  @!P0 LDC.64 R16, c[0x0][0x220] ;  /* 0x00008800ff108b82 */ /* 0x000e6e0000000a00 */
[----:B------:R-:W3:Y:S04]  /*0630*/  @!P4 LDG.E.U16 R30, desc[UR10][R30.64] ;  /* 0x0000000a1e1ec981 */ /* 0x000ee8000c1e1500 */
[----:B------:R-:W4:Y:S01]  /*0640*/  @!P6 LDG.E.U16 R34, desc[UR10][R34.64] ;  /* 0x0000000a2222e981 */ /* 0x000f22000c1e1500 */
[----:B------:R-:W0:Y:S01]  /*0650*/  @!P4 LDC.64 R28, c[0x0][0x220] ;  /* 0x00008800ff1ccb82 */ /* 0x000e220000000a00 */
[----:B-1----:R-:W-:-:S07]  /*0660*/  @!P0 IMAD.WIDE R36, R22, 0x2, R16 ;  /* 0x0000000216248825 */ /* 0x002fce00078e0210 */
[----:B------:R-:W1:Y:S01]  /*0670*/  @!P2 LDC.64 R16, c[0x0][0x220] ;  /* 0x00008800ff10ab82 */ /* 0x000e620000000a00 */
[----:B------:R-:W2:Y:S01]  /*0680*/  @!P0 LDG.E.U16 R21, desc[UR10][R36.64] ;  /* 0x0000000a24158981 */ /* 0x000ea2000c1e1500 */
[----:B0-----:R-:W-:-:S06]  /*0690*/  @!P4 IMAD.WIDE R28, R23, 0x2, R28 ;  /* 0x00000002171cc825 */ /* 0x001fcc00078e021c */
[----:B------:R-:W0:Y:S01]  /*06a0*/  @!P1 LDC.64 R22, c[0x0][0x220] ;  /* 0x00008800ff169b82 */ /* 0x000e220000000a00 */
[----:B------:R-:W3:Y:S01]  /*06b0*/  @!P4 LDG.E.U16 R29, desc[UR10][R28.64] ;  /* 0x0000000a1c1dc981 */ /* 0x000ee2000c1e1500 */
[----:B0-----:R-:W-:-:S06]  /*06c0*/  @!P1 IMAD.WIDE R32, R24, 0x2, R22 ;  /* 0x0000000218209825 */ /* 0x001fcc00078e0216 */
[----:B------:R-:W0:Y:S01]  /*06d0*/  @!P3 LDC.64 R22, c[0x0][0x220] ;  /* 0x00008800ff16bb82 */ /* 0x000e220000000a00 */
[----:B-1----:R-:W-:Y:S01]  /*06e0*/  @!P2 IMAD.WIDE R16, R25, 0x2, R16 ;  /* 0x000000021910a825 */ /* 0x002fe200078e0210 */
[----:B------:R-:W5:Y:S05]  /*06f0*/  @!P1 LDG.E.U16 R33, desc[UR10][R32.64] ;  /* 0x0000000a20219981 */ /* 0x000f6a000c1e1500 */
[----:B------:R-:W5:Y:S01]  /*0700*/  @!P2 LDG.E.U16 R17, desc[UR10][R16.64] ;  /* 0x0000000a1011a981 */ /* 0x000f62000c1e1500 */
[----:B0-----:R-:W-:-:S06]  /*0710*/  @!P3 IMAD.WIDE R22, R26, 0x2, R22 ;  /* 0x000000021a16b825 */ /* 0x001fcc00078e0216 */
[----:B------:R-:W5:Y:S01]  /*0720*/  @!P3 LDG.E.U16 R23, desc[UR10][R22.64] ;  /* 0x0000000a1617b981 */ /* 0x000f62000c1e1500 */
[----:B------:R-:W0:Y:S01]  /*0730*/  S2UR UR7, SR_CgaCtaId ;  /* 0x00000000000779c3 */ /* 0x000e220000008800 */
[----:B------:R-:W-:Y:S02]  /*0740*/  UMOV UR5, 0x400 ;  /* 0x0000040000057882 */ /* 0x000fe40000000000 */
[----:B------:R-:W-:Y:S01]  /*0750*/  UIADD3 UR6, UR5, 0x8, URZ ;  /* 0x0000000805067890 */ /* 0x000fe2000fffe03f */
[----:B------:R-:W-:-:S03]  /*0760*/  ULDC UR13, c[0x0][0x0] ;  /* 0x00000000000d7ab9 */ /* 0x000fc60000000800 */
[----:B0-----:R-:W-:Y:S01]  /*0770*/  ULEA UR6, UR7, UR6, 0x18 ;  /* 0x0000000607067291 */ /* 0x001fe2000f8ec03f */
[----:B----4-:R-:W-:-:S05]  /*0780*/  @!P6 HADD2 R4, R27.H0_H0, R34.H0_H0 ;  /* 0x200000221b04e230 */ /* 0x010fca0000000800 */
[----:B------:R-:W-:-:S05]  /*0790*/  @!P6 HADD2.F32 R11, -RZ, R4.H0_H0 ;  /* 0x20000004ff0be230 */ /* 0x000fca0000004100 */
[----:B------:R-:W-:Y:S01]  /*07a0*/  @!P6 FADD.FTZ R20, R20, R11 ;  /* 0x0000000b1414e221 */ /* 0x000fe20000010000 */
[----:B--2---:R-:W-:Y:S02]  /*07b0*/  @!P0 HADD2 R6, R10.H0_H0, R21.H0_H0 ;  /* 0x200000150a068230 */ /* 0x004fe40000000800 */
[----:B---3--:R-:W-:-:S03]  /*07c0*/  @!P4 HADD2 R5, R30.H0_H0, R29.H0_H0 ;  /* 0x2000001d1e05c230 */ /* 0x008fc60000000800 */
[----:B------:R-:W-:Y:S02]  /*07d0*/  @!P0 HADD2.F32 R11, -RZ, R6.H0_H0 ;  /* 0x20000006ff0b8230 */ /* 0x000fe40000004100 */
[----:B------:R-:W-:-:S05]  /*07e0*/  @!P4 HADD2.F32 R13, -RZ, R5.H0_H0 ;  /* 0x20000005ff0dc230 */ /* 0x000fca0000004100 */
[----:B------:R-:W-:-:S04]  /*07f0*/  @!P4 FADD.FTZ R20, R20, R13 ;  /* 0x0000000d1414c221 */ /* 0x000fc80000010000 */
[----:B------:R-:W-:Y:S01]  /*0800*/  @!P0 FADD.FTZ R20, R20, R11 ;  /* 0x0000000b14148221 */ /* 0x000fe20000010000 */
[----:B-----5:R-:W-:Y:S02]  /*0810*/  @!P1 HADD2 R7, R12.H0_H0, R33.H0_H0 ;  /* 0x200000210c079230 */ /* 0x020fe40000000800 */
[----:B------:R-:W-:-:S03]  /*0820*/  @!P2 HADD2 R8, R14.H0_H0, R17.H0_H0 ;  /* 0x200000110e08a230 */ /* 0x000fc60000000800 */
[----:B------:R-:W-:Y:S02]  /*0830*/  @!P1 HADD2.F32 R13, -RZ, R7.H0_H0 ;  /* 0x20000007ff0d9230 */ /* 0x000fe40000004100 */
[----:B------:R-:W-:-:S03]  /*0840*/  @!P2 HADD2.F32 R11, -RZ, R8.H0_H0 ;  /* 0x20000008ff0ba230 */ /* 0x000fc60000004100 */
[----:B------:R-:W-:-:S04]  /*0850*/  @!P1 FADD.FTZ R20, R20, R13 ;  /* 0x0000000d14149221 */ /* 0x000fc80000010000 */
[----:B------:R-:W-:Y:S01]  /*0860*/  @!P2 FADD.FTZ R20, R20, R11 ;  /* 0x0000000b1414a221 */ /* 0x000fe20000010000 */
[----:B------:R-:W-:-:S05]  /*0870*/  @!P3 HADD2 R9, R18.H0_H0, R23.H0_H0 ;  /* 0x200000171209b230 */ /* 0x000fca0000000800 */
[----:B------:R-:W-:-:S05]  /*0880*/  @!P3 HADD2.F32 R13, -RZ, R9.H0_H0 ;  /* 0x20000009ff0db230 */ /* 0x000fca0000004100 */
        /* <DEDUP_REMOVED lines=10> */
[----:B------:R-:W0:Y:S01]  /*0930*/  SHFL.BFLY PT, R15, R12, 0x1, 0x1f ;  /* 0x0c201f000c0f7f89 */ /* 0x000e2200000e0000 */
[----:B------:R-:W-:-:S04]  /*0940*/  SHF.R.U32.HI R11, RZ, 0x3, R0 ;  /* 0x00000003ff0b7819 */ /* 0x000fc80000011600 */
[----:B------:R-:W-:Y:S02]  /*0950*/  LOP3.LUT R11, R11, 0x1ffffffc, RZ, 0xc0, !PT ;  /* 0x1ffffffc0b0b7812 */ /* 0x000fe400078ec0ff */
[----:B------:R-:W-:-:S05]  /*0960*/  I2FP.F32.U32 R10, UR13 ;  /* 0x0000000d000a7c45 */ /* 0x000fca0008201000 */
[----:B------:R-:W-:Y:S01]  /*0970*/  FMUL.FTZ R13, R10, 0.03125 ;  /* 0x3d0000000a0d7820 */ /* 0x000fe20000410000 */
[----:B0-----:R-:W-:-:S05]  /*0980*/  FADD.FTZ R16, R12, R15 ;  /* 0x0000000f0c107221 */ /* 0x001fca0000010000 */
[----:B------:R-:W-:Y:S01]  /*0990*/  @!P6 STS [R11+UR6], R16 ;  /* 0x000000100b00e988 */ /* 0x000fe20008000806 */
[----:B------:R-:W-:Y:S01]  /*09a0*/  I2FP.F32.U32 R12, R0 ;  /* 0x00000000000c7245 */ /* 0x000fe20000201000 */
[----:B------:R-:W-:Y:S03]  /*09b0*/  BAR.SYNC.DEFER_BLOCKING 0x0 ;  /* 0x0000000000007b1d */ /* 0x000fe60000010000 */
[----:B------:R-:W-:Y:S02]  /*09c0*/  FSETP.GT.FTZ.AND P6, PT, R13, R12, PT ;  /* 0x0000000c0d00720b */ /* 0x000fe40003fd4000 */
[----:B------:R-:W-:Y:S01]  /*09d0*/  LOP3.LUT R10, R0, 0x1f, RZ, 0xc0, !PT ;  /* 0x0000001f000a7812 */ /* 0x000fe200078ec0ff */
[----:B------:R-:W-:-:S03]  /*09e0*/  IMAD.MOV.U32 R13, RZ, RZ, RZ ;  /* 0x000000ffff0d7224 */ /* 0x000fc600078e00ff */
[----:B------:R-:W-:-:S07]  /*09f0*/  LEA R10, R10, UR6, 0x2 ;  /* 0x000000060a0a7c11 */ /* 0x000fce000f8e10ff */
        /* <DEDUP_REMOVED lines=19> */
[----:B------:R-:W-:Y:S01]  /*0b30*/  @!P5 HADD2.F32 R15, -RZ, R2.H0_H0 ;  /* 0x20000002ff0fd230 */ /* 0x000fe20000004100 */
[----:B------:R-:W-:Y:S02]  /*0b40*/  ULDC UR7, c[0x0][0x0] ;  /* 0x0000000000077ab9 */ /* 0x000fe40000000800 */
[----:B------:R-:W-:-:S05]  /*0b50*/  VIADD R13, R0, UR7 ;  /* 0x00000007000d7c36 */ /* 0x000fca0008000000 */
[----:B------:R-:W-:Y:S01]  /*0b60*/  ISETP.GE.AND P6, PT, R13, UR14, PT ;  /* 0x0000000e0d007c0c */ /* 0x000fe2000bfc6270 */
[----:B------:R-:W-:Y:S02]  /*0b70*/  IMAD.MOV.U32 R13, RZ, RZ, RZ ;  /* 0x000000ffff0d7224 */ /* 0x000fe400078e00ff */
[----:B0-----:R-:W-:Y:S02]  /*0b80*/  @!P5 FADD.FTZ R10, R15, -R14 ;  /* 0x8000000e0f0ad221 */ /* 0x001fe40000010000 */
[----:B------:R-:W0:Y:S08]  /*0b90*/  LDC R15, c[0x0][RZ] ;  /* 0x00000000ff0f7b82 */ /* 0x000e300000000800 */
[----:B------:R-:W-:-:S02]  /*0ba0*/  @!P6 HADD2.F32 R17, -RZ, R3.H0_H0 ;  /* 0x20000003ff11e230 */ /* 0x000fc40000004100 */
[----:B------:R-:W-:-:S03]  /*0bb0*/  @!P5 FFMA.FTZ R13, R10, R10, RZ ;  /* 0x0000000a0a0dd223 */ /* 0x000fc600000100ff */
[----:B------:R-:W-:-:S04]  /*0bc0*/  @!P6 FADD.FTZ R16, R17, -R14 ;  /* 0x8000000e1110e221 */ /* 0x000fc80000010000 */
[----:B------:R-:W-:Y:S01]  /*0bd0*/  @!P6 FFMA.FTZ R13, R16, R16, R13 ;  /* 0x00000010100de223 */ /* 0x000fe2000001000d */
[----:B0-----:R-:W-:-:S04]  /*0be0*/  IADD3 R10, R15, R15, R0 ;  /* 0x0000000f0f0a7210 */ /* 0x001fc80007ffe000 */
[----:B------:R-:W-:Y:S01]  /*0bf0*/  ISETP.GE.AND P6, PT, R10, UR14, PT ;  /* 0x0000000e0a007c0c */ /* 0x000fe2000bfc6270 */
[----:B------:R-:W-:-:S12]  /*0c00*/  @!P0 HADD2.F32 R17, -RZ, R6.H0_H0 ;  /* 0x20000006ff118230 */ /* 0x000fd80000004100 */
[----:B------:R-:W-:-:S05]  /*0c10*/  @!P6 HADD2.F32 R15, -RZ, R4.H0_H0 ;  /* 0x20000004ff0fe230 */ /* 0x000fca0000004100 */
[----:B------:R-:W-:Y:S01]  /*0c20*/  @!P6 FADD.FTZ R10, R15, -R14 ;  /* 0x8000000e0f0ae221 */ /* 0x000fe20000010000 */
[----:B------:R-:W-:-:S03]  /*0c30*/  @!P4 HADD2.F32 R15, -RZ, R5.H0_H0 ;  /* 0x20000005ff0fc230 */ /* 0x000fc60000004100 */
[----:B------:R-:W-:Y:S02]  /*0c40*/  @!P6 FFMA.FTZ R13, R10, R10, R13 ;  /* 0x0000000a0a0de223 */ /* 0x000fe4000001000d */
[--C-:B------:R-:W-:Y:S01]  /*0c50*/  @!P4 FADD.FTZ R10, R15, -R14.reuse ;  /* 0x8000000e0f0ac221 */ /* 0x100fe20000010000 */
[----:B------:R-:W-:Y:S02]  /*0c60*/  @!P1 HADD2.F32 R15, -RZ, R7.H0_H0 ;  /* 0x20000007ff0f9230 */ /* 0x000fe40000004100 */
[--C-:B------:R-:W-:Y:S01]  /*0c70*/  @!P0 FADD.FTZ R16, R17, -R14.reuse ;  /* 0x8000000e11108221 */ /* 0x100fe20000010000 */
[----:B------:R-:W-:Y:S01]  /*0c80*/  @!P4 FFMA.FTZ R13, R10, R10, R13 ;  /* 0x0000000a0a0dc223 */ /* 0x000fe2000001000d */
[----:B------:R-:W-:Y:S02]  /*0c90*/  @!P2 HADD2.F32 R17, -RZ, R8.H0_H0 ;  /* 0x20000008ff11a230 */ /* 0x000fe40000004100 */
[----:B------:R-:W-:Y:S01]  /*0ca0*/  @!P1 FADD.FTZ R10, R15, -R14 ;  /* 0x8000000e0f0a9221 */ /* 0x000fe20000010000 */
[----:B------:R-:W-:Y:S01]  /*0cb0*/  @!P0 FFMA.FTZ R13, R16, R16, R13 ;  /* 0x00000010100d8223 */ /* 0x000fe2000001000d */
[----:B------:R-:W-:-:S02]  /*0cc0*/  @!P3 HADD2.F32 R15, -RZ, R9.H0_H0 ;  /* 0x20000009ff0fb230 */ /* 0x000fc40000004100 */
[--C-:B------:R-:W-:Y:S01]  /*0cd0*/  @!P2 FADD.FTZ R16, R17, -R14.reuse ;  /* 0x8000000e1110a221 */ /* 0x100fe20000010000 */
[----:B------:R-:W-:Y:S02]  /*0ce0*/  @!P1 FFMA.FTZ R13, R10, R10, R13 ;  /* 0x0000000a0a0d9223 */ /* 0x000fe4000001000d */
[----:B------:R-:W-:Y:S02]  /*0cf0*/  @!P3 FADD.FTZ R14, R15, -R14 ;  /* 0x8000000e0f0eb221 */ /* 0x000fe40000010000 */
[----:B------:R-:W-:-:S04]  /*0d00*/  @!P2 FFMA.FTZ R13, R16, R16, R13 ;  /* 0x00000010100da223 */ /* 0x000fc8000001000d */
        /* <DEDUP_REMOVED lines=11> */
[----:B------:R-:W-:Y:S02]  /*0dc0*/  ULDC UR7, c[0x0][0x0] ;  /* 0x0000000000077ab9 */ /* 0x000fe40000000800 */
[----:B------:R-:W-:-:S05]  /*0dd0*/  I2FP.F32.U32 R10, UR7 ;  /* 0x00000007000a7c45 */ /* 0x000fca0008201000 */
        /* <DEDUP_REMOVED lines=33> */
[C---:B------:R-:W-:Y:S01]  /*0ff0*/  VIADD R16, R0.reuse, UR4 ;  /* 0x0000000400107c36 */ /* 0x040fe20008000000 */
[C---:B------:R-:W-:Y:S01]  /*1000*/  IADD3 R19, P6, R0.reuse, UR4, RZ ;  /* 0x0000000400137c10 */ /* 0x040fe2000ffde0ff */
[----:B------:R-:W-:Y:S01]  /*1010*/  ULDC.64 UR16, c[0x0][0x218] ;  /* 0x0000860000107ab9 */ /* 0x000fe20000000a00 */
[----:B------:R-:W-:Y:S01]  /*1020*/  SHF.L.U64.HI R17, R0, 0x1, R15 ;  /* 0x0000000100117819 */ /* 0x000fe2000001020f */
[----:B------:R-:W-:Y:S01]  /*1030*/  IMAD.SHL.U32 R16, R16, 0x2, RZ ;  /* 0x0000000210107824 */ /* 0x000fe200078e00ff */
[----:B0-----:R-:W-:Y:S02]  /*1040*/  IADD3 R12, P5, R14, UR6, RZ ;  /* 0x000000060e0c7c10 */ /* 0x001fe4000ffbe0ff */
[----:B------:R-:W-:-:S02]  /*1050*/  IADD3.X R18, R15, UR12, RZ, P6, !PT ;  /* 0x0000000c0f127c10 */ /* 0x000fc4000b7fe4ff */
[----:B------:R-:W-:Y:S01]  /*1060*/  IADD3.X R13, R17, UR7, RZ, P5, !PT ;  /* 0x00000007110d7c10 */ /* 0x000fe2000affe4ff */
[----:B------:R-:W-:Y:S01]  /*1070*/  ULDC.64 UR6, c[0x0][0x230] ;  /* 0x00008c0000067ab9 */ /* 0x000fe20000000a00 */
[----:B------:R-:W-:Y:S02]  /*1080*/  SHF.L.U64.HI R18, R19, 0x1, R18 ;  /* 0x0000000113127819 */ /* 0x000fe40000010212 */
[----:B------:R-:W-:Y:S01]  /*1090*/  IADD3 R14, P5, R14, UR6, RZ ;  /* 0x000000060e0e7c10 */ /* 0x000fe2000ffbe0ff */
[----:B------:R-:W2:Y:S01]  /*10a0*/  LDG.E.U16 R12, desc[UR10][R12.64] ;  /* 0x0000000a0c0c7981 */ /* 0x000ea2000c1e1500 */
[----:B------:R-:W-:Y:S02]  /*10b0*/  IADD3 R16, P6, R16, UR16, RZ ;  /* 0x0000001010107c10 */ /* 0x000fe4000ffde0ff */
[----:B------:R-:W-:Y:S02]  /*10c0*/  IADD3.X R15, R17, UR7, RZ, P5, !PT ;  /* 0x00000007110f7c10 */ /* 0x000fe4000affe4ff */
[----:B------:R-:W-:-:S03]  /*10d0*/  IADD3.X R17, R18, UR17, RZ, P6, !PT ;  /* 0x0000001112117c10 */ /* 0x000fc6000b7fe4ff */
[----:B------:R-:W3:Y:S04]  /*10e0*/  LDG.E.U16 R14, desc[UR10][R14.64] ;  /* 0x0000000a0e0e7981 */ /* 0x000ee8000c1e1500 */
[----:B------:R-:W4:Y:S01]  /*10f0*/  LDG.E.U16 R16, desc[UR10][R16.64] ;  /* 0x0000000a10107981 */ /* 0x000f22000c1e1500 */
[----:B------:R-:W-:-:S05]  /*1100*/  HADD2.F32 R21, -RZ, R2.H0_H0 ;  /* 0x20000002ff157230 */ /* 0x000fca0000004100 */
[----:B-1----:R-:W-:-:S04]  /*1110*/  FADD.FTZ R2, R21, -R10 ;  /* 0x8000000a15027221 */ /* 0x002fc80000010000 */
[----:B------:R-:W-:Y:S01]  /*1120*/  FMUL.FTZ R2, R2, R11 ;  /* 0x0000000b02027220 */ /* 0x000fe20000410000 */
[----:B------:R-:W-:Y:S02]  /*1130*/  IMAD.SHL.U32 R19, R19, 0x2, RZ ;  /* 0x0000000213137824 */ /* 0x000fe400078e00ff */
        /* <DEDUP_REMOVED lines=9> */
.L_x_544:
[----:B------:R-:W-:Y:S05]  /*11d0*/  BSYNC B0 ;  /* 0x0000000000007941 */ /* 0x000fea0003800000 */
.L_x_543:
[----:B------:R-:W-:Y:S01]  /*11e0*/  ULDC UR5, c[0x0][0x0] ;  /* 0x0000000000057ab9 */ /* 0x000fe20000000800 */
[----:B------:R-:W-:Y:S01]  /*11f0*/  BSSY B0, `(.L_x_545) ;  /* 0x0000025000007945 */ /* 0x000fe20003800000 */
[----:B--2---:R-:W-:-:S05]  /*1200*/  VIADD R2, R0, UR5 ;  /* 0x0000000500027c36 */ /* 0x004fca0008000000 */
        /* <DEDUP_REMOVED lines=8> */
[----:B------:R-:W-:Y:S02]  /*1290*/  SHF.R.S32.HI R13, RZ, 0x1f, R2 ;  /* 0x0000001fff0d7819 */ /* 0x000fe40000011402 */
[C---:B------:R-:W-:Y:S02]  /*12a0*/  IADD3 R18, P5, R2.reuse, UR4, RZ ;  /* 0x0000000402127c10 */ /* 0x040fe4000ffbe0ff */
[----:B------:R-:W-:-:S02]  /*12b0*/  SHF.L.U64.HI R15, R2, 0x1, R13 ;  /* 0x00000001020f7819 */ /* 0x000fc4000001020d */
[----:B------:R-:W-:Y:S02]  /*12c0*/  IADD3.X R13, R13, UR12, RZ, P5, !PT ;  /* 0x0000000c0d0d7c10 */ /* 0x000fe4000affe4ff */
[----:B------:R-:W-:Y:S02]  /*12d0*/  IADD3 R16, P6, R14, UR6, RZ ;  /* 0x000000060e107c10 */ /* 0x000fe4000ffde0ff */
[C---:B------:R-:W-:Y:S01]  /*12e0*/  SHF.L.U64.HI R2, R18.reuse, 0x1, R13 ;  /* 0x0000000112027819 */ /* 0x040fe2000001020d */
[----:B------:R-:W-:Y:S01]  /*12f0*/  IMAD.SHL.U32 R18, R18, 0x2, RZ ;  /* 0x0000000212127824 */ /* 0x000fe200078e00ff */
[----:B------:R-:W-:Y:S02]  /*1300*/  IADD3 R14, P5, R14, UR16, RZ ;  /* 0x000000100e0e7c10 */ /* 0x000fe4000ffbe0ff */
[----:B------:R-:W-:Y:S02]  /*1310*/  IADD3.X R17, R15, UR7, RZ, P6, !PT ;  /* 0x000000070f117c10 */ /* 0x000fe4000b7fe4ff */
[----:B0-----:R-:W-:-:S02]  /*1320*/  IADD3 R12, P6, R18, UR18, RZ ;  /* 0x00000012120c7c10 */ /* 0x001fc4000ffde0ff */
[----:B------:R-:W-:Y:S01]  /*1330*/  IADD3.X R15, R15, UR17, RZ, P5, !PT ;  /* 0x000000110f0f7c10 */ /* 0x000fe2000affe4ff */
[----:B------:R-:W2:Y:S01]  /*1340*/  LDG.E.U16 R16, desc[UR10][R16.64] ;  /* 0x0000000a10107981 */ /* 0x000ea2000c1e1500 */
[----:B------:R-:W-:-:S03]  /*1350*/  IADD3.X R13, R2, UR19, RZ, P6, !PT ;  /* 0x00000013020d7c10 */ /* 0x000fc6000b7fe4ff */
[----:B------:R-:W3:Y:S04]  /*1360*/  LDG.E.U16 R14, desc[UR10][R14.64] ;  /* 0x0000000a0e0e7981 */ /* 0x000ee8000c1e1500 */
[----:B------:R-:W4:Y:S01]  /*1370*/  LDG.E.U16 R12, desc[UR10][R12.64] ;  /* 0x0000000a0c0c7981 */ /* 0x000f22000c1e1500 */
[----:B------:R-:W-:-:S05]  /*1380*/  HADD2.F32 R3, -RZ, R3.H0_H0 ;  /* 0x20000003ff037230 */ /* 0x000fca0000004100 */
[----:B-1----:R-:W-:-:S04]  /*1390*/  FADD.FTZ R20, R3, -R10 ;  /* 0x8000000a03147221 */ /* 0x002fc80000010000 */
[----:B------:R-:W-:Y:S01]  /*13a0*/  FMUL.FTZ R20, R20, R11 ;  /* 0x0000000b14147220 */ /* 0x000fe20000410000 */
[----:B------:R-:W-:Y:S01]  /*13b0*/  IADD3 R18, P5, R18, UR8, RZ ;  /* 0x0000000812127c10 */ /* 0x000fe2000ffbe0ff */
[----:B--2---:R-:W-:Y:S02]  /*13c0*/  HADD2.F32 R3, -RZ, R16.H0_H0 ;  /* 0x20000010ff037230 */ /* 0x004fe40000004100 */
[----:B---3--:R-:W-:Y:S02]  /*13d0*/  HADD2.F32 R19, -RZ, R14.H0_H0 ;  /* 0x2000000eff137230 */ /* 0x008fe40000004100 */
[----:B----4-:R-:W-:-:S03]  /*13e0*/  HADD2.F32 R22, -RZ, R12.H0_H0 ;  /* 0x2000000cff167230 */ /* 0x010fc60000004100 */
[----:B------:R-:W-:-:S04]  /*13f0*/  FFMA.FTZ R3, R20, R3, R19 ;  /* 0x0000000314037223 */ /* 0x000fc80000010013 */
[----:B------:R-:W-:Y:S01]  /*1400*/  FADD.FTZ R3, R3, R22 ;  /* 0x0000001603037221 */ /* 0x000fe20000010000 */
[----:B------:R-:W-:-:S04]  /*1410*/  IADD3.X R19, R2, UR9, RZ, P5, !PT ;  /* 0x0000000902137c10 */ /* 0x000fc8000affe4ff */
[----:B------:R-:W-:-:S05]  /*1420*/  F2FP.F16.F32.PACK_AB R3, RZ, R3 ;  /* 0x00000003ff03723e */ /* 0x000fca00000000ff */
[----:B------:R2:W-:Y:S02]  /*1430*/  STG.E.U16 desc[UR10][R18.64], R3 ;  /* 0x0000000312007986 */ /* 0x0005e4000c10150a */
.L_x_546:
[----:B------:R-:W-:Y:S05]  /*1440*/  BSYNC B0 ;  /* 0x0000000000007941 */ /* 0x000fea0003800000 */
.L_x_545:
        /* <DEDUP_REMOVED lines=8> */
[----:B------:R-:W-:Y:S01]  /*14d0*/  ULDC.64 UR16, c[0x0][0x218] ;  /* 0x0000860000107ab9 */ /* 0x000fe20000000a00 */
[----:B--2---:R-:W-:-:S04]  /*14e0*/  IADD3 R2, R3, R3, R0 ;  /* 0x0000000303027210 */ /* 0x004fc80007ffe000 */
[----:B------:R-:W-:Y:S01]  /*14f0*/  SHF.R.S32.HI R3, RZ, 0x1f, R2 ;  /* 0x0000001fff037819 */ /* 0x000fe20000011402 */
[C---:B------:R-:W-:Y:S01]  /*1500*/  IMAD.SHL.U32 R16, R2.reuse, 0x2, RZ ;  /* 0x0000000202107824 */ /* 0x040fe200078e00ff */
[C---:B------:R-:W-:Y:S02]  /*1510*/  IADD3 R13, P5, R2.reuse, UR4, RZ ;  /* 0x00000004020d7c10 */ /* 0x040fe4000ffbe0ff */
[----:B------:R-:W-:Y:S02]  /*1520*/  SHF.L.U64.HI R17, R2, 0x1, R3 ;  /* 0x0000000102117819 */ /* 0x000fe40000010203 */
[----:B0-----:R-:W-:Y:S02]  /*1530*/  IADD3.X R12, R3, UR12, RZ, P5, !PT ;  /* 0x0000000c030c7c10 */ /* 0x001fe4000affe4ff */
[C---:B------:R-:W-:Y:S02]  /*1540*/  IADD3 R14, P6, R16.reuse, UR6, RZ ;  /* 0x00000006100e7c10 */ /* 0x040fe4000ffde0ff */
[C---:B------:R-:W-:Y:S01]  /*1550*/  SHF.L.U64.HI R12, R13.reuse, 0x1, R12 ;  /* 0x000000010d0c7819 */ /* 0x040fe2000001020c */
[----:B------:R-:W-:Y:S01]  /*1560*/  IMAD.SHL.U32 R13, R13, 0x2, RZ ;  /* 0x000000020d0d7824 */ /* 0x000fe200078e00ff */
[----:B------:R-:W-:-:S02]  /*1570*/  IADD3 R16, P5, R16, UR14, RZ ;  /* 0x0000000e10107c10 */ /* 0x000fc4000ffbe0ff */
[----:B------:R-:W-:Y:S02]  /*1580*/  IADD3.X R15, R17, UR7, RZ, P6, !PT ;  /* 0x00000007110f7c10 */ /* 0x000fe4000b7fe4ff */
[----:B------:R-:W-:Y:S02]  /*1590*/  IADD3 R2, P6, R13, UR16, RZ ;  /* 0x000000100d027c10 */ /* 0x000fe4000ffde0ff */
        /* <DEDUP_REMOVED lines=17> */
.L_x_548:
[----:B------:R-:W-:Y:S05]  /*16b0*/  BSYNC B0 ;  /* 0x0000000000007941 */ /* 0x000fea0003800000 */
.L_x_547:
[----:B------:R-:W-:Y:S04]  /*16c0*/  BSSY B0, `(.L_x_549) ;  /* 0x0000024000007945 */ /* 0x000fe80003800000 */
[----:B------:R-:W-:Y:S05]  /*16d0*/  @P4 BRA `(.L_x_550) ;  /* 0x0000000000884947 */ /* 0x000fea0003800000 */
[----:B------:R-:W3:Y:S01]  /*16e0*/  LDC R3, c[0x0][RZ] ;  /* 0x00000000ff037b82 */ /* 0x000ee20000000800 */
[----:B------:R-:W-:Y:S01]  /*16f0*/  ULDC.64 UR6, c[0x0][0x228] ;  /* 0x00008a0000067ab9 */ /* 0x000fe20000000a00 */
[----:B------:R-:W-:Y:S01]  /*1700*/  ULDC.64 UR14, c[0x0][0x230] ;  /* 0x00008c00000e7ab9 */ /* 0x000fe20000000a00 */
[----:B------:R-:W-:Y:S01]  /*1710*/  ULDC.64 UR16, c[0x0][0x218] ;  /* 0x0000860000107ab9 */ /* 0x000fe20000000a00 */
[----:B---3--:R-:W-:-:S05]  /*1720*/  IADD3 R2, R3, R3, R0 ;  /* 0x0000000303027210 */ /* 0x008fca0007ffe000 */
[----:B------:R-:W-:-:S04]  /*1730*/  IMAD.IADD R2, R2, 0x1, R3 ;  /* 0x0000000102027824 */ /* 0x000fc800078e0203 */
[C---:B------:R-:W-:Y:S01]  /*1740*/  IMAD.SHL.U32 R16, R2.reuse, 0x2, RZ ;  /* 0x0000000202107824 */ /* 0x040fe200078e00ff */
[----:B------:R-:W-:Y:S02]  /*1750*/  SHF.R.S32.HI R3, RZ, 0x1f, R2 ;  /* 0x0000001fff037819 */ /* 0x000fe40000011402 */
[C---:B------:R-:W-:Y:S02]  /*1760*/  IADD3 R19, P4, R2.reuse, UR4, RZ ;  /* 0x0000000402137c10 */ /* 0x040fe4000ff9e0ff */
[----:B--2---:R-:W-:Y:S02]  /*1770*/  SHF.L.U64.HI R4, R2, 0x1, R3 ;  /* 0x0000000102047819 */ /* 0x004fe40000010203 */
[----:B------:R-:W-:Y:S02]  /*1780*/  IADD3.X R2, R3, UR12, RZ, P4, !PT ;  /* 0x0000000c03027c10 */ /* 0x000fe4000a7fe4ff */
[C---:B------:R-:W-:Y:S02]  /*1790*/  IADD3 R14, P4, R16.reuse, UR6, RZ ;  /* 0x00000006100e7c10 */ /* 0x040fe4000ff9e0ff */
[C---:B------:R-:W-:Y:S01]  /*17a0*/  SHF.L.U64.HI R2, R19.reuse, 0x1, R2 ;  /* 0x0000000113027819 */ /* 0x040fe20000010202 */
[----:B------:R-:W-:Y:S01]  /*17b0*/  IMAD.SHL.U32 R19, R19, 0x2, RZ ;  /* 0x0000000213137824 */ /* 0x000fe200078e00ff */
[----:B------:R-:W-:-:S02]  /*17c0*/  IADD3 R16, P5, R16, UR14, RZ ;  /* 0x0000000e10107c10 */ /* 0x000fc4000ffbe0ff */
[C---:B------:R-:W-:Y:S02]  /*17d0*/  IADD3.X R15, R4.reuse, UR7, RZ, P4, !PT ;  /* 0x00000007040f7c10 */ /* 0x040fe4000a7fe4ff */
[----:B0-----:R-:W-:Y:S02]  /*17e0*/  IADD3 R12, P4, R19, UR16, RZ ;  /* 0x00000010130c7c10 */ /* 0x001fe4000ff9e0ff */
        /* <DEDUP_REMOVED lines=17> */
.L_x_550:
[----:B------:R-:W-:Y:S05]  /*1900*/  BSYNC B0 ;  /* 0x0000000000007941 */ /* 0x000fea0003800000 */
.L_x_549:
[----:B------:R-:W-:Y:S04]  /*1910*/  BSSY B0, `(.L_x_551) ;  /* 0x0000024000007945 */ /* 0x000fe80003800000 */
[----:B------:R-:W-:Y:S05]  /*1920*/  @P0 BRA `(.L_x_552) ;  /* 0x0000000000880947 */ /* 0x000fea0003800000 */
[----:B---3--:R-:W3:Y:S01]  /*1930*/  LDC R3, c[0x0][RZ] ;  /* 0x00000000ff037b82 */ /* 0x008ee20000000800 */
[----:B------:R-:W-:Y:S01]  /*1940*/  ULDC.64 UR6, c[0x0][0x228] ;  /* 0x00008a0000067ab9 */ /* 0x000fe20000000a00 */
[----:B------:R-:W-:Y:S01]  /*1950*/  ULDC.64 UR14, c[0x0][0x230] ;  /* 0x00008c00000e7ab9 */ /* 0x000fe20000000a00 */
[----:B------:R-:W-:Y:S01]  /*1960*/  ULDC.64 UR16, c[0x0][0x218] ;  /* 0x0000860000107ab9 */ /* 0x000fe20000000a00 */
[----:B---3--:R-:W-:-:S04]  /*1970*/  IADD3 R2, R3, R3, R0 ;  /* 0x0000000303027210 */ /* 0x008fc80007ffe000 */
[----:B------:R-:W-:-:S04]  /*1980*/  IADD3 R2, R3, R2, R3 ;  /* 0x0000000203027210 */ /* 0x000fc80007ffe003 */
[----:B------:R-:W-:Y:S01]  /*1990*/  SHF.R.S32.HI R3, RZ, 0x1f, R2 ;  /* 0x0000001fff037819 */ /* 0x000fe20000011402 */
[C---:B0-----:R-:W-:Y:S01]  /*19a0*/  IMAD.SHL.U32 R12, R2.reuse, 0x2, RZ ;  /* 0x00000002020c7824 */ /* 0x041fe200078e00ff */
[C---:B------:R-:W-:Y:S02]  /*19b0*/  IADD3 R18, P0, R2.reuse, UR4, RZ ;  /* 0x0000000402127c10 */ /* 0x040fe4000ff1e0ff */
[----:B------:R-:W-:Y:S02]  /*19c0*/  SHF.L.U64.HI R13, R2, 0x1, R3 ;  /* 0x00000001020d7819 */ /* 0x000fe40000010203 */
[----:B------:R-:W-:Y:S02]  /*19d0*/  IADD3.X R3, R3, UR12, RZ, P0, !PT ;  /* 0x0000000c03037c10 */ /* 0x000fe400087fe4ff */
[----:B--2---:R-:W-:Y:S02]  /*19e0*/  IADD3 R4, P0, R12, UR6, RZ ;  /* 0x000000060c047c10 */ /* 0x004fe4000ff1e0ff */
[C---:B------:R-:W-:Y:S01]  /*19f0*/  SHF.L.U64.HI R2, R18.reuse, 0x1, R3 ;  /* 0x0000000112027819 */ /* 0x040fe20000010203 */
[----:B------:R-:W-:Y:S01]  /*1a00*/  IMAD.SHL.U32 R18, R18, 0x2, RZ ;  /* 0x0000000212127824 */ /* 0x000fe200078e00ff */
[----:B------:R-:W-:-:S02]  /*1a10*/  IADD3 R12, P4, R12, UR14, RZ ;  /* 0x0000000e0c0c7c10 */ /* 0x000fc4000ff9e0ff */
[C---:B------:R-:W-:Y:S02]  /*1a20*/  IADD3.X R5, R13.reuse, UR7, RZ, P0, !PT ;  /* 0x000000070d057c10 */ /* 0x040fe400087fe4ff */
        /* <DEDUP_REMOVED lines=18> */
.L_x_552:
[----:B------:R-:W-:Y:S05]  /*1b50*/  BSYNC B0 ;  /* 0x0000000000007941 */ /* 0x000fea0003800000 */
.L_x_551:
[----:B------:R-:W-:Y:S04]  /*1b60*/  BSSY B0, `(.L_x_553) ;  /* 0x0000025000007945 */ /* 0x000fe80003800000 */
[----:B------:R-:W-:Y:S05]  /*1b70*/  @P1 BRA `(.L_x_554) ;  /* 0x00000000008c1947 */ /* 0x000fea0003800000 */
[----:B---34-:R-:W3:Y:S01]  /*1b80*/  LDC R3, c[0x0][RZ] ;  /* 0x00000000ff037b82 */ /* 0x018ee20000000800 */
[----:B------:R-:W-:Y:S01]  /*1b90*/  ULDC.64 UR6, c[0x0][0x228] ;  /* 0x00008a0000067ab9 */ /* 0x000fe20000000a00 */
[----:B------:R-:W-:Y:S01]  /*1ba0*/  ULDC.64 UR14, c[0x0][0x230] ;  /* 0x00008c00000e7ab9 */ /* 0x000fe20000000a00 */
[----:B------:R-:W-:Y:S01]  /*1bb0*/  ULDC.64 UR16, c[0x0][0x218] ;  /* 0x0000860000107ab9 */ /* 0x000fe20000000a00 */
[----:B---3--:R-:W-:-:S04]  /*1bc0*/  IADD3 R2, R3, R3, R0 ;  /* 0x0000000303027210 */ /* 0x008fc80007ffe000 */
[----:B------:R-:W-:-:S05]  /*1bd0*/  IADD3 R2, R3, R2, R3 ;  /* 0x0000000203027210 */ /* 0x000fca0007ffe003 */
[----:B------:R-:W-:-:S04]  /*1be0*/  IMAD.IADD R2, R2, 0x1, R3 ;  /* 0x0000000102027824 */ /* 0x000fc800078e0203 */
[C---:B0-----:R-:W-:Y:S01]  /*1bf0*/  IMAD.SHL.U32 R12, R2.reuse, 0x2, RZ ;  /* 0x00000002020c7824 */ /* 0x041fe200078e00ff */
[----:B------:R-:W-:Y:S02]  /*1c00*/  SHF.R.S32.HI R3, RZ, 0x1f, R2 ;  /* 0x0000001fff037819 */ /* 0x000fe40000011402 */
[C---:B------:R-:W-:Y:S02]  /*1c10*/  IADD3 R17, P0, R2.reuse, UR4, RZ ;  /* 0x0000000402117c10 */ /* 0x040fe4000ff1e0ff */
[----:B------:R-:W-:Y:S02]  /*1c20*/  SHF.L.U64.HI R6, R2, 0x1, R3 ;  /* 0x0000000102067819 */ /* 0x000fe40000010203 */
[----:B------:R-:W-:Y:S02]  /*1c30*/  IADD3.X R2, R3, UR12, RZ, P0, !PT ;  /* 0x0000000c03027c10 */ /* 0x000fe400087fe4ff */
[C---:B--2---:R-:W-:Y:S02]  /*1c40*/  IADD3 R4, P0, R12.reuse, UR6, RZ ;  /* 0x000000060c047c10 */ /* 0x044fe4000ff1e0ff */
        /* <DEDUP_REMOVED lines=22> */
.L_x_554:
[----:B------:R-:W-:Y:S05]  /*1db0*/  BSYNC B0 ;  /* 0x0000000000007941 */ /* 0x000fea0003800000 */
.L_x_553:
[----:B------:R-:W-:Y:S04]  /*1dc0*/  BSSY B0, `(.L_x_555) ;  /* 0x0000025000007945 */ /* 0x000fe80003800000 */
[----:B------:R-:W-:Y:S05]  /*1dd0*/  @P2 BRA `(.L_x_556) ;  /* 0x00000000008c2947 */ /* 0x000fea0003800000 */
[----:B0--34-:R-:W0:Y:S01]  /*1de0*/  LDC R3, c[0x0][RZ] ;  /* 0x00000000ff037b82 */ /* 0x019e220000000800 */
[----:B------:R-:W-:Y:S01]  /*1df0*/  ULDC.64 UR6, c[0x0][0x228] ;  /* 0x00008a0000067ab9 */ /* 0x000fe20000000a00 */
[----:B------:R-:W-:Y:S01]  /*1e00*/  ULDC.64 UR14, c[0x0][0x230] ;  /* 0x00008c00000e7ab9 */ /* 0x000fe20000000a00 */
[----:B------:R-:W-:Y:S01]  /*1e10*/  ULDC.64 UR16, c[0x0][0x218] ;  /* 0x0000860000107ab9 */ /* 0x000fe20000000a00 */
        /* <DEDUP_REMOVED lines=31> */
.L_x_556:
[----:B------:R-:W-:Y:S05]  /*2010*/  BSYNC B0 ;  /* 0x0000000000007941 */ /* 0x000fea0003800000 */
.L_x_555:
[----:B------:R-:W-:Y:S05]  /*2020*/  @P3 EXIT ;  /* 0x000000000000394d */ /* 0x000fea0003800000 */
[----:B0--34-:R-:W0:Y:S01]  /*2030*/  LDC R3, c[0x0][RZ] ;  /* 0x00000000ff037b82 */ /* 0x019e220000000800 */
[----:B------:R-:W-:Y:S01]  /*2040*/  ULDC.64 UR6, c[0x0][0x228] ;  /* 0x00008a0000067ab9 */ /* 0x000fe20000000a00 */
[----:B------:R-:W-:Y:S01]  /*2050*/  ULDC.64 UR14, c[0x0][0x230] ;  /* 0x00008c00000e7ab9 */ /* 0x000fe20000000a00 */
[----:B------:R-:W-:Y:S01]  /*2060*/  ULDC.64 UR16, c[0x0][0x218] ;  /* 0x0000860000107ab9 */ /* 0x000fe20000000a00 */
[----:B0-----:R-:W-:-:S04]  /*2070*/  IADD3 R0, R3, R3, R0 ;  /* 0x0000000303007210 */ /* 0x001fc80007ffe000 */
[----:B------:R-:W-:-:S04]  /*2080*/  IADD3 R0, R3, R0, R3 ;  /* 0x0000000003007210 */ /* 0x000fc80007ffe003 */
[----:B------:R-:W-:-:S05]  /*2090*/  IADD3 R0, R3, R0, R3 ;  /* 0x0000000003007210 */ /* 0x000fca0007ffe003 */
[----:B------:R-:W-:-:S04]  /*20a0*/  IMAD.IADD R0, R0, 0x1, R3 ;  /* 0x0000000100007824 */ /* 0x000fc800078e0203 */
[C---:B--2---:R-:W-:Y:S01]  /*20b0*/  IMAD.SHL.U32 R4, R0.reuse, 0x2, RZ ;  /* 0x0000000200047824 */ /* 0x044fe200078e00ff */
        /* <DEDUP_REMOVED lines=26> */
[----:B------:R-:W-:Y:S01]  /*2260*/  STG.E.U16 desc[UR10][R2.64], R0 ;  /* 0x0000000002007986 */ /* 0x000fe2000c10150a */
[----:B------:R-:W-:Y:S05]  /*2270*/  EXIT ;  /* 0x000000000000794d */ /* 0x000fea0003800000 */
.L_x_557:
        /* <DEDUP_REMOVED lines=16> */
.L_x_2738:


//--------------------- .text._ZN17fastertransformer29add_bias_layernorm_add_res_e2ILi8EEEvP6float2PKS1_S4_S4_S4_fi --------------------------
	.section	.text._ZN17fastertransformer29add_bias_layernorm_add_res_e2ILi8EEEvP6float2PKS1_S4_S4_S4_fi,"ax",@progbits
	.align	128
        .global         _ZN17fastertransformer29add_bias_layernorm_add_res_e2ILi8EEEvP6float2PKS1_S4_S4_S4_fi
        .type           _ZN17fastertransformer29add_bias_layernorm_add_res_e2ILi8EEEvP6float2PKS1_S4_S4_S4_fi,@function
        .size           _ZN17fastertransformer29add_bias_layernorm_add_res_e2ILi8EEEvP6float2PKS1_S4_S4_S4_fi,(.L_x_2739 - _ZN17fastertransformer29add_bias_layernorm_add_res_e2ILi8EEEvP6float2PKS1_S4_S4_S4_fi)
        .other          _ZN17fastertransformer29add_bias_layernorm_add_res_e2ILi8EEEvP6float2PKS1_S4_S4_S4_fi,@"STO_CUDA_ENTRY STV_DEFAULT"
_ZN17fastertransformer29add_bias_layernorm_add_res_e2ILi8EEEvP6float2PKS1_S4_S4_S4_fi:
.text._ZN17fastertransformer29add_bias_layernorm_add_res_e2ILi8EEEvP6float2PKS1_S4_S4_S4_fi:
[----:B------:R-:W-:Y:S01]  /*0000*/  LDC R1, c[0x0][0x28] ;  /* 0x00000a00ff017b82 */ /* 0x000fe20000000800 */
[----:B------:R-:W0:Y:S01]  /*0010*/  S2R R0, SR_TID.X ;  /* 0x0000000000007919 */ /* 0x000e220000002100 */
[----:B------:R-:W-:-:S06]  /*0020*/  ULDC UR14, c[0x0][0x23c] ;  /* 0x00008f00000e7ab9 */ /* 0x000fcc0000000800 */
[----:B------:R-:W1:Y:S01]  /*0030*/  S2UR UR4, SR_CTAID.X ;  /* 0x00000000000479c3 */ /* 0x000e620000002500 */
[----:B------:R-:W-:Y:S01]  /*0040*/  USHF.R.S32.HI UR12, URZ, 0x1, UR14 ;  /* 0x000000013f0c7899 */ /* 0x000fe2000801140e */
[----:B------:R-:W-:Y:S01]  /*0050*/  ULDC.64 UR8, c[0x0][0x210] ;  /* 0x0000840000087ab9 */ /* 0x000fe20000000a00 */
[----:B------:R-:W-:Y:S02]  /*0060*/  ULDC.64 UR10, c[0x0][0x208] ;  /* 0x00008200000a7ab9 */ /* 0x000fe40000000a00 */
[----:B-1----:R-:W-:-:S04]  /*0070*/  UIMAD UR4, UR12, UR4, URZ ;  /* 0x000000040c0472a4 */ /* 0x002fc8000f8e023f */
[----:B------:R-:W-:Y:S01]  /*0080*/  USHF.R.S32.HI UR13, URZ, 0x1f, UR4 ;  /* 0x0000001f3f0d7899 */ /* 0x000fe20008011404 */
[C---:B0-----:R-:W-:Y:S02]  /*0090*/  ISETP.GE.AND P0, PT, R0.reuse, UR12, PT ;  /* 0x0000000c00007c0c */ /* 0x041fe4000bf06270 */
[----:B------:R-:W-:Y:S02]  /*00a0*/  SHF.R.S32.HI R14, RZ, 0x1f, R0 ;  /* 0x0000001fff0e7819 */ /* 0x000fe40000011400 */
[----:B------:R-:W-:-:S04]  /*00b0*/  IADD3 R15, P1, R0, UR4, RZ ;  /* 0x00000004000f7c10 */ /* 0x000fc8000ff3e0ff */
[----:B------:R-:W-:Y:S02]  /*00c0*/  IADD3.X R16, R14, UR13, RZ, P1, !PT ;  /* 0x0000000d0e107c10 */ /* 0x000fe40008ffe4ff */
[----:B------:R-:W-:-:S03]  /*00d0*/  LEA R14, P1, R15, UR8, 0x3 ;  /* 0x000000080f0e7c11 */ /* 0x000fc6000f8218ff */
[----:B------:R-:W0:Y:S01]  /*00e0*/  @!P0 LDC.64 R12, c[0x0][0x220] ;  /* 0x00008800ff0c8b82 */ /* 0x000e220000000a00 */
[----:B------:R-:W-:-:S06]  /*00f0*/  LEA.HI.X R15, R15, UR9, R16, 0x3, P1 ;  /* 0x000000090f0f7c11 */ /* 0x000fcc00088f1c10 */
[----:B------:R-:W2:Y:S01]  /*0100*/  @!P0 LDG.E.64 R14, desc[UR10][R14.64] ;  /* 0x0000000a0e0e8981 */ /* 0x000ea2000c1e1b00 */
[----:B0-----:R-:W-:-:S06]  /*0110*/  @!P0 IMAD.WIDE R12, R0, 0x8, R12 ;  /* 0x00000008000c8825 */ /* 0x001fcc00078e020c */
[----:B------:R-:W2:Y:S01]  /*0120*/  @!P0 LDG.E.64 R12, desc[UR10][R12.64] ;  /* 0x0000000a0c0c8981 */ /* 0x000ea2000c1e1b00 */
[----:B------:R-:W-:Y:S02]  /*0130*/  ULDC UR5, c[0x0][0x0] ;  /* 0x0000000000057ab9 */ /* 0x000fe40000000800 */
[----:B------:R-:W-:-:S05]  /*0140*/  VIADD R27, R0, UR5 ;  /* 0x00000005001b7c36 */ /* 0x000fca0008000000 */
[C---:B------:R-:W-:Y:S01]  /*0150*/  ISETP.GE.AND P2, PT, R27.reuse, UR12, PT ;  /* 0x0000000c1b007c0c */ /* 0x040fe2000bf46270 */
[C---:B------:R-:W-:Y:S01]  /*0160*/  VIADD R26, R27.reuse, UR5 ;  /* 0x000000051b1a7c36 */ /* 0x040fe20008000000 */
[----:B------:R-:W-:-:S11]  /*0170*/  IADD3 R18, P1, R27, UR4, RZ ;  /* 0x000000041b127c10 */ /* 0x000fd6000ff3e0ff */
[----:B------:R-:W0:Y:S01]  /*0180*/  @!P2 LDC.64 R16, c[0x0][0x220] ;  /* 0x00008800ff10ab82 */ /* 0x000e220000000a00 */
[----:B------:R-:W-:Y:S01]  /*0190*/  ISETP.GE.AND P6, PT, R26, UR12, PT ;  /* 0x0000000c1a007c0c */ /* 0x000fe2000bfc6270 */
[----:B--2---:R-:W-:Y:S01]  /*01a0*/  @!P0 FADD.FTZ R25, R15, R13 ;  /* 0x0000000d0f198221 */ /* 0x004fe20000010000 */
[----:B------:R-:W-:Y:S01]  /*01b0*/  @!P0 FADD.FTZ R24, R14, R12 ;  /* 0x0000000c0e188221 */ /* 0x000fe20000010000 */
[----:B------:R-:W-:Y:S02]  /*01c0*/  LEA.HI.X.SX32 R13, R27, UR13, 0x1, P1 ;  /* 0x0000000d1b0d7c11 */ /* 0x000fe400088f0eff */
[----:B------:R-:W-:Y:S02]  /*01d0*/  LEA R14, P1, R18, UR8, 0x3 ;  /* 0x00000008120e7c11 */ /* 0x000fe4000f8218ff */
[----:B------:R-:W-:Y:S02]  /*01e0*/  IADD3 R12, P3, R26, UR4, RZ ;  /* 0x000000041a0c7c10 */ /* 0x000fe4000ff7e0ff */
[----:B------:R-:W-:-:S02]  /*01f0*/  LEA.HI.X R15, R18, UR9, R13, 0x3, P1 ;  /* 0x00000009120f7c11 */ /* 0x000fc400088f1c0d */
[----:B------:R-:W-:Y:S02]  /*0200*/  LEA.HI.X.SX32 R13, R26, UR13, 0x1, P3 ;  /* 0x0000000d1a0d7c11 */ /* 0x000fe400098f0eff */
[C---:B------:R-:W-:Y:S02]  /*0210*/  LEA R18, P1, R12.reuse, UR8, 0x3 ;  /* 0x000000080c127c11 */ /* 0x040fe4000f8218ff */
[----:B------:R-:W2:Y:S02]  /*0220*/  @!P2 LDG.E.64 R14, desc[UR10][R14.64] ;  /* 0x0000000a0e0ea981 */ /* 0x000ea4000c1e1b00 */
[----:B------:R-:W-:Y:S01]  /*0230*/  LEA.HI.X R19, R12, UR9, R13, 0x3, P1 ;  /* 0x000000090c137c11 */ /* 0x000fe200088f1c0d */
[----:B0-----:R-:W-:Y:S02]  /*0240*/  @!P2 IMAD.WIDE R12, R27, 0x8, R16 ;  /* 0x000000081b0ca825 */ /* 0x001fe400078e0210 */
[----:B------:R-:W0:Y:S03]  /*0250*/  @!P6 LDC.64 R16, c[0x0][0x220] ;  /* 0x00008800ff10eb82 */ /* 0x000e260000000a00 */
[----:B------:R-:W3:Y:S04]  /*0260*/  @!P6 LDG.E.64 R18, desc[UR10][R18.64] ;  /* 0x0000000a1212e981 */ /* 0x000ee8000c1e1b00 */
[----:B------:R-:W2:Y:S01]  /*0270*/  @!P2 LDG.E.64 R12, desc[UR10][R12.64] ;  /* 0x0000000a0c0ca981 */ /* 0x000ea2000c1e1b00 */
[----:B0-----:R-:W-:-:S06]  /*0280*/  @!P6 IMAD.WIDE R16, R26, 0x8, R16 ;  /* 0x000000081a10e825 */ /* 0x001fcc00078e0210 */
[----:B------:R-:W3:Y:S01]  /*0290*/  @!P6 LDG.E.64 R16, desc[UR10][R16.64] ;  /* 0x0000000a1010e981 */ /* 0x000ee2000c1e1b00 */
[----:B--2---:R-:W-:Y:S01]  /*02a0*/  @!P2 FADD.FTZ R23, R14, R12 ;  /* 0x0000000c0e17a221 */ /* 0x004fe20000010000 */
[----:B------:R-:W-:-:S05]  /*02b0*/  VIADD R12, R26, UR5 ;  /* 0x000000051a0c7c36 */ /* 0x000fca0008000000 */
[C---:B------:R-:W-:Y:S01]  /*02c0*/  ISETP.GE.AND P5, PT, R12.reuse, UR12, PT ;  /* 0x0000000c0c007c0c */ /* 0x040fe2000bfa6270 */
[----:B------:R-:W-:-:S12]  /*02d0*/  VIADD R26, R12, UR5 ;  /* 0x000000050c1a7c36 */ /* 0x000fd80008000000 */
[----:B------:R-:W0:Y:S01]  /*02e0*/  @!P5 LDC.64 R28, c[0x0][0x220] ;  /* 0x00008800ff1cdb82 */ /* 0x000e220000000a00 */
[----:B------:R-:W-:Y:S01]  /*02f0*/  ISETP.GE.AND P4, PT, R26, UR12, PT ;  /* 0x0000000c1a007c0c */ /* 0x000fe2000bf86270 */
[----:B------:R-:W-:Y:S01]  /*0300*/  @!P2 FADD.FTZ R22, R15, R13 ;  /* 0x0000000d0f16a221 */ /* 0x000fe20000010000 */
[----:B------:R-:W-:-:S04]  /*0310*/  IADD3 R13, P1, R12, UR4, RZ ;  /* 0x000000040c0d7c10 */ /* 0x000fc8000ff3e0ff */
[----:B------:R-:W-:Y:S02]  /*0320*/  LEA.HI.X.SX32 R15, R12, UR13, 0x1, P1 ;  /* 0x0000000d0c0f7c11 */ /* 0x000fe400088f0eff */
[----:B------:R-:W-:Y:S01]  /*0330*/  LEA R14, P1, R13, UR8, 0x3 ;  /* 0x000000080d0e7c11 */ /* 0x000fe2000f8218ff */
[----:B---3--:R-:W-:-:S03]  /*0340*/  @!P6 FADD.FTZ R21, R18, R16 ;  /* 0x000000101215e221 */ /* 0x008fc60000010000 */
[----:B------:R-:W-:Y:S01]  /*0350*/  LEA.HI.X R15, R13, UR9, R15, 0x3, P1 ;  /* 0x000000090d0f7c11 */ /* 0x000fe200088f1c0f */
[----:B------:R-:W1:Y:S05]  /*0360*/  @!P4 LDC R16, c[0x0][RZ] ;  /* 0x00000000ff10cb82 */ /* 0x000e6a0000000800 */
[----:B------:R-:W2:Y:S01]  /*0370*/  @!P5 LDG.E.64 R14, desc[UR10][R14.64] ;  /* 0x0000000a0e0ed981 */ /* 0x000ea2000c1e1b00 */
[----:B0-----:R-:W-:-:S06]  /*0380*/  @!P5 IMAD.WIDE R12, R12, 0x8, R28 ;  /* 0x000000080c0cd825 */ /* 0x001fcc00078e021c */
[----:B------:R-:W2:Y:S01]  /*0390*/  @!P5 LDG.E.64 R12, desc[UR10][R12.64] ;  /* 0x0000000a0c0cd981 */ /* 0x000ea2000c1e1b00 */
[----:B-1----:R-:W-:-:S04]  /*03a0*/  @!P4 IADD3 R29, R16, R16, R0 ;  /* 0x00000010101dc210 */ /* 0x002fc80007ffe000 */
[----:B------:R-:W-:Y:S01]  /*03b0*/  @!P4 IADD3 R29, R16, R29, R16 ;  /* 0x0000001d101dc210 */ /* 0x000fe20007ffe010 */
[----:B------:R-:W-:-:S03]  /*03c0*/  @!P6 FADD.FTZ R20, R19, R17 ;  /* 0x000000111314e221 */ /* 0x000fc60000010000 */
[----:B------:R-:W-:-:S04]  /*03d0*/  @!P4 IADD3 R16, P1, R29, UR4, RZ ;  /* 0x000000041d10cc10 */ /* 0x000fc8000ff3e0ff */
[----:B------:R-:W-:Y:S02]  /*03e0*/  @!P4 LEA.HI.X.SX32 R17, R29, UR13, 0x1, P1 ;  /* 0x0000000d1d11cc11 */ /* 0x000fe400088f0eff */
[----:B------:R-:W-:-:S04]  /*03f0*/  @!P4 LEA R18, P1, R16, UR8, 0x3 ;  /* 0x000000081012cc11 */ /* 0x000fc8000f8218ff */
[----:B------:R-:W-:Y:S02]  /*0400*/  @!P4 LEA.HI.X R19, R16, UR9, R17, 0x3, P1 ;  /* 0x000000091013cc11 */ /* 0x000fe400088f1c11 */
[----:B------:R-:W0:Y:S04]  /*0410*/  @!P4 LDC.64 R16, c[0x0][0x220] ;  /* 0x00008800ff10cb82 */ /* 0x000e280000000a00 */
[----:B------:R-:W3:Y:S01]  /*0420*/  @!P4 LDG.E.64 R18, desc[UR10][R18.64] ;  /* 0x0000000a1212c981 */ /* 0x000ee2000c1e1b00 */
[----:B0-----:R-:W-:-:S06]  /*0430*/  @!P4 IMAD.WIDE R16, R29, 0x8, R16 ;  /* 0x000000081d10c825 */ /* 0x001fcc00078e0210 */
[----:B------:R-:W3:Y:S01]  /*0440*/  @!P4 LDG.E.64 R16, desc[UR10][R16.64] ;  /* 0x0000000a1010c981 */ /* 0x000ee2000c1e1b00 */
[----:B------:R-:W-:Y:S02]  /*0450*/  ULDC UR5, c[0x0][0x0] ;  /* 0x0000000000057ab9 */ /* 0x000fe40000000800 */
[----:B------:R-:W-:-:S05]  /*0460*/  VIADD R26, R26, UR5 ;  /* 0x000000051a1a7c36 */ /* 0x000fca0008000000 */
[----:B------:R-:W-:-:S13]  /*0470*/  ISETP.GE.AND P3, PT, R26, UR12, PT ;  /* 0x0000000c1a007c0c */ /* 0x000fda000bf66270 */
[----:B------:R-:W0:Y:S01]  /*0480*/  @!P3 LDC R29, c[0x0][RZ] ;  /* 0x00000000ff1dbb82 */ /* 0x000e220000000800 */
[----:B------:R-:W-:Y:S02]  /*0490*/  IMAD.MOV.U32 R26, RZ, RZ, RZ ;  /* 0x000000ffff1a7224 */ /* 0x000fe400078e00ff */
[----:B--2---:R-:W-:-:S05]  /*04a0*/  @!P5 FADD.FTZ R11, R14, R12 ;  /* 0x0000000c0e0bd221 */ /* 0x004fca0000010000 */
[----:B------:R-:W1:Y:S01]  /*04b0*/  LDC R14, c[0x0][RZ] ;  /* 0x00000000ff0e7b82 */ /* 0x000e620000000800 */
[----:B------:R-:W-:Y:S01]  /*04c0*/  ULDC UR5, c[0x0][0x0] ;  /* 0x0000000000057ab9 */ /* 0x000fe20000000800 */
[----:B-1----:R-:W-:-:S04]  /*04d0*/  IADD3 R12, R14, R14, R0 ;  /* 0x0000000e0e0c7210 */ /* 0x002fc80007ffe000 */
[----:B------:R-:W-:-:S04]  /*04e0*/  IADD3 R12, R14, R12, R14 ;  /* 0x0000000c0e0c7210 */ /* 0x000fc80007ffe00e */
[----:B------:R-:W-:-:S04]  /*04f0*/  IADD3 R12, R12, UR5, R14 ;  /* 0x000000050c0c7c10 */ /* 0x000fc8000fffe00e */
[----:B------:R-:W-:Y:S01]  /*0500*/  ISETP.GE.AND P1, PT, R12, UR12, PT ;  /* 0x0000000c0c007c0c */ /* 0x000fe2000bf26270 */
[----:B------:R-:W-:Y:S01]  /*0510*/  @!P5 FADD.FTZ R2, R15, R13 ;  /* 0x0000000d0f02d221 */ /* 0x000fe20000010000 */
[----:B0-----:R-:W-:Y:S01]  /*0520*/  @!P3 IADD3 R14, R29, R29, R0 ;  /* 0x0000001d1d0eb210 */ /* 0x001fe20007ffe000 */
[----:B------:R-:W-:-:S03]  /*0530*/  @!P0 FADD.FTZ R15, R24, R25 ;  /* 0x00000019180f8221 */ /* 0x000fc60000010000 */
[----:B------:R-:W-:-:S07]  /*0540*/  @!P3 IADD3 R14, R29, R14, R29 ;  /* 0x0000000e1d0eb210 */ /* 0x000fce0007ffe01d */
[----:B------:R-:W0:Y:S01]  /*0550*/  @!P1 LDC R13, c[0x0][RZ] ;  /* 0x00000000ff0d9b82 */ /* 0x000e220000000800 */
[----:B------:R-:W-:Y:S01]  /*0560*/  @!P0 FADD.FTZ R26, RZ, R15 ;  /* 0x0000000fff1a8221 */ /* 0x000fe20000010000 */
[----:B------:R-:W-:Y:S02]  /*0570*/  @!P3 IMAD.IADD R29, R14, 0x1, R29 ;  /* 0x000000010e1db824 */ /* 0x000fe400078e021d */
[----:B------:R-:W-:-:S04]  /*0580*/  @!P2 FADD.FTZ R15, R23, R22 ;  /* 0x00000016170fa221 */ /* 0x000fc80000010000 */
[----:B------:R-:W-:Y:S01]  /*0590*/  @!P2 FADD.FTZ R26, R26, R15 ;  /* 0x0000000f1a1aa221 */ /* 0x000fe20000010000 */
[----:B------:R-:W-:Y:S01]  /*05a0*/  @!P3 IADD3 R15, P2, R29, UR4, RZ ;  /* 0x000000041d0fbc10 */ /* 0x000fe2000ff5e0ff */
[----:B---3--:R-:W-:Y:S01]  /*05b0*/  @!P4 FADD.FTZ R3, R18, R16 ;  /* 0x000000101203c221 */ /* 0x008fe20000010000 */
[----:B------:R-:W-:Y:S02]  /*05c0*/  @!P4 FADD.FTZ R4, R19, R17 ;  /* 0x000000111304c221 */ /* 0x000fe40000010000 */
[----:B------:R-:W1:Y:S01]  /*05d0*/  @!P3 LDC.64 R18, c[0x0][0x220] ;  /* 0x00008800ff12bb82 */ /* 0x000e620000000a00 */
[----:B------:R-:W-:Y:S02]  /*05e0*/  @!P3 LEA.HI.X.SX32 R16, R29, UR13, 0x1, P2 ;  /* 0x0000000d1d10bc11 */ /* 0x000fe400090f0eff */
[----:B------:R-:W-:-:S04]  /*05f0*/  @!P3 LEA R14, P2, R15, UR8, 0x3 ;  /* 0x000000080f0ebc11 */ /* 0x000fc8000f8418ff */
[----:B------:R-:W-:Y:S02]  /*0600*/  @!P3 LEA.HI.X R15, R15, UR9, R16, 0x3, P2 ;  /* 0x000000090f0fbc11 */ /* 0x000fe400090f1c10 */
[----:B0-----:R-:W-:Y:S01]  /*0610*/  @!P1 IADD3 R16, R13, R13, R0 ;  /* 0x0000000d0d109210 */ /* 0x001fe20007ffe000 */
[----:B------:R-:W-:-:S03]  /*0620*/  ULDC UR5, c[0x0][0x0] ;  /* 0x0000000000057ab9 */ /* 0x000fc60000000800 */
[----:B------:R-:W2:Y:S01]  /*0630*/  @!P3 LDG.E.64 R14, desc[UR10][R14.64] ;  /* 0x0000000a0e0eb981 */ /* 0x000ea2000c1e1b00 */
[----:B------:R-:W-:-:S04]  /*0640*/  @!P1 IADD3 R16, R13, R16, R13 ;  /* 0x000000100d109210 */ /* 0x000fc80007ffe00d */
[----:B------:R-:W-:-:S04]  /*0650*/  @!P1 IADD3 R17, R13, R16, R13 ;  /* 0x000000100d119210 */ /* 0x000fc80007ffe00d */
[----:B------:R-:W-:Y:S01]  /*0660*/  @!P1 IADD3 R13, P2, R17, UR4, RZ ;  /* 0x00000004110d9c10 */ /* 0x000fe2000ff5e0ff */
[----:B------:R-:W-:-:S03]  /*0670*/  VIADD R12, R12, UR5 ;  /* 0x000000050c0c7c36 */ /* 0x000fc60008000000 */
[----:B------:R-:W-:Y:S01]  /*0680*/  @!P1 LEA.HI.X.SX32 R16, R17, UR13, 0x1, P2 ;  /* 0x0000000d11109c11 */ /* 0x000fe200090f0eff */
[----:B-1----:R-:W-:Y:S01]  /*0690*/  @!P3 IMAD.WIDE R18, R29, 0x8, R18 ;  /* 0x000000081d12b825 */ /* 0x002fe200078e0212 */
[----:B------:R-:W-:-:S04]  /*06a0*/  @!P1 LEA R28, P2, R13, UR8, 0x3 ;  /* 0x000000080d1c9c11 */ /* 0x000fc8000f8418ff */
[----:B------:R-:W-:Y:S02]  /*06b0*/  @!P1 LEA.HI.X R29, R13, UR9, R16, 0x3, P2 ;  /* 0x000000090d1d9c11 */ /* 0x000fe400090f1c10 */
[----:B------:R-:W-:Y:S02]  /*06c0*/  ISETP.GE.AND P2, PT, R12, UR12, PT ;  /* 0x0000000c0c007c0c */ /* 0x000fe4000bf46270 */
[----:B------:R-:W2:Y:S11]  /*06d0*/  @!P3 LDG.E.64 R12, desc[UR10][R18.64] ;  /* 0x0000000a120cb981 */ /* 0x000eb6000c1e1b00 */
[----:B------:R-:W0:Y:S01]  /*06e0*/  @!P2 LDC R16, c[0x0][RZ] ;  /* 0x00000000ff10ab82 */ /* 0x000e220000000800 */
[----:B------:R-:W-:Y:S01]  /*06f0*/  P2R R27, PR, RZ, 0x40 ;  /* 0x00000040ff1b7803 */ /* 0x000fe20000000000 */
[----:B--2---:R-:W-:Y:S01]  /*0700*/  @!P3 FADD.FTZ R5, R14, R12 ;  /* 0x0000000c0e05b221 */ /* 0x004fe20000010000 */
[----:B0-----:R-:W-:-:S04]  /*0710*/  @!P2 IADD3 R12, R16, R16, R0 ;  /* 0x00000010100ca210 */ /* 0x001fc80007ffe000 */
[----:B------:R-:W-:-:S04]  /*0720*/  @!P2 IADD3 R12, R16, R12, R16 ;  /* 0x0000000c100ca210 */ /* 0x000fc80007ffe010 */
[----:B------:R-:W-:-:S05]  /*0730*/  @!P2 IADD3 R12, R16, R12, R16 ;  /* 0x0000000c100ca210 */ /* 0x000fca0007ffe010 */
[----:B------:R-:W-:-:S05]  /*0740*/  @!P2 IMAD.IADD R16, R12, 0x1, R16 ;  /* 0x000000010c10a824 */ /* 0x000fca00078e0210 */
[----:B------:R-:W-:-:S04]  /*0750*/  @!P2 IADD3 R12, P6, R16, UR4, RZ ;  /* 0x00000004100cac10 */ /* 0x000fc8000ffde0ff */
[----:B------:R-:W-:Y:S02]  /*0760*/  @!P2 LEA.HI.X.SX32 R19, R16, UR13, 0x1, P6 ;  /* 0x0000000d1013ac11 */ /* 0x000fe4000b0f0eff */
[C---:B------:R-:W-:Y:S01]  /*0770*/  @!P2 LEA R18, P6, R12.reuse, UR8, 0x3 ;  /* 0x000000080c12ac11 */ /* 0x040fe2000f8c18ff */
[----:B------:R-:W-:Y:S02]  /*0780*/  @!P3 FADD.FTZ R6, R15, R13 ;  /* 0x0000000d0f06b221 */ /* 0x000fe40000010000 */
[----:B------:R0:W2:Y:S01]  /*0790*/  @!P1 LDG.E.64 R14, desc[UR10][R28.64] ;  /* 0x0000000a1c0e9981 */ /* 0x0000a2000c1e1b00 */
[----:B------:R-:W-:Y:S02]  /*07a0*/  @!P2 LEA.HI.X R19, R12, UR9, R19, 0x3, P6 ;  /* 0x000000090c13ac11 */ /* 0x000fe4000b0f1c13 */
[----:B------:R-:W1:Y:S04]  /*07b0*/  @!P1 LDC.64 R12, c[0x0][0x220] ;  /* 0x00008800ff0c9b82 */ /* 0x000e680000000a00 */
[----:B------:R-:W3:Y:S04]  /*07c0*/  @!P2 LDG.E.64 R18, desc[UR10][R18.64] ;  /* 0x0000000a1212a981 */ /* 0x000ee8000c1e1b00 */
[----:B0-----:R-:W0:Y:S01]  /*07d0*/  @!P2 LDC.64 R28, c[0x0][0x220] ;  /* 0x00008800ff1cab82 */ /* 0x001e220000000a00 */
[----:B-1----:R-:W-:-:S06]  /*07e0*/  @!P1 IMAD.WIDE R12, R17, 0x8, R12 ;  /* 0x00000008110c9825 */ /* 0x002fcc00078e020c */
[----:B------:R-:W2:Y:S01]  /*07f0*/  @!P1 LDG.E.64 R12, desc[UR10][R12.64] ;  /* 0x0000000a0c0c9981 */ /* 0x000ea2000c1e1b00 */
[----:B0-----:R-:W-:-:S06]  /*0800*/  @!P2 IMAD.WIDE R16, R16, 0x8, R28 ;  /* 0x000000081010a825 */ /* 0x001fcc00078e021c */
[----:B------:R-:W3:Y:S01]  /*0810*/  @!P2 LDG.E.64 R16, desc[UR10][R16.64] ;  /* 0x0000000a1010a981 */ /* 0x000ee2000c1e1b00 */
[----:B------:R-:W-:-:S13]  /*0820*/  ISETP.NE.AND P6, PT, R27, RZ, PT ;  /* 0x000000ff1b00720c */ /* 0x000fda0003fc5270 */
[----:B------:R-:W-:-:S04]  /*0830*/  @!P6 FADD.FTZ R27, R21, R20 ;  /* 0x00000014151be221 */ /* 0x000fc80000010000 */
[----:B------:R-:W-:Y:S01]  /*0840*/  @!P6 FADD.FTZ R26, R26, R27 ;  /* 0x0000001b1a1ae221 */ /* 0x000fe20000010000 */
[----:B------:R-:W-:-:S04]  /*0850*/  @!P5 FADD.FTZ R27, R11, R2 ;  /* 0x000000020b1bd221 */ /* 0x000fc80000010000 */
[----:B------:R-:W-:Y:S01]  /*0860*/  @!P5 FADD.FTZ R26, R26, R27 ;  /* 0x0000001b1a1ad221 */ /* 0x000fe20000010000 */
[----:B------:R-:W-:-:S04]  /*0870*/  @!P4 FADD.FTZ R27, R3, R4 ;  /* 0x00000004031bc221 */ /* 0x000fc80000010000 */
[----:B------:R-:W-:Y:S01]  /*0880*/  @!P4 FADD.FTZ R26, R26, R27 ;  /* 0x0000001b1a1ac221 */ /* 0x000fe20000010000 */
[----:B------:R-:W0:Y:S01]  /*0890*/  S2UR UR7, SR_CgaCtaId ;  /* 0x00000000000779c3 */ /* 0x000e220000008800 */
[----:B------:R-:W-:Y:S01]  /*08a0*/  ULDC UR5, c[0x0][0x0] ;  /* 0x0000000000057ab9 */ /* 0x000fe20000000800 */
[----:B--2---:R-:W-:Y:S01]  /*08b0*/  @!P1 FADD.FTZ R8, R15, R13 ;  /* 0x0000000d0f089221 */ /* 0x004fe20000010000 */
[----:B------:R-:W-:Y:S01]  /*08c0*/  @!P3 FADD.FTZ R13, R5, R6 ;  /* 0x00000006050db221 */ /* 0x000fe20000010000 */
[----:B------:R-:W-:-:S03]  /*08d0*/  @!P1 FADD.FTZ R7, R14, R12 ;  /* 0x0000000c0e079221 */ /* 0x000fc60000010000 */
[----:B------:R-:W-:Y:S01]  /*08e0*/  @!P3 FADD.FTZ R26, R26, R13 ;  /* 0x0000000d1a1ab221 */ /* 0x000fe20000010000 */
[----:B------:R-:W-:Y:S01]  /*08f0*/  @!P1 FADD.FTZ R13, R7, R8 ;  /* 0x00000008070d9221 */ /* 0x000fe20000010000 */
[----:B---3--:R-:W-:Y:S01]  /*0900*/  @!P2 FADD.FTZ R9, R18, R16 ;  /* 0x000000101209a221 */ /* 0x008fe20000010000 */
[----:B------:R-:W-:Y:S02]  /*0910*/  @!P2 FADD.FTZ R10, R19, R17 ;  /* 0x00000011130aa221 */ /* 0x000fe40000010000 */
[----:B------:R-:W-:Y:S02]  /*0920*/  @!P1 FADD.FTZ R26, R26, R13 ;  /* 0x0000000d1a1a9221 */ /* 0x000fe40000010000 */
[----:B------:R-:W-:-:S04]  /*0930*/  @!P2 FADD.FTZ R13, R9, R10 ;  /* 0x0000000a090da221 */ /* 0x000fc80000010000 */
[----:B------:R-:W-:-:S05]  /*0940*/  @!P2 FADD.FTZ R26, R26, R13 ;  /* 0x0000000d1a1aa221 */ /* 0x000fca0000010000 */
[----:B------:R-:W1:Y:S02]  /*0950*/  SHFL.BFLY PT, R13, R26, 0x10, 0x1f ;  /* 0x0e001f001a0d7f89 */ /* 0x000e6400000e0000 */
[----:B-1----:R-:W-:-:S05]  /*0960*/  FADD.FTZ R13, R13, R26 ;  /* 0x0000001a0d0d7221 */ /* 0x002fca0000010000 */
[----:B------:R-:W1:Y:S02]  /*0970*/  SHFL.BFLY PT, R12, R13, 0x8, 0x1f ;  /* 0x0d001f000d0c7f89 */ /* 0x000e6400000e0000 */
[----:B-1----:R-:W-:-:S05]  /*0980*/  FADD.FTZ R14, R13, R12 ;  /* 0x0000000c0d0e7221 */ /* 0x002fca0000010000 */
[----:B------:R-:W1:Y:S02]  /*0990*/  SHFL.BFLY PT, R15, R14, 0x4, 0x1f ;  /* 0x0c801f000e0f7f89 */ /* 0x000e6400000e0000 */
[----:B-1----:R-:W-:-:S05]  /*09a0*/  FADD.FTZ R15, R14, R15 ;  /* 0x0000000f0e0f7221 */ /* 0x002fca0000010000 */
[----:B------:R-:W1:Y:S01]  /*09b0*/  SHFL.BFLY PT, R12, R15, 0x2, 0x1f ;  /* 0x0c401f000f0c7f89 */ /* 0x000e6200000e0000 */
[----:B------:R-:W-:Y:S01]  /*09c0*/  LOP3.LUT P3, R14, R0, 0x1f, RZ, 0xc0, !PT ;  /* 0x0000001f000e7812 */ /* 0x000fe2000786c0ff */
[----:B-1----:R-:W-:-:S05]  /*09d0*/  FADD.FTZ R16, R15, R12 ;  /* 0x0000000c0f107221 */ /* 0x002fca0000010000 */
[----:B------:R-:W1:Y:S01]  /*09e0*/  SHFL.BFLY PT, R17, R16, 0x1, 0x1f ;  /* 0x0c201f0010117f89 */ /* 0x000e6200000e0000 */
[----:B------:R-:W-:Y:S01]  /*09f0*/  I2FP.F32.U32 R12, UR5 ;  /* 0x00000005000c7c45 */ /* 0x000fe20008201000 */
[----:B------:R-:W-:Y:S02]  /*0a00*/  UMOV UR5, 0x400 ;  /* 0x0000040000057882 */ /* 0x000fe40000000000 */
[----:B------:R-:W-:Y:S02]  /*0a10*/  UIADD3 UR6, UR5, 0x8, URZ ;  /* 0x0000000805067890 */ /* 0x000fe4000fffe03f */
[----:B------:R-:W-:Y:S01]  /*0a20*/  FMUL.FTZ R13, R12, 0.03125 ;  /* 0x3d0000000c0d7820 */ /* 0x000fe20000410000 */
[----:B------:R-:W-:Y:S01]  /*0a30*/  I2FP.F32.U32 R12, R0 ;  /* 0x00000000000c7245 */ /* 0x000fe20000201000 */
[----:B0-----:R-:W-:-:S03]  /*0a40*/  ULEA UR6, UR7, UR6, 0x18 ;  /* 0x0000000607067291 */ /* 0x001fc6000f8ec03f */
[----:B------:R-:W-:Y:S02]  /*0a50*/  FSETP.GT.FTZ.AND P4, PT, R13, R12, PT ;  /* 0x0000000c0d00720b */ /* 0x000fe40003f94000 */
[----:B------:R-:W-:-:S04]  /*0a60*/  SHF.R.U32.HI R13, RZ, 0x3, R0 ;  /* 0x00000003ff0d7819 */ /* 0x000fc80000011600 */
[----:B------:R-:W-:Y:S01]  /*0a70*/  LOP3.LUT R13, R13, 0x1ffffffc, RZ, 0xc0, !PT ;  /* 0x1ffffffc0d0d7812 */ /* 0x000fe200078ec0ff */
[----:B-1----:R-:W-:-:S05]  /*0a80*/  FADD.FTZ R26, R16, R17 ;  /* 0x00000011101a7221 */ /* 0x002fca0000010000 */
        /* <DEDUP_REMOVED lines=20> */
[----:B------:R0:W-:Y:S01]  /*0bd0*/  @!P3 STS [UR5], R16 ;  /* 0x00000010ff00b988 */ /* 0x0001e20008000805 */
[----:B------:R-:W-:Y:S06]  /*0be0*/  BAR.SYNC.DEFER_BLOCKING 0x0 ;  /* 0x0000000000007b1d */ /* 0x000fec0000010000 */
[----:B------:R-:W1:Y:S01]  /*0bf0*/  LDS R14, [UR5] ;  /* 0x00000005ff0e7984 */ /* 0x000e620008000800 */
[----:B------:R-:W-:Y:S01]  /*0c00*/  ULDC UR7, c[0x0][0x0] ;  /* 0x0000000000077ab9 */ /* 0x000fe20000000800 */
[----:B------:R-:W2:Y:S01]  /*0c10*/  LDC R29, c[0x0][RZ] ;  /* 0x00000000ff1d7b82 */ /* 0x000ea20000000800 */
[----:B------:R-:W-:-:S07]  /*0c20*/  VIADD R19, R0, UR7 ;  /* 0x0000000700137c36 */ /* 0x000fce0008000000 */
[----:B------:R-:W3:Y:S01]  /*0c30*/  LDC R17, c[0x0][RZ] ;  /* 0x00000000ff117b82 */ /* 0x000ee20000000800 */
[----:B------:R-:W-:-:S07]  /*0c40*/  ISETP.GE.AND P6, PT, R19, UR12, PT ;  /* 0x0000000c13007c0c */ /* 0x000fce000bfc6270 */
[----:B------:R-:W4:Y:S01]  /*0c50*/  LDC R15, c[0x0][RZ] ;  /* 0x00000000ff0f7b82 */ /* 0x000f220000000800 */
[----:B0-----:R-:W-:Y:S02]  /*0c60*/  IMAD.MOV.U32 R16, RZ, RZ, RZ ;  /* 0x000000ffff107224 */ /* 0x001fe400078e00ff */
[----:B-1----:R-:W-:-:S04]  /*0c70*/  @!P0 FADD.FTZ R18, R25, -R14 ;  /* 0x8000000e19128221 */ /* 0x002fc80000010000 */
[----:B------:R-:W-:Y:S01]  /*0c80*/  @!P0 FMUL.FTZ R19, R18, R18 ;  /* 0x0000001212138220 */ /* 0x000fe20000410000 */
[----:B------:R-:W-:-:S04]  /*0c90*/  @!P0 FADD.FTZ R18, R24, -R14 ;  /* 0x8000000e18128221 */ /* 0x000fc80000010000 */
[----:B------:R-:W-:Y:S02]  /*0ca0*/  @!P0 FFMA.FTZ R18, R18, R18, R19 ;  /* 0x0000001212128223 */ /* 0x000fe40000010013 */
[----:B------:R-:W0:Y:S01]  /*0cb0*/  LDC R19, c[0x0][RZ] ;  /* 0x00000000ff137b82 */ /* 0x000e220000000800 */
[----:B--2---:R-:W-:Y:S01]  /*0cc0*/  IADD3 R26, R29, R29, R0 ;  /* 0x0000001d1d1a7210 */ /* 0x004fe20007ffe000 */
[----:B------:R-:W-:Y:S01]  /*0cd0*/  @!P0 FADD.FTZ R16, RZ, R18 ;  /* 0x00000012ff108221 */ /* 0x000fe20000010000 */
[----:B------:R-:W-:Y:S02]  /*0ce0*/  @!P6 FADD.FTZ R18, R22, -R14 ;  /* 0x8000000e1612e221 */ /* 0x000fe40000010000 */
[----:B------:R-:W-:Y:S02]  /*0cf0*/  ISETP.GE.AND P4, PT, R26, UR12, PT ;  /* 0x0000000c1a007c0c */ /* 0x000fe4000bf86270 */
[----:B------:R-:W-:Y:S01]  /*0d00*/  @!P6 FMUL.FTZ R27, R18, R18 ;  /* 0x00000012121be220 */ /* 0x000fe20000410000 */
[----:B---3--:R-:W-:Y:S01]  /*0d10*/  IADD3 R26, R17, R17, R0 ;  /* 0x00000011111a7210 */ /* 0x008fe20007ffe000 */
[----:B------:R-:W-:-:S04]  /*0d20*/  @!P6 FADD.FTZ R18, R23, -R14 ;  /* 0x8000000e1712e221 */ /* 0x000fc80000010000 */
[----:B------:R-:W-:Y:S01]  /*0d30*/  @!P6 FFMA.FTZ R27, R18, R18, R27 ;  /* 0x00000012121be223 */ /* 0x000fe2000001001b */
[----:B------:R-:W-:Y:S01]  /*0d40*/  IMAD.IADD R17, R26, 0x1, R17 ;  /* 0x000000011a117824 */ /* 0x000fe200078e0211 */
[----:B----4-:R-:W-:-:S04]  /*0d50*/  IADD3 R18, R15, R15, R0 ;  /* 0x0000000f0f127210 */ /* 0x010fc80007ffe000 */
[----:B------:R-:W-:Y:S01]  /*0d60*/  IADD3 R18, R15, R18, R15 ;  /* 0x000000120f127210 */ /* 0x000fe20007ffe00f */
[----:B------:R-:W-:Y:S01]  /*0d70*/  @!P4 FADD.FTZ R15, R20, -R14 ;  /* 0x8000000e140fc221 */ /* 0x000fe20000010000 */
[----:B------:R-:W-:Y:S01]  /*0d80*/  ISETP.GE.AND P5, PT, R17, UR12, PT ;  /* 0x0000000c11007c0c */ /* 0x000fe2000bfa6270 */
[----:B------:R-:W-:Y:S01]  /*0d90*/  @!P6 FADD.FTZ R16, R16, R27 ;  /* 0x0000001b1010e221 */ /* 0x000fe20000010000 */
[----:B0-----:R-:W-:Y:S02]  /*0da0*/  IADD3 R26, R19, R19, R0 ;  /* 0x00000013131a7210 */ /* 0x001fe40007ffe000 */
[----:B------:R-:W-:Y:S01]  /*0db0*/  ISETP.GE.AND P6, PT, R18, UR12, PT ;  /* 0x0000000c12007c0c */ /* 0x000fe2000bfc6270 */
[----:B------:R-:W-:Y:S01]  /*0dc0*/  @!P4 FMUL.FTZ R18, R15, R15 ;  /* 0x0000000f0f12c220 */ /* 0x000fe20000410000 */
[----:B------:R-:W-:Y:S01]  /*0dd0*/  IADD3 R26, R19, R26, R19 ;  /* 0x0000001a131a7210 */ /* 0x000fe20007ffe013 */
[----:B------:R-:W-:-:S04]  /*0de0*/  @!P4 FADD.FTZ R15, R21, -R14 ;  /* 0x8000000e150fc221 */ /* 0x000fc80000010000 */
[----:B------:R-:W-:Y:S01]  /*0df0*/  @!P4 FFMA.FTZ R15, R15, R15, R18 ;  /* 0x0000000f0f0fc223 */ /* 0x000fe20000010012 */
[----:B------:R-:W-:Y:S02]  /*0e00*/  IMAD.IADD R26, R26, 0x1, R19 ;  /* 0x000000011a1a7824 */ /* 0x000fe400078e0213 */
[--C-:B------:R-:W-:Y:S01]  /*0e10*/  @!P5 FADD.FTZ R17, R2, -R14.reuse ;  /* 0x8000000e0211d221 */ /* 0x100fe20000010000 */
[----:B------:R-:W-:Y:S02]  /*0e20*/  @!P4 FADD.FTZ R16, R16, R15 ;  /* 0x0000000f1010c221 */ /* 0x000fe40000010000 */
[----:B------:R-:W-:Y:S01]  /*0e30*/  ISETP.GE.AND P4, PT, R26, UR12, PT ;  /* 0x0000000c1a007c0c */ /* 0x000fe2000bf86270 */
[--C-:B------:R-:W-:Y:S01]  /*0e40*/  @!P5 FADD.FTZ R15, R11, -R14.reuse ;  /* 0x8000000e0b0fd221 */ /* 0x100fe20000010000 */
[----:B------:R-:W-:Y:S01]  /*0e50*/  @!P5 FMUL.FTZ R18, R17, R17 ;  /* 0x000000111112d220 */ /* 0x000fe20000410000 */
[--C-:B------:R-:W-:Y:S01]  /*0e60*/  @!P6 FADD.FTZ R19, R4, -R14.reuse ;  /* 0x8000000e0413e221 */ /* 0x100fe20000010000 */
[----:B------:R-:W-:-:S02]  /*0e70*/  @!P6 FADD.FTZ R17, R3, -R14 ;  /* 0x8000000e0311e221 */ /* 0x000fc40000010000 */
[----:B------:R-:W-:Y:S01]  /*0e80*/  @!P5 FFMA.FTZ R15, R15, R15, R18 ;  /* 0x0000000f0f0fd223 */ /* 0x000fe20000010012 */
[----:B------:R-:W-:-:S04]  /*0e90*/  @!P6 FMUL.FTZ R18, R19, R19 ;  /* 0x000000131312e220 */ /* 0x000fc80000410000 */
[----:B------:R-:W-:Y:S02]  /*0ea0*/  @!P6 FFMA.FTZ R17, R17, R17, R18 ;  /* 0x000000111111e223 */ /* 0x000fe40000010012 */
[--C-:B------:R-:W-:Y:S01]  /*0eb0*/  @!P4 FADD.FTZ R18, R6, -R14.reuse ;  /* 0x8000000e0612c221 */ /* 0x100fe20000010000 */
[----:B------:R-:W-:Y:S01]  /*0ec0*/  @!P5 FADD.FTZ R16, R16, R15 ;  /* 0x0000000f1010d221 */ /* 0x000fe20000010000 */
[--C-:B------:R-:W-:Y:S01]  /*0ed0*/  @!P4 FADD.FTZ R15, R5, -R14.reuse ;  /* 0x8000000e050fc221 */ /* 0x100fe20000010000 */
[--C-:B------:R-:W-:Y:S01]  /*0ee0*/  @!P1 FADD.FTZ R19, R8, -R14.reuse ;  /* 0x8000000e08139221 */ /* 0x100fe20000010000 */
[----:B------:R-:W-:Y:S01]  /*0ef0*/  @!P4 FMUL.FTZ R18, R18, R18 ;  /* 0x000000121212c220 */ /* 0x000fe20000410000 */
[----:B------:R-:W-:Y:S01]  /*0f00*/  @!P6 FADD.FTZ R16, R16, R17 ;  /* 0x000000111010e221 */ /* 0x000fe20000010000 */
[----:B------:R-:W-:Y:S01]  /*0f10*/  @!P1 FADD.FTZ R17, R7, -R14 ;  /* 0x8000000e07119221 */ /* 0x000fe20000010000 */
[----:B------:R-:W-:Y:S01]  /*0f20*/  @!P1 FMUL.FTZ R26, R19, R19 ;  /* 0x00000013131a9220 */ /* 0x000fe20000410000 */
[----:B------:R-:W-:Y:S01]  /*0f30*/  @!P4 FFMA.FTZ R15, R15, R15, R18 ;  /* 0x0000000f0f0fc223 */ /* 0x000fe20000010012 */
[--C-:B------:R-:W-:Y:S01]  /*0f40*/  @!P2 FADD.FTZ R18, R10, -R14.reuse ;  /* 0x8000000e0a12a221 */ /* 0x100fe20000010000 */
[----:B------:R-:W-:Y:S01]  /*0f50*/  @!P2 FADD.FTZ R14, R9, -R14 ;  /* 0x8000000e090ea221 */ /* 0x000fe20000010000 */
[----:B------:R-:W-:Y:S01]  /*0f60*/  @!P1 FFMA.FTZ R17, R17, R17, R26 ;  /* 0x0000001111119223 */ /* 0x000fe2000001001a */
[----:B------:R-:W-:Y:S01]  /*0f70*/  @!P4 FADD.FTZ R16, R16, R15 ;  /* 0x0000000f1010c221 */ /* 0x000fe20000010000 */
[----:B------:R-:W-:-:S03]  /*0f80*/  @!P2 FMUL.FTZ R19, R18, R18 ;  /* 0x000000121213a220 */ /* 0x000fc60000410000 */
[----:B------:R-:W-:Y:S01]  /*0f90*/  @!P1 FADD.FTZ R16, R16, R17 ;  /* 0x0000001110109221 */ /* 0x000fe20000010000 */
[----:B------:R-:W-:-:S04]  /*0fa0*/  @!P2 FFMA.FTZ R19, R14, R14, R19 ;  /* 0x0000000e0e13a223 */ /* 0x000fc80000010013 */
        /* <DEDUP_REMOVED lines=8> */
[----:B------:R-:W-:Y:S01]  /*1030*/  ULDC UR7, c[0x0][0x0] ;  /* 0x0000000000077ab9 */ /* 0x000fe20000000800 */
[----:B------:R-:W-:Y:S01]  /*1040*/  LOP3.LUT P1, RZ, R0, 0x1f, RZ, 0xc0, !PT ;  /* 0x0000001f00ff7812 */ /* 0x000fe2000782c0ff */
[----:B0-----:R-:W-:-:S05]  /*1050*/  FADD.FTZ R18, R17, R18 ;  /* 0x0000001211127221 */ /* 0x001fca0000010000 */
[----:B------:R-:W0:Y:S01]  /*1060*/  SHFL.BFLY PT, R19, R18, 0x1, 0x1f ;  /* 0x0c201f0012137f89 */ /* 0x000e2200000e0000 */
[----:B------:R-:W-:-:S05]  /*1070*/  I2FP.F32.U32 R26, UR7 ;  /* 0x00000007001a7c45 */ /* 0x000fca0008201000 */
[----:B------:R-:W-:-:S05]  /*1080*/  FMUL.FTZ R27, R26, 0.03125 ;  /* 0x3d0000001a1b7820 */ /* 0x000fca0000410000 */
[----:B------:R-:W-:Y:S01]  /*1090*/  FSETP.GT.FTZ.AND P2, PT, R27, R12, PT ;  /* 0x0000000c1b00720b */ /* 0x000fe20003f54000 */
[----:B0-----:R-:W-:-:S12]  /*10a0*/  FADD.FTZ R26, R18, R19 ;  /* 0x00000013121a7221 */ /* 0x001fd80000010000 */
[----:B------:R-:W-:Y:S01]  /*10b0*/  @P2 LOP3.LUT R15, R0, 0x1f, RZ, 0xc0, !PT ;  /* 0x0000001f000f2812 */ /* 0x000fe200078ec0ff */
[----:B------:R-:W-:Y:S01]  /*10c0*/  IMAD.MOV.U32 R12, RZ, RZ, RZ ;  /* 0x000000ffff0c7224 */ /* 0x000fe200078e00ff */
[----:B------:R-:W0:Y:S01]  /*10d0*/  @!P3 LDC R18, c[0x0][0x238] ;  /* 0x00008e00ff12bb82 */ /* 0x000e220000000800 */
[----:B------:R-:W-:Y:S01]  /*10e0*/  @!P1 STS [R13+UR6], R26 ;  /* 0x0000001a0d009988 */ /* 0x000fe20008000806 */
[----:B------:R-:W-:-:S06]  /*10f0*/  @P2 LEA R15, R15, UR6, 0x2 ;  /* 0x000000060f0f2c11 */ /* 0x000fcc000f8e10ff */
[----:B------:R-:W-:Y:S06]  /*1100*/  BAR.SYNC.DEFER_BLOCKING 0x0 ;  /* 0x0000000000007b1d */ /* 0x000fec0000010000 */
        /* <DEDUP_REMOVED lines=25> */
[C---:B------:R-:W-:Y:S02]  /*12a0*/  IADD3 R14, P0, R16.reuse, UR6, RZ ;  /* 0x00000006100e7c10 */ /* 0x040fe4000ff1e0ff */
[----:B------:R-:W-:Y:S02]  /*12b0*/  IADD3 R16, P1, R16, UR14, RZ ;  /* 0x0000000e10107c10 */ /* 0x000fe4000ff3e0ff */
[----:B0-----:R-:W-:Y:S01]  /*12c0*/  IADD3.X R15, R17, UR7, RZ, P0, !PT ;  /* 0x00000007110f7c10 */ /* 0x001fe200087fe4ff */
[----:B-1----:R-:W-:Y:S01]  /*12d0*/  FADD.FTZ R18, R25, -R12 ;  /* 0x8000000c19127221 */ /* 0x002fe20000010000 */
[----:B------:R-:W-:Y:S01]  /*12e0*/  IADD3.X R17, R17, UR15, RZ, P1, !PT ;  /* 0x0000000f11117c10 */ /* 0x000fe20008ffe4ff */
[----:B------:R-:W-:-:S03]  /*12f0*/  ULDC.64 UR6, c[0x0][0x218] ;  /* 0x0000860000067ab9 */ /* 0x000fc60000000a00 */
[----:B------:R-:W2:Y:S04]  /*1300*/  LDG.E.64 R14, desc[UR10][R14.64] ;  /* 0x0000000a0e0e7981 */ /* 0x000ea8000c1e1b00 */
[----:B------:R-:W2:Y:S01]  /*1310*/  LDG.E.64 R16, desc[UR10][R16.64] ;  /* 0x0000000a10107981 */ /* 0x000ea2000c1e1b00 */
[----:B------:R-:W-:Y:S01]  /*1320*/  FMUL.FTZ R18, R18, R13 ;  /* 0x0000000d12127220 */ /* 0x000fe20000410000 */
[----:B------:R-:W-:-:S05]  /*1330*/  IADD3 R25, P0, R0, UR4, RZ ;  /* 0x0000000400197c10 */ /* 0x000fca000ff1e0ff */
[----:B------:R-:W-:Y:S02]  /*1340*/  IMAD.SHL.U32 R27, R25, 0x8, RZ ;  /* 0x00000008191b7824 */ /* 0x000fe400078e00ff */
[----:B--2---:R-:W-:Y:S01]  /*1350*/  FFMA.FTZ R26, R15, R18, R17 ;  /* 0x000000120f1a7223 */ /* 0x004fe20000010011 */
[----:B------:R-:W-:-:S04]  /*1360*/  IADD3.X R18, R19, UR13, RZ, P0, !PT ;  /* 0x0000000d13127c10 */ /* 0x000fc800087fe4ff */
[----:B------:R-:W-:Y:S02]  /*1370*/  SHF.L.U64.HI R25, R25, 0x3, R18 ;  /* 0x0000000319197819 */ /* 0x000fe40000010212 */
[----:B------:R-:W-:-:S04]  /*1380*/  IADD3 R18, P0, R27, UR6, RZ ;  /* 0x000000061b127c10 */ /* 0x000fc8000ff1e0ff */
[----:B------:R-:W-:-:S06]  /*1390*/  IADD3.X R19, R25, UR7, RZ, P0, !PT ;  /* 0x0000000719137c10 */ /* 0x000fcc00087fe4ff */
[----:B------:R-:W2:Y:S01]  /*13a0*/  LDG.E.64 R18, desc[UR10][R18.64] ;  /* 0x0000000a12127981 */ /* 0x000ea2000c1e1b00 */
[----:B------:R-:W-:-:S04]  /*13b0*/  FADD.FTZ R24, R24, -R12 ;  /* 0x8000000c18187221 */ /* 0x000fc80000010000 */
[----:B------:R-:W-:Y:S01]  /*13c0*/  FMUL.FTZ R15, R24, R13 ;  /* 0x0000000d180f7220 */ /* 0x000fe20000410000 */
[----:B------:R-:W-:-:S03]  /*13d0*/  IADD3 R24, P0, R27, UR8, RZ ;  /* 0x000000081b187c10 */ /* 0x000fc6000ff1e0ff */
[----:B------:R-:W-:Y:S01]  /*13e0*/  FFMA.FTZ R15, R14, R15, R16 ;  /* 0x0000000f0e0f7223 */ /* 0x000fe20000010010 */
[----:B------:R-:W-:Y:S01]  /*13f0*/  IADD3.X R25, R25, UR9, RZ, P0, !PT ;  /* 0x0000000919197c10 */ /* 0x000fe200087fe4ff */
[----:B--2---:R-:W-:Y:S02]  /*1400*/  FADD.FTZ R19, R19, R26 ;  /* 0x0000001a13137221 */ /* 0x004fe40000010000 */
[----:B------:R-:W-:-:S05]  /*1410*/  FADD.FTZ R18, R18, R15 ;  /* 0x0000000f12127221 */ /* 0x000fca0000010000 */
[----:B------:R2:W-:Y:S02]  /*1420*/  STG.E.64 desc[UR10][R24.64], R18 ;  /* 0x0000001218007986 */ /* 0x0005e4000c101b0a */
.L_x_559:
[----:B------:R-:W-:Y:S05]  /*1430*/  BSYNC B0 ;  /* 0x0000000000007941 */ /* 0x000fea0003800000 */
.L_x_558:
        /* <DEDUP_REMOVED lines=8> */
[----:B------:R-:W-:-:S03]  /*14c0*/  ULDC.64 UR14, c[0x0][0x230] ;  /* 0x00008c00000e7ab9 */ /* 0x000fc60000000a00 */
[C---:B------:R-:W-:Y:S01]  /*14d0*/  IMAD.SHL.U32 R16, R14.reuse, 0x8, RZ ;  /* 0x000000080e107824 */ /* 0x040fe200078e00ff */
[----:B0-----:R-:W-:Y:S02]  /*14e0*/  SHF.R.S32.HI R15, RZ, 0x1f, R14 ;  /* 0x0000001fff0f7819 */ /* 0x001fe4000001140e */
[C---:B--2---:R-:W-:Y:S02]  /*14f0*/  IADD3 R25, P0, R14.reuse, UR4, RZ ;  /* 0x000000040e197c10 */ /* 0x044fe4000ff1e0ff */
[----:B------:R-:W-:Y:S02]  /*1500*/  SHF.L.U64.HI R17, R14, 0x3, R15 ;  /* 0x000000030e117819 */ /* 0x000fe4000001020f */
[C---:B------:R-:W-:Y:S01]  /*1510*/  IADD3 R14, P1, R16.reuse, UR6, RZ ;  /* 0x00000006100e7c10 */ /* 0x040fe2000ff3e0ff */
[----:B------:R-:W-:Y:S01]  /*1520*/  IMAD.SHL.U32 R24, R25, 0x8, RZ ;  /* 0x0000000819187824 */ /* 0x000fe200078e00ff */
[----:B------:R-:W-:Y:S02]  /*1530*/  IADD3.X R18, R15, UR13, RZ, P0, !PT ;  /* 0x0000000d0f127c10 */ /* 0x000fe400087fe4ff */
[----:B------:R-:W-:-:S02]  /*1540*/  IADD3 R16, P2, R16, UR14, RZ ;  /* 0x0000000e10107c10 */ /* 0x000fc4000ff5e0ff */
[----:B------:R-:W-:Y:S01]  /*1550*/  IADD3.X R15, R17, UR7, RZ, P1, !PT ;  /* 0x00000007110f7c10 */ /* 0x000fe20008ffe4ff */
[----:B------:R-:W-:Y:S01]  /*1560*/  ULDC.64 UR6, c[0x0][0x218] ;  /* 0x0000860000067ab9 */ /* 0x000fe20000000a00 */
[----:B------:R-:W-:Y:S02]  /*1570*/  SHF.L.U64.HI R25, R25, 0x3, R18 ;  /* 0x0000000319197819 */ /* 0x000fe40000010212 */
[----:B------:R-:W-:Y:S02]  /*1580*/  IADD3.X R17, R17, UR15, RZ, P2, !PT ;  /* 0x0000000f11117c10 */ /* 0x000fe400097fe4ff */
[----:B------:R-:W-:Y:S01]  /*1590*/  IADD3 R18, P0, R24, UR6, RZ ;  /* 0x0000000618127c10 */ /* 0x000fe2000ff1e0ff */
[----:B------:R-:W2:Y:S03]  /*15a0*/  LDG.E.64 R14, desc[UR10][R14.64] ;  /* 0x0000000a0e0e7981 */ /* 0x000ea6000c1e1b00 */
[----:B------:R-:W-:Y:S01]  /*15b0*/  IADD3.X R19, R25, UR7, RZ, P0, !PT ;  /* 0x0000000719137c10 */ /* 0x000fe200087fe4ff */
[----:B------:R-:W2:Y:S05]  /*15c0*/  LDG.E.64 R16, desc[UR10][R16.64] ;  /* 0x0000000a10107981 */ /* 0x000eaa000c1e1b00 */
[----:B------:R-:W3:Y:S01]  /*15d0*/  LDG.E.64 R18, desc[UR10][R18.64] ;  /* 0x0000000a12127981 */ /* 0x000ee2000c1e1b00 */
[----:B-1----:R-:W-:Y:S01]  /*15e0*/  FADD.FTZ R22, R22, -R12 ;  /* 0x8000000c16167221 */ /* 0x002fe20000010000 */
[----:B------:R-:W-:-:S03]  /*15f0*/  IADD3 R24, P0, R24, UR8, RZ ;  /* 0x0000000818187c10 */ /* 0x000fc6000ff1e0ff */
[----:B------:R-:W-:Y:S01]  /*1600*/  FMUL.FTZ R26, R22, R13 ;  /* 0x0000000d161a7220 */ /* 0x000fe20000410000 */
[----:B------:R-:W-:Y:S01]  /*1610*/  FADD.FTZ R22, R23, -R12 ;  /* 0x8000000c17167221 */ /* 0x000fe20000010000 */
[----:B------:R-:W-:-:S03]  /*1620*/  IADD3.X R25, R25, UR9, RZ, P0, !PT ;  /* 0x0000000919197c10 */ /* 0x000fc600087fe4ff */
[----:B------:R-:W-:Y:S01]  /*1630*/  FMUL.FTZ R23, R22, R13 ;  /* 0x0000000d16177220 */ /* 0x000fe20000410000 */
[----:B--2---:R-:W-:-:S03]  /*1640*/  FFMA.FTZ R26, R15, R26, R17 ;  /* 0x0000001a0f1a7223 */ /* 0x004fc60000010011 */
[----:B------:R-:W-:Y:S01]  /*1650*/  FFMA.FTZ R23, R14, R23, R16 ;  /* 0x000000170e177223 */ /* 0x000fe20000010010 */
[----:B---3--:R-:W-:-:S03]  /*1660*/  FADD.FTZ R19, R19, R26 ;  /* 0x0000001a13137221 */ /* 0x008fc60000010000 */
[----:B------:R-:W-:-:S05]  /*1670*/  FADD.FTZ R18, R18, R23 ;  /* 0x0000001712127221 */ /* 0x000fca0000010000 */
[----:B------:R3:W-:Y:S02]  /*1680*/  STG.E.64 desc[UR10][R24.64], R18 ;  /* 0x0000001218007986 */ /* 0x0007e4000c101b0a */
.L_x_561:
[----:B------:R-:W-:Y:S05]  /*1690*/  BSYNC B0 ;  /* 0x0000000000007941 */ /* 0x000fea0003800000 */
.L_x_560:
[----:B0-----:R-:W0:Y:S01]  /*16a0*/  LDC R15, c[0x0][RZ] ;  /* 0x00000000ff0f7b82 */ /* 0x001e220000000800 */
[----:B------:R-:W-:Y:S01]  /*16b0*/  BSSY B0, `(.L_x_562) ;  /* 0x0000024000007945 */ /* 0x000fe20003800000 */
[----:B0-----:R-:W-:-:S04]  /*16c0*/  IADD3 R14, R15, R15, R0 ;  /* 0x0000000f0f0e7210 */ /* 0x001fc80007ffe000 */
[----:B------:R-:W-:-:S13]  /*16d0*/  ISETP.GE.AND P0, PT, R14, UR12, PT ;  /* 0x0000000c0e007c0c */ /* 0x000fda000bf06270 */
[----:B------:R-:W-:Y:S05]  /*16e0*/  @P0 BRA `(.L_x_563) ;  /* 0x0000000000800947 */ /* 0x000fea0003800000 */
[----:B------:R-:W0:Y:S01]  /*16f0*/  LDC R15, c[0x0][RZ] ;  /* 0x00000000ff0f7b82 */ /* 0x000e220000000800 */
[----:B------:R-:W-:Y:S01]  /*1700*/  ULDC.64 UR6, c[0x0][0x228] ;  /* 0x00008a0000067ab9 */ /* 0x000fe20000000a00 */
[----:B------:R-:W-:Y:S01]  /*1710*/  ULDC.64 UR14, c[0x0][0x230] ;  /* 0x00008c00000e7ab9 */ /* 0x000fe20000000a00 */
[----:B------:R-:W-:Y:S01]  /*1720*/  ULDC.64 UR16, c[0x0][0x218] ;  /* 0x0000860000107ab9 */ /* 0x000fe20000000a00 */
[----:B0-----:R-:W-:-:S04]  /*1730*/  IADD3 R14, R15, R15, R0 ;  /* 0x0000000f0f0e7210 */ /* 0x001fc80007ffe000 */
[----:B------:R-:W-:Y:S01]  /*1740*/  SHF.R.S32.HI R15, RZ, 0x1f, R14 ;  /* 0x0000001fff0f7819 */ /* 0x000fe2000001140e */
[C---:B------:R-:W-:Y:S01]  /*1750*/  IMAD.SHL.U32 R16, R14.reuse, 0x8, RZ ;  /* 0x000000080e107824 */ /* 0x040fe200078e00ff */
        /* <DEDUP_REMOVED lines=8> */
[----:B--23--:R-:W-:Y:S02]  /*17e0*/  IADD3 R18, P0, R23, UR16, RZ ;  /* 0x0000001017127c10 */ /* 0x00cfe4000ff1e0ff */
[----:B------:R-:W-:Y:S02]  /*17f0*/  IADD3.X R17, R17, UR15, RZ, P1, !PT ;  /* 0x0000000f11117c10 */ /* 0x000fe40008ffe4ff */
[----:B------:R-:W-:Y:S01]  /*1800*/  IADD3.X R19, R22, UR17, RZ, P0, !PT ;  /* 0x0000001116137c10 */ /* 0x000fe200087fe4ff */
[----:B------:R-:W2:Y:S04]  /*1810*/  LDG.E.64 R14, desc[UR10][R14.64] ;  /* 0x0000000a0e0e7981 */ /* 0x000ea8000c1e1b00 */
[----:B------:R-:W2:Y:S04]  /*1820*/  LDG.E.64 R16, desc[UR10][R16.64] ;  /* 0x0000000a10107981 */ /* 0x000ea8000c1e1b00 */
[----:B------:R-:W3:Y:S01]  /*1830*/  LDG.E.64 R18, desc[UR10][R18.64] ;  /* 0x0000000a12127981 */ /* 0x000ee2000c1e1b00 */
[--C-:B-1----:R-:W-:Y:S01]  /*1840*/  FADD.FTZ R24, R20, -R12.reuse ;  /* 0x8000000c14187221 */ /* 0x102fe20000010000 */
        /* <DEDUP_REMOVED lines=10> */
.L_x_563:
[----:B------:R-:W-:Y:S05]  /*18f0*/  BSYNC B0 ;  /* 0x0000000000007941 */ /* 0x000fea0003800000 */
.L_x_562:
[----:B0-----:R-:W0:Y:S01]  /*1900*/  LDC R15, c[0x0][RZ] ;  /* 0x00000000ff0f7b82 */ /* 0x001e220000000800 */
[----:B------:R-:W-:Y:S01]  /*1910*/  BSSY B0, `(.L_x_564) ;  /* 0x0000026000007945 */ /* 0x000fe20003800000 */
[----:B0-----:R-:W-:-:S05]  /*1920*/  IADD3 R14, R15, R15, R0 ;  /* 0x0000000f0f0e7210 */ /* 0x001fca0007ffe000 */
[----:B------:R-:W-:-:S05]  /*1930*/  IMAD.IADD R14, R14, 0x1, R15 ;  /* 0x000000010e0e7824 */ /* 0x000fca00078e020f */
[----:B------:R-:W-:-:S13]  /*1940*/  ISETP.GE.AND P0, PT, R14, UR12, PT ;  /* 0x0000000c0e007c0c */ /* 0x000fda000bf06270 */
[----:B------:R-:W-:Y:S05]  /*1950*/  @P0 BRA `(.L_x_565) ;  /* 0x0000000000840947 */ /* 0x000fea0003800000 */
[----:B------:R-:W0:Y:S01]  /*1960*/  LDC R15, c[0x0][RZ] ;  /* 0x00000000ff0f7b82 */ /* 0x000e220000000800 */
[----:B------:R-:W-:Y:S01]  /*1970*/  ULDC.64 UR6, c[0x0][0x228] ;  /* 0x00008a0000067ab9 */ /* 0x000fe20000000a00 */
[----:B------:R-:W-:Y:S01]  /*1980*/  ULDC.64 UR14, c[0x0][0x230] ;  /* 0x00008c00000e7ab9 */ /* 0x000fe20000000a00 */
[----:B------:R-:W-:Y:S01]  /*1990*/  ULDC.64 UR16, c[0x0][0x218] ;  /* 0x0000860000107ab9 */ /* 0x000fe20000000a00 */
[----:B0-----:R-:W-:-:S05]  /*19a0*/  IADD3 R14, R15, R15, R0 ;  /* 0x0000000f0f0e7210 */ /* 0x001fca0007ffe000 */
        /* <DEDUP_REMOVED lines=11> */
[----:B--23--:R-:W-:Y:S02]  /*1a60*/  IADD3 R18, P0, R20, UR16, RZ ;  /* 0x0000001014127c10 */ /* 0x00cfe4000ff1e0ff */
[----:B------:R-:W-:Y:S02]  /*1a70*/  IADD3.X R17, R17, UR15, RZ, P1, !PT ;  /* 0x0000000f11117c10 */ /* 0x000fe40008ffe4ff */
[----:B------:R-:W-:Y:S01]  /*1a80*/  IADD3.X R19, R21, UR17, RZ, P0, !PT ;  /* 0x0000001115137c10 */ /* 0x000fe200087fe4ff */
[----:B------:R-:W2:Y:S04]  /*1a90*/  LDG.E.64 R14, desc[UR10][R14.64] ;  /* 0x0000000a0e0e7981 */ /* 0x000ea8000c1e1b00 */
[----:B------:R-:W2:Y:S04]  /*1aa0*/  LDG.E.64 R16, desc[UR10][R16.64] ;  /* 0x0000000a10107981 */ /* 0x000ea8000c1e1b00 */
[----:B------:R-:W3:Y:S01]  /*1ab0*/  LDG.E.64 R18, desc[UR10][R18.64] ;  /* 0x0000000a12127981 */ /* 0x000ee2000c1e1b00 */
[--C-:B-1----:R-:W-:Y:S01]  /*1ac0*/  FADD.FTZ R22, R2, -R12.reuse ;  /* 0x8000000c02167221 */ /* 0x102fe20000010000 */
[----:B------:R-:W-:Y:S01]  /*1ad0*/  FADD.FTZ R2, R11, -R12 ;  /* 0x8000000c0b027221 */ /* 0x000fe20000010000 */
[----:B------:R-:W-:-:S02]  /*1ae0*/  IADD3 R20, P0, R20, UR8, RZ ;  /* 0x0000000814147c10 */ /* 0x000fc4000ff1e0ff */
[-C--:B------:R-:W-:Y:S01]  /*1af0*/  FMUL.FTZ R22, R22, R13.reuse ;  /* 0x0000000d16167220 */ /* 0x080fe20000410000 */
[----:B------:R-:W-:Y:S01]  /*1b00*/  FMUL.FTZ R11, R2, R13 ;  /* 0x0000000d020b7220 */ /* 0x000fe20000410000 */
[----:B------:R-:W-:Y:S02]  /*1b10*/  IADD3.X R21, R21, UR9, RZ, P0, !PT ;  /* 0x0000000915157c10 */ /* 0x000fe400087fe4ff */
[----:B--2---:R-:W-:Y:S01]  /*1b20*/  FFMA.FTZ R22, R15, R22, R17 ;  /* 0x000000160f167223 */ /* 0x004fe20000010011 */
[----:B------:R-:W-:-:S03]  /*1b30*/  FFMA.FTZ R11, R14, R11, R16 ;  /* 0x0000000b0e0b7223 */ /* 0x000fc60000010010 */
[----:B---3--:R-:W-:Y:S01]  /*1b40*/  FADD.FTZ R15, R19, R22 ;  /* 0x00000016130f7221 */ /* 0x008fe20000010000 */
[----:B------:R-:W-:-:S05]  /*1b50*/  FADD.FTZ R14, R18, R11 ;  /* 0x0000000b120e7221 */ /* 0x000fca0000010000 */
[----:B------:R0:W-:Y:S02]  /*1b60*/  STG.E.64 desc[UR10][R20.64], R14 ;  /* 0x0000000e14007986 */ /* 0x0001e4000c101b0a */
.L_x_565:
[----:B------:R-:W-:Y:S05]  /*1b70*/  BSYNC B0 ;  /* 0x0000000000007941 */ /* 0x000fea0003800000 */
.L_x_564:
[----:B------:R-:W4:Y:S01]  /*1b80*/  LDC R11, c[0x0][RZ] ;  /* 0x00000000ff0b7b82 */ /* 0x000f220000000800 */
[----:B------:R-:W-:Y:S01]  /*1b90*/  BSSY B0, `(.L_x_566) ;  /* 0x0000026000007945 */ /* 0x000fe20003800000 */
[----:B----4-:R-:W-:-:S04]  /*1ba0*/  IADD3 R2, R11, R11, R0 ;  /* 0x0000000b0b027210 */ /* 0x010fc80007ffe000 */
[----:B------:R-:W-:-:S04]  /*1bb0*/  IADD3 R2, R11, R2, R11 ;  /* 0x000000020b027210 */ /* 0x000fc80007ffe00b */
[----:B------:R-:W-:-:S13]  /*1bc0*/  ISETP.GE.AND P0, PT, R2, UR12, PT ;  /* 0x0000000c02007c0c */ /* 0x000fda000bf06270 */
[----:B------:R-:W-:Y:S05]  /*1bd0*/  @P0 BRA `(.L_x_567) ;  /* 0x0000000000840947 */ /* 0x000fea0003800000 */
[----:B------:R-:W4:Y:S01]  /*1be0*/  LDC R11, c[0x0][RZ] ;  /* 0x00000000ff0b7b82 */ /* 0x000f220000000800 */
[----:B------:R-:W-:Y:S01]  /*1bf0*/  ULDC.64 UR6, c[0x0][0x228] ;  /* 0x00008a0000067ab9 */ /* 0x000fe20000000a00 */
[----:B------:R-:W-:Y:S01]  /*1c00*/  ULDC.64 UR14, c[0x0][0x230] ;  /* 0x00008c00000e7ab9 */ /* 0x000fe20000000a00 */
[----:B------:R-:W-:Y:S01]  /*1c10*/  ULDC.64 UR16, c[0x0][0x218] ;  /* 0x0000860000107ab9 */ /* 0x000fe20000000a00 */
[----:B----4-:R-:W-:-:S04]  /*1c20*/  IADD3 R2, R11, R11, R0 ;  /* 0x0000000b0b027210 */ /* 0x010fc80007ffe000 */
[----:B------:R-:W-:-:S04]  /*1c30*/  IADD3 R2, R11, R2, R11 ;  /* 0x000000020b027210 */ /* 0x000fc80007ffe00b */
[----:B------:R-:W-:Y:S01]  /*1c40*/  SHF.R.S32.HI R11, RZ, 0x1f, R2 ;  /* 0x0000001fff0b7819 */ /* 0x000fe20000011402 */
[C---:B--23--:R-:W-:Y:S01]  /*1c50*/  IMAD.SHL.U32 R18, R2.reuse, 0x8, RZ ;  /* 0x0000000802127824 */ /* 0x04cfe200078e00ff */
[C---:B0-----:R-:W-:Y:S02]  /*1c60*/  IADD3 R15, P0, R2.reuse, UR4, RZ ;  /* 0x00000004020f7c10 */ /* 0x041fe4000ff1e0ff */
[----:B------:R-:W-:Y:S02]  /*1c70*/  SHF.L.U64.HI R17, R2, 0x3, R11 ;  /* 0x0000000302117819 */ /* 0x000fe4000001020b */
[----:B------:R-:W-:Y:S02]  /*1c80*/  IADD3.X R2, R11, UR13, RZ, P0, !PT ;  /* 0x0000000d0b027c10 */ /* 0x000fe400087fe4ff */
[C---:B------:R-:W-:Y:S02]  /*1c90*/  IADD3 R14, P0, R18.reuse, UR6, RZ ;  /* 0x00000006120e7c10 */ /* 0x040fe4000ff1e0ff */
        /* <DEDUP_REMOVED lines=14> */
[----:B------:R-:W-:-:S03]  /*1d80*/  FMUL.FTZ R3, R4, R13 ;  /* 0x0000000d04037220 */ /* 0x000fc60000410000 */
[----:B--2---:R-:W-:Y:S01]  /*1d90*/  FFMA.FTZ R20, R15, R20, R19 ;  /* 0x000000140f147223 */ /* 0x004fe20000010013 */
[----:B------:R-:W-:Y:S01]  /*1da0*/  FFMA.FTZ R21, R14, R3, R18 ;  /* 0x000000030e157223 */ /* 0x000fe20000010012 */
[----:B------:R-:W-:Y:S02]  /*1db0*/  IADD3.X R3, R11, UR9, RZ, P0, !PT ;  /* 0x000000090b037c10 */ /* 0x000fe400087fe4ff */
[----:B---3--:R-:W-:Y:S01]  /*1dc0*/  FADD.FTZ R15, R17, R20 ;  /* 0x00000014110f7221 */ /* 0x008fe20000010000 */
[----:B------:R-:W-:-:S05]  /*1dd0*/  FADD.FTZ R14, R16, R21 ;  /* 0x00000015100e7221 */ /* 0x000fca0000010000 */
[----:B------:R4:W-:Y:S02]  /*1de0*/  STG.E.64 desc[UR10][R2.64], R14 ;  /* 0x0000000e02007986 */ /* 0x0009e4000c101b0a */
.L_x_567:
[----:B------:R-:W-:Y:S05]  /*1df0*/  BSYNC B0 ;  /* 0x0000000000007941 */ /* 0x000fea0003800000 */
.L_x_566:
[----:B----4-:R-:W4:Y:S01]  /*1e00*/  LDC R3, c[0x0][RZ] ;  /* 0x00000000ff037b82 */ /* 0x010f220000000800 */
[----:B------:R-:W-:Y:S01]  /*1e10*/  BSSY B0, `(.L_x_568) ;  /* 0x0000028000007945 */ /* 0x000fe20003800000 */
[----:B----4-:R-:W-:-:S04]  /*1e20*/  IADD3 R2, R3, R3, R0 ;  /* 0x0000000303027210 */ /* 0x010fc80007ffe000 */
[----:B------:R-:W-:-:S05]  /*1e30*/  IADD3 R2, R3, R2, R3 ;  /* 0x0000000203027210 */ /* 0x000fca0007ffe003 */
[----:B------:R-:W-:-:S05]  /*1e40*/  IMAD.IADD R2, R2, 0x1, R3 ;  /* 0x0000000102027824 */ /* 0x000fca00078e0203 */
[----:B------:R-:W-:-:S13]  /*1e50*/  ISETP.GE.AND P0, PT, R2, UR12, PT ;  /* 0x0000000c02007c0c */ /* 0x000fda000bf06270 */
[----:B------:R-:W-:Y:S05]  /*1e60*/  @P0 BRA `(.L_x_569) ;  /* 0x0000000000880947 */ /* 0x000fea0003800000 */
[----:B------:R-:W4:Y:S01]  /*1e70*/  LDC R3, c[0x0][RZ] ;  /* 0x00000000ff037b82 */ /* 0x000f220000000800 */
[----:B------:R-:W-:Y:S01]  /*1e80*/  ULDC.64 UR6, c[0x0][0x228] ;  /* 0x00008a0000067ab9 */ /* 0x000fe20000000a00 */
[----:B------:R-:W-:Y:S01]  /*1e90*/  ULDC.64 UR14, c[0x0][0x230] ;  /* 0x00008c00000e7ab9 */ /* 0x000fe20000000a00 */
[----:B------:R-:W-:Y:S01]  /*1ea0*/  ULDC.64 UR16, c[0x0][0x218] ;  /* 0x0000860000107ab9 */ /* 0x000fe20000000a00 */
[----:B----4-:R-:W-:-:S04]  /*1eb0*/  IADD3 R2, R3, R3, R0 ;  /* 0x0000000303027210 */ /* 0x010fc80007ffe000 */
[----:B------:R-:W-:-:S05]  /*1ec0*/  IADD3 R2, R3, R2, R3 ;  /* 0x0000000203027210 */ /* 0x000fca0007ffe003 */
[----:B------:R-:W-:-:S04]  /*1ed0*/  IMAD.IADD R2, R2, 0x1, R3 ;  /* 0x0000000102027824 */ /* 0x000fc800078e0203 */
[C---:B0-----:R-:W-:Y:S01]  /*1ee0*/  IMAD.SHL.U32 R14, R2.reuse, 0x8, RZ ;  /* 0x00000008020e7824 */ /* 0x041fe200078e00ff */
[----:B------:R-:W-:Y:S02]  /*1ef0*/  SHF.R.S32.HI R3, RZ, 0x1f, R2 ;  /* 0x0000001fff037819 */ /* 0x000fe40000011402 */
[C---:B--23--:R-:W-:Y:S02]  /*1f00*/  IADD3 R18, P0, R2.reuse, UR4, RZ ;  /* 0x0000000402127c10 */ /* 0x04cfe4000ff1e0ff */
        /* <DEDUP_REMOVED lines=24> */
.L_x_569:
[----:B------:R-:W-:Y:S05]  /*2090*/  BSYNC B0 ;  /* 0x0000000000007941 */ /* 0x000fea0003800000 */
.L_x_568:
[----:B----4-:R-:W4:Y:S01]  /*20a0*/  LDC R3, c[0x0][RZ] ;  /* 0x00000000ff037b82 */ /* 0x010f220000000800 */
[----:B------:R-:W-:Y:S01]  /*20b0*/  BSSY B0, `(.L_x_570) ;  /* 0x0000028000007945 */ /* 0x000fe20003800000 */
[----:B----4-:R-:W-:-:S04]  /*20c0*/  IADD3 R2, R3, R3, R0 ;  /* 0x0000000303027210 */ /* 0x010fc80007ffe000 */
[----:B------:R-:W-:-:S04]  /*20d0*/  IADD3 R2, R3, R2, R3 ;  /* 0x0000000203027210 */ /* 0x000fc80007ffe003 */
        /* <DEDUP_REMOVED lines=9> */
[----:B------:R-:W-:-:S04]  /*2170*/  IADD3 R2, R3, R2, R3 ;  /* 0x0000000203027210 */ /* 0x000fc80007ffe003 */
[----:B------:R-:W-:Y:S01]  /*2180*/  SHF.R.S32.HI R3, RZ, 0x1f, R2 ;  /* 0x0000001fff037819 */ /* 0x000fe20000011402 */
[C---:B0-----:R-:W-:Y:S01]  /*2190*/  IMAD.SHL.U32 R14, R2.reuse, 0x8, RZ ;  /* 0x00000008020e7824 */ /* 0x041fe200078e00ff */
        /* <DEDUP_REMOVED lines=11> */
[----:B------:R-:W4:Y:S04]  /*2250*/  LDG.E.64 R2, desc[UR10][R2.64] ;  /* 0x0000000a02027981 */ /* 0x000f28000c1e1b00 */
[----:B------:R-:W4:Y:S04]  /*2260*/  LDG.E.64 R14, desc[UR10][R14.64] ;  /* 0x0000000a0e0e7981 */ /* 0x000f28000c1e1b00 */
[----:B------:R-:W5:Y:S01]  /*2270*/  LDG.E.64 R4, desc[UR10][R4.64] ;  /* 0x0000000a04047981 */ /* 0x000f62000c1e1b00 */
[--C-:B-1----:R-:W-:Y:S01]  /*2280*/  FADD.FTZ R16, R8, -R12.reuse ;  /* 0x8000000c08107221 */ /* 0x102fe20000010000 */
[----:B------:R-:W-:-:S03]  /*2290*/  FADD.FTZ R8, R7, -R12 ;  /* 0x8000000c07087221 */ /* 0x000fc60000010000 */
[-C--:B--23--:R-:W-:Y:S01]  /*22a0*/  FMUL.FTZ R18, R16, R13.reuse ;  /* 0x0000000d10127220 */ /* 0x08cfe20000410000 */
[----:B------:R-:W-:Y:S01]  /*22b0*/  FMUL.FTZ R7, R8, R13 ;  /* 0x0000000d08077220 */ /* 0x000fe20000410000 */
[----:B------:R-:W-:-:S04]  /*22c0*/  IADD3 R16, P0, R17, UR8, RZ ;  /* 0x0000000811107c10 */ /* 0x000fc8000ff1e0ff */
[----:B------:R-:W-:Y:S01]  /*22d0*/  IADD3.X R17, R6, UR9, RZ, P0, !PT ;  /* 0x0000000906117c10 */ /* 0x000fe200087fe4ff */
[----:B----4-:R-:W-:Y:S01]  /*22e0*/  FFMA.FTZ R18, R3, R18, R15 ;  /* 0x0000001203127223 */ /* 0x010fe2000001000f */
[----:B------:R-:W-:-:S03]  /*22f0*/  FFMA.FTZ R7, R2, R7, R14 ;  /* 0x0000000702077223 */ /* 0x000fc6000001000e */
[----:B-----5:R-:W-:Y:S01]  /*2300*/  FADD.FTZ R3, R5, R18 ;  /* 0x0000001205037221 */ /* 0x020fe20000010000 */
[----:B------:R-:W-:-:S05]  /*2310*/  FADD.FTZ R2, R4, R7 ;  /* 0x0000000704027221 */ /* 0x000fca0000010000 */
[----:B------:R4:W-:Y:S02]  /*2320*/  STG.E.64 desc[UR10][R16.64], R2 ;  /* 0x0000000210007986 */ /* 0x0009e4000c101b0a */
.L_x_571:
[----:B------:R-:W-:Y:S05]  /*2330*/  BSYNC B0 ;  /* 0x0000000000007941 */ /* 0x000fea0003800000 */
.L_x_570:
[----:B----4-:R-:W4:Y:S02]  /*2340*/  LDC R3, c[0x0][RZ] ;  /* 0x00000000ff037b82 */ /* 0x010f240000000800 */
[----:B----4-:R-:W-:-:S04]  /*2350*/  IADD3 R2, R3, R3, R0 ;  /* 0x0000000303027210 */ /* 0x010fc80007ffe000 */
[----:B------:R-:W-:-:S04]  /*2360*/  IADD3 R2, R3, R2, R3 ;  /* 0x0000000203027210 */ /* 0x000fc80007ffe003 */
[----:B------:R-:W-:-:S05]  /*2370*/  IADD3 R2, R3, R2, R3 ;  /* 0x0000000203027210 */ /* 0x000fca0007ffe003 */
[----:B------:R-:W-:-:S05]  /*2380*/  IMAD.IADD R2, R2, 0x1, R3 ;  /* 0x0000000102027824 */ /* 0x000fca00078e0203 */
[----:B------:R-:W-:-:S13]  /*2390*/  ISETP.GE.AND P0, PT, R2, UR12, PT ;  /* 0x0000000c02007c0c */ /* 0x000fda000bf06270 */
[----:B------:R-:W-:Y:S05]  /*23a0*/  @P0 EXIT ;  /* 0x000000000000094d */ /* 0x000fea0003800000 */
[----:B------:R-:W4:Y:S01]  /*23b0*/  LDC R3, c[0x0][RZ] ;  /* 0x00000000ff037b82 */ /* 0x000f220000000800 */
[----:B------:R-:W-:Y:S01]  /*23c0*/  ULDC.64 UR6, c[0x0][0x228] ;  /* 0x00008a0000067ab9 */ /* 0x000fe20000000a00 */
[----:B------:R-:W-:Y:S01]  /*23d0*/  ULDC.64 UR14, c[0x0][0x230] ;  /* 0x00008c00000e7ab9 */ /* 0x000fe20000000a00 */
[----:B------:R-:W-:Y:S01]  /*23e0*/  ULDC.64 UR16, c[0x0][0x218] ;  /* 0x0000860000107ab9 */ /* 0x000fe20000000a00 */
[----:B----4-:R-:W-:-:S04]  /*23f0*/  IADD3 R0, R3, R3, R0 ;  /* 0x0000000303007210 */ /* 0x010fc80007ffe000 */
        /* <DEDUP_REMOVED lines=20> */
[----:B------:R-:W-:Y:S01]  /*2540*/  FADD.FTZ R12, R9, -R12 ;  /* 0x8000000c090c7221 */ /* 0x000fe20000010000 */
[----:B------:R-:W-:-:S02]  /*2550*/  IADD3 R8, P0, R8, UR8, RZ ;  /* 0x0000000808087c10 */ /* 0x000fc4000ff1e0ff */
[-C--:B------:R-:W-:Y:S01]  /*2560*/  FMUL.FTZ R10, R10, R13.reuse ;  /* 0x0000000d0a0a7220 */ /* 0x080fe20000410000 */
[----:B------:R-:W-:Y:S01]  /*2570*/  FMUL.FTZ R13, R12, R13 ;  /* 0x0000000d0c0d7220 */ /* 0x000fe20000410000 */
[----:B------:R-:W-:Y:S02]  /*2580*/  IADD3.X R9, R11, UR9, RZ, P0, !PT ;  /* 0x000000090b097c10 */ /* 0x000fe400087fe4ff */
[----:B----4-:R-:W-:Y:S01]  /*2590*/  FFMA.FTZ R10, R3, R10, R5 ;  /* 0x0000000a030a7223 */ /* 0x010fe20000010005 */
[----:B------:R-:W-:-:S03]  /*25a0*/  FFMA.FTZ R13, R2, R13, R4 ;  /* 0x0000000d020d7223 */ /* 0x000fc60000010004 */
[----:B-----5:R-:W-:Y:S01]  /*25b0*/  FADD.FTZ R3, R7, R10 ;  /* 0x0000000a07037221 */ /* 0x020fe20000010000 */
[----:B------:R-:W-:-:S05]  /*25c0*/  FADD.FTZ R2, R6, R13 ;  /* 0x0000000d06027221 */ /* 0x000fca0000010000 */
[----:B------:R-:W-:Y:S01]  /*25d0*/  STG.E.64 desc[UR10][R8.64], R2 ;  /* 0x0000000208007986 */ /* 0x000fe2000c101b0a */
[----:B------:R-:W-:Y:S05]  /*25e0*/  EXIT ;  /* 0x000000000000794d */ /* 0x000fea0003800000 */
.L_x_572:
        /* <DEDUP_REMOVED lines=9> */
.L_x_2739:


//--------------------- .text._ZN17fastertransformer29add_bias_layernorm_add_res_e2ILi8EEEvP7__half2PKS1_S4_S4_S4_fi --------------------------
	.section	.text._ZN17fastertransformer29add_bias_layernorm_add_res_e2ILi8EEEvP7__half2PKS1_S4_S4_S4_fi,"ax",@progbits
	.align	128
        .global         _ZN17fastertransformer29add_bias_layernorm_add_res_e2ILi8EEEvP7__half2PKS1_S4_S4_S4_fi
        .type           _ZN17fastertransformer29add_bias_layernorm_add_res_e2ILi8EEEvP7__half2PKS1_S4_S4_S4_fi,@function
        .size           _ZN17fastertransformer29add_bias_layernorm_add_res_e2ILi8EEEvP7__half2PKS1_S4_S4_S4_fi,(.L_x_2740 - _ZN17fastertransformer29add_bias_layernorm_add_res_e2ILi8EEEvP7__half2PKS1_S4_S4_S4_fi)
        .other          _ZN17fastertransformer29add_bias_layernorm_add_res_e2ILi8EEEvP7__half2PKS1_S4_S4_S4_fi,@"STO_CUDA_ENTRY STV_DEFAULT"
_ZN17fastertransformer29add_bias_layernorm_add_res_e2ILi8EEEvP7__half2PKS1_S4_S4_S4_fi:
.text._ZN17fastertransformer29add_bias_layernorm_add_res_e2ILi8EEEvP7__half2PKS1_S4_S4_S4_fi:
        /* <DEDUP_REMOVED lines=10> */
[C---:B0-----:R-:W-:Y:S02]  /*00a0*/  ISETP.GE.AND P4, PT, R2.reuse, UR13, PT ;  /* 0x0000000d02007c0c */ /* 0x041fe4000bf86270 */
[C---:B------:R-:W-:Y:S02]  /*00b0*/  IADD3 R17, R2.reuse, UR5, RZ ;  /* 0x0000000502117c10 */ /* 0x040fe4000fffe0ff */
[----:B------:R-:W-:Y:S02]  /*00c0*/  SHF.R.S32.HI R12, RZ, 0x1f, R2 ;  /* 0x0000001fff0c7819 */ /* 0x000fe40000011402 */
[----:B------:R-:W-:Y:S02]  /*00d0*/  ISETP.GE.AND P3, PT, R17, UR13, PT ;  /* 0x0000000d11007c0c */ /* 0x000fe4000bf66270 */
[----:B------:R-:W-:-:S04]  /*00e0*/  IADD3 R13, P0, R2, UR4, RZ ;  /* 0x00000004020d7c10 */ /* 0x000fc8000ff1e0ff */
[----:B------:R-:W-:Y:S01]  /*00f0*/  IADD3.X R12, R12, UR12, RZ, P0, !PT ;  /* 0x0000000c0c0c7c10 */ /* 0x000fe200087fe4ff */
[----:B------:R-:W0:Y:S01]  /*0100*/  @!P4 LDC.64 R20, c[0x0][0x220] ;  /* 0x00008800ff14cb82 */ /* 0x000e220000000a00 */
[----:B------:R-:W-:-:S04]  /*0110*/  LEA R14, P0, R13, UR8, 0x2 ;  /* 0x000000080d0e7c11 */ /* 0x000fc8000f8010ff */
[----:B------:R-:W-:Y:S02]  /*0120*/  LEA.HI.X R15, R13, UR9, R12, 0x2, P0 ;  /* 0x000000090d0f7c11 */ /* 0x000fe400080f140c */
[C---:B------:R-:W-:Y:S01]  /*0130*/  IADD3 R13, P0, R17.reuse, UR4, RZ ;  /* 0x00000004110d7c10 */ /* 0x040fe2000ff1e0ff */
[----:B------:R-:W1:Y:S02]  /*0140*/  @!P3 LDC.64 R10, c[0x0][0x220] ;  /* 0x00008800ff0abb82 */ /* 0x000e640000000a00 */
[----:B------:R-:W2:Y:S01]  /*0150*/  @!P4 LDG.E R14, desc[UR10][R14.64] ;  /* 0x0000000a0e0ec981 */ /* 0x000ea2000c1e1900 */
[----:B------:R-:W-:Y:S02]  /*0160*/  LEA.HI.X.SX32 R16, R17, UR12, 0x1, P0 ;  /* 0x0000000c11107c11 */ /* 0x000fe400080f0eff */
[----:B------:R-:W-:-:S04]  /*0170*/  LEA R12, P0, R13, UR8, 0x2 ;  /* 0x000000080d0c7c11 */ /* 0x000fc8000f8010ff */
[----:B------:R-:W-:-:S05]  /*0180*/  LEA.HI.X R13, R13, UR9, R16, 0x2, P0 ;  /* 0x000000090d0d7c11 */ /* 0x000fca00080f1410 */
[----:B------:R3:W4:Y:S01]  /*0190*/  @!P3 LDG.E R12, desc[UR10][R12.64] ;  /* 0x0000000a0c0cb981 */ /* 0x000722000c1e1900 */
[----:B0-----:R-:W-:-:S06]  /*01a0*/  @!P4 IMAD.WIDE R20, R2, 0x4, R20 ;  /* 0x000000040214c825 */ /* 0x001fcc00078e0214 */
[----:B------:R0:W2:Y:S01]  /*01b0*/  @!P4 LDG.E R21, desc[UR10][R20.64] ;  /* 0x0000000a1415c981 */ /* 0x0000a2000c1e1900 */
[----:B-1----:R-:W-:-:S06]  /*01c0*/  @!P3 IMAD.WIDE R10, R17, 0x4, R10 ;  /* 0x00000004110ab825 */ /* 0x002fcc00078e020a */
[----:B------:R-:W4:Y:S01]  /*01d0*/  @!P3 LDG.E R11, desc[UR10][R10.64] ;  /* 0x0000000a0a0bb981 */ /* 0x000f22000c1e1900 */
[----:B------:R-:W-:-:S04]  /*01e0*/  IADD3 R17, R17, UR5, RZ ;  /* 0x0000000511117c10 */ /* 0x000fc8000fffe0ff */
[----:B------:R-:W-:-:S04]  /*01f0*/  IADD3 R18, R17, UR5, RZ ;  /* 0x0000000511127c10 */ /* 0x000fc8000fffe0ff */
[----:B------:R-:W-:-:S04]  /*0200*/  IADD3 R16, R18, UR5, RZ ;  /* 0x0000000512107c10 */ /* 0x000fc8000fffe0ff */
[----:B------:R-:W-:-:S13]  /*0210*/  ISETP.GE.AND P0, PT, R16, UR13, PT ;  /* 0x0000000d10007c0c */ /* 0x000fda000bf06270 */
[----:B------:R-:W1:Y:S01]  /*0220*/  @!P0 LDC R19, c[0x0][RZ] ;  /* 0x00000000ff138b82 */ /* 0x000e620000000800 */
[----:B------:R-:W-:Y:S02]  /*0230*/  ULDC UR5, c[0x0][0x0] ;  /* 0x0000000000057ab9 */ /* 0x000fe40000000800 */
[----:B------:R-:W-:-:S04]  /*0240*/  IADD3 R16, R16, UR5, RZ ;  /* 0x0000000510107c10 */ /* 0x000fc8000fffe0ff */
[----:B------:R-:W-:-:S13]  /*0250*/  ISETP.GE.AND P1, PT, R16, UR13, PT ;  /* 0x0000000d10007c0c */ /* 0x000fda000bf26270 */
[----:B------:R-:W5:Y:S01]  /*0260*/  @!P1 LDC R29, c[0x0][RZ] ;  /* 0x00000000ff1d9b82 */ /* 0x000f620000000800 */
[----:B------:R-:W-:Y:S02]  /*0270*/  ULDC UR5, c[0x0][0x0] ;  /* 0x0000000000057ab9 */ /* 0x000fe40000000800 */
[----:B---3--:R-:W-:-:S04]  /*0280*/  IADD3 R13, R16, UR5, RZ ;  /* 0x00000005100d7c10 */ /* 0x008fc8000fffe0ff */
[----:B------:R-:W-:Y:S02]  /*0290*/  ISETP.GE.AND P2, PT, R13, UR13, PT ;  /* 0x0000000d0d007c0c */ /* 0x000fe4000bf46270 */
[----:B0-----:R-:W-:-:S11]  /*02a0*/  IADD3 R20, P5, R17, UR4, RZ ;  /* 0x0000000411147c10 */ /* 0x001fd6000ffbe0ff */
[----:B------:R-:W0:Y:S01]  /*02b0*/  @!P2 LDC R23, c[0x0][RZ] ;  /* 0x00000000ff17ab82 */ /* 0x000e220000000800 */
[----:B-----5:R-:W-:-:S04]  /*02c0*/  @!P1 IADD3 R16, R29, R29, R2 ;  /* 0x0000001d1d109210 */ /* 0x020fc80007ffe002 */
[----:B------:R-:W-:-:S04]  /*02d0*/  @!P1 IADD3 R16, R29, R16, R29 ;  /* 0x000000101d109210 */ /* 0x000fc80007ffe01d */
[----:B------:R-:W-:Y:S01]  /*02e0*/  @!P1 IADD3 R29, R16, R29, RZ ;  /* 0x0000001d101d9210 */ /* 0x000fe20007ffe0ff */
[----:B------:R-:W-:Y:S01]  /*02f0*/  ULDC UR5, c[0x0][0x0] ;  /* 0x0000000000057ab9 */ /* 0x000fe20000000800 */
[----:B--2---:R-:W-:Y:S01]  /*0300*/  @!P4 HFMA2.MMA R3, R14, 1, 1, R21 ;  /* 0x3c003c000e03c835 */ /* 0x004fe20000000015 */
[----:B------:R-:W-:Y:S02]  /*0310*/  LEA.HI.X.SX32 R21, R17, UR12, 0x1, P5 ;  /* 0x0000000c11157c11 */ /* 0x000fe4000a8f0eff */
[C---:B------:R-:W-:Y:S02]  /*0320*/  LEA R26, P5, R20.reuse, UR8, 0x2 ;  /* 0x00000008141a7c11 */ /* 0x040fe4000f8a10ff */
[----:B-1----:R-:W-:Y:S01]  /*0330*/  @!P0 IADD3 R14, R19, R19, R2 ;  /* 0x00000013130e8210 */ /* 0x002fe20007ffe002 */
[----:B----4-:R-:W-:Y:S01]  /*0340*/  @!P3 HFMA2.MMA R4, R12, 1, 1, R11 ;  /* 0x3c003c000c04b835 */ /* 0x010fe2000000000b */
[----:B------:R-:W-:-:S03]  /*0350*/  LEA.HI.X R27, R20, UR9, R21, 0x2, P5 ;  /* 0x00000009141b7c11 */ /* 0x000fc6000a8f1415 */
[--C-:B------:R-:W-:Y:S01]  /*0360*/  @!P4 HADD2.F32 R10, -RZ, R3.reuse.H0_H0 ;  /* 0x20000003ff0ac230 */ /* 0x100fe20000004100 */
[----:B------:R-:W-:Y:S01]  /*0370*/  @!P0 IADD3 R19, R19, R14, R19 ;  /* 0x0000000e13138210 */ /* 0x000fe20007ffe013 */
[----:B------:R-:W-:Y:S01]  /*0380*/  @!P4 HADD2.F32 R15, -RZ, R3.H1_H1 ;  /* 0x30000003ff0fc230 */ /* 0x000fe20000004100 */
[----:B------:R-:W-:Y:S02]  /*0390*/  IADD3 R14, P5, R18, UR4, RZ ;  /* 0x00000004120e7c10 */ /* 0x000fe4000ffbe0ff */
[----:B------:R-:W-:Y:S02]  /*03a0*/  @!P0 IADD3 R12, P6, R19, UR4, RZ ;  /* 0x00000004130c8c10 */ /* 0x000fe4000ffde0ff */
[----:B------:R-:W-:Y:S01]  /*03b0*/  @!P4 FADD.FTZ R22, R10, R15 ;  /* 0x0000000f0a16c221 */ /* 0x000fe20000010000 */
[----:B------:R-:W-:Y:S01]  /*03c0*/  LEA.HI.X.SX32 R11, R18, UR12, 0x1, P5 ;  /* 0x0000000c120b7c11 */ /* 0x000fe2000a8f0eff */
[--C-:B------:R-:W-:Y:S01]  /*03d0*/  @!P3 HADD2.F32 R15, -RZ, R4.reuse.H0_H0 ;  /* 0x20000004ff0fb230 */ /* 0x100fe20000004100 */
[C---:B------:R-:W-:Y:S01]  /*03e0*/  LEA R20, P5, R14.reuse, UR8, 0x2 ;  /* 0x000000080e147c11 */ /* 0x040fe2000f8a10ff */
[----:B------:R-:W-:Y:S01]  /*03f0*/  @!P3 HADD2.F32 R16, -RZ, R4.H1_H1 ;  /* 0x30000004ff10b230 */ /* 0x000fe20000004100 */
[----:B------:R-:W-:Y:S01]  /*0400*/  MOV R10, RZ ;  /* 0x000000ff000a7202 */ /* 0x000fe20000000f00 */
[----:B------:R-:W-:Y:S01]  /*0410*/  @!P4 FADD.FTZ R10, RZ, R22 ;  /* 0x00000016ff0ac221 */ /* 0x000fe20000010000 */
[----:B------:R-:W-:-:S02]  /*0420*/  LEA.HI.X R21, R14, UR9, R11, 0x2, P5 ;  /* 0x000000090e157c11 */ /* 0x000fc4000a8f140b */
[----:B------:R-:W-:Y:S01]  /*0430*/  @!P0 LEA.HI.X.SX32 R25, R19, UR12, 0x1, P6 ;  /* 0x0000000c13198c11 */ /* 0x000fe2000b0f0eff */
[----:B------:R-:W-:Y:S01]  /*0440*/  @!P3 FADD.FTZ R15, R15, R16 ;  /* 0x000000100f0fb221 */ /* 0x000fe20000010000 */
[----:B------:R-:W-:Y:S02]  /*0450*/  @!P0 LEA R32, P5, R12, UR8, 0x2 ;  /* 0x000000080c208c11 */ /* 0x000fe4000f8a10ff */
[----:B0-----:R-:W-:Y:S01]  /*0460*/  @!P2 IADD3 R14, R23, R23, R2 ;  /* 0x00000017170ea210 */ /* 0x001fe20007ffe002 */
[----:B------:R-:W-:Y:S01]  /*0470*/  @!P3 FADD.FTZ R10, R10, R15 ;  /* 0x0000000f0a0ab221 */ /* 0x000fe20000010000 */
[----:B------:R-:W-:Y:S02]  /*0480*/  @!P0 LEA.HI.X R33, R12, UR9, R25, 0x2, P5 ;  /* 0x000000090c218c11 */ /* 0x000fe4000a8f1419 */
[----:B------:R-:W-:Y:S02]  /*0490*/  @!P1 IADD3 R12, P3, R29, UR4, RZ ;  /* 0x000000041d0c9c10 */ /* 0x000fe4000ff7e0ff */
[----:B------:R-:W-:Y:S01]  /*04a0*/  @!P2 IADD3 R14, R23, R14, R23 ;  /* 0x0000000e170ea210 */ /* 0x000fe20007ffe017 */
[----:B------:R-:W2:Y:S01]  /*04b0*/  @!P0 LDG.E R24, desc[UR10][R32.64] ;  /* 0x0000000a20188981 */ /* 0x000ea2000c1e1900 */
[----:B------:R-:W-:-:S02]  /*04c0*/  @!P1 LEA.HI.X.SX32 R15, R29, UR12, 0x1, P3 ;  /* 0x0000000c1d0f9c11 */ /* 0x000fc400098f0eff */
[C---:B------:R-:W-:Y:S02]  /*04d0*/  @!P1 LEA R30, P3, R12.reuse, UR8, 0x2 ;  /* 0x000000080c1e9c11 */ /* 0x040fe4000f8610ff */
[----:B------:R-:W-:Y:S02]  /*04e0*/  @!P2 IADD3 R23, R23, R14, R23 ;  /* 0x0000000e1717a210 */ /* 0x000fe40007ffe017 */
[----:B------:R-:W-:Y:S02]  /*04f0*/  ISETP.GE.AND P6, PT, R17, UR13, PT ;  /* 0x0000000d11007c0c */ /* 0x000fe4000bfc6270 */
[----:B------:R-:W-:Y:S02]  /*0500*/  @!P1 LEA.HI.X R31, R12, UR9, R15, 0x2, P3 ;  /* 0x000000090c1f9c11 */ /* 0x000fe400098f140f */
[----:B------:R-:W-:Y:S02]  /*0510*/  @!P2 IADD3 R14, P3, R23, UR4, RZ ;  /* 0x00000004170eac10 */ /* 0x000fe4000ff7e0ff */
[----:B------:R-:W-:Y:S01]  /*0520*/  IADD3 R15, R13, UR5, RZ ;  /* 0x000000050d0f7c10 */ /* 0x000fe2000fffe0ff */
[----:B------:R0:W3:Y:S01]  /*0530*/  @!P1 LDG.E R22, desc[UR10][R30.64] ;  /* 0x0000000a1e169981 */ /* 0x0000e2000c1e1900 */
[----:B------:R-:W-:-:S02]  /*0540*/  @!P2 LEA.HI.X.SX32 R35, R23, UR12, 0x1, P3 ;  /* 0x0000000c1723ac11 */ /* 0x000fc400098f0eff */
[----:B------:R-:W-:Y:S02]  /*0550*/  @!P2 LEA R12, P3, R14, UR8, 0x2 ;  /* 0x000000080e0cac11 */ /* 0x000fe4000f8610ff */
[----:B------:R-:W-:Y:S01]  /*0560*/  ISETP.GE.AND P5, PT, R18, UR13, PT ;  /* 0x0000000d12007c0c */ /* 0x000fe2000bfa6270 */
[----:B------:R-:W4:Y:S01]  /*0570*/  @!P6 LDG.E R27, desc[UR10][R26.64] ;  /* 0x0000000a1a1be981 */ /* 0x000f22000c1e1900 */
[----:B------:R-:W-:Y:S02]  /*0580*/  @!P2 LEA.HI.X R13, R14, UR9, R35, 0x2, P3 ;  /* 0x000000090e0dac11 */ /* 0x000fe400098f1423 */
[----:B------:R-:W-:Y:S01]  /*0590*/  ISETP.GE.AND P3, PT, R15, UR13, PT ;  /* 0x0000000d0f007c0c */ /* 0x000fe2000bf66270 */
[----:B0-----:R-:W0:Y:S01]  /*05a0*/  @!P2 LDC.64 R30, c[0x0][0x220] ;  /* 0x00008800ff1eab82 */ /* 0x001e220000000a00 */
[----:B------:R-:W-:Y:S01]  /*05b0*/  P2R R11, PR, RZ, 0x10 ;  /* 0x00000010ff0b7803 */ /* 0x000fe20000000000 */
[----:B------:R-:W5:Y:S06]  /*05c0*/  @!P2 LDG.E R12, desc[UR10][R12.64] ;  /* 0x0000000a0c0ca981 */ /* 0x000f6c000c1e1900 */
[----:B------:R-:W1:Y:S01]  /*05d0*/  @!P6 LDC.64 R14, c[0x0][0x220] ;  /* 0x00008800ff0eeb82 */ /* 0x000e620000000a00 */
[----:B------:R0:W2:Y:S07]  /*05e0*/  @!P5 LDG.E R25, desc[UR10][R20.64] ;  /* 0x0000000a1419d981 */ /* 0x0000ae000c1e1900 */
[----:B0-----:R-:W0:Y:S01]  /*05f0*/  @!P3 LDC R21, c[0x0][RZ] ;  /* 0x00000000ff15bb82 */ /* 0x001e220000000800 */
[----:B-1----:R-:W-:-:S07]  /*0600*/  @!P6 IMAD.WIDE R14, R17, 0x4, R14 ;  /* 0x00000004110ee825 */ /* 0x002fce00078e020e */
[----:B------:R-:W1:Y:S01]  /*0610*/  @!P5 LDC.64 R16, c[0x0][0x220] ;  /* 0x00008800ff10db82 */ /* 0x000e620000000a00 */
[----:B------:R0:W4:Y:S07]  /*0620*/  @!P6 LDG.E R20, desc[UR10][R14.64] ;  /* 0x0000000a0e14e981 */ /* 0x00012e000c1e1900 */
[----:B0-----:R-:W0:Y:S01]  /*0630*/  @!P0 LDC.64 R14, c[0x0][0x220] ;  /* 0x00008800ff0e8b82 */ /* 0x001e220000000a00 */
[----:B-1----:R-:W-:Y:S01]  /*0640*/  @!P5 IMAD.WIDE R16, R18, 0x4, R16 ;  /* 0x000000041210d825 */ /* 0x002fe200078e0210 */
[----:B------:R-:W-:-:S04]  /*0650*/  @!P3 IADD3 R18, R21, R21, R2 ;  /* 0x000000151512b210 */ /* 0x000fc80007ffe002 */
[----:B------:R-:W-:Y:S02]  /*0660*/  @!P3 IADD3 R18, R21, R18, R21 ;  /* 0x000000121512b210 */ /* 0x000fe40007ffe015 */
[----:B------:R-:W1:Y:S01]  /*0670*/  @!P3 LDC R26, c[0x0][RZ] ;  /* 0x00000000ff1abb82 */ /* 0x000e620000000800 */
[----:B------:R-:W-:Y:S01]  /*0680*/  @!P2 IMAD.WIDE R32, R23, 0x4, R30 ;  /* 0x000000041720a825 */ /* 0x000fe200078e021e */
[----:B------:R-:W2:Y:S01]  /*0690*/  @!P5 LDG.E R16, desc[UR10][R16.64] ;  /* 0x0000000a1010d981 */ /* 0x000ea2000c1e1900 */
[----:B------:R-:W-:Y:S02]  /*06a0*/  @!P3 IADD3 R21, R21, R18, R21 ;  /* 0x000000121515b210 */ /* 0x000fe40007ffe015 */
[----:B0-----:R-:W-:-:S03]  /*06b0*/  @!P0 IMAD.WIDE R14, R19, 0x4, R14 ;  /* 0x00000004130e8825 */ /* 0x001fc600078e020e */
[----:B------:R-:W0:Y:S01]  /*06c0*/  @!P3 LDC.64 R30, c[0x0][0x220] ;  /* 0x00008800ff1ebb82 */ /* 0x000e220000000a00 */
[----:B------:R-:W5:Y:S04]  /*06d0*/  @!P2 LDG.E R33, desc[UR10][R32.64] ;  /* 0x0000000a2021a981 */ /* 0x000f68000c1e1900 */
[----:B------:R4:W3:Y:S03]  /*06e0*/  @!P0 LDG.E R15, desc[UR10][R14.64] ;  /* 0x0000000a0e0f8981 */ /* 0x0008e6000c1e1900 */
[----:B------:R-:W0:Y:S01]  /*06f0*/  @!P1 LDC.64 R18, c[0x0][0x220] ;  /* 0x00008800ff129b82 */ /* 0x000e220000000a00 */
[----:B-1----:R-:W-:Y:S01]  /*0700*/  @!P3 IADD3 R21, R21, R26, RZ ;  /* 0x0000001a1515b210 */ /* 0x002fe20007ffe0ff */
[----:B0-----:R-:W-:-:S03]  /*0710*/  @!P1 IMAD.WIDE R28, R29, 0x4, R18 ;  /* 0x000000041d1c9825 */ /* 0x001fc600078e0212 */
[----:B------:R-:W-:-:S04]  /*0720*/  @!P3 IADD3 R19, P4, R21, UR4, RZ ;  /* 0x000000041513bc10 */ /* 0x000fc8000ff9e0ff */
[----:B------:R-:W-:Y:S01]  /*0730*/  @!P3 LEA.HI.X.SX32 R26, R21, UR12, 0x1, P4 ;  /* 0x0000000c151abc11 */ /* 0x000fe2000a0f0eff */
[----:B------:R-:W5:Y:S01]  /*0740*/  @!P1 LDG.E R29, desc[UR10][R28.64] ;  /* 0x0000000a1c1d9981 */ /* 0x000f62000c1e1900 */
[----:B------:R-:W-:Y:S01]  /*0750*/  @!P3 LEA R18, P4, R19, UR8, 0x2 ;  /* 0x000000081312bc11 */ /* 0x000fe2000f8810ff */
[----:B------:R-:W-:-:S03]  /*0760*/  @!P3 IMAD.WIDE R30, R21, 0x4, R30 ;  /* 0x00000004151eb825 */ /* 0x000fc600078e021e */
[----:B------:R-:W-:-:S03]  /*0770*/  @!P3 LEA.HI.X R19, R19, UR9, R26, 0x2, P4 ;  /* 0x000000091313bc11 */ /* 0x000fc6000a0f141a */
[----:B------:R-:W5:Y:S04]  /*0780*/  @!P3 LDG.E R31, desc[UR10][R30.64] ;  /* 0x0000000a1e1fb981 */ /* 0x000f68000c1e1900 */
[----:B------:R-:W5:Y:S01]  /*0790*/  @!P3 LDG.E R18, desc[UR10][R18.64] ;  /* 0x0000000a1212b981 */ /* 0x000f62000c1e1900 */
[----:B------:R-:W-:Y:S01]  /*07a0*/  ISETP.NE.AND P4, PT, R11, RZ, PT ;  /* 0x000000ff0b00720c */ /* 0x000fe20003f85270 */
[----:B------:R-:W0:Y:S01]  /*07b0*/  S2UR UR7, SR_CgaCtaId ;  /* 0x00000000000779c3 */ /* 0x000e220000008800 */
[----:B------:R-:W-:Y:S01]  /*07c0*/  ULDC UR5, c[0x0][0x0] ;  /* 0x0000000000057ab9 */ /* 0x000fe20000000800 */
[----:B----4-:R-:W-:-:S10]  /*07d0*/  @!P6 HFMA2.MMA R0, R27, 1, 1, R20 ;  /* 0x3c003c001b00e835 */ /* 0x010fd40000000014 */
[--C-:B------:R-:W-:Y:S02]  /*07e0*/  @!P6 HADD2.F32 R11, -RZ, R0.reuse.H0_H0 ;  /* 0x20000000ff0be230 */ /* 0x100fe40000004100 */
[----:B------:R-:W-:-:S05]  /*07f0*/  @!P6 HADD2.F32 R14, -RZ, R0.H1_H1 ;  /* 0x30000000ff0ee230 */ /* 0x000fca0000004100 */
[----:B------:R-:W-:Y:S01]  /*0800*/  @!P6 FADD.FTZ R11, R11, R14 ;  /* 0x0000000e0b0be221 */ /* 0x000fe20000010000 */
[----:B--2---:R-:W-:-:S03]  /*0810*/  @!P5 HFMA2.MMA R5, R25, 1, 1, R16 ;  /* 0x3c003c001905d835 */ /* 0x004fc60000000010 */
[----:B------:R-:W-:Y:S01]  /*0820*/  @!P6 FADD.FTZ R10, R10, R11 ;  /* 0x0000000b0a0ae221 */ /* 0x000fe20000010000 */
[----:B---3--:R-:W-:-:S06]  /*0830*/  @!P0 HFMA2.MMA R6, R24, 1, 1, R15 ;  /* 0x3c003c0018068835 */ /* 0x008fcc000000000f */
[--C-:B------:R-:W-:Y:S02]  /*0840*/  @!P5 HADD2.F32 R13, -RZ, R5.reuse.H0_H0 ;  /* 0x20000005ff0dd230 */ /* 0x100fe40000004100 */
[----:B------:R-:W-:Y:S01]  /*0850*/  @!P5 HADD2.F32 R14, -RZ, R5.H1_H1 ;  /* 0x30000005ff0ed230 */ /* 0x000fe20000004100 */
[----:B-----5:R-:W-:-:S04]  /*0860*/  @!P2 HFMA2.MMA R8, R12, 1, 1, R33 ;  /* 0x3c003c000c08a835 */ /* 0x020fc80000000021 */
[----:B------:R-:W-:Y:S01]  /*0870*/  @!P5 FADD.FTZ R13, R13, R14 ;  /* 0x0000000e0d0dd221 */ /* 0x000fe20000010000 */
[--C-:B------:R-:W-:Y:S02]  /*0880*/  @!P0 HADD2.F32 R11, -RZ, R6.reuse.H0_H0 ;  /* 0x20000006ff0b8230 */ /* 0x100fe40000004100 */
[----:B------:R-:W-:Y:S02]  /*0890*/  @!P0 HADD2.F32 R14, -RZ, R6.H1_H1 ;  /* 0x30000006ff0e8230 */ /* 0x000fe40000004100 */
[----:B------:R-:W-:-:S03]  /*08a0*/  @!P5 FADD.FTZ R10, R10, R13 ;  /* 0x0000000d0a0ad221 */ /* 0x000fc60000010000 */
[----:B------:R-:W-:Y:S01]  /*08b0*/  @!P0 FADD.FTZ R11, R11, R14 ;  /* 0x0000000e0b0b8221 */ /* 0x000fe20000010000 */
[--C-:B------:R-:W-:Y:S01]  /*08c0*/  @!P2 HADD2.F32 R12, -RZ, R8.reuse.H1_H1 ;  /* 0x30000008ff0ca230 */ /* 0x100fe20000004100 */
[----:B------:R-:W-:Y:S02]  /*08d0*/  @!P1 HFMA2.MMA R7, R22, 1, 1, R29 ;  /* 0x3c003c0016079835 */ /* 0x000fe4000000001d */
[----:B------:R-:W-:Y:S01]  /*08e0*/  @!P0 FADD.FTZ R10, R10, R11 ;  /* 0x0000000b0a0a8221 */ /* 0x000fe20000010000 */
[----:B------:R-:W-:-:S07]  /*08f0*/  @!P2 HADD2.F32 R11, -RZ, R8.H0_H0 ;  /* 0x20000008ff0ba230 */ /* 0x000fce0000004100 */
[--C-:B------:R-:W-:Y:S02]  /*0900*/  @!P1 HADD2.F32 R13, -RZ, R7.reuse.H0_H0 ;  /* 0x20000007ff0d9230 */ /* 0x100fe40000004100 */
[----:B------:R-:W-:Y:S01]  /*0910*/  @!P1 HADD2.F32 R14, -RZ, R7.H1_H1 ;  /* 0x30000007ff0e9230 */ /* 0x000fe20000004100 */
[----:B------:R-:W-:-:S04]  /*0920*/  @!P3 HFMA2.MMA R9, R18, 1, 1, R31 ;  /* 0x3c003c001209b835 */ /* 0x000fc8000000001f */
[----:B------:R-:W-:Y:S01]  /*0930*/  @!P1 FADD.FTZ R13, R13, R14 ;  /* 0x0000000e0d0d9221 */ /* 0x000fe20000010000 */
[----:B------:R-:W-:-:S03]  /*0940*/  @!P2 FADD.FTZ R11, R11, R12 ;  /* 0x0000000c0b0ba221 */ /* 0x000fc60000010000 */
[----:B------:R-:W-:Y:S02]  /*0950*/  @!P1 FADD.FTZ R10, R10, R13 ;  /* 0x0000000d0a0a9221 */ /* 0x000fe40000010000 */
[--C-:B------:R-:W-:Y:S02]  /*0960*/  @!P3 HADD2.F32 R12, -RZ, R9.reuse.H0_H0 ;  /* 0x20000009ff0cb230 */ /* 0x100fe40000004100 */
[----:B------:R-:W-:Y:S02]  /*0970*/  @!P3 HADD2.F32 R13, -RZ, R9.H1_H1 ;  /* 0x30000009ff0db230 */ /* 0x000fe40000004100 */
[----:B------:R-:W-:-:S03]  /*0980*/  @!P2 FADD.FTZ R10, R10, R11 ;  /* 0x0000000b0a0aa221 */ /* 0x000fc60000010000 */
        /* <DEDUP_REMOVED lines=9> */
[----:B------:R-:W-:Y:S01]  /*0a20*/  I2FP.F32.U32 R10, UR5 ;  /* 0x00000005000a7c45 */ /* 0x000fe20008201000 */
[----:B------:R-:W-:Y:S01]  /*0a30*/  UMOV UR5, 0x400 ;  /* 0x0000040000057882 */ /* 0x000fe20000000000 */
[----:B------:R-:W-:Y:S01]  /*0a40*/  LOP3.LUT P5, R12, R2, 0x1f, RZ, 0xc0, !PT ;  /* 0x0000001f020c7812 */ /* 0x000fe200078ac0ff */
[----:B-1----:R-:W-:-:S05]  /*0a50*/  FADD.FTZ R14, R13, R14 ;  /* 0x0000000e0d0e7221 */ /* 0x002fca0000010000 */
[----:B------:R-:W1:Y:S01]  /*0a60*/  SHFL.BFLY PT, R15, R14, 0x1, 0x1f ;  /* 0x0c201f000e0f7f89 */ /* 0x000e6200000e0000 */
[----:B------:R-:W-:Y:S01]  /*0a70*/  FMUL.FTZ R11, R10, 0.03125 ;  /* 0x3d0000000a0b7820 */ /* 0x000fe20000410000 */
[----:B------:R-:W-:Y:S01]  /*0a80*/  I2FP.F32.U32 R10, R2 ;  /* 0x00000002000a7245 */ /* 0x000fe20000201000 */
[----:B------:R-:W-:-:S03]  /*0a90*/  UIADD3 UR6, UR5, 0x8, URZ ;  /* 0x0000000805067890 */ /* 0x000fc6000fffe03f */
[----:B------:R-:W-:Y:S01]  /*0aa0*/  FSETP.GT.FTZ.AND P6, PT, R11, R10, PT ;  /* 0x0000000a0b00720b */ /* 0x000fe20003fd4000 */
[----:B0-----:R-:W-:Y:S01]  /*0ab0*/  ULEA UR6, UR7, UR6, 0x18 ;  /* 0x0000000607067291 */ /* 0x001fe2000f8ec03f */
[----:B------:R-:W-:-:S04]  /*0ac0*/  SHF.R.U32.HI R11, RZ, 0x3, R2 ;  /* 0x00000003ff0b7819 */ /* 0x000fc80000011602 */
[----:B------:R-:W-:Y:S01]  /*0ad0*/  LOP3.LUT R11, R11, 0x1ffffffc, RZ, 0xc0, !PT ;  /* 0x1ffffffc0b0b7812 */ /* 0x000fe200078ec0ff */
[----:B-1----:R-:W-:-:S05]  /*0ae0*/  FADD.FTZ R18, R14, R15 ;  /* 0x0000000f0e127221 */ /* 0x002fca0000010000 */
[----:B------:R-:W-:Y:S01]  /*0af0*/  @!P5 STS [R11+UR6], R18 ;  /* 0x000000120b00d988 */ /* 0x000fe20008000806 */
[----:B------:R-:W-:Y:S02]  /*0b00*/  MOV R13, RZ ;  /* 0x000000ff000d7202 */ /* 0x000fe40000000f00 */
        /* <DEDUP_REMOVED lines=18> */
[----:B------:R0:W-:Y:S01]  /*0c30*/  @!P5 STS [UR5], R13 ;  /* 0x0000000dff00d988 */ /* 0x0001e20008000805 */
[----:B------:R-:W-:Y:S06]  /*0c40*/  BAR.SYNC.DEFER_BLOCKING 0x0 ;  /* 0x0000000000007b1d */ /* 0x000fec0000010000 */
[----:B------:R-:W1:Y:S01]  /*0c50*/  LDS R12, [UR5] ;  /* 0x00000005ff0c7984 */ /* 0x000e620008000800 */
[----:B------:R-:W-:Y:S02]  /*0c60*/  ULDC UR7, c[0x0][0x0] ;  /* 0x0000000000077ab9 */ /* 0x000fe40000000800 */
[----:B------:R-:W-:Y:S01]  /*0c70*/  IADD3 R14, R2, UR7, RZ ;  /* 0x00000007020e7c10 */ /* 0x000fe2000fffe0ff */
[----:B------:R-:W2:Y:S03]  /*0c80*/  LDC R21, c[0x0][RZ] ;  /* 0x00000000ff157b82 */ /* 0x000ea60000000800 */
[----:B------:R-:W-:Y:S01]  /*0c90*/  ISETP.GE.AND P6, PT, R14, UR13, PT ;  /* 0x0000000d0e007c0c */ /* 0x000fe2000bfc6270 */
[----:B------:R-:W-:-:S02]  /*0ca0*/  @!P4 HADD2.F32 R15, -RZ, R3.H1_H1 ;  /* 0x30000003ff0fc230 */ /* 0x000fc40000004100 */
[----:B------:R-:W-:Y:S01]  /*0cb0*/  @!P4 HADD2.F32 R17, -RZ, R3.H0_H0 ;  /* 0x20000003ff11c230 */ /* 0x000fe20000004100 */
[----:B0-----:R-:W-:-:S09]  /*0cc0*/  HFMA2.MMA R13, -RZ, RZ, 0, 0 ;  /* 0x00000000ff0d7435 */ /* 0x001fd200000001ff */
[--C-:B------:R-:W-:Y:S02]  /*0cd0*/  @!P6 HADD2.F32 R23, -RZ, R4.reuse.H1_H1 ;  /* 0x30000004ff17e230 */ /* 0x100fe40000004100 */
[----:B------:R-:W-:Y:S02]  /*0ce0*/  @!P6 HADD2.F32 R19, -RZ, R4.H0_H0 ;  /* 0x20000004ff13e230 */ /* 0x000fe40000004100 */
[--C-:B-1----:R-:W-:Y:S01]  /*0cf0*/  @!P4 FADD.FTZ R15, R15, -R12.reuse ;  /* 0x8000000c0f0fc221 */ /* 0x102fe20000010000 */
[--C-:B------:R-:W-:Y:S01]  /*0d00*/  @!P4 FADD.FTZ R14, R17, -R12.reuse ;  /* 0x8000000c110ec221 */ /* 0x100fe20000010000 */
[--C-:B------:R-:W-:Y:S02]  /*0d10*/  @!P6 FADD.FTZ R17, R23, -R12.reuse ;  /* 0x8000000c1711e221 */ /* 0x100fe40000010000 */
[----:B------:R-:W-:Y:S01]  /*0d20*/  @!P4 FMUL.FTZ R15, R15, R15 ;  /* 0x0000000f0f0fc220 */ /* 0x000fe20000410000 */
[----:B------:R-:W-:Y:S01]  /*0d30*/  @!P6 FADD.FTZ R16, R19, -R12 ;  /* 0x8000000c1310e221 */ /* 0x000fe20000010000 */
[----:B------:R-:W-:-:S02]  /*0d40*/  @!P6 FMUL.FTZ R17, R17, R17 ;  /* 0x000000111111e220 */ /* 0x000fc40000410000 */
[----:B------:R-:W-:Y:S01]  /*0d50*/  @!P4 FFMA.FTZ R15, R14, R14, R15 ;  /* 0x0000000e0e0fc223 */ /* 0x000fe2000001000f */
[----:B--2---:R-:W-:Y:S01]  /*0d60*/  IADD3 R14, R21, R21, R2 ;  /* 0x00000015150e7210 */ /* 0x004fe20007ffe002 */
[----:B------:R-:W-:Y:S02]  /*0d70*/  @!P6 FFMA.FTZ R16, R16, R16, R17 ;  /* 0x000000101010e223 */ /* 0x000fe40000010011 */
[----:B------:R-:W-:Y:S01]  /*0d80*/  @!P4 FADD.FTZ R13, RZ, R15 ;  /* 0x0000000fff0dc221 */ /* 0x000fe20000010000 */
[----:B------:R-:W0:Y:S03]  /*0d90*/  LDC R17, c[0x0][RZ] ;  /* 0x00000000ff117b82 */ /* 0x000e260000000800 */
[----:B------:R-:W-:Y:S01]  /*0da0*/  @!P6 FADD.FTZ R13, R13, R16 ;  /* 0x000000100d0de221 */ /* 0x000fe20000010000 */
[----:B------:R-:W-:-:S13]  /*0db0*/  ISETP.GE.AND P6, PT, R14, UR13, PT ;  /* 0x0000000d0e007c0c */ /* 0x000fda000bfc6270 */
[--C-:B------:R-:W-:Y:S02]  /*0dc0*/  @!P6 HADD2.F32 R15, -RZ, R0.reuse.H1_H1 ;  /* 0x30000000ff0fe230 */ /* 0x100fe40000004100 */
[----:B------:R-:W-:-:S03]  /*0dd0*/  @!P6 HADD2.F32 R19, -RZ, R0.H0_H0 ;  /* 0x20000000ff13e230 */ /* 0x000fc60000004100 */
[--C-:B------:R-:W-:Y:S02]  /*0de0*/  @!P6 FADD.FTZ R15, R15, -R12.reuse ;  /* 0x8000000c0f0fe221 */ /* 0x100fe40000010000 */
[----:B------:R-:W-:Y:S01]  /*0df0*/  @!P6 FADD.FTZ R14, R19, -R12 ;  /* 0x8000000c130ee221 */ /* 0x000fe20000010000 */
[----:B0-----:R-:W-:Y:S01]  /*0e00*/  IADD3 R16, R17, R17, R2 ;  /* 0x0000001111107210 */ /* 0x001fe20007ffe002 */
[----:B------:R-:W-:-:S03]  /*0e10*/  @!P6 FMUL.FTZ R15, R15, R15 ;  /* 0x0000000f0f0fe220 */ /* 0x000fc60000410000 */
[----:B------:R-:W-:Y:S01]  /*0e20*/  IADD3 R16, R16, R17, RZ ;  /* 0x0000001110107210 */ /* 0x000fe20007ffe0ff */
[----:B------:R-:W-:-:S04]  /*0e30*/  @!P6 FFMA.FTZ R14, R14, R14, R15 ;  /* 0x0000000e0e0ee223 */ /* 0x000fc8000001000f */
[----:B------:R-:W-:Y:S01]  /*0e40*/  @!P6 FADD.FTZ R13, R13, R14 ;  /* 0x0000000e0d0de221 */ /* 0x000fe20000010000 */
[----:B------:R-:W-:Y:S01]  /*0e50*/  ISETP.GE.AND P6, PT, R16, UR13, PT ;  /* 0x0000000d10007c0c */ /* 0x000fe2000bfc6270 */
[--C-:B------:R-:W-:Y:S02]  /*0e60*/  @!P0 HADD2.F32 R21, -RZ, R6.reuse.H1_H1 ;  /* 0x30000006ff158230 */ /* 0x100fe40000004100 */
[----:B------:R-:W-:Y:S02]  /*0e70*/  @!P0 HADD2.F32 R19, -RZ, R6.H0_H0 ;  /* 0x20000006ff138230 */ /* 0x000fe40000004100 */
[----:B------:R-:W-:-:S08]  /*0e80*/  @!P1 HADD2.F32 R25, -RZ, R7.H1_H1 ;  /* 0x30000007ff199230 */ /* 0x000fd00000004100 */
[--C-:B------:R-:W-:Y:S02]  /*0e90*/  @!P6 HADD2.F32 R15, -RZ, R5.reuse.H1_H1 ;  /* 0x30000005ff0fe230 */ /* 0x100fe40000004100 */
[----:B------:R-:W-:-:S03]  /*0ea0*/  @!P6 HADD2.F32 R17, -RZ, R5.H0_H0 ;  /* 0x20000005ff11e230 */ /* 0x000fc60000004100 */
[--C-:B------:R-:W-:Y:S02]  /*0eb0*/  @!P6 FADD.FTZ R15, R15, -R12.reuse ;  /* 0x8000000c0f0fe221 */ /* 0x100fe40000010000 */
[--C-:B------:R-:W-:Y:S01]  /*0ec0*/  @!P6 FADD.FTZ R14, R17, -R12.reuse ;  /* 0x8000000c110ee221 */ /* 0x100fe20000010000 */
[--C-:B------:R-:W-:Y:S01]  /*0ed0*/  @!P0 FADD.FTZ R17, R21, -R12.reuse ;  /* 0x8000000c15118221 */ /* 0x100fe20000010000 */
[----:B------:R-:W-:Y:S01]  /*0ee0*/  @!P6 FMUL.FTZ R15, R15, R15 ;  /* 0x0000000f0f0fe220 */ /* 0x000fe20000410000 */
[----:B------:R-:W-:Y:S02]  /*0ef0*/  @!P1 HADD2.F32 R23, -RZ, R7.H0_H0 ;  /* 0x20000007ff179230 */ /* 0x000fe40000004100 */
[--C-:B------:R-:W-:Y:S01]  /*0f00*/  @!P0 FADD.FTZ R16, R19, -R12.reuse ;  /* 0x8000000c13108221 */ /* 0x100fe20000010000 */
[----:B------:R-:W-:Y:S01]  /*0f10*/  @!P0 FMUL.FTZ R17, R17, R17 ;  /* 0x0000001111118220 */ /* 0x000fe20000410000 */
[----:B------:R-:W-:Y:S01]  /*0f20*/  @!P1 FADD.FTZ R19, R25, -R12 ;  /* 0x8000000c19139221 */ /* 0x000fe20000010000 */
[----:B------:R-:W-:Y:S01]  /*0f30*/  @!P6 FFMA.FTZ R14, R14, R14, R15 ;  /* 0x0000000e0e0ee223 */ /* 0x000fe2000001000f */
[----:B------:R-:W-:-:S02]  /*0f40*/  @!P2 HADD2.F32 R15, -RZ, R8.H1_H1 ;  /* 0x30000008ff0fa230 */ /* 0x000fc40000004100 */
[----:B------:R-:W-:Y:S01]  /*0f50*/  @!P0 FFMA.FTZ R16, R16, R16, R17 ;  /* 0x0000001010108223 */ /* 0x000fe20000010011 */
[--C-:B------:R-:W-:Y:S01]  /*0f60*/  @!P1 FADD.FTZ R18, R23, -R12.reuse ;  /* 0x8000000c17129221 */ /* 0x100fe20000010000 */
[----:B------:R-:W-:Y:S01]  /*0f70*/  @!P1 FMUL.FTZ R19, R19, R19 ;  /* 0x0000001313139220 */ /* 0x000fe20000410000 */
[----:B------:R-:W-:Y:S02]  /*0f80*/  @!P2 HADD2.F32 R17, -RZ, R8.H0_H0 ;  /* 0x20000008ff11a230 */ /* 0x000fe40000004100 */
[----:B------:R-:W-:Y:S01]  /*0f90*/  @!P2 FADD.FTZ R15, R15, -R12 ;  /* 0x8000000c0f0fa221 */ /* 0x000fe20000010000 */
[--C-:B------:R-:W-:Y:S02]  /*0fa0*/  @!P3 HADD2.F32 R21, -RZ, R9.reuse.H1_H1 ;  /* 0x30000009ff15b230 */ /* 0x100fe40000004100 */
[----:B------:R-:W-:Y:S01]  /*0fb0*/  @!P6 FADD.FTZ R13, R13, R14 ;  /* 0x0000000e0d0de221 */ /* 0x000fe20000010000 */
[----:B------:R-:W-:Y:S01]  /*0fc0*/  @!P1 FFMA.FTZ R18, R18, R18, R19 ;  /* 0x0000001212129223 */ /* 0x000fe20000010013 */
[----:B------:R-:W-:-:S02]  /*0fd0*/  @!P3 HADD2.F32 R19, -RZ, R9.H0_H0 ;  /* 0x20000009ff13b230 */ /* 0x000fc40000004100 */
[--C-:B------:R-:W-:Y:S01]  /*0fe0*/  @!P2 FADD.FTZ R14, R17, -R12.reuse ;  /* 0x8000000c110ea221 */ /* 0x100fe20000010000 */
[----:B------:R-:W-:Y:S01]  /*0ff0*/  @!P2 FMUL.FTZ R15, R15, R15 ;  /* 0x0000000f0f0fa220 */ /* 0x000fe20000410000 */
[----:B------:R-:W-:Y:S01]  /*1000*/  @!P3 FADD.FTZ R17, R21, -R12 ;  /* 0x8000000c1511b221 */ /* 0x000fe20000010000 */
[----:B------:R-:W-:Y:S01]  /*1010*/  @!P0 FADD.FTZ R13, R13, R16 ;  /* 0x000000100d0d8221 */ /* 0x000fe20000010000 */
[----:B------:R-:W-:Y:S01]  /*1020*/  @!P3 FADD.FTZ R12, R19, -R12 ;  /* 0x8000000c130cb221 */ /* 0x000fe20000010000 */
[----:B------:R-:W-:Y:S01]  /*1030*/  @!P2 FFMA.FTZ R14, R14, R14, R15 ;  /* 0x0000000e0e0ea223 */ /* 0x000fe2000001000f */
[----:B------:R-:W-:Y:S01]  /*1040*/  @!P3 FMUL.FTZ R17, R17, R17 ;  /* 0x000000111111b220 */ /* 0x000fe20000410000 */
[----:B------:R-:W-:-:S03]  /*1050*/  @!P1 FADD.FTZ R13, R13, R18 ;  /* 0x000000120d0d9221 */ /* 0x000fc60000010000 */
[----:B------:R-:W-:Y:S01]  /*1060*/  @!P3 FFMA.FTZ R12, R12, R12, R17 ;  /* 0x0000000c0c0cb223 */ /* 0x000fe20000010011 */
        /* <DEDUP_REMOVED lines=15> */
[----:B0-----:R-:W-:Y:S01]  /*1160*/  FADD.FTZ R16, R17, R16 ;  /* 0x0000001011107221 */ /* 0x001fe20000010000 */
[----:B------:R-:W-:Y:S01]  /*1170*/  @!P5 I2FP.F32.S32 R18, UR14 ;  /* 0x0000000e0012dc45 */ /* 0x000fe20008201400 */
[----:B------:R-:W0:Y:S03]  /*1180*/  @!P5 LDC R17, c[0x0][0x238] ;  /* 0x00008e00ff11db82 */ /* 0x000e260000000800 */
[----:B------:R-:W-:Y:S05]  /*1190*/  @!P6 STS [R11+UR6], R16 ;  /* 0x000000100b00e988 */ /* 0x000fea0008000806 */
[----:B------:R-:W-:Y:S01]  /*11a0*/  BAR.SYNC.DEFER_BLOCKING 0x0 ;  /* 0x0000000000007b1d */ /* 0x000fe20000010000 */
[----:B------:R-:W-:-:S02]  /*11b0*/  FSETP.GT.FTZ.AND P6, PT, R13, R10, PT ;  /* 0x0000000a0d00720b */ /* 0x000fc40003fd4000 */
[----:B------:R-:W-:-:S11]  /*11c0*/  MOV R10, RZ ;  /* 0x000000ff000a7202 */ /* 0x000fd60000000f00 */
[----:B------:R-:W-:-:S04]  /*11d0*/  @P6 LOP3.LUT R12, R2, 0x1f, RZ, 0xc0, !PT ;  /* 0x0000001f020c6812 */ /* 0x000fc800078ec0ff */
[----:B------:R-:W-:-:S05]  /*11e0*/  @P6 LEA R12, R12, UR6, 0x2 ;  /* 0x000000060c0c6c11 */ /* 0x000fca000f8e10ff */
        /* <DEDUP_REMOVED lines=19> */
[C---:B------:R-:W-:Y:S01]  /*1320*/  IADD3 R19, P4, R2.reuse, UR4, RZ ;  /* 0x0000000402137c10 */ /* 0x040fe2000ff9e0ff */
[----:B------:R-:W-:Y:S01]  /*1330*/  ULDC.64 UR6, c[0x0][0x228] ;  /* 0x00008a0000067ab9 */ /* 0x000fe20000000a00 */
[----:B------:R-:W-:Y:S01]  /*1340*/  SHF.R.S32.HI R15, RZ, 0x1f, R2 ;  /* 0x0000001fff0f7819 */ /* 0x000fe20000011402 */
[----:B------:R-:W-:Y:S01]  /*1350*/  ULDC.64 UR14, c[0x0][0x230] ;  /* 0x00008c00000e7ab9 */ /* 0x000fe20000000a00 */
[C---:B------:R-:W-:Y:S01]  /*1360*/  SHF.L.U32 R14, R2.reuse, 0x2, RZ ;  /* 0x00000002020e7819 */ /* 0x040fe200000006ff */
[----:B------:R-:W-:Y:S01]  /*1370*/  ULDC.64 UR16, c[0x0][0x218] ;  /* 0x0000860000107ab9 */ /* 0x000fe20000000a00 */
[----:B------:R-:W-:Y:S02]  /*1380*/  IADD3.X R18, R15, UR12, RZ, P4, !PT ;  /* 0x0000000c0f127c10 */ /* 0x000fe4000a7fe4ff */
[----:B------:R-:W-:Y:S02]  /*1390*/  SHF.L.U64.HI R15, R2, 0x2, R15 ;  /* 0x00000002020f7819 */ /* 0x000fe4000001020f */
[----:B0-----:R-:W-:-:S02]  /*13a0*/  IADD3 R10, P4, R14, UR6, RZ ;  /* 0x000000060e0a7c10 */ /* 0x001fc4000ff9e0ff */
[C---:B------:R-:W-:Y:S02]  /*13b0*/  SHF.L.U64.HI R18, R19.reuse, 0x2, R18 ;  /* 0x0000000213127819 */ /* 0x040fe40000010212 */
[----:B------:R-:W-:Y:S02]  /*13c0*/  SHF.L.U32 R19, R19, 0x2, RZ ;  /* 0x0000000213137819 */ /* 0x000fe400000006ff */
[----:B------:R-:W-:Y:S02]  /*13d0*/  IADD3 R14, P5, R14, UR14, RZ ;  /* 0x0000000e0e0e7c10 */ /* 0x000fe4000ffbe0ff */
[----:B------:R-:W-:Y:S02]  /*13e0*/  IADD3.X R11, R15, UR7, RZ, P4, !PT ;  /* 0x000000070f0b7c10 */ /* 0x000fe4000a7fe4ff */
        /* <DEDUP_REMOVED lines=8> */
[--C-:B-1----:R-:W-:Y:S02]  /*1470*/  FADD.FTZ R20, R21, -R12.reuse ;  /* 0x8000000c15147221 */ /* 0x102fe40000010000 */
        /* <DEDUP_REMOVED lines=17> */
.L_x_574:
[----:B------:R-:W-:Y:S05]  /*1590*/  BSYNC B0 ;  /* 0x0000000000007941 */ /* 0x000fea0003800000 */
.L_x_573:
[----:B------:R-:W-:Y:S01]  /*15a0*/  ULDC UR5, c[0x0][0x0] ;  /* 0x0000000000057ab9 */ /* 0x000fe20000000800 */
[----:B------:R-:W-:Y:S01]  /*15b0*/  BSSY B0, `(.L_x_575) ;  /* 0x000002d000007945 */ /* 0x000fe20003800000 */
[----:B--2---:R-:W-:-:S04]  /*15c0*/  IADD3 R3, R2, UR5, RZ ;  /* 0x0000000502037c10 */ /* 0x004fc8000fffe0ff */
[----:B------:R-:W-:-:S13]  /*15d0*/  ISETP.GE.AND P4, PT, R3, UR13, PT ;  /* 0x0000000d03007c0c */ /* 0x000fda000bf86270 */
[----:B------:R-:W-:Y:S05]  /*15e0*/  @P4 BRA `(.L_x_576) ;  /* 0x0000000000a44947 */ /* 0x000fea0003800000 */
[----:B------:R-:W-:Y:S01]  /*15f0*/  ULDC UR5, c[0x0][0x0] ;  /* 0x0000000000057ab9 */ /* 0x000fe20000000800 */
[----:B------:R-:W-:Y:S01]  /*1600*/  ULDC.64 UR6, c[0x0][0x228] ;  /* 0x00008a0000067ab9 */ /* 0x000fe20000000a00 */
[----:B------:R-:W-:Y:S01]  /*1610*/  IADD3 R3, R2, UR5, RZ ;  /* 0x0000000502037c10 */ /* 0x000fe2000fffe0ff */
[----:B------:R-:W-:Y:S01]  /*1620*/  ULDC.64 UR14, c[0x0][0x230] ;  /* 0x00008c00000e7ab9 */ /* 0x000fe20000000a00 */
[----:B------:R-:W-:Y:S02]  /*1630*/  ULDC.64 UR16, c[0x0][0x218] ;  /* 0x0000860000107ab9 */ /* 0x000fe40000000a00 */
[----:B0-----:R-:W-:Y:S02]  /*1640*/  SHF.R.S32.HI R10, RZ, 0x1f, R3 ;  /* 0x0000001fff0a7819 */ /* 0x001fe40000011403 */
[C---:B------:R-:W-:Y:S02]  /*1650*/  IADD3 R16, P4, R3.reuse, UR4, RZ ;  /* 0x0000000403107c10 */ /* 0x040fe4000ff9e0ff */
[----:B------:R-:W-:-:S02]  /*1660*/  SHF.L.U32 R14, R3, 0x2, RZ ;  /* 0x00000002030e7819 */ /* 0x000fc400000006ff */
[----:B------:R-:W-:Y:S02]  /*1670*/  SHF.L.U64.HI R11, R3, 0x2, R10 ;  /* 0x00000002030b7819 */ /* 0x000fe4000001020a */
[----:B------:R-:W-:Y:S02]  /*1680*/  IADD3.X R3, R10, UR12, RZ, P4, !PT ;  /* 0x0000000c0a037c10 */ /* 0x000fe4000a7fe4ff */
[----:B------:R-:W-:Y:S02]  /*1690*/  IADD3 R18, P4, R14, UR6, RZ ;  /* 0x000000060e127c10 */ /* 0x000fe4000ff9e0ff */
[C---:B------:R-:W-:Y:S02]  /*16a0*/  SHF.L.U64.HI R3, R16.reuse, 0x2, R3 ;  /* 0x0000000210037819 */ /* 0x040fe40000010203 */
[----:B------:R-:W-:Y:S02]  /*16b0*/  SHF.L.U32 R16, R16, 0x2, RZ ;  /* 0x0000000210107819 */ /* 0x000fe400000006ff */
[----:B------:R-:W-:-:S02]  /*16c0*/  IADD3 R14, P5, R14, UR14, RZ ;  /* 0x0000000e0e0e7c10 */ /* 0x000fc4000ffbe0ff */
        /* <DEDUP_REMOVED lines=13> */
[----:B------:R-:W-:Y:S01]  /*17a0*/  IADD3 R16, P4, R16, UR8, RZ ;  /* 0x0000000810107c10 */ /* 0x000fe2000ff9e0ff */
[--C-:B--2---:R-:W-:Y:S02]  /*17b0*/  HADD2.F32 R4, -RZ, R18.reuse.H0_H0 ;  /* 0x20000012ff047230 */ /* 0x104fe40000004100 */
[----:B------:R-:W-:-:S02]  /*17c0*/  HADD2.F32 R17, -RZ, R18.H1_H1 ;  /* 0x30000012ff117230 */ /* 0x000fc40000004100 */
[--C-:B---3--:R-:W-:Y:S02]  /*17d0*/  HADD2.F32 R21, -RZ, R14.reuse.H0_H0 ;  /* 0x2000000eff157230 */ /* 0x108fe40000004100 */
[----:B------:R-:W-:Y:S02]  /*17e0*/  HADD2.F32 R18, -RZ, R14.H1_H1 ;  /* 0x3000000eff127230 */ /* 0x000fe40000004100 */
[--C-:B----4-:R-:W-:Y:S02]  /*17f0*/  HADD2.F32 R11, -RZ, R10.reuse.H0_H0 ;  /* 0x2000000aff0b7230 */ /* 0x110fe40000004100 */
[----:B------:R-:W-:Y:S01]  /*1800*/  FFMA.FTZ R4, R4, R20, R21 ;  /* 0x0000001404047223 */ /* 0x000fe20000010015 */
[----:B------:R-:W-:Y:S02]  /*1810*/  HADD2.F32 R10, -RZ, R10.H1_H1 ;  /* 0x3000000aff0a7230 */ /* 0x000fe40000004100 */
[----:B------:R-:W-:Y:S01]  /*1820*/  FFMA.FTZ R17, R17, R22, R18 ;  /* 0x0000001611117223 */ /* 0x000fe20000010012 */
[----:B------:R-:W-:-:S03]  /*1830*/  FADD.FTZ R4, R11, R4 ;  /* 0x000000040b047221 */ /* 0x000fc60000010000 */
[----:B------:R-:W-:Y:S01]  /*1840*/  FADD.FTZ R11, R10, R17 ;  /* 0x000000110a0b7221 */ /* 0x000fe20000010000 */
[----:B------:R-:W-:-:S04]  /*1850*/  IADD3.X R17, R3, UR9, RZ, P4, !PT ;  /* 0x0000000903117c10 */ /* 0x000fc8000a7fe4ff */
[----:B------:R-:W-:-:S05]  /*1860*/  F2FP.F16.F32.PACK_AB R11, R11, R4 ;  /* 0x000000040b0b723e */ /* 0x000fca00000000ff */
[----:B------:R2:W-:Y:S02]  /*1870*/  STG.E desc[UR10][R16.64], R11 ;  /* 0x0000000b10007986 */ /* 0x0005e4000c10190a */
.L_x_576:
[----:B------:R-:W-:Y:S05]  /*1880*/  BSYNC B0 ;  /* 0x0000000000007941 */ /* 0x000fea0003800000 */
.L_x_575:
[----:B------:R-:W3:Y:S01]  /*1890*/  LDC R3, c[0x0][RZ] ;  /* 0x00000000ff037b82 */ /* 0x000ee20000000800 */
[----:B------:R-:W-:Y:S01]  /*18a0*/  BSSY B0, `(.L_x_577) ;  /* 0x000002d000007945 */ /* 0x000fe20003800000 */
[----:B---3--:R-:W-:-:S04]  /*18b0*/  IADD3 R3, R3, R3, R2 ;  /* 0x0000000303037210 */ /* 0x008fc80007ffe002 */
[----:B------:R-:W-:-:S13]  /*18c0*/  ISETP.GE.AND P4, PT, R3, UR13, PT ;  /* 0x0000000d03007c0c */ /* 0x000fda000bf86270 */
[----:B------:R-:W-:Y:S05]  /*18d0*/  @P4 BRA `(.L_x_578) ;  /* 0x0000000000a44947 */ /* 0x000fea0003800000 */
[----:B------:R-:W3:Y:S01]  /*18e0*/  LDC R3, c[0x0][RZ] ;  /* 0x00000000ff037b82 */ /* 0x000ee20000000800 */
[----:B------:R-:W-:Y:S01]  /*18f0*/  ULDC.64 UR6, c[0x0][0x228] ;  /* 0x00008a0000067ab9 */ /* 0x000fe20000000a00 */
[----:B------:R-:W-:Y:S01]  /*1900*/  ULDC.64 UR14, c[0x0][0x230] ;  /* 0x00008c00000e7ab9 */ /* 0x000fe20000000a00 */
[----:B------:R-:W-:Y:S01]  /*1910*/  ULDC.64 UR16, c[0x0][0x218] ;  /* 0x0000860000107ab9 */ /* 0x000fe20000000a00 */
[----:B---3--:R-:W-:-:S04]  /*1920*/  IADD3 R3, R3, R3, R2 ;  /* 0x0000000303037210 */ /* 0x008fc80007ffe002 */
[----:B------:R-:W-:Y:S02]  /*1930*/  SHF.R.S32.HI R4, RZ, 0x1f, R3 ;  /* 0x0000001fff047819 */ /* 0x000fe40000011403 */
[C---:B0-----:R-:W-:Y:S02]  /*1940*/  IADD3 R10, P4, R3.reuse, UR4, RZ ;  /* 0x00000004030a7c10 */ /* 0x041fe4000ff9e0ff */
[C---:B--2---:R-:W-:Y:S02]  /*1950*/  SHF.L.U32 R16, R3.reuse, 0x2, RZ ;  /* 0x0000000203107819 */ /* 0x044fe400000006ff */
[----:B------:R-:W-:Y:S02]  /*1960*/  SHF.L.U64.HI R11, R3, 0x2, R4 ;  /* 0x00000002030b7819 */ /* 0x000fe40000010204 */
[----:B------:R-:W-:Y:S02]  /*1970*/  IADD3.X R3, R4, UR12, RZ, P4, !PT ;  /* 0x0000000c04037c10 */ /* 0x000fe4000a7fe4ff */
[----:B------:R-:W-:-:S02]  /*1980*/  IADD3 R14, P4, R16, UR6, RZ ;  /* 0x00000006100e7c10 */ /* 0x000fc4000ff9e0ff */
[----:B------:R-:W-:Y:S02]  /*1990*/  IADD3 R16, P5, R16, UR14, RZ ;  /* 0x0000000e10107c10 */ /* 0x000fe4000ffbe0ff */
[C---:B------:R-:W-:Y:S02]  /*19a0*/  SHF.L.U32 R4, R10.reuse, 0x2, RZ ;  /* 0x000000020a047819 */ /* 0x040fe400000006ff */
[C---:B------:R-:W-:Y:S02]  /*19b0*/  IADD3.X R15, R11.reuse, UR7, RZ, P4, !PT ;  /* 0x000000070b0f7c10 */ /* 0x040fe4000a7fe4ff */
[----:B------:R-:W-:Y:S02]  /*19c0*/  IADD3.X R17, R11, UR15, RZ, P5, !PT ;  /* 0x0000000f0b117c10 */ /* 0x000fe4000affe4ff */
[----:B------:R-:W-:Y:S01]  /*19d0*/  SHF.L.U64.HI R3, R10, 0x2, R3 ;  /* 0x000000020a037819 */ /* 0x000fe20000010203 */
[----:B------:R-:W2:Y:S01]  /*19e0*/  LDG.E R14, desc[UR10][R14.64] ;  /* 0x0000000a0e0e7981 */ /* 0x000ea2000c1e1900 */
[----:B------:R-:W-:-:S03]  /*19f0*/  IADD3 R10, P4, R4, UR16, RZ ;  /* 0x00000010040a7c10 */ /* 0x000fc6000ff9e0ff */
[----:B------:R-:W3:Y:S01]  /*1a00*/  LDG.E R16, desc[UR10][R16.64] ;  /* 0x0000000a10107981 */ /* 0x000ee2000c1e1900 */
[----:B------:R-:W-:-:S05]  /*1a10*/  IADD3.X R11, R3, UR17, RZ, P4, !PT ;  /* 0x00000011030b7c10 */ /* 0x000fca000a7fe4ff */
        /* <DEDUP_REMOVED lines=10> */
[----:B------:R-:W-:-:S03]  /*1ac0*/  HADD2.F32 R15, -RZ, R16.H1_H1 ;  /* 0x30000010ff0f7230 */ /* 0x000fc60000004100 */
[----:B------:R-:W-:Y:S01]  /*1ad0*/  FFMA.FTZ R20, R0, R20, R19 ;  /* 0x0000001400147223 */ /* 0x000fe20000010013 */
[--C-:B----4-:R-:W-:Y:S02]  /*1ae0*/  HADD2.F32 R11, -RZ, R10.reuse.H0_H0 ;  /* 0x2000000aff0b7230 */ /* 0x110fe40000004100 */
        /* <DEDUP_REMOVED lines=8> */
.L_x_578:
[----:B------:R-:W-:Y:S05]  /*1b70*/  BSYNC B0 ;  /* 0x0000000000007941 */ /* 0x000fea0003800000 */
.L_x_577:
[----:B------:R-:W4:Y:S01]  /*1b80*/  LDC R3, c[0x0][RZ] ;  /* 0x00000000ff037b82 */ /* 0x000f220000000800 */
[----:B------:R-:W-:Y:S01]  /*1b90*/  BSSY B0, `(.L_x_579) ;  /* 0x000002f000007945 */ /* 0x000fe20003800000 */
[----:B----4-:R-:W-:-:S04]  /*1ba0*/  IADD3 R0, R3, R3, R2 ;  /* 0x0000000303007210 */ /* 0x010fc80007ffe002 */
[----:B------:R-:W-:-:S04]  /*1bb0*/  IADD3 R0, R0, R3, RZ ;  /* 0x0000000300007210 */ /* 0x000fc80007ffe0ff */
[----:B------:R-:W-:-:S13]  /*1bc0*/  ISETP.GE.AND P4, PT, R0, UR13, PT ;  /* 0x0000000d00007c0c */ /* 0x000fda000bf86270 */
[----:B------:R-:W-:Y:S05]  /*1bd0*/  @P4 BRA `(.L_x_580) ;  /* 0x0000000000a84947 */ /* 0x000fea0003800000 */
[----:B------:R-:W4:Y:S01]  /*1be0*/  LDC R3, c[0x0][RZ] ;  /* 0x00000000ff037b82 */ /* 0x000f220000000800 */
[----:B------:R-:W-:Y:S01]  /*1bf0*/  ULDC.64 UR6, c[0x0][0x228] ;  /* 0x00008a0000067ab9 */ /* 0x000fe20000000a00 */
[----:B------:R-:W-:Y:S01]  /*1c00*/  ULDC.64 UR14, c[0x0][0x230] ;  /* 0x00008c00000e7ab9 */ /* 0x000fe20000000a00 */
[----:B------:R-:W-:Y:S01]  /*1c10*/  ULDC.64 UR16, c[0x0][0x218] ;  /* 0x0000860000107ab9 */ /* 0x000fe20000000a00 */
[----:B----4-:R-:W-:-:S04]  /*1c20*/  IADD3 R0, R3, R3, R2 ;  /* 0x0000000303007210 */ /* 0x010fc80007ffe002 */
[----:B------:R-:W-:-:S04]  /*1c30*/  IADD3 R0, R0, R3, RZ ;  /* 0x0000000300007210 */ /* 0x000fc80007ffe0ff */
[----:B------:R-:W-:Y:S02]  /*1c40*/  SHF.R.S32.HI R3, RZ, 0x1f, R0 ;  /* 0x0000001fff037819 */ /* 0x000fe40000011400 */
[C---:B0--3--:R-:W-:Y:S02]  /*1c50*/  IADD3 R10, P4, R0.reuse, UR4, RZ ;  /* 0x00000004000a7c10 */ /* 0x049fe4000ff9e0ff */
[C---:B------:R-:W-:Y:S02]  /*1c60*/  SHF.L.U64.HI R4, R0.reuse, 0x2, R3 ;  /* 0x0000000200047819 */ /* 0x040fe40000010203 */
[----:B--2---:R-:W-:Y:S02]  /*1c70*/  SHF.L.U32 R16, R0, 0x2, RZ ;  /* 0x0000000200107819 */ /* 0x004fe400000006ff */
[----:B------:R-:W-:Y:S02]  /*1c80*/  IADD3.X R3, R3, UR12, RZ, P4, !PT ;  /* 0x0000000c03037c10 */ /* 0x000fe4000a7fe4ff */
[----:B------:R-:W-:-:S02]  /*1c90*/  IADD3 R14, P4, R16, UR6, RZ ;  /* 0x00000006100e7c10 */ /* 0x000fc4000ff9e0ff */
[C---:B------:R-:W-:Y:S02]  /*1ca0*/  SHF.L.U64.HI R0, R10.reuse, 0x2, R3 ;  /* 0x000000020a007819 */ /* 0x040fe40000010203 */
[----:B------:R-:W-:Y:S02]  /*1cb0*/  SHF.L.U32 R3, R10, 0x2, RZ ;  /* 0x000000020a037819 */ /* 0x000fe400000006ff */
        /* <DEDUP_REMOVED lines=28> */
.L_x_580:
[----:B------:R-:W-:Y:S05]  /*1e80*/  BSYNC B0 ;  /* 0x0000000000007941 */ /* 0x000fea0003800000 */
.L_x_579:
[----:B------:R-:W-:Y:S04]  /*1e90*/  BSSY B0, `(.L_x_581) ;  /* 0x000002c000007945 */ /* 0x000fe80003800000 */
[----:B------:R-:W-:Y:S05]  /*1ea0*/  @P0 BRA `(.L_x_582) ;  /* 0x0000000000a80947 */ /* 0x000fea0003800000 */
[----:B------:R-:W5:Y:S01]  /*1eb0*/  LDC R3, c[0x0][RZ] ;  /* 0x00000000ff037b82 */ /* 0x000f620000000800 */
[----:B------:R-:W-:Y:S01]  /*1ec0*/  ULDC.64 UR6, c[0x0][0x228] ;  /* 0x00008a0000067ab9 */ /* 0x000fe20000000a00 */
[----:B------:R-:W-:Y:S01]  /*1ed0*/  ULDC.64 UR14, c[0x0][0x230] ;  /* 0x00008c00000e7ab9 */ /* 0x000fe20000000a00 */
[----:B------:R-:W-:Y:S01]  /*1ee0*/  ULDC.64 UR16, c[0x0][0x218] ;  /* 0x0000860000107ab9 */ /* 0x000fe20000000a00 */
[----:B-----5:R-:W-:-:S04]  /*1ef0*/  IADD3 R0, R3, R3, R2 ;  /* 0x0000000303007210 */ /* 0x020fc80007ffe002 */
[----:B------:R-:W-:-:S04]  /*1f00*/  IADD3 R0, R3, R0, R3 ;  /* 0x0000000003007210 */ /* 0x000fc80007ffe003 */
[----:B------:R-:W-:Y:S02]  /*1f10*/  SHF.R.S32.HI R3, RZ, 0x1f, R0 ;  /* 0x0000001fff037819 */ /* 0x000fe40000011400 */
[C---:B----4-:R-:W-:Y:S02]  /*1f20*/  IADD3 R5, P0, R0.reuse, UR4, RZ ;  /* 0x0000000400057c10 */ /* 0x050fe4000ff1e0ff */
[C---:B0--3--:R-:W-:Y:S02]  /*1f30*/  SHF.L.U32 R10, R0.reuse, 0x2, RZ ;  /* 0x00000002000a7819 */ /* 0x049fe400000006ff */
[----:B--2---:R-:W-:Y:S02]  /*1f40*/  SHF.L.U64.HI R11, R0, 0x2, R3 ;  /* 0x00000002000b7819 */ /* 0x004fe40000010203 */
[----:B------:R-:W-:Y:S02]  /*1f50*/  IADD3.X R0, R3, UR12, RZ, P0, !PT ;  /* 0x0000000c03007c10 */ /* 0x000fe400087fe4ff */
[----:B------:R-:W-:-:S02]  /*1f60*/  IADD3 R4, P0, R10, UR6, RZ ;  /* 0x000000060a047c10 */ /* 0x000fc4000ff1e0ff */
[C---:B------:R-:W-:Y:S02]  /*1f70*/  SHF.L.U32 R3, R5.reuse, 0x2, RZ ;  /* 0x0000000205037819 */ /* 0x040fe400000006ff */
[----:B------:R-:W-:Y:S02]  /*1f80*/  IADD3 R10, P4, R10, UR14, RZ ;  /* 0x0000000e0a0a7c10 */ /* 0x000fe4000ff9e0ff */
[----:B------:R-:W-:Y:S02]  /*1f90*/  SHF.L.U64.HI R0, R5, 0x2, R0 ;  /* 0x0000000205007819 */ /* 0x000fe40000010200 */
        /* <DEDUP_REMOVED lines=27> */
.L_x_582:
[----:B------:R-:W-:Y:S05]  /*2150*/  BSYNC B0 ;  /* 0x0000000000007941 */ /* 0x000fea0003800000 */
.L_x_581:
        /* <DEDUP_REMOVED lines=8> */
[----:B------:R-:W-:-:S04]  /*21e0*/  IADD3 R0, R0, R3, RZ ;  /* 0x0000000300007210 */ /* 0x000fc80007ffe0ff */
[----:B------:R-:W-:Y:S02]  /*21f0*/  SHF.R.S32.HI R3, RZ, 0x1f, R0 ;  /* 0x0000001fff037819 */ /* 0x000fe40000011400 */
[C---:B0---4-:R-:W-:Y:S02]  /*2200*/  IADD3 R5, P0, R0.reuse, UR4, RZ ;  /* 0x0000000400057c10 */ /* 0x051fe4000ff1e0ff */
[C---:B---3--:R-:W-:Y:S02]  /*2210*/  SHF.L.U32 R10, R0.reuse, 0x2, RZ ;  /* 0x00000002000a7819 */ /* 0x048fe400000006ff */
[----:B------:R-:W-:Y:S02]  /*2220*/  SHF.L.U64.HI R6, R0, 0x2, R3 ;  /* 0x0000000200067819 */ /* 0x000fe40000010203 */
[----:B------:R-:W-:Y:S02]  /*2230*/  IADD3.X R0, R3, UR12, RZ, P0, !PT ;  /* 0x0000000c03007c10 */ /* 0x000fe400087fe4ff */
[----:B------:R-:W-:-:S02]  /*2240*/  IADD3 R4, P0, R10, UR6, RZ ;  /* 0x000000060a047c10 */ /* 0x000fc4000ff1e0ff */
[C---:B------:R-:W-:Y:S02]  /*2250*/  SHF.L.U32 R3, R5.reuse, 0x2, RZ ;  /* 0x0000000205037819 */ /* 0x040fe400000006ff */
[----:B------:R-:W-:Y:S02]  /*2260*/  IADD3 R10, P1, R10, UR14, RZ ;  /* 0x0000000e0a0a7c10 */ /* 0x000fe4000ff3e0ff */
[----:B------:R-:W-:Y:S02]  /*2270*/  SHF.L.U64.HI R0, R5, 0x2, R0 ;  /* 0x0000000205007819 */ /* 0x000fe40000010200 */
[C---:B------:R-:W-:Y:S02]  /*2280*/  IADD3.X R5, R6.reuse, UR7, RZ, P0, !PT ;  /* 0x0000000706057c10 */ /* 0x040fe400087fe4ff */
[----:B------:R-:W-:Y:S02]  /*2290*/  IADD3 R14, P0, R3, UR16, RZ ;  /* 0x00000010030e7c10 */ /* 0x000fe4000ff1e0ff */
[----:B--2---:R-:W-:Y:S01]  /*22a0*/  IADD3.X R11, R6, UR15, RZ, P1, !PT ;  /* 0x0000000f060b7c10 */ /* 0x004fe20008ffe4ff */
        /* <DEDUP_REMOVED lines=24> */
.L_x_584:
[----:B------:R-:W-:Y:S05]  /*2430*/  BSYNC B0 ;  /* 0x0000000000007941 */ /* 0x000fea0003800000 */
.L_x_583:
        /* <DEDUP_REMOVED lines=8> */
[----:B------:R-:W-:-:S04]  /*24c0*/  IADD3 R0, R3, R0, R3 ;  /* 0x0000000003007210 */ /* 0x000fc80007ffe003 */
[----:B------:R-:W-:Y:S02]  /*24d0*/  SHF.R.S32.HI R3, RZ, 0x1f, R0 ;  /* 0x0000001fff037819 */ /* 0x000fe40000011400 */
[C---:B0---4-:R-:W-:Y:S02]  /*24e0*/  IADD3 R5, P0, R0.reuse, UR4, RZ ;  /* 0x0000000400057c10 */ /* 0x051fe4000ff1e0ff */
[C---:B------:R-:W-:Y:S02]  /*24f0*/  SHF.L.U32 R6, R0.reuse, 0x2, RZ ;  /* 0x0000000200067819 */ /* 0x040fe400000006ff */
[----:B------:R-:W-:Y:S02]  /*2500*/  SHF.L.U64.HI R7, R0, 0x2, R3 ;  /* 0x0000000200077819 */ /* 0x000fe40000010203 */
[----:B------:R-:W-:Y:S02]  /*2510*/  IADD3.X R0, R3, UR12, RZ, P0, !PT ;  /* 0x0000000c03007c10 */ /* 0x000fe400087fe4ff */
[----:B------:R-:W-:-:S02]  /*2520*/  IADD3 R4, P0, R6, UR6, RZ ;  /* 0x0000000606047c10 */ /* 0x000fc4000ff1e0ff */
[C---:B------:R-:W-:Y:S02]  /*2530*/  SHF.L.U32 R3, R5.reuse, 0x2, RZ ;  /* 0x0000000205037819 */ /* 0x040fe400000006ff */
[----:B------:R-:W-:Y:S02]  /*2540*/  IADD3 R6, P1, R6, UR14, RZ ;  /* 0x0000000e06067c10 */ /* 0x000fe4000ff3e0ff */
[----:B------:R-:W-:Y:S02]  /*2550*/  SHF.L.U64.HI R0, R5, 0x2, R0 ;  /* 0x0000000205007819 */ /* 0x000fe40000010200 */
[----:B------:R-:W-:Y:S02]  /*2560*/  IADD3.X R5, R7, UR7, RZ, P0, !PT ;  /* 0x0000000707057c10 */ /* 0x000fe400087fe4ff */
[----:B---3--:R-:W-:Y:S02]  /*2570*/  IADD3 R10, P0, R3, UR16, RZ ;  /* 0x00000010030a7c10 */ /* 0x008fe4000ff1e0ff */
[----:B------:R-:W-:Y:S01]  /*2580*/  IADD3.X R7, R7, UR15, RZ, P1, !PT ;  /* 0x0000000f07077c10 */ /* 0x000fe20008ffe4ff */
[----:B------:R-:W3:Y:S01]  /*2590*/  LDG.E R4, desc[UR10][R4.64] ;  /* 0x0000000a04047981 */ /* 0x000ee2000c1e1900 */
[----:B--2---:R-:W-:-:S03]  /*25a0*/  IADD3.X R11, R0, UR17, RZ, P0, !PT ;  /* 0x00000011000b7c10 */ /* 0x004fc600087fe4ff */
[----:B------:R-:W2:Y:S04]  /*25b0*/  LDG.E R6, desc[UR10][R6.64] ;  /* 0x0000000a06067981 */ /* 0x000ea8000c1e1900 */
[----:B------:R-:W4:Y:S01]  /*25c0*/  LDG.E R10, desc[UR10][R10.64] ;  /* 0x0000000a0a0a7981 */ /* 0x000f22000c1e1900 */
[--C-:B------:R-:W-:Y:S02]  /*25d0*/  HADD2.F32 R15, -RZ, R8.reuse.H0_H0 ;  /* 0x20000008ff0f7230 */ /* 0x100fe40000004100 */
[----:B------:R-:W-:-:S03]  /*25e0*/  HADD2.F32 R17, -RZ, R8.H1_H1 ;  /* 0x30000008ff117230 */ /* 0x000fc60000004100 */
[--C-:B-1----:R-:W-:Y:S02]  /*25f0*/  FADD.FTZ R8, R15, -R12.reuse ;  /* 0x8000000c0f087221 */ /* 0x102fe40000010000 */
[----:B------:R-:W-:Y:S02]  /*2600*/  FADD.FTZ R18, R17, -R12 ;  /* 0x8000000c11127221 */ /* 0x000fe40000010000 */
[-C--:B------:R-:W-:Y:S02]  /*2610*/  FMUL.FTZ R16, R8, R13.reuse ;  /* 0x0000000d08107220 */ /* 0x080fe40000410000 */
[----:B------:R-:W-:Y:S01]  /*2620*/  FMUL.FTZ R18, R18, R13 ;  /* 0x0000000d12127220 */ /* 0x000fe20000410000 */
[--C-:B---3--:R-:W-:Y:S02]  /*2630*/  HADD2.F32 R8, -RZ, R4.reuse.H0_H0 ;  /* 0x20000004ff087230 */ /* 0x108fe40000004100 */
[----:B------:R-:W-:Y:S02]  /*2640*/  HADD2.F32 R14, -RZ, R4.H1_H1 ;  /* 0x30000004ff0e7230 */ /* 0x000fe40000004100 */
[----:B--2---:R-:W-:-:S02]  /*2650*/  HADD2.F32 R15, -RZ, R6.H0_H0 ;  /* 0x20000006ff0f7230 */ /* 0x004fc40000004100 */
        /* <DEDUP_REMOVED lines=11> */
.L_x_586:
[----:B------:R-:W-:Y:S05]  /*2710*/  BSYNC B0 ;  /* 0x0000000000007941 */ /* 0x000fea0003800000 */
.L_x_585:
[----:B------:R-:W-:Y:S05]  /*2720*/  @P3 EXIT ;  /* 0x000000000000394d */ /* 0x000fea0003800000 */
[----:B------:R-:W5:Y:S01]  /*2730*/  LDC R3, c[0x0][RZ] ;  /* 0x00000000ff037b82 */ /* 0x000f620000000800 */
[----:B------:R-:W-:Y:S01]  /*2740*/  ULDC.64 UR6, c[0x0][0x228] ;  /* 0x00008a0000067ab9 */ /* 0x000fe20000000a00 */
[----:B------:R-:W-:Y:S01]  /*2750*/  ULDC.64 UR14, c[0x0][0x230] ;  /* 0x00008c00000e7ab9 */ /* 0x000fe20000000a00 */
[----:B------:R-:W-:Y:S01]  /*2760*/  ULDC.64 UR16, c[0x0][0x218] ;  /* 0x0000860000107ab9 */ /* 0x000fe20000000a00 */
[----:B-----5:R-:W-:-:S04]  /*2770*/  IADD3 R2, R3, R3, R2 ;  /* 0x0000000303027210 */ /* 0x020fc80007ffe002 */
[----:B------:R-:W-:-:S04]  /*2780*/  IADD3 R2, R3, R2, R3 ;  /* 0x0000000203027210 */ /* 0x000fc80007ffe003 */
[----:B------:R-:W-:-:S04]  /*2790*/  IADD3 R2, R3, R2, R3 ;  /* 0x0000000203027210 */ /* 0x000fc80007ffe003 */
[----:B------:R-:W-:-:S04]  /*27a0*/  IADD3 R2, R2, R3, RZ ;  /* 0x0000000302027210 */ /* 0x000fc80007ffe0ff */
[----:B------:R-:W-:Y:S02]  /*27b0*/  SHF.R.S32.HI R3, RZ, 0x1f, R2 ;  /* 0x0000001fff037819 */ /* 0x000fe40000011402 */
[C---:B0---4-:R-:W-:Y:S02]  /*27c0*/  IADD3 R5, P0, R2.reuse, UR4, RZ ;  /* 0x0000000402057c10 */ /* 0x051fe4000ff1e0ff */
[C---:B------:R-:W-:Y:S02]  /*27d0*/  SHF.L.U32 R6, R2.reuse, 0x2, RZ ;  /* 0x0000000202067819 */ /* 0x040fe400000006ff */
[----:B------:R-:W-:Y:S02]  /*27e0*/  IADD3.X R0, R3, UR12, RZ, P0, !PT ;  /* 0x0000000c03007c10 */ /* 0x000fe400087fe4ff */
[----:B------:R-:W-:Y:S02]  /*27f0*/  SHF.L.U64.HI R7, R2, 0x2, R3 ;  /* 0x0000000202077819 */ /* 0x000fe40000010203 */
[----:B------:R-:W-:-:S02]  /*2800*/  IADD3 R4, P0, R6, UR6, RZ ;  /* 0x0000000606047c10 */ /* 0x000fc4000ff1e0ff */
[C---:B------:R-:W-:Y:S02]  /*2810*/  SHF.L.U32 R2, R5.reuse, 0x2, RZ ;  /* 0x0000000205027819 */ /* 0x040fe400000006ff */
[----:B------:R-:W-:Y:S02]  /*2820*/  IADD3 R6, P1, R6, UR14, RZ ;  /* 0x0000000e06067c10 */ /* 0x000fe4000ff3e0ff */
[----:B------:R-:W-:Y:S02]  /*2830*/  SHF.L.U64.HI R0, R5, 0x2, R0 ;  /* 0x0000000205007819 */ /* 0x000fe40000010200 */
[C---:B------:R-:W-:Y:S02]  /*2840*/  IADD3.X R5, R7.reuse, UR7, RZ, P0, !PT ;  /* 0x0000000707057c10 */ /* 0x040fe400087fe4ff */
        /* <DEDUP_REMOVED lines=13> */
[--C-:B---3--:R-:W-:Y:S02]  /*2920*/  HADD2.F32 R3, -RZ, R4.reuse.H0_H0 ;  /* 0x20000004ff037230 */ /* 0x108fe40000004100 */
[----:B------:R-:W-:-:S02]  /*2930*/  HADD2.F32 R8, -RZ, R4.H1_H1 ;  /* 0x30000004ff087230 */ /* 0x000fc40000004100 */
[--C-:B--2---:R-:W-:Y:S02]  /*2940*/  HADD2.F32 R12, -RZ, R6.reuse.H0_H0 ;  /* 0x20000006ff0c7230 */ /* 0x104fe40000004100 */
        /* <DEDUP_REMOVED lines=9> */
[----:B------:R-:W-:Y:S01]  /*29e0*/  STG.E desc[UR10][R2.64], R5 ;  /* 0x0000000502007986 */ /* 0x000fe2000c10190a */
[----:B------:R-:W-:Y:S05]  /*29f0*/  EXIT ;  /* 0x000000000000794d */ /* 0x000fea0003800000 */
.L_x_587:
        /* <DEDUP_REMOVED lines=16> */
.L_x_2740:


//--------------------- .text._ZN17fastertransformer26add_bias_layernorm_add_resIfLi4EEEvPT_PKS1_S4_S4_S4_fi --------------------------
	.section	.text._ZN17fastertransformer26add_bias_layernorm_add_resIfLi4EEEvPT_PKS1_S4_S4_S4_fi,"ax",@progbits
	.align	128
        .global         _ZN17fastertransformer26add_bias_layernorm_add_resIfLi4EEEvPT_PKS1_S4_S4_S4_fi
        .type           _ZN17fastertransformer26add_bias_layernorm_add_resIfLi4EEEvPT_PKS1_S4_S4_S4_fi,@function
        .size           _ZN17fastertransformer26add_bias_layernorm_add_resIfLi4EEEvPT_PKS1_S4_S4_S4_fi,(.L_x_2741 - _ZN17fastertransformer26add_bias_layernorm_add_resIfLi4EEEvPT_PKS1_S4_S4_S4_fi)
        .other          _ZN17fastertransformer26add_bias_layernorm_add_resIfLi4EEEvPT_PKS1_S4_S4_S4_fi,@"STO_CUDA_ENTRY STV_DEFAULT"
_ZN17fastertransformer26add_bias_layernorm_add_resIfLi4EEEvPT_PKS1_S4_S4_S4_fi:
.text._ZN17fastertransformer26add_bias_layernorm_add_resIfLi4EEEvPT_PKS1_S4_S4_S4_fi:
        /* <DEDUP_REMOVED lines=10> */
[----:B------:R-:W-:Y:S02]  /*00a0*/  ISETP.GE.AND P3, PT, R5, UR11, PT ;  /* 0x0000000b05007c0c */ /* 0x000fe4000bf66270 */
[----:B------:R-:W-:Y:S01]  /*00b0*/  SHF.R.S32.HI R2, RZ, 0x1f, R5 ;  /* 0x0000001fff027819 */ /* 0x000fe20000011405 */
[C---:B------:R-:W-:Y:S01]  /*00c0*/  VIADD R6, R4.reuse, UR5 ;  /* 0x0000000504067c36 */ /* 0x040fe20008000000 */
[C---:B------:R-:W-:Y:S02]  /*00d0*/  ISETP.GE.AND P0, PT, R4.reuse, UR11, PT ;  /* 0x0000000b04007c0c */ /* 0x040fe4000bf06270 */
[----:B------:R-:W-:Y:S01]  /*00e0*/  IADD3 R0, P4, R4, UR4, RZ ;  /* 0x0000000404007c10 */ /* 0x000fe2000ff9e0ff */
[C---:B------:R-:W-:Y:S01]  /*00f0*/  VIADD R27, R6.reuse, UR5 ;  /* 0x00000005061b7c36 */ /* 0x040fe20008000000 */
[----:B------:R-:W-:-:S02]  /*0100*/  ISETP.GE.AND P1, PT, R6, UR11, PT ;  /* 0x0000000b06007c0c */ /* 0x000fc4000bf26270 */
[----:B------:R-:W-:Y:S02]  /*0110*/  LEA.HI.X.SX32 R13, R4, UR10, 0x1, P4 ;  /* 0x0000000a040d7c11 */ /* 0x000fe4000a0f0eff */
[----:B------:R-:W-:Y:S01]  /*0120*/  ISETP.GE.AND P2, PT, R27, UR11, PT ;  /* 0x0000000b1b007c0c */ /* 0x000fe2000bf46270 */
[----:B------:R-:W0:Y:S01]  /*0130*/  @!P3 LDC.64 R22, c[0x0][0x220] ;  /* 0x00008800ff16bb82 */ /* 0x000e220000000a00 */
[C---:B------:R-:W-:Y:S02]  /*0140*/  LEA R12, P5, R0.reuse, UR12, 0x2 ;  /* 0x0000000c000c7c11 */ /* 0x040fe4000f8a10ff */
[----:B------:R-:W-:Y:S02]  /*0150*/  IADD3 R3, P4, R5, UR4, RZ ;  /* 0x0000000405037c10 */ /* 0x000fe4000ff9e0ff */
[----:B------:R-:W-:Y:S02]  /*0160*/  LEA.HI.X R13, R0, UR13, R13, 0x2, P5 ;  /* 0x0000000d000d7c11 */ /* 0x000fe4000a8f140d */
[----:B------:R-:W-:Y:S01]  /*0170*/  IADD3.X R0, R2, UR10, RZ, P4, !PT ;  /* 0x0000000a02007c10 */ /* 0x000fe2000a7fe4ff */
[----:B------:R-:W1:Y:S01]  /*0180*/  @!P0 LDC.64 R20, c[0x0][0x220] ;  /* 0x00008800ff148b82 */ /* 0x000e620000000a00 */
[C---:B------:R-:W-:Y:S01]  /*0190*/  LEA R28, P4, R3.reuse, UR12, 0x2 ;  /* 0x0000000c031c7c11 */ /* 0x040fe2000f8810ff */
[----:B------:R2:W3:Y:S03]  /*01a0*/  @!P0 LDG.E R8, desc[UR8][R12.64] ;  /* 0x000000080c088981 */ /* 0x0004e6000c1e1900 */
[----:B------:R-:W-:-:S03]  /*01b0*/  LEA.HI.X R29, R3, UR13, R0, 0x2, P4 ;  /* 0x0000000d031d7c11 */ /* 0x000fc6000a0f1400 */
[----:B------:R-:W4:Y:S08]  /*01c0*/  @!P1 LDC.64 R18, c[0x0][0x220] ;  /* 0x00008800ff129b82 */ /* 0x000f300000000a00 */
[----:B------:R-:W5:Y:S01]  /*01d0*/  @!P2 LDC.64 R14, c[0x0][0x220] ;  /* 0x00008800ff0eab82 */ /* 0x000f620000000a00 */
[C---:B------:R-:W-:Y:S01]  /*01e0*/  IADD3 R17, P4, R6.reuse, UR4, RZ ;  /* 0x0000000406117c10 */ /* 0x040fe2000ff9e0ff */
[----:B0-----:R-:W-:Y:S01]  /*01f0*/  @!P3 IMAD.WIDE R22, R5, 0x4, R22 ;  /* 0x000000040516b825 */ /* 0x001fe200078e0216 */
[----:B------:R-:W-:Y:S01]  /*0200*/  IADD3 R24, P5, R27, UR4, RZ ;  /* 0x000000041b187c10 */ /* 0x000fe2000ffbe0ff */
[----:B------:R-:W3:Y:S01]  /*0210*/  @!P3 LDG.E R10, desc[UR8][R28.64] ;  /* 0x000000081c0ab981 */ /* 0x000ee2000c1e1900 */
[----:B------:R-:W-:-:S02]  /*0220*/  LEA.HI.X.SX32 R26, R6, UR10, 0x1, P4 ;  /* 0x0000000a061a7c11 */ /* 0x000fc4000a0f0eff */
[C---:B------:R-:W-:Y:S01]  /*0230*/  LEA R16, P4, R17.reuse, UR12, 0x2 ;  /* 0x0000000c11107c11 */ /* 0x040fe2000f8810ff */
[----:B-1----:R-:W-:Y:S01]  /*0240*/  @!P0 IMAD.WIDE R20, R4, 0x4, R20 ;  /* 0x0000000404148825 */ /* 0x002fe200078e0214 */
[----:B------:R0:W3:Y:S02]  /*0250*/  @!P3 LDG.E R23, desc[UR8][R22.64] ;  /* 0x000000081617b981 */ /* 0x0000e4000c1e1900 */
[----:B------:R-:W-:Y:S02]  /*0260*/  LEA.HI.X R17, R17, UR13, R26, 0x2, P4 ;  /* 0x0000000d11117c11 */ /* 0x000fe4000a0f141a */
[----:B------:R-:W-:Y:S01]  /*0270*/  LEA.HI.X.SX32 R26, R27, UR10, 0x1, P5 ;  /* 0x0000000a1b1a7c11 */ /* 0x000fe2000a8f0eff */
[----:B------:R-:W3:Y:S01]  /*0280*/  @!P0 LDG.E R21, desc[UR8][R20.64] ;  /* 0x0000000814158981 */ /* 0x000ee2000c1e1900 */
[----:B--2---:R-:W-:Y:S01]  /*0290*/  LEA R12, P4, R24, UR12, 0x2 ;  /* 0x0000000c180c7c11 */ /* 0x004fe2000f8810ff */
[----:B----4-:R-:W-:Y:S02]  /*02a0*/  @!P1 IMAD.WIDE R18, R6, 0x4, R18 ;  /* 0x0000000406129825 */ /* 0x010fe400078e0212 */
[----:B------:R-:W2:Y:S01]  /*02b0*/  @!P1 LDG.E R17, desc[UR8][R16.64] ;  /* 0x0000000810119981 */ /* 0x000ea2000c1e1900 */
[----:B------:R-:W-:-:S03]  /*02c0*/  LEA.HI.X R13, R24, UR13, R26, 0x2, P4 ;  /* 0x0000000d180d7c11 */ /* 0x000fc6000a0f141a */
[----:B------:R-:W2:Y:S01]  /*02d0*/  @!P1 LDG.E R18, desc[UR8][R18.64] ;  /* 0x0000000812129981 */ /* 0x000ea2000c1e1900 */
[----:B-----5:R-:W-:-:S03]  /*02e0*/  @!P2 IMAD.WIDE R14, R27, 0x4, R14 ;  /* 0x000000041b0ea825 */ /* 0x020fc600078e020e */
[----:B------:R1:W4:Y:S04]  /*02f0*/  @!P2 LDG.E R13, desc[UR8][R12.64] ;  /* 0x000000080c0da981 */ /* 0x000328000c1e1900 */
[----:B------:R-:W4:Y:S01]  /*0300*/  @!P2 LDG.E R14, desc[UR8][R14.64] ;  /* 0x000000080e0ea981 */ /* 0x000f22000c1e1900 */
[----:B0-----:R-:W-:Y:S01]  /*0310*/  IMAD.MOV.U32 R22, RZ, RZ, RZ ;  /* 0x000000ffff167224 */ /* 0x001fe200078e00ff */
[----:B------:R-:W0:Y:S01]  /*0320*/  S2UR UR7, SR_CgaCtaId ;  /* 0x00000000000779c3 */ /* 0x000e220000008800 */
[----:B------:R-:W-:Y:S01]  /*0330*/  ULDC UR5, c[0x0][0x0] ;  /* 0x0000000000057ab9 */ /* 0x000fe20000000800 */
[----:B-1----:R-:W-:Y:S01]  /*0340*/  P2R R12, PR, RZ, 0x8 ;  /* 0x00000008ff0c7803 */ /* 0x002fe20000000000 */
[----:B---3--:R-:W-:-:S04]  /*0350*/  @!P3 FADD.FTZ R7, R23, R10 ;  /* 0x0000000a1707b221 */ /* 0x008fc80000010000 */
[----:B------:R-:W-:Y:S01]  /*0360*/  @!P3 FADD.FTZ R22, RZ, R7 ;  /* 0x00000007ff16b221 */ /* 0x000fe20000010000 */
[----:B------:R-:W-:-:S04]  /*0370*/  @!P0 FADD.FTZ R9, R21, R8 ;  /* 0x0000000815098221 */ /* 0x000fc80000010000 */
[----:B------:R-:W-:Y:S01]  /*0380*/  @!P0 FADD.FTZ R22, R22, R9 ;  /* 0x0000000916168221 */ /* 0x000fe20000010000 */
[----:B--2---:R-:W-:-:S04]  /*0390*/  @!P1 FADD.FTZ R11, R18, R17 ;  /* 0x00000011120b9221 */ /* 0x004fc80000010000 */
[----:B------:R-:W-:Y:S01]  /*03a0*/  @!P1 FADD.FTZ R22, R22, R11 ;  /* 0x0000000b16169221 */ /* 0x000fe20000010000 */
[----:B----4-:R-:W-:-:S04]  /*03b0*/  @!P2 FADD.FTZ R25, R14, R13 ;  /* 0x0000000d0e19a221 */ /* 0x010fc80000010000 */
        /* <DEDUP_REMOVED lines=10> */
[----:B------:R-:W-:Y:S01]  /*0460*/  I2FP.F32.U32 R13, R5 ;  /* 0x00000005000d7245 */ /* 0x000fe20000201000 */
[----:B-1----:R-:W-:-:S05]  /*0470*/  FADD.FTZ R10, R15, R10 ;  /* 0x0000000a0f0a7221 */ /* 0x002fca0000010000 */
[----:B------:R-:W1:Y:S01]  /*0480*/  SHFL.BFLY PT, R17, R10, 0x1, 0x1f ;  /* 0x0c201f000a117f89 */ /* 0x000e6200000e0000 */
[----:B------:R-:W-:Y:S01]  /*0490*/  FMUL.FTZ R14, R14, 0.03125 ;  /* 0x3d0000000e0e7820 */ /* 0x000fe20000410000 */
[----:B------:R-:W-:Y:S01]  /*04a0*/  UIADD3 UR6, UR5, 0x8, URZ ;  /* 0x0000000805067890 */ /* 0x000fe2000fffe03f */
[----:B------:R-:W-:-:S03]  /*04b0*/  LOP3.LUT P3, R8, R5, 0x1f, RZ, 0xc0, !PT ;  /* 0x0000001f05087812 */ /* 0x000fc6000786c0ff */
[----:B------:R-:W-:Y:S01]  /*04c0*/  FSETP.GT.FTZ.AND P5, PT, R14, R13, PT ;  /* 0x0000000d0e00720b */ /* 0x000fe20003fb4000 */
[----:B0-----:R-:W-:Y:S01]  /*04d0*/  ULEA UR6, UR7, UR6, 0x18 ;  /* 0x0000000607067291 */ /* 0x001fe2000f8ec03f */
[----:B------:R-:W-:Y:S01]  /*04e0*/  SHF.R.U32.HI R13, RZ, 0x3, R5 ;  /* 0x00000003ff0d7819 */ /* 0x000fe20000011605 */
[----:B-1----:R-:W-:-:S03]  /*04f0*/  FADD.FTZ R19, R10, R17 ;  /* 0x000000110a137221 */ /* 0x002fc60000010000 */
[----:B------:R-:W-:-:S05]  /*0500*/  LOP3.LUT R10, R13, 0x1ffffffc, RZ, 0xc0, !PT ;  /* 0x1ffffffc0d0a7812 */ /* 0x000fca00078ec0ff */
        /* <DEDUP_REMOVED lines=24> */
[----:B0-----:R-:W-:-:S04]  /*0690*/  FADD.FTZ R8, R7, -R14 ;  /* 0x8000000e07087221 */ /* 0x001fc80000010000 */
[----:B------:R-:W-:-:S05]  /*06a0*/  FFMA.FTZ R8, R8, R8, RZ ;  /* 0x0000000808087223 */ /* 0x000fca00000100ff */
[----:B------:R-:W-:Y:S02]  /*06b0*/  FSEL R8, R8, RZ, !P6 ;  /* 0x000000ff08087208 */ /* 0x000fe40007000000 */
[----:B------:R-:W-:Y:S01]  /*06c0*/  ISETP.GE.AND P6, PT, R4, UR11, PT ;  /* 0x0000000b04007c0c */ /* 0x000fe2000bfc6270 */
[----:B------:R-:W-:-:S12]  /*06d0*/  FADD.FTZ R15, R9, -R14 ;  /* 0x8000000e090f7221 */ /* 0x000fd80000010000 */
[----:B------:R-:W-:Y:S01]  /*06e0*/  @!P6 FFMA.FTZ R8, R15, R15, R8 ;  /* 0x0000000f0f08e223 */ /* 0x000fe20000010008 */
[----:B------:R-:W-:Y:S01]  /*06f0*/  ISETP.GE.AND P6, PT, R6, UR11, PT ;  /* 0x0000000b06007c0c */ /* 0x000fe2000bfc6270 */
[--C-:B------:R-:W-:Y:S01]  /*0700*/  FADD.FTZ R15, R11, -R14.reuse ;  /* 0x8000000e0b0f7221 */ /* 0x100fe20000010000 */
[----:B------:R-:W-:-:S11]  /*0710*/  FADD.FTZ R13, R25, -R14 ;  /* 0x8000000e190d7221 */ /* 0x000fd60000010000 */
        /* <DEDUP_REMOVED lines=9> */
[----:B------:R-:W0:Y:S02]  /*07b0*/  SHFL.BFLY PT, R6, R15, 0x2, 0x1f ;  /* 0x0c401f000f067f89 */ /* 0x000e2400000e0000 */
[----:B0-----:R-:W-:-:S05]  /*07c0*/  FADD.FTZ R6, R15, R6 ;  /* 0x000000060f067221 */ /* 0x001fca0000010000 */
[----:B------:R-:W0:Y:S01]  /*07d0*/  SHFL.BFLY PT, R17, R6, 0x1, 0x1f ;  /* 0x0c201f0006117f89 */ /* 0x000e2200000e0000 */
[----:B------:R-:W-:Y:S01]  /*07e0*/  @P5 LOP3.LUT R14, R5, 0x1f, RZ, 0xc0, !PT ;  /* 0x0000001f050e5812 */ /* 0x000fe200078ec0ff */
[----:B0-----:R-:W-:-:S05]  /*07f0*/  FADD.FTZ R17, R6, R17 ;  /* 0x0000001106117221 */ /* 0x001fca0000010000 */
[----:B------:R0:W-:Y:S01]  /*0800*/  @!P3 STS [R10+UR6], R17 ;  /* 0x000000110a00b988 */ /* 0x0001e20008000806 */
[----:B------:R-:W-:Y:S01]  /*0810*/  IMAD.MOV.U32 R8, RZ, RZ, RZ ;  /* 0x000000ffff087224 */ /* 0x000fe200078e00ff */
[----:B------:R-:W-:Y:S01]  /*0820*/  @P5 LEA R14, R14, UR6, 0x2 ;  /* 0x000000060e0e5c11 */ /* 0x000fe2000f8e10ff */
[----:B------:R-:W-:Y:S08]  /*0830*/  BAR.SYNC.DEFER_BLOCKING 0x0 ;  /* 0x0000000000007b1d */ /* 0x000ff00000010000 */
        /* <DEDUP_REMOVED lines=15> */
[----:B------:R-:W0:Y:S01]  /*0930*/  @!P4 MUFU.RSQ R8, R8 ;  /* 0x000000080008c308 */ /* 0x000e220000001400 */
[----:B------:R-:W-:Y:S01]  /*0940*/  ISETP.NE.AND P3, PT, R12, RZ, PT ;  /* 0x000000ff0c00720c */ /* 0x000fe20003f65270 */
[----:B0-----:R0:W-:Y:S01]  /*0950*/  @!P4 STS [UR5+0x4], R8 ;  /* 0x00000408ff00c988 */ /* 0x0011e20008000805 */
[----:B------:R-:W-:Y:S06]  /*0960*/  BAR.SYNC.DEFER_BLOCKING 0x0 ;  /* 0x0000000000007b1d */ /* 0x000fec0000010000 */
[----:B------:R-:W-:Y:S01]  /*0970*/  BSSY B0, `(.L_x_588) ;  /* 0x000001a000007945 */ /* 0x000fe20003800000 */
[----:B------:R-:W1:Y:S04]  /*0980*/  LDS.64 R12, [UR5] ;  /* 0x00000005ff0c7984 */ /* 0x000e680008000a00 */
[----:B------:R-:W-:Y:S05]  /*0990*/  @P3 BRA `(.L_x_589) ;  /* 0x00000000005c3947 */ /* 0x000fea0003800000 */
[----:B------:R-:W-:Y:S01]  /*09a0*/  IMAD.SHL.U32 R14, R5, 0x4, RZ ;  /* 0x00000004050e7824 */ /* 0x000fe200078e00ff */
[----:B------:R-:W-:Y:S01]  /*09b0*/  SHF.L.U64.HI R4, R3, 0x2, R0 ;  /* 0x0000000203047819 */ /* 0x000fe20000010200 */
[----:B------:R-:W-:Y:S01]  /*09c0*/  ULDC.64 UR6, c[0x0][0x228] ;  /* 0x00008a0000067ab9 */ /* 0x000fe20000000a00 */
[----:B------:R-:W-:Y:S01]  /*09d0*/  SHF.L.U64.HI R0, R5, 0x2, R2 ;  /* 0x0000000205007819 */ /* 0x000fe20000010202 */
[----:B------:R-:W-:Y:S01]  /*09e0*/  ULDC.64 UR14, c[0x0][0x230] ;  /* 0x00008c00000e7ab9 */ /* 0x000fe20000000a00 */
[C---:B------:R-:W-:Y:S01]  /*09f0*/  IADD3 R2, P3, R14.reuse, UR6, RZ ;  /* 0x000000060e027c10 */ /* 0x040fe2000ff7e0ff */
[----:B------:R-:W-:Y:S01]  /*0a00*/  IMAD.SHL.U32 R6, R3, 0x4, RZ ;  /* 0x0000000403067824 */ /* 0x000fe200078e00ff */
[----:B------:R-:W-:Y:S01]  /*0a10*/  IADD3 R14, P4, R14, UR14, RZ ;  /* 0x0000000e0e0e7c10 */ /* 0x000fe2000ff9e0ff */
[----:B------:R-:W-:Y:S01]  /*0a20*/  ULDC.64 UR16, c[0x0][0x218] ;  /* 0x0000860000107ab9 */ /* 0x000fe20000000a00 */
[----:B------:R-:W-:Y:S02]  /*0a30*/  IADD3.X R3, R0, UR7, RZ, P3, !PT ;  /* 0x0000000700037c10 */ /* 0x000fe40009ffe4ff */
[----:B------:R-:W-:-:S02]  /*0a40*/  IADD3 R16, P3, R6, UR16, RZ ;  /* 0x0000001006107c10 */ /* 0x000fc4000ff7e0ff */
[----:B------:R-:W-:Y:S02]  /*0a50*/  IADD3.X R15, R0, UR15, RZ, P4, !PT ;  /* 0x0000000f000f7c10 */ /* 0x000fe4000a7fe4ff */
[----:B------:R-:W-:Y:S01]  /*0a60*/  IADD3.X R17, R4, UR17, RZ, P3, !PT ;  /* 0x0000001104117c10 */ /* 0x000fe20009ffe4ff */
[----:B------:R-:W2:Y:S04]  /*0a70*/  LDG.E R3, desc[UR8][R2.64] ;  /* 0x0000000802037981 */ /* 0x000ea8000c1e1900 */
[----:B------:R-:W2:Y:S04]  /*0a80*/  LDG.E R15, desc[UR8][R14.64] ;  /* 0x000000080e0f7981 */ /* 0x000ea8000c1e1900 */
[----:B------:R-:W3:Y:S01]  /*0a90*/  LDG.E R17, desc[UR8][R16.64] ;  /* 0x0000000810117981 */ /* 0x000ee2000c1e1900 */
[----:B-1----:R-:W-:Y:S01]  /*0aa0*/  FADD.FTZ R0, R7, -R12 ;  /* 0x8000000c07007221 */ /* 0x002fe20000010000 */
[----:B------:R-:W-:-:S03]  /*0ab0*/  IADD3 R6, P3, R6, UR12, RZ ;  /* 0x0000000c06067c10 */ /* 0x000fc6000ff7e0ff */
[----:B------:R-:W-:Y:S01]  /*0ac0*/  FMUL.FTZ R0, R0, R13 ;  /* 0x0000000d00007220 */ /* 0x000fe20000410000 */
[----:B------:R-:W-:-:S03]  /*0ad0*/  IADD3.X R7, R4, UR13, RZ, P3, !PT ;  /* 0x0000000d04077c10 */ /* 0x000fc60009ffe4ff */
[----:B--2---:R-:W-:-:S04]  /*0ae0*/  FFMA.FTZ R0, R0, R3, R15 ;  /* 0x0000000300007223 */ /* 0x004fc8000001000f */
[----:B---3--:R-:W-:-:S05]  /*0af0*/  FADD.FTZ R19, R0, R17 ;  /* 0x0000001100137221 */ /* 0x008fca0000010000 */
[----:B------:R2:W-:Y:S02]  /*0b00*/  STG.E desc[UR8][R6.64], R19 ;  /* 0x0000001306007986 */ /* 0x0005e4000c101908 */
.L_x_589:
[----:B------:R-:W-:Y:S05]  /*0b10*/  BSYNC B0 ;  /* 0x0000000000007941 */ /* 0x000fea0003800000 */
.L_x_588:
[----:B------:R-:W-:Y:S04]  /*0b20*/  BSSY B0, `(.L_x_590) ;  /* 0x000001e000007945 */ /* 0x000fe80003800000 */
[----:B------:R-:W-:Y:S05]  /*0b30*/  @P0 BRA `(.L_x_591) ;  /* 0x0000000000700947 */ /* 0x000fea0003800000 */
[----:B------:R-:W-:Y:S01]  /*0b40*/  ULDC UR5, c[0x0][0x0] ;  /* 0x0000000000057ab9 */ /* 0x000fe20000000800 */
[----:B------:R-:W-:Y:S01]  /*0b50*/  ULDC.64 UR6, c[0x0][0x228] ;  /* 0x00008a0000067ab9 */ /* 0x000fe20000000a00 */
[----:B------:R-:W-:Y:S01]  /*0b60*/  VIADD R0, R5, UR5 ;  /* 0x0000000505007c36 */ /* 0x000fe20008000000 */
[----:B------:R-:W-:Y:S01]  /*0b70*/  ULDC.64 UR14, c[0x0][0x230] ;  /* 0x00008c00000e7ab9 */ /* 0x000fe20000000a00 */
[----:B------:R-:W-:Y:S02]  /*0b80*/  ULDC.64 UR16, c[0x0][0x218] ;  /* 0x0000860000107ab9 */ /* 0x000fe40000000a00 */
[C---:B--2---:R-:W-:Y:S01]  /*0b90*/  IMAD.SHL.U32 R6, R0.reuse, 0x4, RZ ;  /* 0x0000000400067824 */ /* 0x044fe200078e00ff */
[----:B------:R-:W-:Y:S02]  /*0ba0*/  SHF.R.S32.HI R3, RZ, 0x1f, R0 ;  /* 0x0000001fff037819 */ /* 0x000fe40000011400 */
[C---:B0-----:R-:W-:Y:S02]  /*0bb0*/  IADD3 R8, P0, R0.reuse, UR4, RZ ;  /* 0x0000000400087c10 */ /* 0x041fe4000ff1e0ff */
[----:B------:R-:W-:-:S02]  /*0bc0*/  SHF.L.U64.HI R0, R0, 0x2, R3 ;  /* 0x0000000200007819 */ /* 0x000fc40000010203 */
[----:B------:R-:W-:Y:S02]  /*0bd0*/  IADD3.X R3, R3, UR10, RZ, P0, !PT ;  /* 0x0000000a03037c10 */ /* 0x000fe400087fe4ff */
[----:B------:R-:W-:Y:S02]  /*0be0*/  IADD3 R2, P0, R6, UR6, RZ ;  /* 0x0000000606027c10 */ /* 0x000fe4000ff1e0ff */
[C---:B------:R-:W-:Y:S01]  /*0bf0*/  SHF.L.U64.HI R4, R8.reuse, 0x2, R3 ;  /* 0x0000000208047819 */ /* 0x040fe20000010203 */
[----:B------:R-:W-:Y:S01]  /*0c00*/  IMAD.SHL.U32 R8, R8, 0x4, RZ ;  /* 0x0000000408087824 */ /* 0x000fe200078e00ff */
[----:B------:R-:W-:Y:S02]  /*0c10*/  IADD3 R6, P3, R6, UR14, RZ ;  /* 0x0000000e06067c10 */ /* 0x000fe4000ff7e0ff */
        /* <DEDUP_REMOVED lines=14> */
.L_x_591:
[----:B------:R-:W-:Y:S05]  /*0d00*/  BSYNC B0 ;  /* 0x0000000000007941 */ /* 0x000fea0003800000 */
.L_x_590:
[----:B------:R-:W-:Y:S04]  /*0d10*/  BSSY B0, `(.L_x_592) ;  /* 0x000001e000007945 */ /* 0x000fe80003800000 */
[----:B------:R-:W-:Y:S05]  /*0d20*/  @P1 BRA `(.L_x_593) ;  /* 0x0000000000701947 */ /* 0x000fea0003800000 */
[----:B------:R-:W4:Y:S01]  /*0d30*/  LDC R0, c[0x0][RZ] ;  /* 0x00000000ff007b82 */ /* 0x000f220000000800 */
[----:B------:R-:W-:Y:S01]  /*0d40*/  ULDC.64 UR6, c[0x0][0x228] ;  /* 0x00008a0000067ab9 */ /* 0x000fe20000000a00 */
[----:B------:R-:W-:Y:S01]  /*0d50*/  ULDC.64 UR14, c[0x0][0x230] ;  /* 0x00008c00000e7ab9 */ /* 0x000fe20000000a00 */
[----:B------:R-:W-:Y:S01]  /*0d60*/  ULDC.64 UR16, c[0x0][0x218] ;  /* 0x0000860000107ab9 */ /* 0x000fe20000000a00 */
[----:B----4-:R-:W-:-:S04]  /*0d70*/  IADD3 R0, R0, R0, R5 ;  /* 0x0000000000007210 */ /* 0x010fc80007ffe005 */
[----:B------:R-:W-:Y:S01]  /*0d80*/  SHF.R.S32.HI R3, RZ, 0x1f, R0 ;  /* 0x0000001fff037819 */ /* 0x000fe20000011400 */
[C---:B--2---:R-:W-:Y:S01]  /*0d90*/  IMAD.SHL.U32 R6, R0.reuse, 0x4, RZ ;  /* 0x0000000400067824 */ /* 0x044fe200078e00ff */
        /* <DEDUP_REMOVED lines=8> */
[----:B0--3--:R-:W-:Y:S02]  /*0e20*/  IADD3 R8, P0, R10, UR16, RZ ;  /* 0x000000100a087c10 */ /* 0x009fe4000ff1e0ff */
        /* <DEDUP_REMOVED lines=12> */
.L_x_593:
[----:B------:R-:W-:Y:S05]  /*0ef0*/  BSYNC B0 ;  /* 0x0000000000007941 */ /* 0x000fea0003800000 */
.L_x_592:
[----:B------:R-:W-:Y:S05]  /*0f00*/  @P2 EXIT ;  /* 0x000000000000294d */ /* 0x000fea0003800000 */
[----:B------:R-:W5:Y:S01]  /*0f10*/  LDC R0, c[0x0][RZ] ;  /* 0x00000000ff007b82 */ /* 0x000f620000000800 */
[----:B------:R-:W-:Y:S01]  /*0f20*/  ULDC.64 UR6, c[0x0][0x228] ;  /* 0x00008a0000067ab9 */ /* 0x000fe20000000a00 */
[----:B------:R-:W-:Y:S01]  /*0f30*/  ULDC.64 UR14, c[0x0][0x230] ;  /* 0x00008c00000e7ab9 */ /* 0x000fe20000000a00 */
[----:B------:R-:W-:Y:S01]  /*0f40*/  ULDC.64 UR16, c[0x0][0x218] ;  /* 0x0000860000107ab9 */ /* 0x000fe20000000a00 */
[----:B-----5:R-:W-:-:S05]  /*0f50*/  IADD3 R5, R0, R0, R5 ;  /* 0x0000000000057210 */ /* 0x020fca0007ffe005 */
[----:B------:R-:W-:-:S04]  /*0f60*/  IMAD.IADD R5, R5, 0x1, R0 ;  /* 0x0000000105057824 */ /* 0x000fc800078e0200 */
[C---:B------:R-:W-:Y:S01]  /*0f70*/  IMAD.SHL.U32 R4, R5.reuse, 0x4, RZ ;  /* 0x0000000405047824 */ /* 0x040fe200078e00ff */
[----:B------:R-:W-:Y:S02]  /*0f80*/  SHF.R.S32.HI R0, RZ, 0x1f, R5 ;  /* 0x0000001fff007819 */ /* 0x000fe40000011405 */
[C---:B0--3--:R-:W-:Y:S02]  /*0f90*/  IADD3 R8, P0, R5.reuse, UR4, RZ ;  /* 0x0000000405087c10 */ /* 0x049fe4000ff1e0ff */
[----:B------:R-:W-:Y:S02]  /*0fa0*/  SHF.L.U64.HI R5, R5, 0x2, R0 ;  /* 0x0000000205057819 */ /* 0x000fe40000010200 */
[----:B------:R-:W-:Y:S02]  /*0fb0*/  IADD3.X R3, R0, UR10, RZ, P0, !PT ;  /* 0x0000000a00037c10 */ /* 0x000fe400087fe4ff */
[----:B------:R-:W-:Y:S02]  /*0fc0*/  IADD3 R2, P0, R4, UR6, RZ ;  /* 0x0000000604027c10 */ /* 0x000fe4000ff1e0ff */
[C---:B------:R-:W-:Y:S01]  /*0fd0*/  SHF.L.U64.HI R0, R8.reuse, 0x2, R3 ;  /* 0x0000000208007819 */ /* 0x040fe20000010203 */
[----:B------:R-:W-:Y:S01]  /*0fe0*/  IMAD.SHL.U32 R8, R8, 0x4, RZ ;  /* 0x0000000408087824 */ /* 0x000fe200078e00ff */
[----:B------:R-:W-:-:S02]  /*0ff0*/  IADD3 R4, P1, R4, UR14, RZ ;  /* 0x0000000e04047c10 */ /* 0x000fc4000ff3e0ff */
[C---:B------:R-:W-:Y:S02]  /*1000*/  IADD3.X R3, R5.reuse, UR7, RZ, P0, !PT ;  /* 0x0000000705037c10 */ /* 0x040fe400087fe4ff */
[----:B--2---:R-:W-:Y:S02]  /*1010*/  IADD3 R6, P0, R8, UR16, RZ ;  /* 0x0000001008067c10 */ /* 0x004fe4000ff1e0ff */
[----:B------:R-:W-:Y:S02]  /*1020*/  IADD3.X R5, R5, UR15, RZ, P1, !PT ;  /* 0x0000000f05057c10 */ /* 0x000fe40008ffe4ff */
[----:B------:R-:W-:Y:S01]  /*1030*/  IADD3.X R7, R0, UR17, RZ, P0, !PT ;  /* 0x0000001100077c10 */ /* 0x000fe200087fe4ff */
[----:B------:R-:W2:Y:S04]  /*1040*/  LDG.E R3, desc[UR8][R2.64] ;  /* 0x0000000802037981 */ /* 0x000ea8000c1e1900 */
[----:B------:R-:W2:Y:S04]  /*1050*/  LDG.E R5, desc[UR8][R4.64] ;  /* 0x0000000804057981 */ /* 0x000ea8000c1e1900 */
[----:B------:R-:W4:Y:S01]  /*1060*/  LDG.E R7, desc[UR8][R6.64] ;  /* 0x0000000806077981 */ /* 0x000f22000c1e1900 */
[----:B-1----:R-:W-:Y:S01]  /*1070*/  FADD.FTZ R12, R25, -R12 ;  /* 0x8000000c190c7221 */ /* 0x002fe20000010000 */
[----:B------:R-:W-:-:S03]  /*1080*/  IADD3 R8, P0, R8, UR12, RZ ;  /* 0x0000000c08087c10 */ /* 0x000fc6000ff1e0ff */
[----:B------:R-:W-:Y:S01]  /*1090*/  FMUL.FTZ R12, R12, R13 ;  /* 0x0000000d0c0c7220 */ /* 0x000fe20000410000 */
[----:B------:R-:W-:-:S03]  /*10a0*/  IADD3.X R9, R0, UR13, RZ, P0, !PT ;  /* 0x0000000d00097c10 */ /* 0x000fc600087fe4ff */
[----:B--2---:R-:W-:-:S04]  /*10b0*/  FFMA.FTZ R12, R12, R3, R5 ;  /* 0x000000030c0c7223 */ /* 0x004fc80000010005 */
[----:B----4-:R-:W-:-:S05]  /*10c0*/  FADD.FTZ R11, R12, R7 ;  /* 0x000000070c0b7221 */ /* 0x010fca0000010000 */
[----:B------:R-:W-:Y:S01]  /*10d0*/  STG.E desc[UR8][R8.64], R11 ;  /* 0x0000000b08007986 */ /* 0x000fe2000c101908 */
[----:B------:R-:W-:Y:S05]  /*10e0*/  EXIT ;  /* 0x000000000000794d */ /* 0x000fea0003800000 */
.L_x_594:
        /* <DEDUP_REMOVED lines=9> */
.L_x_2741:


//--------------------- .text._ZN17fastertransformer26add_bias_layernorm_add_resI6__halfLi4EEEvPT_PKS2_S5_S5_S5_fi --------------------------
	.section	.text._ZN17fastertransformer26add_bias_layernorm_add_resI6__halfLi4EEEvPT_PKS2_S5_S5_S5_fi,"ax",@progbits
	.align	128
        .global         _ZN17fastertransformer26add_bias_layernorm_add_resI6__halfLi4EEEvPT_PKS2_S5_S5_S5_fi
        .type           _ZN17fastertransformer26add_bias_layernorm_add_resI6__halfLi4EEEvPT_PKS2_S5_S5_S5_fi,@function
        .size           _ZN17fastertransformer26add_bias_layernorm_add_resI6__halfLi4EEEvPT_PKS2_S5_S5_S5_fi,(.L_x_2742 - _ZN17fastertransformer26add_bias_layernorm_add_resI6__halfLi4EEEvPT_PKS2_S5_S5_S5_fi)
        .other          _ZN17fastertransformer26add_bias_layernorm_add_resI6__halfLi4EEEvPT_PKS2_S5_S5_S5_fi,@"STO_CUDA_ENTRY STV_DEFAULT"
_ZN17fastertransformer26add_bias_layernorm_add_resI6__halfLi4EEEvPT_PKS2_S5_S5_S5_fi:
.text._ZN17fastertransformer26add_bias_layernorm_add_resI6__halfLi4EEEvPT_PKS2_S5_S5_S5_fi:
        /* <DEDUP_REMOVED lines=9> */
[C---:B0-----:R-:W-:Y:S02]  /*0090*/  IADD3 R2, R0.reuse, UR5, RZ ;  /* 0x0000000500027c10 */ /* 0x041fe4000fffe0ff */
[----:B------:R-:W-:Y:S02]  /*00a0*/  ISETP.GE.AND P1, PT, R0, UR10, PT ;  /* 0x0000000a00007c0c */ /* 0x000fe4000bf26270 */
[----:B------:R-:W-:Y:S02]  /*00b0*/  ISETP.GE.AND P0, PT, R2, UR10, PT ;  /* 0x0000000a02007c0c */ /* 0x000fe4000bf06270 */
[----:B------:R-:W-:Y:S02]  /*00c0*/  SHF.R.S32.HI R3, RZ, 0x1f, R0 ;  /* 0x0000001fff037819 */ /* 0x000fe40000011400 */
[----:B------:R-:W-:Y:S02]  /*00d0*/  IADD3 R4, P2, R0, UR4, RZ ;  /* 0x0000000400047c10 */ /* 0x000fe4000ff5e0ff */
[----:B------:R-:W-:-:S02]  /*00e0*/  SHF.R.S32.HI R5, RZ, 0x1f, R2 ;  /* 0x0000001fff057819 */ /* 0x000fc40000011402 */
[----:B------:R-:W-:Y:S02]  /*00f0*/  IADD3.X R3, R3, UR6, RZ, P2, !PT ;  /* 0x0000000603037c10 */ /* 0x000fe400097fe4ff */
[----:B------:R-:W-:Y:S01]  /*0100*/  IADD3 R6, P2, R2, UR4, RZ ;  /* 0x0000000402067c10 */ /* 0x000fe2000ff5e0ff */
[----:B------:R-:W0:Y:S01]  /*0110*/  @!P1 LDC.64 R12, c[0x0][0x220] ;  /* 0x00008800ff0c9b82 */ /* 0x000e220000000a00 */
[----:B------:R-:W-:Y:S02]  /*0120*/  SHF.L.U64.HI R3, R4, 0x1, R3 ;  /* 0x0000000104037819 */ /* 0x000fe40000010203 */
[----:B------:R-:W-:Y:S02]  /*0130*/  IADD3.X R7, R5, UR6, RZ, P2, !PT ;  /* 0x0000000605077c10 */ /* 0x000fe400097fe4ff */
[----:B------:R-:W-:Y:S02]  /*0140*/  SHF.L.U32 R5, R6, 0x1, RZ ;  /* 0x0000000106057819 */ /* 0x000fe400000006ff */
[----:B------:R-:W-:Y:S01]  /*0150*/  SHF.L.U32 R4, R4, 0x1, RZ ;  /* 0x0000000104047819 */ /* 0x000fe200000006ff */
[----:B------:R-:W1:Y:S01]  /*0160*/  @!P0 LDC.64 R10, c[0x0][0x220] ;  /* 0x00008800ff0a8b82 */ /* 0x000e620000000a00 */
[----:B------:R-:W-:-:S02]  /*0170*/  SHF.L.U64.HI R6, R6, 0x1, R7 ;  /* 0x0000000106067819 */ /* 0x000fc40000010207 */
[----:B------:R-:W-:Y:S02]  /*0180*/  IADD3 R16, P3, R5, UR12, RZ ;  /* 0x0000000c05107c10 */ /* 0x000fe4000ff7e0ff */
[----:B------:R-:W-:Y:S02]  /*0190*/  IADD3 R14, P2, R4, UR12, RZ ;  /* 0x0000000c040e7c10 */ /* 0x000fe4000ff5e0ff */
[----:B------:R-:W-:Y:S02]  /*01a0*/  IADD3.X R17, R6, UR13, RZ, P3, !PT ;  /* 0x0000000d06117c10 */ /* 0x000fe40009ffe4ff */
[----:B------:R-:W-:-:S03]  /*01b0*/  IADD3.X R15, R3, UR13, RZ, P2, !PT ;  /* 0x0000000d030f7c10 */ /* 0x000fc600097fe4ff */
[----:B------:R-:W2:Y:S01]  /*01c0*/  @!P0 LDG.E.U16 R24, desc[UR8][R16.64] ;  /* 0x0000000810188981 */ /* 0x000ea2000c1e1500 */
[----:B0-----:R-:W-:-:S03]  /*01d0*/  @!P1 IMAD.WIDE R12, R0, 0x2, R12 ;  /* 0x00000002000c9825 */ /* 0x001fc600078e020c */
[----:B------:R-:W3:Y:S04]  /*01e0*/  @!P1 LDG.E.U16 R23, desc[UR8][R14.64] ;  /* 0x000000080e179981 */ /* 0x000ee8000c1e1500 */
[----:B------:R0:W3:Y:S01]  /*01f0*/  @!P1 LDG.E.U16 R12, desc[UR8][R12.64] ;  /* 0x000000080c0c9981 */ /* 0x0000e2000c1e1500 */
[----:B-1----:R-:W-:-:S05]  /*0200*/  @!P0 IMAD.WIDE R20, R2, 0x2, R10 ;  /* 0x0000000202148825 */ /* 0x002fca00078e020a */
[----:B------:R1:W2:Y:S01]  /*0210*/  @!P0 LDG.E.U16 R27, desc[UR8][R20.64] ;  /* 0x00000008141b8981 */ /* 0x0002a2000c1e1500 */
[----:B------:R-:W-:-:S04]  /*0220*/  IADD3 R7, R2, UR5, RZ ;  /* 0x0000000502077c10 */ /* 0x000fc8000fffe0ff */
[C---:B------:R-:W-:Y:S01]  /*0230*/  ISETP.GE.AND P2, PT, R7.reuse, UR10, PT ;  /* 0x0000000a07007c0c */ /* 0x040fe2000bf46270 */
[----:B------:R-:W-:-:S05]  /*0240*/  VIADD R8, R7, UR5 ;  /* 0x0000000507087c36 */ /* 0x000fca0008000000 */
[----:B------:R-:W-:Y:S02]  /*0250*/  ISETP.GE.AND P3, PT, R8, UR10, PT ;  /* 0x0000000a08007c0c */ /* 0x000fe4000bf66270 */
[----:B------:R-:W-:-:S05]  /*0260*/  SHF.R.S32.HI R18, RZ, 0x1f, R7 ;  /* 0x0000001fff127819 */ /* 0x000fca0000011407 */
[----:B------:R-:W4:Y:S01]  /*0270*/  @!P2 LDC.64 R10, c[0x0][0x220] ;  /* 0x00008800ff0aab82 */ /* 0x000f220000000a00 */
[----:B------:R-:W-:-:S04]  /*0280*/  IADD3 R28, P4, R7, UR4, RZ ;  /* 0x00000004071c7c10 */ /* 0x000fc8000ff9e0ff */
[----:B0-----:R-:W-:-:S03]  /*0290*/  IADD3.X R13, R18, UR6, RZ, P4, !PT ;  /* 0x00000006120d7c10 */ /* 0x001fc6000a7fe4ff */
[----:B------:R-:W0:Y:S01]  /*02a0*/  @!P3 LDC.64 R18, c[0x0][0x220] ;  /* 0x00008800ff12bb82 */ /* 0x000e220000000a00 */
[C---:B-1----:R-:W-:Y:S02]  /*02b0*/  SHF.L.U32 R21, R28.reuse, 0x1, RZ ;  /* 0x000000011c157819 */ /* 0x042fe400000006ff */
[----:B------:R-:W-:Y:S02]  /*02c0*/  SHF.L.U64.HI R20, R28, 0x1, R13 ;  /* 0x000000011c147819 */ /* 0x000fe4000001020d */
[----:B------:R-:W-:Y:S01]  /*02d0*/  SHF.R.S32.HI R13, RZ, 0x1f, R8 ;  /* 0x0000001fff0d7819 */ /* 0x000fe20000011408 */
[----:B----4-:R-:W-:-:S04]  /*02e0*/  @!P2 IMAD.WIDE R30, R7, 0x2, R10 ;  /* 0x00000002071ea825 */ /* 0x010fc800078e020a */
[----:B0-----:R-:W-:-:S06]  /*02f0*/  @!P3 IMAD.WIDE R18, R8, 0x2, R18 ;  /* 0x000000020812b825 */ /* 0x001fcc00078e0212 */
[----:B------:R-:W4:Y:S01]  /*0300*/  @!P3 LDG.E.U16 R18, desc[UR8][R18.64] ;  /* 0x000000081212b981 */ /* 0x000f22000c1e1500 */
[----:B---3--:R-:W-:Y:S01]  /*0310*/  @!P1 HADD2 R9, R23.H0_H0, R12.H0_H0 ;  /* 0x2000000c17099230 */ /* 0x008fe20000000800 */
[----:B------:R-:W-:Y:S01]  /*0320*/  IADD3 R12, P4, R21, UR12, RZ ;  /* 0x0000000c150c7c10 */ /* 0x000fe2000ff9e0ff */
[----:B--2---:R-:W-:Y:S01]  /*0330*/  @!P0 HADD2 R22, R24.H0_H0, R27.H0_H0 ;  /* 0x2000001b18168230 */ /* 0x004fe20000000800 */
[----:B------:R-:W-:Y:S01]  /*0340*/  IADD3 R24, P5, R8, UR4, RZ ;  /* 0x0000000408187c10 */ /* 0x000fe2000ffbe0ff */
[----:B------:R-:W2:Y:S03]  /*0350*/  @!P2 LDG.E.U16 R27, desc[UR8][R30.64] ;  /* 0x000000081e1ba981 */ /* 0x000ea6000c1e1500 */
[----:B------:R-:W-:Y:S02]  /*0360*/  IADD3.X R23, R13, UR6, RZ, P5, !PT ;  /* 0x000000060d177c10 */ /* 0x000fe4000affe4ff */
[----:B------:R-:W-:-:S02]  /*0370*/  IADD3.X R13, R20, UR13, RZ, P4, !PT ;  /* 0x0000000d140d7c10 */ /* 0x000fc4000a7fe4ff */
[C---:B------:R-:W-:Y:S02]  /*0380*/  SHF.L.U64.HI R23, R24.reuse, 0x1, R23 ;  /* 0x0000000118177819 */ /* 0x040fe40000010217 */
[----:B------:R-:W-:Y:S01]  /*0390*/  SHF.L.U32 R24, R24, 0x1, RZ ;  /* 0x0000000118187819 */ /* 0x000fe200000006ff */
[----:B------:R-:W2:Y:S03]  /*03a0*/  @!P2 LDG.E.U16 R28, desc[UR8][R12.64] ;  /* 0x000000080c1ca981 */ /* 0x000ea6000c1e1500 */
[----:B------:R-:W-:-:S04]  /*03b0*/  IADD3 R10, P4, R24, UR12, RZ ;  /* 0x0000000c180a7c10 */ /* 0x000fc8000ff9e0ff */
[----:B------:R-:W-:-:S05]  /*03c0*/  IADD3.X R11, R23, UR13, RZ, P4, !PT ;  /* 0x0000000d170b7c10 */ /* 0x000fca000a7fe4ff */
[----:B------:R-:W4:Y:S01]  /*03d0*/  @!P3 LDG.E.U16 R29, desc[UR8][R10.64] ;  /* 0x000000080a1db981 */ /* 0x000f22000c1e1500 */
[----:B------:R-:W0:Y:S01]  /*03e0*/  S2UR UR6, SR_CgaCtaId ;  /* 0x00000000000679c3 */ /* 0x000e220000008800 */
[----:B------:R-:W-:Y:S02]  /*03f0*/  UMOV UR4, 0x400 ;  /* 0x0000040000047882 */ /* 0x000fe40000000000 */
[----:B------:R-:W-:Y:S01]  /*0400*/  UIADD3 UR5, UR4, 0x8, URZ ;  /* 0x0000000804057890 */ /* 0x000fe2000fffe03f */
[----:B------:R-:W-:-:S03]  /*0410*/  ULDC UR7, c[0x0][0x0] ;  /* 0x0000000000077ab9 */ /* 0x000fc60000000800 */
[----:B0-----:R-:W-:Y:S01]  /*0420*/  ULEA UR5, UR6, UR5, 0x18 ;  /* 0x0000000506057291 */ /* 0x001fe2000f8ec03f */
[----:B--2---:R-:W-:Y:S02]  /*0430*/  @!P2 HADD2 R25, R28.H0_H0, R27.H0_H0 ;  /* 0x2000001b1c19a230 */ /* 0x004fe40000000800 */
[----:B------:R-:W-:Y:S02]  /*0440*/  @!P1 HADD2.F32 R28, -RZ, R9.H0_H0 ;  /* 0x20000009ff1c9230 */ /* 0x000fe40000004100 */
[----:B------:R-:W-:-:S03]  /*0450*/  IMAD.MOV.U32 R27, RZ, RZ, RZ ;  /* 0x000000ffff1b7224 */ /* 0x000fc600078e00ff */
[----:B------:R-:W-:Y:S01]  /*0460*/  @!P1 FADD.FTZ R27, RZ, R28 ;  /* 0x0000001cff1b9221 */ /* 0x000fe20000010000 */
[----:B------:R-:W-:Y:S02]  /*0470*/  @!P0 HADD2.F32 R28, -RZ, R22.H0_H0 ;  /* 0x20000016ff1c8230 */ /* 0x000fe40000004100 */
[----:B----4-:R-:W-:-:S03]  /*0480*/  @!P3 HADD2 R26, R29.H0_H0, R18.H0_H0 ;  /* 0x200000121d1ab230 */ /* 0x010fc60000000800 */
[----:B------:R-:W-:Y:S01]  /*0490*/  @!P0 FADD.FTZ R27, R27, R28 ;  /* 0x0000001c1b1b8221 */ /* 0x000fe20000010000 */
[----:B------:R-:W-:Y:S02]  /*04a0*/  @!P2 HADD2.F32 R28, -RZ, R25.H0_H0 ;  /* 0x20000019ff1ca230 */ /* 0x000fe40000004100 */
[----:B------:R-:W-:-:S03]  /*04b0*/  @!P3 HADD2.F32 R30, -RZ, R26.H0_H0 ;  /* 0x2000001aff1eb230 */ /* 0x000fc60000004100 */
        /* <DEDUP_REMOVED lines=12> */
[----:B------:R-:W-:-:S04]  /*0580*/  SHF.R.U32.HI R19, RZ, 0x3, R0 ;  /* 0x00000003ff137819 */ /* 0x000fc80000011600 */
[----:B------:R-:W-:Y:S02]  /*0590*/  LOP3.LUT R19, R19, 0x1ffffffc, RZ, 0xc0, !PT ;  /* 0x1ffffffc13137812 */ /* 0x000fe400078ec0ff */
[----:B------:R-:W-:Y:S02]  /*05a0*/  I2FP.F32.U32 R27, UR7 ;  /* 0x00000007001b7c45 */ /* 0x000fe40008201000 */
[----:B------:R-:W-:Y:S01]  /*05b0*/  I2FP.F32.U32 R28, R0 ;  /* 0x00000000001c7245 */ /* 0x000fe20000201000 */
[----:B0-----:R-:W-:-:S05]  /*05c0*/  FADD.FTZ R32, R30, R31 ;  /* 0x0000001f1e207221 */ /* 0x001fca0000010000 */
[----:B------:R-:W-:Y:S01]  /*05d0*/  @!P4 STS [R19+UR5], R32 ;  /* 0x000000201300c988 */ /* 0x000fe20008000805 */
[----:B------:R-:W-:Y:S01]  /*05e0*/  FMUL.FTZ R27, R27, 0.03125 ;  /* 0x3d0000001b1b7820 */ /* 0x000fe20000410000 */
[----:B------:R-:W-:Y:S04]  /*05f0*/  BAR.SYNC.DEFER_BLOCKING 0x0 ;  /* 0x0000000000007b1d */ /* 0x000fe80000010000 */
[----:B------:R-:W-:Y:S02]  /*0600*/  FSETP.GT.FTZ.AND P5, PT, R27, R28, PT ;  /* 0x0000001c1b00720b */ /* 0x000fe40003fb4000 */
[----:B------:R-:W-:Y:S01]  /*0610*/  LEA R27, R18, UR5, 0x2 ;  /* 0x00000005121b7c11 */ /* 0x000fe2000f8e10ff */
[----:B------:R-:W-:-:S10]  /*0620*/  HFMA2.MMA R18, -RZ, RZ, 0, 0 ;  /* 0x00000000ff127435 */ /* 0x000fd400000001ff */
        /* <DEDUP_REMOVED lines=20> */
[----:B------:R-:W-:-:S04]  /*0770*/  MOV R28, RZ ;  /* 0x000000ff001c7202 */ /* 0x000fc80000000f00 */
[----:B0-----:R-:W-:-:S04]  /*0780*/  @!P1 FADD.FTZ R18, R18, -R29 ;  /* 0x8000001d12129221 */ /* 0x001fc80000010000 */
[----:B------:R-:W-:Y:S01]  /*0790*/  @!P1 FFMA.FTZ R28, R18, R18, RZ ;  /* 0x00000012121c9223 */ /* 0x000fe200000100ff */
[----:B------:R-:W-:-:S05]  /*07a0*/  @!P0 HADD2.F32 R18, -RZ, R22.H0_H0 ;  /* 0x20000016ff128230 */ /* 0x000fca0000004100 */
[----:B------:R-:W-:Y:S01]  /*07b0*/  @!P0 FADD.FTZ R31, R18, -R29 ;  /* 0x8000001d121f8221 */ /* 0x000fe20000010000 */
[----:B------:R-:W-:-:S03]  /*07c0*/  @!P2 HADD2.F32 R18, -RZ, R25.H0_H0 ;  /* 0x20000019ff12a230 */ /* 0x000fc60000004100 */
[----:B------:R-:W-:Y:S02]  /*07d0*/  @!P0 FFMA.FTZ R28, R31, R31, R28 ;  /* 0x0000001f1f1c8223 */ /* 0x000fe4000001001c */
[----:B------:R-:W-:Y:S01]  /*07e0*/  @!P2 FADD.FTZ R31, R18, -R29 ;  /* 0x8000001d121fa221 */ /* 0x000fe20000010000 */
[----:B------:R-:W-:-:S03]  /*07f0*/  @!P3 HADD2.F32 R18, -RZ, R26.H0_H0 ;  /* 0x2000001aff12b230 */ /* 0x000fc60000004100 */
[----:B------:R-:W-:Y:S02]  /*0800*/  @!P2 FFMA.FTZ R28, R31, R31, R28 ;  /* 0x0000001f1f1ca223 */ /* 0x000fe4000001001c */
[----:B------:R-:W-:-:S04]  /*0810*/  @!P3 FADD.FTZ R29, R18, -R29 ;  /* 0x8000001d121db221 */ /* 0x000fc80000010000 */
        /* <DEDUP_REMOVED lines=10> */
[----:B------:R-:W-:Y:S01]  /*08c0*/  HFMA2.MMA R28, -RZ, RZ, 0, 0 ;  /* 0x00000000ff1c7435 */ /* 0x000fe200000001ff */
[----:B0-----:R-:W-:-:S05]  /*08d0*/  FADD.FTZ R32, R30, R33 ;  /* 0x000000211e207221 */ /* 0x001fca0000010000 */
[----:B------:R-:W-:Y:S01]  /*08e0*/  @!P4 STS [R19+UR5], R32 ;  /* 0x000000201300c988 */ /* 0x000fe20008000805 */
[----:B------:R-:W-:Y:S06]  /*08f0*/  BAR.SYNC.DEFER_BLOCKING 0x0 ;  /* 0x0000000000007b1d */ /* 0x000fec0000010000 */
[----:B------:R-:W0:Y:S04]  /*0900*/  @P5 LDS R28, [R27] ;  /* 0x000000001b1c5984 */ /* 0x000e280000000800 */
[----:B0-----:R-:W0:Y:S02]  /*0910*/  SHFL.BFLY PT, R29, R28, 0x10, 0x1f ;  /* 0x0e001f001c1d7f89 */ /* 0x001e2400000e0000 */
[----:B0-----:R-:W-:-:S05]  /*0920*/  FADD.FTZ R29, R29, R28 ;  /* 0x0000001c1d1d7221 */ /* 0x001fca0000010000 */
[----:B------:R-:W0:Y:S02]  /*0930*/  SHFL.BFLY PT, R18, R29, 0x8, 0x1f ;  /* 0x0d001f001d127f89 */ /* 0x000e2400000e0000 */
[----:B0-----:R-:W-:-:S05]  /*0940*/  FADD.FTZ R31, R29, R18 ;  /* 0x000000121d1f7221 */ /* 0x001fca0000010000 */
[----:B------:R-:W0:Y:S02]  /*0950*/  SHFL.BFLY PT, R18, R31, 0x4, 0x1f ;  /* 0x0c801f001f127f89 */ /* 0x000e2400000e0000 */
[----:B0-----:R-:W-:Y:S01]  /*0960*/  FADD.FTZ R30, R31, R18 ;  /* 0x000000121f1e7221 */ /* 0x001fe20000010000 */
[----:B------:R-:W-:Y:S01]  /*0970*/  @!P6 I2FP.F32.S32 R34, UR10 ;  /* 0x0000000a0022ec45 */ /* 0x000fe20008201400 */
[----:B------:R-:W0:Y:S03]  /*0980*/  @!P6 LDC R18, c[0x0][0x238] ;  /* 0x00008e00ff12eb82 */ /* 0x000e260000000800 */
[----:B------:R-:W1:Y:S02]  /*0990*/  SHFL.BFLY PT, R33, R30, 0x2, 0x1f ;  /* 0x0c401f001e217f89 */ /* 0x000e6400000e0000 */
        /* <DEDUP_REMOVED lines=11> */
[----:B------:R-:W-:Y:S01]  /*0a50*/  ULDC.64 UR4, c[0x0][0x218] ;  /* 0x0000860000047ab9 */ /* 0x000fe20000000a00 */
[----:B0-----:R-:W-:Y:S01]  /*0a60*/  SHF.R.S32.HI R27, RZ, 0x1f, R0 ;  /* 0x0000001fff1b7819 */ /* 0x001fe20000011400 */
[----:B------:R-:W-:Y:S01]  /*0a70*/  ULDC.64 UR6, c[0x0][0x230] ;  /* 0x00008c0000067ab9 */ /* 0x000fe20000000a00 */
[----:B------:R-:W-:Y:S01]  /*0a80*/  IADD3 R28, P1, R4, UR4, RZ ;  /* 0x00000004041c7c10 */ /* 0x000fe2000ff3e0ff */
[----:B------:R-:W-:-:S03]  /*0a90*/  IMAD.SHL.U32 R4, R0, 0x2, RZ ;  /* 0x0000000200047824 */ /* 0x000fc600078e00ff */
[----:B------:R-:W-:Y:S01]  /*0aa0*/  IADD3.X R29, R3, UR5, RZ, P1, !PT ;  /* 0x00000005031d7c10 */ /* 0x000fe20008ffe4ff */
[----:B------:R-:W-:Y:S01]  /*0ab0*/  ULDC.64 UR4, c[0x0][0x228] ;  /* 0x00008a0000047ab9 */ /* 0x000fe20000000a00 */
[----:B------:R-:W-:Y:S02]  /*0ac0*/  SHF.L.U64.HI R0, R0, 0x1, R27 ;  /* 0x0000000100007819 */ /* 0x000fe4000001021b */
[----:B------:R-:W-:Y:S01]  /*0ad0*/  IADD3 R30, P1, R4, UR4, RZ ;  /* 0x00000004041e7c10 */ /* 0x000fe2000ff3e0ff */
[----:B------:R0:W2:Y:S03]  /*0ae0*/  LDG.E.U16 R3, desc[UR8][R28.64] ;  /* 0x000000081c037981 */ /* 0x0000a6000c1e1500 */
[----:B------:R-:W-:-:S05]  /*0af0*/  IADD3.X R31, R0, UR5, RZ, P1, !PT ;  /* 0x00000005001f7c10 */ /* 0x000fca0008ffe4ff */
[----:B------:R-:W3:Y:S01]  /*0b00*/  LDG.E.U16 R30, desc[UR8][R30.64] ;  /* 0x000000081e1e7981 */ /* 0x000ee2000c1e1500 */
[----:B0-----:R-:W-:-:S04]  /*0b10*/  IADD3 R28, P4, R4, UR6, RZ ;  /* 0x00000006041c7c10 */ /* 0x001fc8000ff9e0ff */
[----:B------:R-:W-:-:S05]  /*0b20*/  IADD3.X R29, R0, UR7, RZ, P4, !PT ;  /* 0x00000007001d7c10 */ /* 0x000fca000a7fe4ff */
[----:B------:R-:W4:Y:S01]  /*0b30*/  LDG.E.U16 R0, desc[UR8][R28.64] ;  /* 0x000000081c007981 */ /* 0x000f22000c1e1500 */
[----:B------:R-:W-:-:S05]  /*0b40*/  HADD2.F32 R9, -RZ, R9.H0_H0 ;  /* 0x20000009ff097230 */ /* 0x000fca0000004100 */
        /* <DEDUP_REMOVED lines=9> */
.L_x_596:
[----:B------:R-:W-:Y:S05]  /*0be0*/  BSYNC B0 ;  /* 0x0000000000007941 */ /* 0x000fea0003800000 */
.L_x_595:
[----:B------:R-:W-:Y:S04]  /*0bf0*/  BSSY B0, `(.L_x_597) ;  /* 0x000001b000007945 */ /* 0x000fe80003800000 */
[----:B------:R-:W-:Y:S05]  /*0c00*/  @P0 BRA `(.L_x_598) ;  /* 0x0000000000640947 */ /* 0x000fea0003800000 */
[----:B------:R-:W-:Y:S01]  /*0c10*/  SHF.R.S32.HI R9, RZ, 0x1f, R2 ;  /* 0x0000001fff097819 */ /* 0x000fe20000011402 */
[----:B------:R-:W-:Y:S01]  /*0c20*/  ULDC.64 UR4, c[0x0][0x228] ;  /* 0x00008a0000047ab9 */ /* 0x000fe20000000a00 */
[C---:B--2---:R-:W-:Y:S01]  /*0c30*/  SHF.L.U32 R3, R2.reuse, 0x1, RZ ;  /* 0x0000000102037819 */ /* 0x044fe200000006ff */
[----:B------:R-:W-:Y:S01]  /*0c40*/  ULDC.64 UR6, c[0x0][0x230] ;  /* 0x00008c0000067ab9 */ /* 0x000fe20000000a00 */
[----:B------:R-:W-:Y:S01]  /*0c50*/  SHF.L.U64.HI R0, R2, 0x1, R9 ;  /* 0x0000000102007819 */ /* 0x000fe20000010209 */
[----:B------:R-:W-:Y:S01]  /*0c60*/  ULDC.64 UR10, c[0x0][0x218] ;  /* 0x00008600000a7ab9 */ /* 0x000fe20000000a00 */
[C---:B------:R-:W-:Y:S02]  /*0c70*/  IADD3 R4, P0, R3.reuse, UR4, RZ ;  /* 0x0000000403047c10 */ /* 0x040fe4000ff1e0ff */
[----:B------:R-:W-:Y:S02]  /*0c80*/  IADD3 R2, P1, R3, UR6, RZ ;  /* 0x0000000603027c10 */ /* 0x000fe4000ff3e0ff */
[----:B------:R-:W-:-:S02]  /*0c90*/  IADD3 R14, P4, R5, UR10, RZ ;  /* 0x0000000a050e7c10 */ /* 0x000fc4000ff9e0ff */
[C---:B------:R-:W-:Y:S02]  /*0ca0*/  IADD3.X R5, R0.reuse, UR5, RZ, P0, !PT ;  /* 0x0000000500057c10 */ /* 0x040fe400087fe4ff */
[----:B------:R-:W-:Y:S02]  /*0cb0*/  IADD3.X R3, R0, UR7, RZ, P1, !PT ;  /* 0x0000000700037c10 */ /* 0x000fe40008ffe4ff */
[----:B------:R-:W-:Y:S01]  /*0cc0*/  IADD3.X R15, R6, UR11, RZ, P4, !PT ;  /* 0x0000000b060f7c10 */ /* 0x000fe2000a7fe4ff */
[----:B------:R-:W2:Y:S04]  /*0cd0*/  LDG.E.U16 R4, desc[UR8][R4.64] ;  /* 0x0000000804047981 */ /* 0x000ea8000c1e1500 */
[----:B------:R-:W0:Y:S04]  /*0ce0*/  LDG.E.U16 R2, desc[UR8][R2.64] ;  /* 0x0000000802027981 */ /* 0x000e28000c1e1500 */
[----:B------:R-:W3:Y:S01]  /*0cf0*/  LDG.E.U16 R14, desc[UR8][R14.64] ;  /* 0x000000080e0e7981 */ /* 0x000ee2000c1e1500 */
[----:B------:R-:W-:-:S05]  /*0d00*/  HADD2.F32 R9, -RZ, R22.H0_H0 ;  /* 0x20000016ff097230 */ /* 0x000fca0000004100 */
[----:B-1----:R-:W-:-:S04]  /*0d10*/  FADD.FTZ R0, R9, -R18 ;  /* 0x8000001209007221 */ /* 0x002fc80000010000 */
[----:B------:R-:W-:Y:S01]  /*0d20*/  FMUL.FTZ R0, R0, R19 ;  /* 0x0000001300007220 */ /* 0x000fe20000410000 */
[----:B--2---:R-:W-:Y:S02]  /*0d30*/  HADD2.F32 R9, -RZ, R4.H0_H0 ;  /* 0x20000004ff097230 */ /* 0x004fe40000004100 */
[----:B0-----:R-:W-:Y:S02]  /*0d40*/  HADD2.F32 R27, -RZ, R2.H0_H0 ;  /* 0x20000002ff1b7230 */ /* 0x001fe40000004100 */
[----:B---3--:R-:W-:-:S03]  /*0d50*/  HADD2.F32 R29, -RZ, R14.H0_H0 ;  /* 0x2000000eff1d7230 */ /* 0x008fc60000004100 */
[----:B------:R-:W-:-:S04]  /*0d60*/  FFMA.FTZ R0, R0, R9, R27 ;  /* 0x0000000900007223 */ /* 0x000fc8000001001b */
[----:B------:R-:W-:-:S05]  /*0d70*/  FADD.FTZ R0, R0, R29 ;  /* 0x0000001d00007221 */ /* 0x000fca0000010000 */
[----:B------:R-:W-:-:S05]  /*0d80*/  F2FP.F16.F32.PACK_AB R0, RZ, R0 ;  /* 0x00000000ff00723e */ /* 0x000fca00000000ff */
[----:B------:R3:W-:Y:S02]  /*0d90*/  STG.E.U16 desc[UR8][R16.64], R0 ;  /* 0x0000000010007986 */ /* 0x0007e4000c101508 */
.L_x_598:
[----:B------:R-:W-:Y:S05]  /*0da0*/  BSYNC B0 ;  /* 0x0000000000007941 */ /* 0x000fea0003800000 */
.L_x_597:
[----:B------:R-:W-:Y:S04]  /*0db0*/  BSSY B0, `(.L_x_599) ;  /* 0x000001b000007945 */ /* 0x000fe80003800000 */
[----:B------:R-:W-:Y:S05]  /*0dc0*/  @P2 BRA `(.L_x_600) ;  /* 0x0000000000642947 */ /* 0x000fea0003800000 */
[C---:B------:R-:W-:Y:S01]  /*0dd0*/  SHF.L.U32 R4, R7.reuse, 0x1, RZ ;  /* 0x0000000107047819 */ /* 0x040fe200000006ff */
[----:B------:R-:W-:Y:S01]  /*0de0*/  ULDC.64 UR4, c[0x0][0x228] ;  /* 0x00008a0000047ab9 */ /* 0x000fe20000000a00 */
[----:B---3--:R-:W-:Y:S01]  /*0df0*/  SHF.R.S32.HI R0, RZ, 0x1f, R7 ;  /* 0x0000001fff007819 */ /* 0x008fe20000011407 */
[----:B------:R-:W-:Y:S01]  /*0e00*/  ULDC.64 UR6, c[0x0][0x230] ;  /* 0x00008c0000067ab9 */ /* 0x000fe20000000a00 */
[C---:B------:R-:W-:Y:S01]  /*0e10*/  IADD3 R2, P0, R4.reuse, UR4, RZ ;  /* 0x0000000404027c10 */ /* 0x040fe2000ff1e0ff */
[----:B------:R-:W-:Y:S01]  /*0e20*/  ULDC.64 UR10, c[0x0][0x218] ;  /* 0x00008600000a7ab9 */ /* 0x000fe20000000a00 */
[----:B------:R-:W-:Y:S02]  /*0e30*/  SHF.L.U64.HI R7, R7, 0x1, R0 ;  /* 0x0000000107077819 */ /* 0x000fe40000010200 */
[----:B------:R-:W-:Y:S02]  /*0e40*/  IADD3 R4, P1, R4, UR6, RZ ;  /* 0x0000000604047c10 */ /* 0x000fe4000ff3e0ff */
[----:B------:R-:W-:-:S02]  /*0e50*/  IADD3 R6, P2, R21, UR10, RZ ;  /* 0x0000000a15067c10 */ /* 0x000fc4000ff5e0ff */
[C---:B--2---:R-:W-:Y:S02]  /*0e60*/  IADD3.X R3, R7.reuse, UR5, RZ, P0, !PT ;  /* 0x0000000507037c10 */ /* 0x044fe400087fe4ff */
[----:B------:R-:W-:Y:S02]  /*0e70*/  IADD3.X R5, R7, UR7, RZ, P1, !PT ;  /* 0x0000000707057c10 */ /* 0x000fe40008ffe4ff */
[----:B------:R-:W-:Y:S01]  /*0e80*/  IADD3.X R7, R20, UR11, RZ, P2, !PT ;  /* 0x0000000b14077c10 */ /* 0x000fe200097fe4ff */
[----:B------:R-:W2:Y:S04]  /*0e90*/  LDG.E.U16 R2, desc[UR8][R2.64] ;  /* 0x0000000802027981 */ /* 0x000ea8000c1e1500 */
        /* <DEDUP_REMOVED lines=12> */
.L_x_600:
[----:B------:R-:W-:Y:S05]  /*0f60*/  BSYNC B0 ;  /* 0x0000000000007941 */ /* 0x000fea0003800000 */
.L_x_599:
[----:B------:R-:W-:Y:S05]  /*0f70*/  @P3 EXIT ;  /* 0x000000000000394d */ /* 0x000fea0003800000 */
[----:B------:R-:W-:Y:S01]  /*0f80*/  SHF.L.U32 R4, R8, 0x1, RZ ;  /* 0x0000000108047819 */ /* 0x000fe200000006ff */
[----:B------:R-:W-:Y:S01]  /*0f90*/  ULDC.64 UR4, c[0x0][0x228] ;  /* 0x00008a0000047ab9 */ /* 0x000fe20000000a00 */
[----:B--2---:R-:W-:Y:S01]  /*0fa0*/  SHF.R.S32.HI R3, RZ, 0x1f, R8 ;  /* 0x0000001fff037819 */ /* 0x004fe20000011408 */
[----:B------:R-:W-:Y:S01]  /*0fb0*/  ULDC.64 UR6, c[0x0][0x230] ;  /* 0x00008c0000067ab9 */ /* 0x000fe20000000a00 */
[----:B------:R-:W-:Y:S01]  /*0fc0*/  IADD3 R2, P0, R4, UR4, RZ ;  /* 0x0000000404027c10 */ /* 0x000fe2000ff1e0ff */
[----:B------:R-:W-:Y:S01]  /*0fd0*/  ULDC.64 UR10, c[0x0][0x218] ;  /* 0x00008600000a7ab9 */ /* 0x000fe20000000a00 */
[----:B------:R-:W-:Y:S02]  /*0fe0*/  SHF.L.U64.HI R8, R8, 0x1, R3 ;  /* 0x0000000108087819 */ /* 0x000fe40000010203 */
[----:B------:R-:W-:Y:S02]  /*0ff0*/  IADD3 R4, P1, R4, UR6, RZ ;  /* 0x0000000604047c10 */ /* 0x000fe4000ff3e0ff */
[----:B------:R-:W-:-:S02]  /*1000*/  IADD3 R24, P2, R24, UR10, RZ ;  /* 0x0000000a18187c10 */ /* 0x000fc4000ff5e0ff */
[C---:B------:R-:W-:Y:S02]  /*1010*/  IADD3.X R3, R8.reuse, UR5, RZ, P0, !PT ;  /* 0x0000000508037c10 */ /* 0x040fe400087fe4ff */
[----:B------:R-:W-:Y:S02]  /*1020*/  IADD3.X R5, R8, UR7, RZ, P1, !PT ;  /* 0x0000000708057c10 */ /* 0x000fe40008ffe4ff */
[----:B------:R-:W-:Y:S01]  /*1030*/  IADD3.X R25, R23, UR11, RZ, P2, !PT ;  /* 0x0000000b17197c10 */ /* 0x000fe200097fe4ff */
[----:B------:R-:W2:Y:S04]  /*1040*/  LDG.E.U16 R2, desc[UR8][R2.64] ;  /* 0x0000000802027981 */ /* 0x000ea8000c1e1500 */
[----:B------:R-:W5:Y:S04]  /*1050*/  LDG.E.U16 R4, desc[UR8][R4.64] ;  /* 0x0000000804047981 */ /* 0x000f68000c1e1500 */
[----:B------:R-:W3:Y:S01]  /*1060*/  LDG.E.U16 R24, desc[UR8][R24.64] ;  /* 0x0000000818187981 */ /* 0x000ee2000c1e1500 */
[----:B------:R-:W-:-:S05]  /*1070*/  HADD2.F32 R7, -RZ, R26.H0_H0 ;  /* 0x2000001aff077230 */ /* 0x000fca0000004100 */
[----:B-1----:R-:W-:-:S04]  /*1080*/  FADD.FTZ R18, R7, -R18 ;  /* 0x8000001207127221 */ /* 0x002fc80000010000 */
[----:B------:R-:W-:Y:S01]  /*1090*/  FMUL.FTZ R18, R18, R19 ;  /* 0x0000001312127220 */ /* 0x000fe20000410000 */
[----:B--2---:R-:W-:Y:S02]  /*10a0*/  HADD2.F32 R7, -RZ, R2.H0_H0 ;  /* 0x20000002ff077230 */ /* 0x004fe40000004100 */
[----:B-----5:R-:W-:Y:S02]  /*10b0*/  HADD2.F32 R9, -RZ, R4.H0_H0 ;  /* 0x20000004ff097230 */ /* 0x020fe40000004100 */
[----:B---34-:R-:W-:-:S03]  /*10c0*/  HADD2.F32 R0, -RZ, R24.H0_H0 ;  /* 0x20000018ff007230 */ /* 0x018fc60000004100 */
[----:B------:R-:W-:-:S04]  /*10d0*/  FFMA.FTZ R7, R18, R7, R9 ;  /* 0x0000000712077223 */ /* 0x000fc80000010009 */
[----:B------:R-:W-:-:S05]  /*10e0*/  FADD.FTZ R0, R7, R0 ;  /* 0x0000000007007221 */ /* 0x000fca0000010000 */
[----:B------:R-:W-:-:S05]  /*10f0*/  F2FP.F16.F32.PACK_AB R0, RZ, R0 ;  /* 0x00000000ff00723e */ /* 0x000fca00000000ff */
[----:B------:R-:W-:Y:S01]  /*1100*/  STG.E.U16 desc[UR8][R10.64], R0 ;  /* 0x000000000a007986 */ /* 0x000fe2000c101508 */
[----:B------:R-:W-:Y:S05]  /*1110*/  EXIT ;  /* 0x000000000000794d */ /* 0x000fea0003800000 */
.L_x_601:
        /* <DEDUP_REMOVED lines=14> */
.L_x_2742:


//--------------------- .text._ZN17fastertransformer29add_bias_layernorm_add_res_e2ILi4EEEvP6float2PKS1_S4_S4_S4_fi --------------------------
	.section	.text._ZN17fastertransformer29add_bias_layernorm_add_res_e2ILi4EEEvP6float2PKS1_S4_S4_S4_fi,"ax",@progbits
	.align	128
        .global         _ZN17fastertransformer29add_bias_layernorm_add_res_e2ILi4EEEvP6float2PKS1_S4_S4_S4_fi
        .type           _ZN17fastertransformer29add_bias_layernorm_add_res_e2ILi4EEEvP6float2PKS1_S4_S4_S4_fi,@function
        .size           _ZN17fastertransformer29add_bias_layernorm_add_res_e2ILi4EEEvP6float2PKS1_S4_S4_S4_fi,(.L_x_2743 - _ZN17fastertransformer29add_bias_layernorm_add_res_e2ILi4EEEvP6float2PKS1_S4_S4_S4_fi)
        .other          _ZN17fastertransformer29add_bias_layernorm_add_res_e2ILi4EEEvP6float2PKS1_S4_S4_S4_fi,@"STO_CUDA_ENTRY STV_DEFAULT"
_ZN17fastertransformer29add_bias_layernorm_add_res_e2ILi4EEEvP6float2PKS1_S4_S4_S4_fi:
.text._ZN17fastertransformer29add_bias_layernorm_add_res_e2ILi4EEEvP6float2PKS1_S4_S4_S4_fi:
        /* <DEDUP_REMOVED lines=20> */
[----:B------:R-:W-:-:S04]  /*0140*/  IADD3 R3, R0, UR6, RZ ;  /* 0x0000000600037c10 */ /* 0x000fc8000fffe0ff */
[C---:B------:R-:W-:Y:S02]  /*0150*/  ISETP.GE.AND P1, PT, R3.reuse, UR5, PT ;  /* 0x0000000503007c0c */ /* 0x040fe4000bf26270 */
[----:B------:R-:W-:-:S04]  /*0160*/  IADD3 R21, R3, UR6, RZ ;  /* 0x0000000603157c10 */ /* 0x000fc8000fffe0ff */
[C---:B------:R-:W-:Y:S02]  /*0170*/  IADD3 R2, R21.reuse, UR6, RZ ;  /* 0x0000000615027c10 */ /* 0x040fe4000fffe0ff */
[----:B------:R-:W-:Y:S02]  /*0180*/  ISETP.GE.AND P2, PT, R21, UR5, PT ;  /* 0x0000000515007c0c */ /* 0x000fe4000bf46270 */
[----:B------:R-:W-:-:S03]  /*0190*/  ISETP.GE.AND P3, PT, R2, UR5, PT ;  /* 0x0000000502007c0c */ /* 0x000fc6000bf66270 */
[----:B------:R-:W0:Y:S01]  /*01a0*/  @!P1 LDC.64 R26, c[0x0][0x220] ;  /* 0x00008800ff1a9b82 */ /* 0x000e220000000a00 */
[----:B------:R-:W-:-:S07]  /*01b0*/  IADD3 R4, P4, R3, UR4, RZ ;  /* 0x0000000403047c10 */ /* 0x000fce000ff9e0ff */
[----:B------:R-:W1:Y:S01]  /*01c0*/  @!P2 LDC.64 R18, c[0x0][0x220] ;  /* 0x00008800ff12ab82 */ /* 0x000e620000000a00 */
[----:B------:R-:W-:-:S07]  /*01d0*/  LEA.HI.X.SX32 R17, R3, UR10, 0x1, P4 ;  /* 0x0000000a03117c11 */ /* 0x000fce000a0f0eff */
[----:B------:R-:W3:Y:S01]  /*01e0*/  @!P3 LDC.64 R14, c[0x0][0x220] ;  /* 0x00008800ff0ebb82 */ /* 0x000ee20000000a00 */
[----:B------:R-:W-:-:S04]  /*01f0*/  LEA R28, P4, R4, UR12, 0x3 ;  /* 0x0000000c041c7c11 */ /* 0x000fc8000f8818ff */
[----:B------:R-:W-:Y:S02]  /*0200*/  LEA.HI.X R29, R4, UR13, R17, 0x3, P4 ;  /* 0x0000000d041d7c11 */ /* 0x000fe4000a0f1c11 */
[----:B------:R-:W-:Y:S01]  /*0210*/  IADD3 R4, P4, R21, UR4, RZ ;  /* 0x0000000415047c10 */ /* 0x000fe2000ff9e0ff */
[----:B0-----:R-:W-:Y:S01]  /*0220*/  @!P1 IMAD.WIDE R26, R3, 0x8, R26 ;  /* 0x00000008031a9825 */ /* 0x001fe200078e021a */
[----:B------:R-:W-:Y:S02]  /*0230*/  SHF.R.S32.HI R25, RZ, 0x1f, R2 ;  /* 0x0000001fff197819 */ /* 0x000fe40000011402 */
[----:B------:R-:W-:Y:S02]  /*0240*/  IADD3 R20, P5, R2, UR4, RZ ;  /* 0x0000000402147c10 */ /* 0x000fe4000ffbe0ff */
[----:B------:R-:W-:Y:S02]  /*0250*/  LEA.HI.X.SX32 R17, R21, UR10, 0x1, P4 ;  /* 0x0000000a15117c11 */ /* 0x000fe4000a0f0eff */
[----:B------:R-:W-:-:S02]  /*0260*/  LEA R16, P4, R4, UR12, 0x3 ;  /* 0x0000000c04107c11 */ /* 0x000fc4000f8818ff */
[----:B------:R-:W-:Y:S02]  /*0270*/  IADD3.X R25, R25, UR10, RZ, P5, !PT ;  /* 0x0000000a19197c10 */ /* 0x000fe4000affe4ff */
[----:B------:R-:W-:Y:S02]  /*0280*/  SHF.L.U32 R3, R20, 0x3, RZ ;  /* 0x0000000314037819 */ /* 0x000fe400000006ff */
[----:B------:R-:W-:Y:S02]  /*0290*/  LEA.HI.X R17, R4, UR13, R17, 0x3, P4 ;  /* 0x0000000d04117c11 */ /* 0x000fe4000a0f1c11 */
[----:B------:R-:W-:-:S04]  /*02a0*/  SHF.L.U64.HI R4, R20, 0x3, R25 ;  /* 0x0000000314047819 */ /* 0x000fc80000010219 */
[----:B------:R-:W4:Y:S01]  /*02b0*/  @!P2 LDG.E.64 R16, desc[UR8][R16.64] ;  /* 0x000000081010a981 */ /* 0x000f22000c1e1b00 */
[----:B--2---:R-:W-:Y:S01]  /*02c0*/  @!P0 FADD.FTZ R24, R12, R10 ;  /* 0x0000000a0c188221 */ /* 0x004fe20000010000 */
[----:B------:R-:W-:Y:S02]  /*02d0*/  @!P0 FADD.FTZ R23, R13, R11 ;  /* 0x0000000b0d178221 */ /* 0x000fe40000010000 */
[----:B------:R0:W2:Y:S04]  /*02e0*/  @!P1 LDG.E.64 R10, desc[UR8][R26.64] ;  /* 0x000000081a0a9981 */ /* 0x0000a8000c1e1b00 */
[----:B------:R1:W2:Y:S01]  /*02f0*/  @!P1 LDG.E.64 R12, desc[UR8][R28.64] ;  /* 0x000000081c0c9981 */ /* 0x0002a2000c1e1b00 */
[----:B0-----:R-:W-:Y:S01]  /*0300*/  IADD3 R26, P4, R3, UR12, RZ ;  /* 0x0000000c031a7c10 */ /* 0x001fe2000ff9e0ff */
[----:B-1----:R-:W-:-:S03]  /*0310*/  @!P2 IMAD.WIDE R28, R21, 0x8, R18 ;  /* 0x00000008151ca825 */ /* 0x002fc600078e0212 */
[----:B------:R-:W-:Y:S01]  /*0320*/  IADD3.X R27, R4, UR13, RZ, P4, !PT ;  /* 0x0000000d041b7c10 */ /* 0x000fe2000a7fe4ff */
[----:B---3--:R-:W-:Y:S02]  /*0330*/  @!P3 IMAD.WIDE R18, R2, 0x8, R14 ;  /* 0x000000080212b825 */ /* 0x008fe400078e020e */
[----:B------:R-:W4:Y:S04]  /*0340*/  @!P2 LDG.E.64 R14, desc[UR8][R28.64] ;  /* 0x000000081c0ea981 */ /* 0x000f28000c1e1b00 */
[----:B------:R-:W3:Y:S04]  /*0350*/  @!P3 LDG.E.64 R18, desc[UR8][R18.64] ;  /* 0x000000081212b981 */ /* 0x000ee8000c1e1b00 */
[----:B------:R-:W3:Y:S01]  /*0360*/  @!P3 LDG.E.64 R20, desc[UR8][R26.64] ;  /* 0x000000081a14b981 */ /* 0x000ee2000c1e1b00 */
[----:B------:R-:W0:Y:S01]  /*0370*/  S2UR UR7, SR_CgaCtaId ;  /* 0x00000000000779c3 */ /* 0x000e220000008800 */
[----:B------:R-:W-:Y:S01]  /*0380*/  ULDC UR5, c[0x0][0x0] ;  /* 0x0000000000057ab9 */ /* 0x000fe20000000800 */
[----:B--2---:R-:W-:Y:S01]  /*0390*/  @!P1 FADD.FTZ R5, R12, R10 ;  /* 0x0000000a0c059221 */ /* 0x004fe20000010000 */
[----:B------:R-:W-:Y:S01]  /*03a0*/  HFMA2.MMA R10, -RZ, RZ, 0, 0 ;  /* 0x00000000ff0a7435 */ /* 0x000fe200000001ff */
[----:B------:R-:W-:Y:S01]  /*03b0*/  @!P1 FADD.FTZ R6, R13, R11 ;  /* 0x0000000b0d069221 */ /* 0x000fe20000010000 */
[----:B------:R-:W-:-:S04]  /*03c0*/  @!P0 FADD.FTZ R11, R24, R23 ;  /* 0x00000017180b8221 */ /* 0x000fc80000010000 */
[----:B------:R-:W-:Y:S01]  /*03d0*/  @!P0 FADD.FTZ R10, RZ, R11 ;  /* 0x0000000bff0a8221 */ /* 0x000fe20000010000 */
[----:B------:R-:W-:-:S04]  /*03e0*/  @!P1 FADD.FTZ R11, R5, R6 ;  /* 0x00000006050b9221 */ /* 0x000fc80000010000 */
[----:B------:R-:W-:Y:S01]  /*03f0*/  @!P1 FADD.FTZ R10, R10, R11 ;  /* 0x0000000b0a0a9221 */ /* 0x000fe20000010000 */
[----:B----4-:R-:W-:Y:S01]  /*0400*/  @!P2 FADD.FTZ R7, R16, R14 ;  /* 0x0000000e1007a221 */ /* 0x010fe20000010000 */
[----:B------:R-:W-:-:S04]  /*0410*/  @!P2 FADD.FTZ R8, R17, R15 ;  /* 0x0000000f1108a221 */ /* 0x000fc80000010000 */
        /* <DEDUP_REMOVED lines=49> */
[----:B0-----:R-:W-:Y:S01]  /*0730*/  HFMA2.MMA R13, -RZ, RZ, 0, 0 ;  /* 0x00000000ff0d7435 */ /* 0x001fe200000001ff */
[--C-:B-1----:R-:W-:Y:S01]  /*0740*/  @!P0 FADD.FTZ R15, R23, -R12.reuse ;  /* 0x8000000c170f8221 */ /* 0x102fe20000010000 */
[--C-:B------:R-:W-:Y:S01]  /*0750*/  @!P1 FADD.FTZ R17, R6, -R12.reuse ;  /* 0x8000000c06119221 */ /* 0x100fe20000010000 */
[----:B------:R-:W-:-:S02]  /*0760*/  @!P0 FADD.FTZ R14, R24, -R12 ;  /* 0x8000000c180e8221 */ /* 0x000fc40000010000 */
[----:B------:R-:W-:Y:S01]  /*0770*/  @!P0 FMUL.FTZ R15, R15, R15 ;  /* 0x0000000f0f0f8220 */ /* 0x000fe20000410000 */
[--C-:B------:R-:W-:Y:S01]  /*0780*/  @!P1 FADD.FTZ R16, R5, -R12.reuse ;  /* 0x8000000c05109221 */ /* 0x100fe20000010000 */
[----:B------:R-:W-:Y:S01]  /*0790*/  @!P1 FMUL.FTZ R17, R17, R17 ;  /* 0x0000001111119220 */ /* 0x000fe20000410000 */
[--C-:B------:R-:W-:Y:S01]  /*07a0*/  @!P2 FADD.FTZ R18, R8, -R12.reuse ;  /* 0x8000000c0812a221 */ /* 0x100fe20000010000 */
[----:B------:R-:W-:Y:S01]  /*07b0*/  @!P0 FFMA.FTZ R15, R14, R14, R15 ;  /* 0x0000000e0e0f8223 */ /* 0x000fe2000001000f */
[--C-:B------:R-:W-:Y:S01]  /*07c0*/  @!P2 FADD.FTZ R14, R7, -R12.reuse ;  /* 0x8000000c070ea221 */ /* 0x100fe20000010000 */
[----:B------:R-:W-:Y:S01]  /*07d0*/  @!P1 FFMA.FTZ R16, R16, R16, R17 ;  /* 0x0000001010109223 */ /* 0x000fe20000010011 */
[----:B------:R-:W-:Y:S01]  /*07e0*/  @!P2 FMUL.FTZ R19, R18, R18 ;  /* 0x000000121213a220 */ /* 0x000fe20000410000 */
[--C-:B------:R-:W-:Y:S01]  /*07f0*/  @!P3 FADD.FTZ R17, R22, -R12.reuse ;  /* 0x8000000c1611b221 */ /* 0x100fe20000010000 */
[----:B------:R-:W-:Y:S01]  /*0800*/  @!P0 FADD.FTZ R13, RZ, R15 ;  /* 0x0000000fff0d8221 */ /* 0x000fe20000010000 */
        /* <DEDUP_REMOVED lines=17> */
[----:B------:R0:W-:Y:S01]  /*0920*/  @!P4 STS [R10+UR6], R19 ;  /* 0x000000130a00c988 */ /* 0x0001e20008000806 */
[----:B------:R-:W-:Y:S01]  /*0930*/  MOV R16, RZ ;  /* 0x000000ff00107202 */ /* 0x000fe20000000f00 */
        /* <DEDUP_REMOVED lines=30> */
[----:B------:R-:W-:-:S02]  /*0b20*/  IADD3 R12, P0, R14, UR6, RZ ;  /* 0x000000060e0c7c10 */ /* 0x000fc4000ff1e0ff */
[C---:B------:R-:W-:Y:S02]  /*0b30*/  SHF.L.U64.HI R18, R19.reuse, 0x3, R18 ;  /* 0x0000000313127819 */ /* 0x040fe40000010212 */
[----:B------:R-:W-:Y:S02]  /*0b40*/  SHF.L.U32 R19, R19, 0x3, RZ ;  /* 0x0000000313137819 */ /* 0x000fe400000006ff */
[----:B------:R-:W-:Y:S02]  /*0b50*/  IADD3 R14, P4, R14, UR14, RZ ;  /* 0x0000000e0e0e7c10 */ /* 0x000fe4000ff9e0ff */
[----:B0-----:R-:W-:Y:S02]  /*0b60*/  IADD3.X R13, R15, UR7, RZ, P0, !PT ;  /* 0x000000070f0d7c10 */ /* 0x001fe400087fe4ff */
[----:B------:R-:W-:Y:S02]  /*0b70*/  IADD3 R16, P0, R19, UR16, RZ ;  /* 0x0000001013107c10 */ /* 0x000fe4000ff1e0ff */
[----:B------:R-:W-:-:S02]  /*0b80*/  IADD3.X R15, R15, UR15, RZ, P4, !PT ;  /* 0x0000000f0f0f7c10 */ /* 0x000fc4000a7fe4ff */
        /* <DEDUP_REMOVED lines=15> */
.L_x_603:
[----:B------:R-:W-:Y:S05]  /*0c80*/  BSYNC B0 ;  /* 0x0000000000007941 */ /* 0x000fea0003800000 */
.L_x_602:
[----:B------:R-:W-:Y:S04]  /*0c90*/  BSSY B0, `(.L_x_604) ;  /* 0x0000022000007945 */ /* 0x000fe80003800000 */
[----:B------:R-:W-:Y:S05]  /*0ca0*/  @P1 BRA `(.L_x_605) ;  /* 0x0000000000801947 */ /* 0x000fea0003800000 */
[----:B------:R-:W-:Y:S01]  /*0cb0*/  ULDC UR5, c[0x0][0x0] ;  /* 0x0000000000057ab9 */ /* 0x000fe20000000800 */
[----:B------:R-:W-:Y:S01]  /*0cc0*/  ULDC.64 UR6, c[0x0][0x228] ;  /* 0x00008a0000067ab9 */ /* 0x000fe20000000a00 */
[----:B--2---:R-:W-:Y:S01]  /*0cd0*/  IADD3 R12, R0, UR5, RZ ;  /* 0x00000005000c7c10 */ /* 0x004fe2000fffe0ff */
[----:B------:R-:W-:Y:S01]  /*0ce0*/  ULDC.64 UR14, c[0x0][0x230] ;  /* 0x00008c00000e7ab9 */ /* 0x000fe20000000a00 */
[----:B------:R-:W-:Y:S02]  /*0cf0*/  ULDC.64 UR16, c[0x0][0x218] ;  /* 0x0000860000107ab9 */ /* 0x000fe40000000a00 */
[----:B0-----:R-:W-:Y:S02]  /*0d00*/  SHF.R.S32.HI R13, RZ, 0x1f, R12 ;  /* 0x0000001fff0d7819 */ /* 0x001fe4000001140c */
[C---:B------:R-:W-:Y:S02]  /*0d10*/  IADD3 R18, P0, R12.reuse, UR4, RZ ;  /* 0x000000040c127c10 */ /* 0x040fe4000ff1e0ff */
[----:B------:R-:W-:-:S02]  /*0d20*/  SHF.L.U32 R14, R12, 0x3, RZ ;  /* 0x000000030c0e7819 */ /* 0x000fc400000006ff */
[----:B------:R-:W-:Y:S02]  /*0d30*/  IADD3.X R19, R13, UR10, RZ, P0, !PT ;  /* 0x0000000a0d137c10 */ /* 0x000fe400087fe4ff */
[----:B------:R-:W-:Y:S02]  /*0d40*/  SHF.L.U64.HI R15, R12, 0x3, R13 ;  /* 0x000000030c0f7819 */ /* 0x000fe4000001020d */
[----:B------:R-:W-:Y:S02]  /*0d50*/  IADD3 R12, P0, R14, UR6, RZ ;  /* 0x000000060e0c7c10 */ /* 0x000fe4000ff1e0ff */
[C---:B------:R-:W-:Y:S02]  /*0d60*/  SHF.L.U64.HI R19, R18.reuse, 0x3, R19 ;  /* 0x0000000312137819 */ /* 0x040fe40000010213 */
[----:B------:R-:W-:Y:S02]  /*0d70*/  SHF.L.U32 R18, R18, 0x3, RZ ;  /* 0x0000000312127819 */ /* 0x000fe400000006ff */
        /* <DEDUP_REMOVED lines=19> */
.L_x_605:
[----:B------:R-:W-:Y:S05]  /*0eb0*/  BSYNC B0 ;  /* 0x0000000000007941 */ /* 0x000fea0003800000 */
.L_x_604:
[----:B------:R-:W-:Y:S04]  /*0ec0*/  BSSY B0, `(.L_x_606) ;  /* 0x0000022000007945 */ /* 0x000fe80003800000 */
[----:B------:R-:W-:Y:S05]  /*0ed0*/  @P2 BRA `(.L_x_607) ;  /* 0x0000000000802947 */ /* 0x000fea0003800000 */
[----:B------:R-:W4:Y:S01]  /*0ee0*/  LDC R5, c[0x0][RZ] ;  /* 0x00000000ff057b82 */ /* 0x000f220000000800 */
[----:B------:R-:W-:Y:S01]  /*0ef0*/  ULDC.64 UR6, c[0x0][0x228] ;  /* 0x00008a0000067ab9 */ /* 0x000fe20000000a00 */
[----:B------:R-:W-:Y:S01]  /*0f00*/  ULDC.64 UR14, c[0x0][0x230] ;  /* 0x00008c00000e7ab9 */ /* 0x000fe20000000a00 */
[----:B------:R-:W-:Y:S01]  /*0f10*/  ULDC.64 UR16, c[0x0][0x218] ;  /* 0x0000860000107ab9 */ /* 0x000fe20000000a00 */
[----:B----4-:R-:W-:-:S04]  /*0f20*/  IADD3 R0, R5, R5, R0 ;  /* 0x0000000505007210 */ /* 0x010fc80007ffe000 */
[----:B------:R-:W-:Y:S02]  /*0f30*/  SHF.R.S32.HI R5, RZ, 0x1f, R0 ;  /* 0x0000001fff057819 */ /* 0x000fe40000011400 */
[C---:B------:R-:W-:Y:S02]  /*0f40*/  IADD3 R6, P0, R0.reuse, UR4, RZ ;  /* 0x0000000400067c10 */ /* 0x040fe4000ff1e0ff */
[C---:B------:R-:W-:Y:S02]  /*0f50*/  SHF.L.U64.HI R15, R0.reuse, 0x3, R5 ;  /* 0x00000003000f7819 */ /* 0x040fe40000010205 */
[----:B------:R-:W-:Y:S02]  /*0f60*/  SHF.L.U32 R14, R0, 0x3, RZ ;  /* 0x00000003000e7819 */ /* 0x000fe400000006ff */
[----:B------:R-:W-:Y:S02]  /*0f70*/  IADD3.X R5, R5, UR10, RZ, P0, !PT ;  /* 0x0000000a05057c10 */ /* 0x000fe400087fe4ff */
[----:B--23--:R-:W-:-:S02]  /*0f80*/  IADD3 R12, P0, R14, UR6, RZ ;  /* 0x000000060e0c7c10 */ /* 0x00cfc4000ff1e0ff */
[C---:B------:R-:W-:Y:S02]  /*0f90*/  SHF.L.U64.HI R0, R6.reuse, 0x3, R5 ;  /* 0x0000000306007819 */ /* 0x040fe40000010205 */
[----:B------:R-:W-:Y:S02]  /*0fa0*/  SHF.L.U32 R6, R6, 0x3, RZ ;  /* 0x0000000306067819 */ /* 0x000fe400000006ff */
[----:B------:R-:W-:Y:S02]  /*0fb0*/  IADD3 R14, P1, R14, UR14, RZ ;  /* 0x0000000e0e0e7c10 */ /* 0x000fe4000ff3e0ff */
[C---:B0-----:R-:W-:Y:S02]  /*0fc0*/  IADD3.X R13, R15.reuse, UR7, RZ, P0, !PT ;  /* 0x000000070f0d7c10 */ /* 0x041fe400087fe4ff */
[----:B------:R-:W-:Y:S02]  /*0fd0*/  IADD3 R16, P0, R6, UR16, RZ ;  /* 0x0000001006107c10 */ /* 0x000fe4000ff1e0ff */
[----:B------:R-:W-:-:S02]  /*0fe0*/  IADD3.X R15, R15, UR15, RZ, P1, !PT ;  /* 0x0000000f0f0f7c10 */ /* 0x000fc40008ffe4ff */
        /* <DEDUP_REMOVED lines=15> */
.L_x_607:
[----:B------:R-:W-:Y:S05]  /*10e0*/  BSYNC B0 ;  /* 0x0000000000007941 */ /* 0x000fea0003800000 */
.L_x_606:
[----:B------:R-:W-:Y:S05]  /*10f0*/  @P3 EXIT ;  /* 0x000000000000394d */ /* 0x000fea0003800000 */
[----:B------:R-:W-:Y:S01]  /*1100*/  SHF.R.S32.HI R5, RZ, 0x1f, R2 ;  /* 0x0000001fff057819 */ /* 0x000fe20000011402 */
[----:B------:R-:W-:Y:S01]  /*1110*/  ULDC.64 UR4, c[0x0][0x228] ;  /* 0x00008a0000047ab9 */ /* 0x000fe20000000a00 */
[C---:B----4-:R-:W-:Y:S01]  /*1120*/  SHF.L.U32 R6, R2.reuse, 0x3, RZ ;  /* 0x0000000302067819 */ /* 0x050fe200000006ff */
[----:B------:R-:W-:Y:S01]  /*1130*/  ULDC.64 UR6, c[0x0][0x230] ;  /* 0x00008c0000067ab9 */ /* 0x000fe20000000a00 */
[----:B------:R-:W-:Y:S01]  /*1140*/  SHF.L.U64.HI R0, R2, 0x3, R5 ;  /* 0x0000000302007819 */ /* 0x000fe20000010205 */
[----:B------:R-:W-:Y:S01]  /*1150*/  ULDC.64 UR10, c[0x0][0x218] ;  /* 0x00008600000a7ab9 */ /* 0x000fe20000000a00 */
[C---:B------:R-:W-:Y:S02]  /*1160*/  IADD3 R2, P0, R6.reuse, UR4, RZ ;  /* 0x0000000406027c10 */ /* 0x040fe4000ff1e0ff */
[----:B------:R-:W-:Y:S02]  /*1170*/  IADD3 R6, P1, R6, UR6, RZ ;  /* 0x0000000606067c10 */ /* 0x000fe4000ff3e0ff */
[----:B--23--:R-:W-:-:S02]  /*1180*/  IADD3 R12, P2, R3, UR10, RZ ;  /* 0x0000000a030c7c10 */ /* 0x00cfc4000ff5e0ff */
[C---:B------:R-:W-:Y:S02]  /*1190*/  IADD3.X R3, R0.reuse, UR5, RZ, P0, !PT ;  /* 0x0000000500037c10 */ /* 0x040fe400087fe4ff */
[----:B------:R-:W-:Y:S02]  /*11a0*/  IADD3.X R7, R0, UR7, RZ, P1, !PT ;  /* 0x0000000700077c10 */ /* 0x000fe40008ffe4ff */
[----:B0-----:R-:W-:Y:S02]  /*11b0*/  IADD3.X R13, R4, UR11, RZ, P2, !PT ;  /* 0x0000000b040d7c10 */ /* 0x001fe400097fe4ff */
[----:B------:R-:W2:Y:S04]  /*11c0*/  LDG.E.64 R2, desc[UR8][R2.64] ;  /* 0x0000000802027981 */ /* 0x000ea8000c1e1b00 */
[----:B------:R-:W2:Y:S04]  /*11d0*/  LDG.E.64 R6, desc[UR8][R6.64] ;  /* 0x0000000806067981 */ /* 0x000ea8000c1e1b00 */
        /* <DEDUP_REMOVED lines=9> */
[----:B------:R-:W-:Y:S01]  /*1270*/  STG.E.64 desc[UR8][R26.64], R4 ;  /* 0x000000041a007986 */ /* 0x000fe2000c101b08 */
[----:B------:R-:W-:Y:S05]  /*1280*/  EXIT ;  /* 0x000000000000794d */ /* 0x000fea0003800000 */
.L_x_608:
        /* <DEDUP_REMOVED lines=15> */
.L_x_2743:


//--------------------- .text._ZN17fastertransformer29add_bias_layernorm_add_res_e2ILi4EEEvP7__half2PKS1_S4_S4_S4_fi --------------------------
	.section	.text._ZN17fastertransformer29add_bias_layernorm_add_res_e2ILi4EEEvP7__half2PKS1_S4_S4_S4_fi,"ax",@progbits
	.align	128
        .global         _ZN17fastertransformer29add_bias_layernorm_add_res_e2ILi4EEEvP7__half2PKS1_S4_S4_S4_fi
        .type           _ZN17fastertransformer29add_bias_layernorm_add_res_e2ILi4EEEvP7__half2PKS1_S4_S4_S4_fi,@function
        .size           _ZN17fastertransformer29add_bias_layernorm_add_res_e2ILi4EEEvP7__half2PKS1_S4_S4_S4_fi,(.L_x_2744 - _ZN17fastertransformer29add_bias_layernorm_add_res_e2ILi4EEEvP7__half2PKS1_S4_S4_S4_fi)
        .other          _ZN17fastertransformer29add_bias_layernorm_add_res_e2ILi4EEEvP7__half2PKS1_S4_S4_S4_fi,@"STO_CUDA_ENTRY STV_DEFAULT"
_ZN17fastertransformer29add_bias_layernorm_add_res_e2ILi4EEEvP7__half2PKS1_S4_S4_S4_fi:
.text._ZN17fastertransformer29add_bias_layernorm_add_res_e2ILi4EEEvP7__half2PKS1_S4_S4_S4_fi:
        /* <DEDUP_REMOVED lines=8> */
[----:B-1----:R-:W-:Y:S02]  /*0080*/  UIMAD UR4, UR5, UR4, URZ ;  /* 0x00000004050472a4 */ /* 0x002fe4000f8e023f */
[C---:B0-----:R-:W-:Y:S02]  /*0090*/  ISETP.GE.AND P3, PT, R27.reuse, UR5, PT ;  /* 0x000000051b007c0c */ /* 0x041fe4000bf66270 */
[----:B------:R-:W-:-:S04]  /*00a0*/  IADD3 R0, R27, UR6, RZ ;  /* 0x000000061b007c10 */ /* 0x000fc8000fffe0ff */
[C---:B------:R-:W-:Y:S02]  /*00b0*/  IADD3 R2, R0.reuse, UR6, RZ ;  /* 0x0000000600027c10 */ /* 0x040fe4000fffe0ff */
[----:B------:R-:W-:-:S05]  /*00c0*/  ISETP.GE.AND P0, PT, R0, UR5, PT ;  /* 0x0000000500007c0c */ /* 0x000fca000bf06270 */
[----:B------:R-:W0:Y:S01]  /*00d0*/  @!P3 LDC.64 R4, c[0x0][0x220] ;  /* 0x00008800ff04bb82 */ /* 0x000e220000000a00 */
[C---:B------:R-:W-:Y:S02]  /*00e0*/  IADD3 R3, R2.reuse, UR6, RZ ;  /* 0x0000000602037c10 */ /* 0x040fe4000fffe0ff */
[----:B------:R-:W-:Y:S02]  /*00f0*/  ISETP.GE.AND P1, PT, R2, UR5, PT ;  /* 0x0000000502007c0c */ /* 0x000fe4000bf26270 */
[----:B------:R-:W-:Y:S01]  /*0100*/  ISETP.GE.AND P2, PT, R3, UR5, PT ;  /* 0x0000000503007c0c */ /* 0x000fe2000bf46270 */
[----:B------:R-:W-:Y:S02]  /*0110*/  USHF.R.S32.HI UR6, URZ, 0x1f, UR4 ;  /* 0x0000001f3f067899 */ /* 0x000fe40008011404 */
[----:B------:R-:W1:Y:S01]  /*0120*/  @!P0 LDC.64 R22, c[0x0][0x220] ;  /* 0x00008800ff168b82 */ /* 0x000e620000000a00 */
[----:B------:R-:W-:Y:S02]  /*0130*/  SHF.R.S32.HI R6, RZ, 0x1f, R27 ;  /* 0x0000001fff067819 */ /* 0x000fe4000001141b */
[----:B------:R-:W-:-:S02]  /*0140*/  IADD3 R26, P4, R27, UR4, RZ ;  /* 0x000000041b1a7c10 */ /* 0x000fc4000ff9e0ff */
[----:B------:R-:W-:Y:S02]  /*0150*/  SHF.R.S32.HI R7, RZ, 0x1f, R0 ;  /* 0x0000001fff077819 */ /* 0x000fe40000011400 */
[----:B------:R-:W-:Y:S01]  /*0160*/  IADD3 R9, P5, R0, UR4, RZ ;  /* 0x0000000400097c10 */ /* 0x000fe2000ffbe0ff */
[----:B------:R-:W2:Y:S01]  /*0170*/  @!P1 LDC.64 R24, c[0x0][0x220] ;  /* 0x00008800ff189b82 */ /* 0x000ea20000000a00 */
[----:B0-----:R-:W-:-:S07]  /*0180*/  @!P3 IMAD.WIDE R4, R27, 0x4, R4 ;  /* 0x000000041b04b825 */ /* 0x001fce00078e0204 */
[----:B------:R-:W0:Y:S01]  /*0190*/  @!P2 LDC.64 R20, c[0x0][0x220] ;  /* 0x00008800ff14ab82 */ /* 0x000e220000000a00 */
[----:B------:R3:W4:Y:S01]  /*01a0*/  @!P3 LDG.E R31, desc[UR8][R4.64] ;  /* 0x00000008041fb981 */ /* 0x000722000c1e1900 */
[----:B------:R-:W-:Y:S01]  /*01b0*/  SHF.R.S32.HI R8, RZ, 0x1f, R2 ;  /* 0x0000001fff087819 */ /* 0x000fe20000011402 */
[----:B-1----:R-:W-:-:S06]  /*01c0*/  @!P0 IMAD.WIDE R22, R0, 0x4, R22 ;  /* 0x0000000400168825 */ /* 0x002fcc00078e0216 */
[----:B------:R-:W5:Y:S01]  /*01d0*/  @!P0 LDG.E R22, desc[UR8][R22.64] ;  /* 0x0000000816168981 */ /* 0x000f62000c1e1900 */
[----:B---3--:R-:W-:Y:S01]  /*01e0*/  IADD3.X R5, R6, UR6, RZ, P4, !PT ;  /* 0x0000000606057c10 */ /* 0x008fe2000a7fe4ff */
[C---:B--2---:R-:W-:Y:S01]  /*01f0*/  @!P1 IMAD.WIDE R24, R2.reuse, 0x4, R24 ;  /* 0x0000000402189825 */ /* 0x044fe200078e0218 */
[----:B------:R-:W-:Y:S02]  /*0200*/  IADD3.X R6, R7, UR6, RZ, P5, !PT ;  /* 0x0000000607067c10 */ /* 0x000fe4000affe4ff */
[----:B------:R-:W-:Y:S02]  /*0210*/  IADD3 R12, P4, R2, UR4, RZ ;  /* 0x00000004020c7c10 */ /* 0x000fe4000ff9e0ff */
[C---:B------:R-:W-:Y:S01]  /*0220*/  SHF.L.U64.HI R4, R26.reuse, 0x2, R5 ;  /* 0x000000021a047819 */ /* 0x040fe20000010205 */
[----:B------:R1:W2:Y:S01]  /*0230*/  @!P1 LDG.E R24, desc[UR8][R24.64] ;  /* 0x0000000818189981 */ /* 0x0002a2000c1e1900 */
[----:B------:R-:W-:Y:S02]  /*0240*/  SHF.L.U32 R26, R26, 0x2, RZ ;  /* 0x000000021a1a7819 */ /* 0x000fe400000006ff */
[----:B------:R-:W-:-:S02]  /*0250*/  SHF.L.U64.HI R5, R9, 0x2, R6 ;  /* 0x0000000209057819 */ /* 0x000fc40000010206 */
[----:B------:R-:W-:Y:S02]  /*0260*/  SHF.L.U32 R6, R9, 0x2, RZ ;  /* 0x0000000209067819 */ /* 0x000fe400000006ff */
[----:B------:R-:W-:Y:S02]  /*0270*/  IADD3.X R7, R8, UR6, RZ, P4, !PT ;  /* 0x0000000608077c10 */ /* 0x000fe4000a7fe4ff */
[----:B------:R-:W-:Y:S02]  /*0280*/  SHF.R.S32.HI R9, RZ, 0x1f, R3 ;  /* 0x0000001fff097819 */ /* 0x000fe40000011403 */
[----:B------:R-:W-:Y:S02]  /*0290*/  IADD3 R10, P5, R3, UR4, RZ ;  /* 0x00000004030a7c10 */ /* 0x000fe4000ffbe0ff */
[----:B------:R-:W-:Y:S02]  /*02a0*/  IADD3 R18, P4, R26, UR10, RZ ;  /* 0x0000000a1a127c10 */ /* 0x000fe4000ff9e0ff */
[----:B------:R-:W-:-:S02]  /*02b0*/  IADD3.X R9, R9, UR6, RZ, P5, !PT ;  /* 0x0000000609097c10 */ /* 0x000fc4000affe4ff */
[----:B------:R-:W-:Y:S02]  /*02c0*/  IADD3.X R19, R4, UR11, RZ, P4, !PT ;  /* 0x0000000b04137c10 */ /* 0x000fe4000a7fe4ff */
[----:B------:R-:W-:Y:S02]  /*02d0*/  IADD3 R16, P4, R6, UR10, RZ ;  /* 0x0000000a06107c10 */ /* 0x000fe4000ff9e0ff */
[C---:B------:R-:W-:Y:S01]  /*02e0*/  SHF.L.U64.HI R9, R10.reuse, 0x2, R9 ;  /* 0x000000020a097819 */ /* 0x040fe20000010209 */
[----:B------:R-:W4:Y:S01]  /*02f0*/  @!P3 LDG.E R32, desc[UR8][R18.64] ;  /* 0x000000081220b981 */ /* 0x000f22000c1e1900 */
[----:B------:R-:W-:Y:S02]  /*0300*/  SHF.L.U32 R10, R10, 0x2, RZ ;  /* 0x000000020a0a7819 */ /* 0x000fe400000006ff */
[----:B------:R-:W-:Y:S02]  /*0310*/  IADD3.X R17, R5, UR11, RZ, P4, !PT ;  /* 0x0000000b05117c10 */ /* 0x000fe4000a7fe4ff */
[----:B------:R-:W-:-:S02]  /*0320*/  SHF.L.U32 R8, R12, 0x2, RZ ;  /* 0x000000020c087819 */ /* 0x000fc400000006ff */
[----:B------:R-:W-:Y:S01]  /*0330*/  SHF.L.U64.HI R7, R12, 0x2, R7 ;  /* 0x000000020c077819 */ /* 0x000fe20000010207 */
[----:B------:R-:W5:Y:S01]  /*0340*/  @!P0 LDG.E R33, desc[UR8][R16.64] ;  /* 0x0000000810218981 */ /* 0x000f62000c1e1900 */
[----:B------:R-:W-:Y:S02]  /*0350*/  IADD3 R12, P4, R10, UR10, RZ ;  /* 0x0000000a0a0c7c10 */ /* 0x000fe4000ff9e0ff */
[----:B------:R-:W-:Y:S01]  /*0360*/  IADD3 R14, P5, R8, UR10, RZ ;  /* 0x0000000a080e7c10 */ /* 0x000fe2000ffbe0ff */
[----:B0-----:R-:W-:Y:S01]  /*0370*/  @!P2 IMAD.WIDE R20, R3, 0x4, R20 ;  /* 0x000000040314a825 */ /* 0x001fe200078e0214 */
[----:B------:R-:W-:Y:S02]  /*0380*/  IADD3.X R13, R9, UR11, RZ, P4, !PT ;  /* 0x0000000b090d7c10 */ /* 0x000fe4000a7fe4ff */
[----:B------:R-:W-:-:S03]  /*0390*/  IADD3.X R15, R7, UR11, RZ, P5, !PT ;  /* 0x0000000b070f7c10 */ /* 0x000fc6000affe4ff */
[----:B------:R-:W3:Y:S04]  /*03a0*/  @!P2 LDG.E R20, desc[UR8][R20.64] ;  /* 0x000000081414a981 */ /* 0x000ee8000c1e1900 */
[----:B------:R-:W3:Y:S04]  /*03b0*/  @!P2 LDG.E R35, desc[UR8][R12.64] ;  /* 0x000000080c23a981 */ /* 0x000ee8000c1e1900 */
[----:B------:R-:W2:Y:S01]  /*03c0*/  @!P1 LDG.E R37, desc[UR8][R14.64] ;  /* 0x000000080e259981 */ /* 0x000ea2000c1e1900 */
[----:B------:R-:W0:Y:S01]  /*03d0*/  S2UR UR6, SR_CgaCtaId ;  /* 0x00000000000679c3 */ /* 0x000e220000008800 */
[----:B------:R-:W-:Y:S01]  /*03e0*/  ULDC UR4, c[0x0][0x0] ;  /* 0x0000000000047ab9 */ /* 0x000fe20000000800 */
[----:B----4-:R-:W-:-:S02]  /*03f0*/  @!P3 HFMA2.MMA R11, R32, 1, 1, R31 ;  /* 0x3c003c00200bb835 */ /* 0x010fc4000000001f */
[----:B-----5:R-:W-:-:S08]  /*0400*/  @!P0 HFMA2.MMA R28, R33, 1, 1, R22 ;  /* 0x3c003c00211c8835 */ /* 0x020fd00000000016 */
[--C-:B------:R-:W-:Y:S02]  /*0410*/  @!P3 HADD2.F32 R23, -RZ, R11.reuse.H0_H0 ;  /* 0x2000000bff17b230 */ /* 0x100fe40000004100 */
[----:B------:R-:W-:Y:S01]  /*0420*/  @!P3 HADD2.F32 R32, -RZ, R11.H1_H1 ;  /* 0x3000000bff20b230 */ /* 0x000fe20000004100 */
[----:B------:R-:W-:-:S04]  /*0430*/  MOV R22, RZ ;  /* 0x000000ff00167202 */ /* 0x000fc80000000f00 */
[----:B------:R-:W-:Y:S01]  /*0440*/  @!P3 FADD.FTZ R23, R23, R32 ;  /* 0x000000201717b221 */ /* 0x000fe20000010000 */
[----:B-1----:R-:W-:Y:S01]  /*0450*/  @!P0 HADD2.F32 R25, -RZ, R28.H1_H1 ;  /* 0x3000001cff198230 */ /* 0x002fe20000004100 */
[----:B---3--:R-:W-:Y:S01]  /*0460*/  @!P2 HFMA2.MMA R30, R35, 1, 1, R20 ;  /* 0x3c003c00231ea835 */ /* 0x008fe20000000014 */
[----:B--2---:R-:W-:Y:S02]  /*0470*/  @!P1 HADD2 R29, R37, R24 ;  /* 0x00000018251d9230 */ /* 0x004fe40000000000 */
[----:B------:R-:W-:Y:S02]  /*0480*/  @!P0 HADD2.F32 R24, -RZ, R28.H0_H0 ;  /* 0x2000001cff188230 */ /* 0x000fe40000004100 */
[----:B------:R-:W-:Y:S01]  /*0490*/  @!P3 FADD.FTZ R22, RZ, R23 ;  /* 0x00000017ff16b221 */ /* 0x000fe20000010000 */
[--C-:B------:R-:W-:Y:S02]  /*04a0*/  @!P1 HADD2.F32 R20, -RZ, R29.reuse.H0_H0 ;  /* 0x2000001dff149230 */ /* 0x100fe40000004100 */
[----:B------:R-:W-:Y:S01]  /*04b0*/  @!P0 FADD.FTZ R25, R24, R25 ;  /* 0x0000001918198221 */ /* 0x000fe20000010000 */
[----:B------:R-:W-:-:S02]  /*04c0*/  @!P1 HADD2.F32 R21, -RZ, R29.H1_H1 ;  /* 0x3000001dff159230 */ /* 0x000fc40000004100 */
[--C-:B------:R-:W-:Y:S02]  /*04d0*/  @!P2 HADD2.F32 R23, -RZ, R30.reuse.H0_H0 ;  /* 0x2000001eff17a230 */ /* 0x100fe40000004100 */
[----:B------:R-:W-:Y:S01]  /*04e0*/  @!P0 FADD.FTZ R22, R22, R25 ;  /* 0x0000001916168221 */ /* 0x000fe20000010000 */
[----:B------:R-:W-:Y:S02]  /*04f0*/  @!P2 HADD2.F32 R24, -RZ, R30.H1_H1 ;  /* 0x3000001eff18a230 */ /* 0x000fe40000004100 */
[----:B------:R-:W-:-:S03]  /*0500*/  @!P1 FADD.FTZ R21, R20, R21 ;  /* 0x0000001514159221 */ /* 0x000fc60000010000 */
[----:B------:R-:W-:Y:S01]  /*0510*/  @!P2 FADD.FTZ R23, R23, R24 ;  /* 0x000000181717a221 */ /* 0x000fe20000010000 */
        /* <DEDUP_REMOVED lines=14> */
[----:B------:R-:W-:Y:S01]  /*0600*/  UIADD3 UR5, UR4, 0x8, URZ ;  /* 0x0000000804057890 */ /* 0x000fe2000fffe03f */
[----:B------:R-:W-:Y:S01]  /*0610*/  FMUL.FTZ R22, R22, 0.03125 ;  /* 0x3d00000016167820 */ /* 0x000fe20000410000 */
[----:B------:R-:W-:Y:S02]  /*0620*/  I2FP.F32.U32 R31, R27 ;  /* 0x0000001b001f7245 */ /* 0x000fe40000201000 */
[----:B------:R-:W-:Y:S01]  /*0630*/  SHF.R.U32.HI R20, RZ, 0x3, R27 ;  /* 0x00000003ff147819 */ /* 0x000fe2000001161b */
[----:B0-----:R-:W-:Y:S01]  /*0640*/  ULEA UR5, UR6, UR5, 0x18 ;  /* 0x0000000506057291 */ /* 0x001fe2000f8ec03f */
[----:B------:R-:W-:Y:S02]  /*0650*/  FSETP.GT.FTZ.AND P5, PT, R22, R31, PT ;  /* 0x0000001f1600720b */ /* 0x000fe40003fb4000 */
        /* <DEDUP_REMOVED lines=25> */
[--C-:B------:R-:W-:Y:S02]  /*07f0*/  @!P3 HADD2.F32 R25, -RZ, R11.reuse.H1_H1 ;  /* 0x3000000bff19b230 */ /* 0x100fe40000004100 */
[----:B------:R-:W-:-:S02]  /*0800*/  @!P3 HADD2.F32 R31, -RZ, R11.H0_H0 ;  /* 0x2000000bff1fb230 */ /* 0x000fc40000004100 */
[--C-:B------:R-:W-:Y:S02]  /*0810*/  @!P0 HADD2.F32 R35, -RZ, R28.reuse.H1_H1 ;  /* 0x3000001cff238230 */ /* 0x100fe40000004100 */
[----:B0-----:R-:W-:Y:S02]  /*0820*/  @!P1 HADD2.F32 R23, -RZ, R29.H1_H1 ;  /* 0x3000001dff179230 */ /* 0x001fe40000004100 */
[----:B------:R-:W-:Y:S02]  /*0830*/  @!P0 HADD2.F32 R33, -RZ, R28.H0_H0 ;  /* 0x2000001cff218230 */ /* 0x000fe40000004100 */
[--C-:B-1----:R-:W-:Y:S01]  /*0840*/  @!P3 FADD.FTZ R25, R25, -R22.reuse ;  /* 0x800000161919b221 */ /* 0x102fe20000010000 */
[----:B------:R-:W-:-:S03]  /*0850*/  @!P3 FADD.FTZ R24, R31, -R22 ;  /* 0x800000161f18b221 */ /* 0x000fc60000010000 */
[----:B------:R-:W-:Y:S01]  /*0860*/  @!P3 FMUL.FTZ R25, R25, R25 ;  /* 0x000000191919b220 */ /* 0x000fe20000410000 */
[--C-:B------:R-:W-:Y:S01]  /*0870*/  @!P0 FADD.FTZ R31, R35, -R22.reuse ;  /* 0x80000016231f8221 */ /* 0x100fe20000010000 */
[--C-:B------:R-:W-:Y:S02]  /*0880*/  @!P1 FADD.FTZ R23, R23, -R22.reuse ;  /* 0x8000001617179221 */ /* 0x100fe40000010000 */
[----:B------:R-:W-:Y:S01]  /*0890*/  @!P3 FFMA.FTZ R24, R24, R24, R25 ;  /* 0x000000181818b223 */ /* 0x000fe20000010019 */
[----:B------:R-:W-:Y:S02]  /*08a0*/  @!P1 HADD2.F32 R25, -RZ, R29.H0_H0 ;  /* 0x2000001dff199230 */ /* 0x000fe40000004100 */
[--C-:B------:R-:W-:Y:S01]  /*08b0*/  @!P0 FADD.FTZ R32, R33, -R22.reuse ;  /* 0x8000001621208221 */ /* 0x100fe20000010000 */
[----:B------:R-:W-:Y:S01]  /*08c0*/  @!P0 FMUL.FTZ R31, R31, R31 ;  /* 0x0000001f1f1f8220 */ /* 0x000fe20000410000 */
[----:B------:R-:W-:Y:S01]  /*08d0*/  @!P1 FMUL.FTZ R34, R23, R23 ;  /* 0x0000001717229220 */ /* 0x000fe20000410000 */
[----:B------:R-:W-:Y:S01]  /*08e0*/  HFMA2.MMA R23, -RZ, RZ, 0, 0 ;  /* 0x00000000ff177435 */ /* 0x000fe200000001ff */
[----:B------:R-:W-:Y:S01]  /*08f0*/  @!P1 FADD.FTZ R25, R25, -R22 ;  /* 0x8000001619199221 */ /* 0x000fe20000010000 */
[----:B------:R-:W-:Y:S01]  /*0900*/  @!P0 FFMA.FTZ R32, R32, R32, R31 ;  /* 0x0000002020208223 */ /* 0x000fe2000001001f */
[----:B------:R-:W-:-:S02]  /*0910*/  @!P2 HADD2.F32 R31, -RZ, R30.H1_H1 ;  /* 0x3000001eff1fa230 */ /* 0x000fc40000004100 */
[----:B------:R-:W-:Y:S01]  /*0920*/  @!P1 FFMA.FTZ R34, R25, R25, R34 ;  /* 0x0000001919229223 */ /* 0x000fe20000010022 */
[----:B------:R-:W-:Y:S02]  /*0930*/  @!P2 HADD2.F32 R25, -RZ, R30.H0_H0 ;  /* 0x2000001eff19a230 */ /* 0x000fe40000004100 */
[----:B------:R-:W-:Y:S01]  /*0940*/  @!P3 FADD.FTZ R23, RZ, R24 ;  /* 0x00000018ff17b221 */ /* 0x000fe20000010000 */
[--C-:B------:R-:W-:Y:S02]  /*0950*/  @!P2 FADD.FTZ R24, R31, -R22.reuse ;  /* 0x800000161f18a221 */ /* 0x100fe40000010000 */
[----:B------:R-:W-:Y:S02]  /*0960*/  @!P2 FADD.FTZ R22, R25, -R22 ;  /* 0x800000161916a221 */ /* 0x000fe40000010000 */
        /* <DEDUP_REMOVED lines=27> */
[----:B------:R-:W-:-:S06]  /*0b20*/  @!P6 I2FP.F32.S32 R33, UR7 ;  /* 0x000000070021ec45 */ /* 0x000fcc0008201400 */
        /* <DEDUP_REMOVED lines=11> */
[----:B------:R-:W-:Y:S01]  /*0be0*/  SHF.R.S32.HI R22, RZ, 0x1f, R27 ;  /* 0x0000001fff167819 */ /* 0x000fe2000001141b */
[----:B------:R-:W-:Y:S01]  /*0bf0*/  ULDC.64 UR4, c[0x0][0x228] ;  /* 0x00008a0000047ab9 */ /* 0x000fe20000000a00 */
[C---:B------:R-:W-:Y:S01]  /*0c00*/  SHF.L.U32 R24, R27.reuse, 0x2, RZ ;  /* 0x000000021b187819 */ /* 0x040fe200000006ff */
[----:B------:R-:W-:Y:S01]  /*0c10*/  ULDC.64 UR6, c[0x0][0x230] ;  /* 0x00008c0000067ab9 */ /* 0x000fe20000000a00 */
[----:B------:R-:W-:Y:S01]  /*0c20*/  SHF.L.U64.HI R27, R27, 0x2, R22 ;  /* 0x000000021b1b7819 */ /* 0x000fe20000010216 */
[----:B------:R-:W-:Y:S01]  /*0c30*/  ULDC.64 UR10, c[0x0][0x218] ;  /* 0x00008600000a7ab9 */ /* 0x000fe20000000a00 */
[C---:B------:R-:W-:Y:S02]  /*0c40*/  IADD3 R22, P3, R24.reuse, UR4, RZ ;  /* 0x0000000418167c10 */ /* 0x040fe4000ff7e0ff */
[----:B------:R-:W-:Y:S02]  /*0c50*/  IADD3 R24, P4, R24, UR6, RZ ;  /* 0x0000000618187c10 */ /* 0x000fe4000ff9e0ff */
[----:B0-----:R-:W-:-:S02]  /*0c60*/  IADD3.X R23, R27, UR5, RZ, P3, !PT ;  /* 0x000000051b177c10 */ /* 0x001fc40009ffe4ff */
[----:B------:R-:W-:Y:S02]  /*0c70*/  IADD3.X R25, R27, UR7, RZ, P4, !PT ;  /* 0x000000071b197c10 */ /* 0x000fe4000a7fe4ff */
[----:B------:R-:W-:Y:S01]  /*0c80*/  IADD3 R26, P5, R26, UR10, RZ ;  /* 0x0000000a1a1a7c10 */ /* 0x000fe2000ffbe0ff */
[----:B------:R-:W2:Y:S03]  /*0c90*/  LDG.E R22, desc[UR8][R22.64] ;  /* 0x0000000816167981 */ /* 0x000ea6000c1e1900 */
[----:B------:R-:W-:Y:S01]  /*0ca0*/  IADD3.X R27, R4, UR11, RZ, P5, !PT ;  /* 0x0000000b041b7c10 */ /* 0x000fe2000affe4ff */
[----:B------:R-:W3:Y:S04]  /*0cb0*/  LDG.E R24, desc[UR8][R24.64] ;  /* 0x0000000818187981 */ /* 0x000ee8000c1e1900 */
[----:B------:R-:W4:Y:S01]  /*0cc0*/  LDG.E R26, desc[UR8][R26.64] ;  /* 0x000000081a1a7981 */ /* 0x000f22000c1e1900 */
[----:B------:R-:W-:-:S02]  /*0cd0*/  HADD2.F32 R31, -RZ, R11.H0_H0 ;  /* 0x2000000bff1f7230 */ /* 0x000fc40000004100 */
        /* <DEDUP_REMOVED lines=17> */
.L_x_610:
[----:B------:R-:W-:Y:S05]  /*0df0*/  BSYNC B0 ;  /* 0x0000000000007941 */ /* 0x000fea0003800000 */
.L_x_609:
[----:B------:R-:W-:Y:S04]  /*0e00*/  BSSY B0, `(.L_x_611) ;  /* 0x0000023000007945 */ /* 0x000fe80003800000 */
[----:B------:R-:W-:Y:S05]  /*0e10*/  @P0 BRA `(.L_x_612) ;  /* 0x0000000000840947 */ /* 0x000fea0003800000 */
[----:B--2---:R-:W-:Y:S01]  /*0e20*/  SHF.L.U32 R18, R0, 0x2, RZ ;  /* 0x0000000200127819 */ /* 0x004fe200000006ff */
[----:B------:R-:W-:Y:S01]  /*0e30*/  ULDC.64 UR4, c[0x0][0x228] ;  /* 0x00008a0000047ab9 */ /* 0x000fe20000000a00 */
[----:B------:R-:W-:Y:S01]  /*0e40*/  SHF.R.S32.HI R11, RZ, 0x1f, R0 ;  /* 0x0000001fff0b7819 */ /* 0x000fe20000011400 */
[----:B------:R-:W-:Y:S01]  /*0e50*/  ULDC.64 UR6, c[0x0][0x230] ;  /* 0x00008c0000067ab9 */ /* 0x000fe20000000a00 */
[----:B------:R-:W-:Y:S01]  /*0e60*/  IADD3 R22, P0, R18, UR4, RZ ;  /* 0x0000000412167c10 */ /* 0x000fe2000ff1e0ff */
[----:B------:R-:W-:Y:S01]  /*0e70*/  ULDC.64 UR10, c[0x0][0x218] ;  /* 0x00008600000a7ab9 */ /* 0x000fe20000000a00 */
[----:B------:R-:W-:Y:S02]  /*0e80*/  SHF.L.U64.HI R0, R0, 0x2, R11 ;  /* 0x0000000200007819 */ /* 0x000fe4000001020b */
        /* <DEDUP_REMOVED lines=14> */
[----:B--2---:R-:W-:Y:S02]  /*0f70*/  HADD2.F32 R0, -RZ, R22.H0_H0 ;  /* 0x20000016ff007230 */ /* 0x004fe40000004100 */
[----:B---3--:R-:W-:Y:S02]  /*0f80*/  HADD2.F32 R11, -RZ, R18.H0_H0 ;  /* 0x20000012ff0b7230 */ /* 0x008fe40000004100 */
[----:B------:R-:W-:-:S02]  /*0f90*/  HADD2.F32 R6, -RZ, R22.H1_H1 ;  /* 0x30000016ff067230 */ /* 0x000fc40000004100 */
[----:B------:R-:W-:Y:S02]  /*0fa0*/  HADD2.F32 R23, -RZ, R18.H1_H1 ;  /* 0x30000012ff177230 */ /* 0x000fe40000004100 */
[----:B------:R-:W-:Y:S01]  /*0fb0*/  FFMA.FTZ R11, R0, R24, R11 ;  /* 0x00000018000b7223 */ /* 0x000fe2000001000b */
[--C-:B----4-:R-:W-:Y:S02]  /*0fc0*/  HADD2.F32 R0, -RZ, R4.reuse.H0_H0 ;  /* 0x20000004ff007230 */ /* 0x110fe40000004100 */
[----:B------:R-:W-:Y:S02]  /*0fd0*/  HADD2.F32 R4, -RZ, R4.H1_H1 ;  /* 0x30000004ff047230 */ /* 0x000fe40000004100 */
[----:B------:R-:W-:Y:S01]  /*0fe0*/  FFMA.FTZ R23, R6, R26, R23 ;  /* 0x0000001a06177223 */ /* 0x000fe20000010017 */
[----:B------:R-:W-:-:S03]  /*0ff0*/  FADD.FTZ R0, R0, R11 ;  /* 0x0000000b00007221 */ /* 0x000fc60000010000 */
[----:B------:R-:W-:-:S05]  /*1000*/  FADD.FTZ R23, R4, R23 ;  /* 0x0000001704177221 */ /* 0x000fca0000010000 */
[----:B------:R-:W-:-:S05]  /*1010*/  F2FP.F16.F32.PACK_AB R23, R23, R0 ;  /* 0x000000001717723e */ /* 0x000fca00000000ff */
[----:B------:R3:W-:Y:S02]  /*1020*/  STG.E desc[UR8][R16.64], R23 ;  /* 0x0000001710007986 */ /* 0x0007e4000c101908 */
.L_x_612:
[----:B------:R-:W-:Y:S05]  /*1030*/  BSYNC B0 ;  /* 0x0000000000007941 */ /* 0x000fea0003800000 */
.L_x_611:
[----:B------:R-:W-:Y:S04]  /*1040*/  BSSY B0, `(.L_x_613) ;  /* 0x0000023000007945 */ /* 0x000fe80003800000 */
[----:B------:R-:W-:Y:S05]  /*1050*/  @P1 BRA `(.L_x_614) ;  /* 0x0000000000841947 */ /* 0x000fea0003800000 */
[----:B---3--:R-:W-:Y:S01]  /*1060*/  SHF.L.U32 R16, R2, 0x2, RZ ;  /* 0x0000000202107819 */ /* 0x008fe200000006ff */
[----:B------:R-:W-:Y:S01]  /*1070*/  ULDC.64 UR4, c[0x0][0x228] ;  /* 0x00008a0000047ab9 */ /* 0x000fe20000000a00 */
[----:B------:R-:W-:Y:S01]  /*1080*/  SHF.R.S32.HI R5, RZ, 0x1f, R2 ;  /* 0x0000001fff057819 */ /* 0x000fe20000011402 */
[----:B------:R-:W-:Y:S01]  /*1090*/  ULDC.64 UR6, c[0x0][0x230] ;  /* 0x00008c0000067ab9 */ /* 0x000fe20000000a00 */
[----:B------:R-:W-:Y:S01]  /*10a0*/  IADD3 R4, P0, R16, UR4, RZ ;  /* 0x0000000410047c10 */ /* 0x000fe2000ff1e0ff */
[----:B------:R-:W-:Y:S01]  /*10b0*/  ULDC.64 UR10, c[0x0][0x218] ;  /* 0x00008600000a7ab9 */ /* 0x000fe20000000a00 */
[----:B------:R-:W-:Y:S02]  /*10c0*/  SHF.L.U64.HI R2, R2, 0x2, R5 ;  /* 0x0000000202027819 */ /* 0x000fe40000010205 */
[----:B------:R-:W-:Y:S02]  /*10d0*/  IADD3 R16, P1, R16, UR6, RZ ;  /* 0x0000000610107c10 */ /* 0x000fe4000ff3e0ff */
[----:B------:R-:W-:-:S02]  /*10e0*/  IADD3.X R5, R2, UR5, RZ, P0, !PT ;  /* 0x0000000502057c10 */ /* 0x000fc400087fe4ff */
[----:B------:R-:W-:Y:S02]  /*10f0*/  IADD3.X R17, R2, UR7, RZ, P1, !PT ;  /* 0x0000000702117c10 */ /* 0x000fe40008ffe4ff */
[----:B------:R-:W-:Y:S01]  /*1100*/  IADD3 R6, P3, R8, UR10, RZ ;  /* 0x0000000a08067c10 */ /* 0x000fe2000ff7e0ff */
[----:B------:R-:W3:Y:S03]  /*1110*/  LDG.E R4, desc[UR8][R4.64] ;  /* 0x0000000804047981 */ /* 0x000ee6000c1e1900 */
[----:B------:R-:W-:Y:S01]  /*1120*/  IADD3.X R7, R7, UR11, RZ, P3, !PT ;  /* 0x0000000b07077c10 */ /* 0x000fe20009ffe4ff */
[----:B------:R-:W4:Y:S04]  /*1130*/  LDG.E R16, desc[UR8][R16.64] ;  /* 0x0000000810107981 */ /* 0x000f28000c1e1900 */
[----:B------:R-:W5:Y:S01]  /*1140*/  LDG.E R6, desc[UR8][R6.64] ;  /* 0x0000000806067981 */ /* 0x000f62000c1e1900 */
[----:B--2---:R-:W-:-:S02]  /*1150*/  HADD2.F32 R11, -RZ, R29.H0_H0 ;  /* 0x2000001dff0b7230 */ /* 0x004fc40000004100 */
[----:B------:R-:W-:-:S03]  /*1160*/  HADD2.F32 R29, -RZ, R29.H1_H1 ;  /* 0x3000001dff1d7230 */ /* 0x000fc60000004100 */
[--C-:B-1----:R-:W-:Y:S02]  /*1170*/  FADD.FTZ R2, R11, -R20.reuse ;  /* 0x800000140b027221 */ /* 0x102fe40000010000 */
[----:B------:R-:W-:Y:S02]  /*1180*/  FADD.FTZ R18, R29, -R20 ;  /* 0x800000141d127221 */ /* 0x000fe40000010000 */
[-C--:B------:R-:W-:Y:S02]  /*1190*/  FMUL.FTZ R8, R2, R21.reuse ;  /* 0x0000001502087220 */ /* 0x080fe40000410000 */
[----:B------:R-:W-:Y:S01]  /*11a0*/  FMUL.FTZ R18, R18, R21 ;  /* 0x0000001512127220 */ /* 0x000fe20000410000 */
[----:B---3--:R-:W-:Y:S02]  /*11b0*/  HADD2.F32 R0, -RZ, R4.H0_H0 ;  /* 0x20000004ff007230 */ /* 0x008fe40000004100 */
[----:B----4-:R-:W-:Y:S02]  /*11c0*/  HADD2.F32 R11, -RZ, R16.H0_H0 ;  /* 0x20000010ff0b7230 */ /* 0x010fe40000004100 */
[----:B------:R-:W-:-:S02]  /*11d0*/  HADD2.F32 R2, -RZ, R4.H1_H1 ;  /* 0x30000004ff027230 */ /* 0x000fc40000004100 */
[----:B------:R-:W-:Y:S02]  /*11e0*/  HADD2.F32 R5, -RZ, R16.H1_H1 ;  /* 0x30000010ff057230 */ /* 0x000fe40000004100 */
[----:B------:R-:W-:Y:S01]  /*11f0*/  FFMA.FTZ R11, R0, R8, R11 ;  /* 0x00000008000b7223 */ /* 0x000fe2000001000b */
[--C-:B-----5:R-:W-:Y:S02]  /*1200*/  HADD2.F32 R0, -RZ, R6.reuse.H0_H0 ;  /* 0x20000006ff007230 */ /* 0x120fe40000004100 */
[----:B------:R-:W-:Y:S02]  /*1210*/  HADD2.F32 R6, -RZ, R6.H1_H1 ;  /* 0x30000006ff067230 */ /* 0x000fe40000004100 */
[----:B------:R-:W-:Y:S01]  /*1220*/  FFMA.FTZ R5, R2, R18, R5 ;  /* 0x0000001202057223 */ /* 0x000fe20000010005 */
[----:B------:R-:W-:-:S03]  /*1230*/  FADD.FTZ R0, R0, R11 ;  /* 0x0000000b00007221 */ /* 0x000fc60000010000 */
[----:B------:R-:W-:-:S05]  /*1240*/  FADD.FTZ R5, R6, R5 ;  /* 0x0000000506057221 */ /* 0x000fca0000010000 */
[----:B------:R-:W-:-:S05]  /*1250*/  F2FP.F16.F32.PACK_AB R5, R5, R0 ;  /* 0x000000000505723e */ /* 0x000fca00000000ff */
[----:B------:R4:W-:Y:S02]  /*1260*/  STG.E desc[UR8][R14.64], R5 ;  /* 0x000000050e007986 */ /* 0x0009e4000c101908 */
.L_x_614:
[----:B------:R-:W-:Y:S05]  /*1270*/  BSYNC B0 ;  /* 0x0000000000007941 */ /* 0x000fea0003800000 */
.L_x_613:
[----:B------:R-:W-:Y:S05]  /*1280*/  @P2 EXIT ;  /* 0x000000000000294d */ /* 0x000fea0003800000 */
[C---:B------:R-:W-:Y:S01]  /*1290*/  SHF.L.U32 R4, R3.reuse, 0x2, RZ ;  /* 0x0000000203047819 */ /* 0x040fe200000006ff */
[----:B------:R-:W-:Y:S01]  /*12a0*/  ULDC.64 UR4, c[0x0][0x228] ;  /* 0x00008a0000047ab9 */ /* 0x000fe20000000a00 */
[----:B------:R-:W-:Y:S01]  /*12b0*/  SHF.R.S32.HI R0, RZ, 0x1f, R3 ;  /* 0x0000001fff007819 */ /* 0x000fe20000011403 */
[----:B------:R-:W-:Y:S01]  /*12c0*/  ULDC.64 UR6, c[0x0][0x230] ;  /* 0x00008c0000067ab9 */ /* 0x000fe20000000a00 */
[C---:B------:R-:W-:Y:S01]  /*12d0*/  IADD3 R2, P0, R4.reuse, UR4, RZ ;  /* 0x0000000404027c10 */ /* 0x040fe2000ff1e0ff */
[----:B------:R-:W-:Y:S01]  /*12e0*/  ULDC.64 UR10, c[0x0][0x218] ;  /* 0x00008600000a7ab9 */ /* 0x000fe20000000a00 */
[----:B------:R-:W-:Y:S02]  /*12f0*/  SHF.L.U64.HI R0, R3, 0x2, R0 ;  /* 0x0000000203007819 */ /* 0x000fe40000010200 */
[----:B------:R-:W-:Y:S02]  /*1300*/  IADD3 R4, P1, R4, UR6, RZ ;  /* 0x0000000604047c10 */ /* 0x000fe4000ff3e0ff */
[----:B------:R-:W-:-:S02]  /*1310*/  IADD3.X R3, R0, UR5, RZ, P0, !PT ;  /* 0x0000000500037c10 */ /* 0x000fc400087fe4ff */
[----:B----4-:R-:W-:Y:S02]  /*1320*/  IADD3.X R5, R0, UR7, RZ, P1, !PT ;  /* 0x0000000700057c10 */ /* 0x010fe40008ffe4ff */
[----:B------:R-:W-:Y:S01]  /*1330*/  IADD3 R10, P2, R10, UR10, RZ ;  /* 0x0000000a0a0a7c10 */ /* 0x000fe2000ff5e0ff */
[----:B------:R-:W4:Y:S03]  /*1340*/  LDG.E R2, desc[UR8][R2.64] ;  /* 0x0000000802027981 */ /* 0x000f26000c1e1900 */
[----:B--2---:R-:W-:Y:S01]  /*1350*/  IADD3.X R11, R9, UR11, RZ, P2, !PT ;  /* 0x0000000b090b7c10 */ /* 0x004fe200097fe4ff */
[----:B------:R-:W2:Y:S04]  /*1360*/  LDG.E R4, desc[UR8][R4.64] ;  /* 0x0000000804047981 */ /* 0x000ea8000c1e1900 */
[----:B------:R-:W5:Y:S01]  /*1370*/  LDG.E R10, desc[UR8][R10.64] ;  /* 0x000000080a0a7981 */ /* 0x000f62000c1e1900 */
[----:B------:R-:W-:-:S02]  /*1380*/  HADD2.F32 R7, -RZ, R30.H0_H0 ;  /* 0x2000001eff077230 */ /* 0x000fc40000004100 */
[----:B------:R-:W-:-:S03]  /*1390*/  HADD2.F32 R9, -RZ, R30.H1_H1 ;  /* 0x3000001eff097230 */ /* 0x000fc60000004100 */
[--C-:B-1----:R-:W-:Y:S02]  /*13a0*/  FADD.FTZ R6, R7, -R20.reuse ;  /* 0x8000001407067221 */ /* 0x102fe40000010000 */
[----:B------:R-:W-:Y:S02]  /*13b0*/  FADD.FTZ R20, R9, -R20 ;  /* 0x8000001409147221 */ /* 0x000fe40000010000 */
[-C--:B------:R-:W-:Y:S02]  /*13c0*/  FMUL.FTZ R8, R6, R21.reuse ;  /* 0x0000001506087220 */ /* 0x080fe40000410000 */
[----:B------:R-:W-:Y:S01]  /*13d0*/  FMUL.FTZ R20, R20, R21 ;  /* 0x0000001514147220 */ /* 0x000fe20000410000 */
[----:B----4-:R-:W-:Y:S02]  /*13e0*/  HADD2.F32 R0, -RZ, R2.H0_H0 ;  /* 0x20000002ff007230 */ /* 0x010fe40000004100 */
[----:B--2---:R-:W-:Y:S02]  /*13f0*/  HADD2.F32 R7, -RZ, R4.H0_H0 ;  /* 0x20000004ff077230 */ /* 0x004fe40000004100 */
        /* <DEDUP_REMOVED lines=9> */
[----:B------:R-:W-:Y:S01]  /*1490*/  STG.E desc[UR8][R12.64], R3 ;  /* 0x000000030c007986 */ /* 0x000fe2000c101908 */
[----:B------:R-:W-:Y:S05]  /*14a0*/  EXIT ;  /* 0x000000000000794d */ /* 0x000fea0003800000 */
.L_x_615:
        /* <DEDUP_REMOVED lines=13> */
.L_x_2744:


//--------------------- .text._ZN17fastertransformer26add_bias_layernorm_add_resIfLi2EEEvPT_PKS1_S4_S4_S4_fi --------------------------
	.section	.text._ZN17fastertransformer26add_bias_layernorm_add_resIfLi2EEEvPT_PKS1_S4_S4_S4_fi,"ax",@progbits
	.align	128
        .global         _ZN17fastertransformer26add_bias_layernorm_add_resIfLi2EEEvPT_PKS1_S4_S4_S4_fi
        .type           _ZN17fastertransformer26add_bias_layernorm_add_resIfLi2EEEvPT_PKS1_S4_S4_S4_fi,@function
        .size           _ZN17fastertransformer26add_bias_layernorm_add_resIfLi2EEEvPT_PKS1_S4_S4_S4_fi,(.L_x_2745 - _ZN17fastertransformer26add_bias_layernorm_add_resIfLi2EEEvPT_PKS1_S4_S4_S4_fi)
        .other          _ZN17fastertransformer26add_bias_layernorm_add_resIfLi2EEEvPT_PKS1_S4_S4_S4_fi,@"STO_CUDA_ENTRY STV_DEFAULT"
_ZN17fastertransformer26add_bias_layernorm_add_resIfLi2EEEvPT_PKS1_S4_S4_S4_fi:
.text._ZN17fastertransformer26add_bias_layernorm_add_resIfLi2EEEvPT_PKS1_S4_S4_S4_fi:
        /* <DEDUP_REMOVED lines=11> */
[----:B------:R-:W-:Y:S02]  /*00b0*/  SHF.R.S32.HI R19, RZ, 0x1f, R18 ;  /* 0x0000001fff137819 */ /* 0x000fe40000011412 */
[----:B------:R-:W-:Y:S02]  /*00c0*/  ISETP.GE.AND P0, PT, R8, UR7, PT ;  /* 0x0000000708007c0c */ /* 0x000fe4000bf06270 */
[----:B------:R-:W-:Y:S02]  /*00d0*/  IADD3 R14, P2, R18, UR4, RZ ;  /* 0x00000004120e7c10 */ /* 0x000fe4000ff5e0ff */
[----:B------:R-:W-:-:S02]  /*00e0*/  SHF.R.S32.HI R9, RZ, 0x1f, R8 ;  /* 0x0000001fff097819 */ /* 0x000fc40000011408 */
[----:B------:R-:W-:Y:S02]  /*00f0*/  IADD3.X R3, R19, UR6, RZ, P2, !PT ;  /* 0x0000000613037c10 */ /* 0x000fe400097fe4ff */
[----:B------:R-:W-:Y:S01]  /*0100*/  IADD3 R11, P2, R8, UR4, RZ ;  /* 0x00000004080b7c10 */ /* 0x000fe2000ff5e0ff */
[----:B------:R-:W0:Y:S01]  /*0110*/  @!P1 LDC.64 R6, c[0x0][0x220] ;  /* 0x00008800ff069b82 */ /* 0x000e220000000a00 */
[C---:B------:R-:W-:Y:S01]  /*0120*/  SHF.L.U64.HI R12, R14.reuse, 0x2, R3 ;  /* 0x000000020e0c7819 */ /* 0x040fe20000010203 */
[----:B------:R-:W-:Y:S01]  /*0130*/  IMAD.SHL.U32 R14, R14, 0x4, RZ ;  /* 0x000000040e0e7824 */ /* 0x000fe200078e00ff */
[----:B------:R-:W-:Y:S02]  /*0140*/  IADD3.X R0, R9, UR6, RZ, P2, !PT ;  /* 0x0000000609007c10 */ /* 0x000fe400097fe4ff */
[C---:B------:R-:W-:Y:S02]  /*0150*/  SHF.L.U32 R10, R11.reuse, 0x2, RZ ;  /* 0x000000020b0a7819 */ /* 0x040fe400000006ff */
[----:B------:R-:W-:Y:S01]  /*0160*/  IADD3 R4, P2, R14, UR10, RZ ;  /* 0x0000000a0e047c10 */ /* 0x000fe2000ff5e0ff */
[----:B------:R-:W1:Y:S01]  /*0170*/  @!P0 LDC.64 R16, c[0x0][0x220] ;  /* 0x00008800ff108b82 */ /* 0x000e620000000a00 */
[----:B------:R-:W-:-:S02]  /*0180*/  SHF.L.U64.HI R11, R11, 0x2, R0 ;  /* 0x000000020b0b7819 */ /* 0x000fc40000010200 */
[----:B------:R-:W-:Y:S02]  /*0190*/  IADD3 R2, P3, R10, UR10, RZ ;  /* 0x0000000a0a027c10 */ /* 0x000fe4000ff7e0ff */
[----:B------:R-:W-:Y:S02]  /*01a0*/  IADD3.X R5, R12, UR11, RZ, P2, !PT ;  /* 0x0000000b0c057c10 */ /* 0x000fe400097fe4ff */
[----:B------:R-:W-:-:S03]  /*01b0*/  IADD3.X R3, R11, UR11, RZ, P3, !PT ;  /* 0x0000000b0b037c10 */ /* 0x000fc60009ffe4ff */
[----:B------:R-:W2:Y:S04]  /*01c0*/  @!P1 LDG.E R21, desc[UR8][R4.64] ;  /* 0x0000000804159981 */ /* 0x000ea8000c1e1900 */
[----:B------:R-:W3:Y:S01]  /*01d0*/  @!P0 LDG.E R23, desc[UR8][R2.64] ;  /* 0x0000000802178981 */ /* 0x000ee2000c1e1900 */
[----:B0-----:R-:W-:-:S06]  /*01e0*/  @!P1 IMAD.WIDE R6, R18, 0x4, R6 ;  /* 0x0000000412069825 */ /* 0x001fcc00078e0206 */
[----:B------:R-:W2:Y:S01]  /*01f0*/  @!P1 LDG.E R6, desc[UR8][R6.64] ;  /* 0x0000000806069981 */ /* 0x000ea2000c1e1900 */
[----:B-1----:R-:W-:-:S06]  /*0200*/  @!P0 IMAD.WIDE R16, R8, 0x4, R16 ;  /* 0x0000000408108825 */ /* 0x002fcc00078e0210 */
[----:B------:R-:W3:Y:S01]  /*0210*/  @!P0 LDG.E R16, desc[UR8][R16.64] ;  /* 0x0000000810108981 */ /* 0x000ee2000c1e1900 */
[----:B------:R-:W-:Y:S01]  /*0220*/  IMAD.MOV.U32 R0, RZ, RZ, RZ ;  /* 0x000000ffff007224 */ /* 0x000fe200078e00ff */
[----:B------:R-:W0:Y:S01]  /*0230*/  S2UR UR6, SR_CgaCtaId ;  /* 0x00000000000679c3 */ /* 0x000e220000008800 */
[----:B------:R-:W-:Y:S01]  /*0240*/  UMOV UR4, 0x400 ;  /* 0x0000040000047882 */ /* 0x000fe20000000000 */
[----:B------:R-:W-:Y:S01]  /*0250*/  I2FP.F32.U32 R20, UR5 ;  /* 0x0000000500147c45 */ /* 0x000fe20008201000 */
[----:B------:R-:W-:-:S04]  /*0260*/  UIADD3 UR5, UR4, 0x8, URZ ;  /* 0x0000000804057890 */ /* 0x000fc8000fffe03f */
[----:B------:R-:W-:Y:S01]  /*0270*/  FMUL.FTZ R20, R20, 0.03125 ;  /* 0x3d00000014147820 */ /* 0x000fe20000410000 */
[----:B0-----:R-:W-:Y:S01]  /*0280*/  ULEA UR5, UR6, UR5, 0x18 ;  /* 0x0000000506057291 */ /* 0x001fe2000f8ec03f */
[----:B--2---:R-:W-:-:S04]  /*0290*/  @!P1 FADD.FTZ R15, R6, R21 ;  /* 0x00000015060f9221 */ /* 0x004fc80000010000 */
[----:B------:R-:W-:Y:S01]  /*02a0*/  @!P1 FADD.FTZ R0, RZ, R15 ;  /* 0x0000000fff009221 */ /* 0x000fe20000010000 */
[----:B---3--:R-:W-:-:S04]  /*02b0*/  @!P0 FADD.FTZ R13, R16, R23 ;  /* 0x00000017100d8221 */ /* 0x008fc80000010000 */
        /* <DEDUP_REMOVED lines=10> */
[----:B------:R-:W0:Y:S01]  /*0360*/  SHFL.BFLY PT, R17, R16, 0x1, 0x1f ;  /* 0x0c201f0010117f89 */ /* 0x000e2200000e0000 */
[----:B------:R-:W-:-:S04]  /*0370*/  SHF.R.U32.HI R6, RZ, 0x3, R18 ;  /* 0x00000003ff067819 */ /* 0x000fc80000011612 */
[----:B------:R-:W-:Y:S02]  /*0380*/  LOP3.LUT R6, R6, 0x1ffffffc, RZ, 0xc0, !PT ;  /* 0x1ffffffc06067812 */ /* 0x000fe400078ec0ff */
[----:B------:R-:W-:Y:S01]  /*0390*/  I2FP.F32.U32 R21, R18 ;  /* 0x0000001200157245 */ /* 0x000fe20000201000 */
[----:B0-----:R-:W-:-:S05]  /*03a0*/  FADD.FTZ R23, R16, R17 ;  /* 0x0000001110177221 */ /* 0x001fca0000010000 */
[----:B------:R-:W-:Y:S01]  /*03b0*/  @!P2 STS [R6+UR5], R23 ;  /* 0x000000170600a988 */ /* 0x000fe20008000805 */
[----:B------:R-:W-:Y:S01]  /*03c0*/  FSETP.GT.FTZ.AND P3, PT, R20, R21, PT ;  /* 0x000000151400720b */ /* 0x000fe20003f74000 */
[----:B------:R-:W-:Y:S01]  /*03d0*/  HFMA2.MMA R16, -RZ, RZ, 0, 0 ;  /* 0x00000000ff107435 */ /* 0x000fe200000001ff */
[----:B------:R-:W-:Y:S01]  /*03e0*/  LEA R7, R0, UR5, 0x2 ;  /* 0x0000000500077c11 */ /* 0x000fe2000f8e10ff */
[----:B------:R-:W-:Y:S10]  /*03f0*/  BAR.SYNC.DEFER_BLOCKING 0x0 ;  /* 0x0000000000007b1d */ /* 0x000ff40000010000 */
        /* <DEDUP_REMOVED lines=19> */
[----:B------:R-:W-:Y:S02]  /*0530*/  ISETP.GE.AND P5, PT, R8, UR7, PT ;  /* 0x0000000708007c0c */ /* 0x000fe4000bfa6270 */
[----:B------:R-:W-:Y:S01]  /*0540*/  ISETP.GE.AND P4, PT, R18, UR7, PT ;  /* 0x0000000712007c0c */ /* 0x000fe2000bf86270 */
[----:B0-----:R-:W-:-:S04]  /*0550*/  FADD.FTZ R0, R15, -R24 ;  /* 0x800000180f007221 */ /* 0x001fc80000010000 */
[----:B------:R-:W-:Y:S01]  /*0560*/  FFMA.FTZ R0, R0, R0, RZ ;  /* 0x0000000000007223 */ /* 0x000fe200000100ff */
[----:B------:R-:W-:-:S04]  /*0570*/  FADD.FTZ R17, R13, -R24 ;  /* 0x800000180d117221 */ /* 0x000fc80000010000 */
[----:B------:R-:W-:-:S05]  /*0580*/  FSEL R0, R0, RZ, !P4 ;  /* 0x000000ff00007208 */ /* 0x000fca0006000000 */
        /* <DEDUP_REMOVED lines=35> */
[C---:B------:R-:W-:Y:S01]  /*07c0*/  SHF.L.U32 R16, R18.reuse, 0x2, RZ ;  /* 0x0000000212107819 */ /* 0x040fe200000006ff */
        /* <DEDUP_REMOVED lines=8> */
[----:B0-----:R-:W-:Y:S02]  /*0850*/  IADD3.X R17, R19, UR7, RZ, P2, !PT ;  /* 0x0000000713117c10 */ /* 0x001fe400097fe4ff */
[----:B------:R-:W-:Y:S02]  /*0860*/  IADD3.X R19, R12, UR11, RZ, P3, !PT ;  /* 0x0000000b0c137c10 */ /* 0x000fe40009ffe4ff */
        /* <DEDUP_REMOVED lines=8> */
.L_x_617:
[----:B------:R-:W-:Y:S05]  /*08f0*/  BSYNC B0 ;  /* 0x0000000000007941 */ /* 0x000fea0003800000 */
.L_x_616:
[----:B------:R-:W-:Y:S05]  /*0900*/  @P0 EXIT ;  /* 0x000000000000094d */ /* 0x000fea0003800000 */
[C---:B------:R-:W-:Y:S01]  /*0910*/  SHF.L.U64.HI R9, R8.reuse, 0x2, R9 ;  /* 0x0000000208097819 */ /* 0x040fe20000010209 */
[----:B------:R-:W-:Y:S01]  /*0920*/  ULDC.64 UR4, c[0x0][0x228] ;  /* 0x00008a0000047ab9 */ /* 0x000fe20000000a00 */
[----:B------:R-:W-:Y:S01]  /*0930*/  SHF.L.U32 R8, R8, 0x2, RZ ;  /* 0x0000000208087819 */ /* 0x000fe200000006ff */
[----:B------:R-:W-:Y:S01]  /*0940*/  ULDC.64 UR6, c[0x0][0x230] ;  /* 0x00008c0000067ab9 */ /* 0x000fe20000000a00 */
[----:B------:R-:W-:Y:S02]  /*0950*/  ULDC.64 UR10, c[0x0][0x218] ;  /* 0x00008600000a7ab9 */ /* 0x000fe40000000a00 */
[C---:B--2---:R-:W-:Y:S02]  /*0960*/  IADD3 R4, P0, R8.reuse, UR4, RZ ;  /* 0x0000000408047c10 */ /* 0x044fe4000ff1e0ff */
[----:B------:R-:W-:Y:S02]  /*0970*/  IADD3 R8, P1, R8, UR6, RZ ;  /* 0x0000000608087c10 */ /* 0x000fe4000ff3e0ff */
[----:B------:R-:W-:-:S02]  /*0980*/  IADD3.X R5, R9, UR5, RZ, P0, !PT ;  /* 0x0000000509057c10 */ /* 0x000fc400087fe4ff */
[----:B------:R-:W-:Y:S02]  /*0990*/  IADD3 R10, P2, R10, UR10, RZ ;  /* 0x0000000a0a0a7c10 */ /* 0x000fe4000ff5e0ff */
[----:B------:R-:W-:Y:S02]  /*09a0*/  IADD3.X R9, R9, UR7, RZ, P1, !PT ;  /* 0x0000000709097c10 */ /* 0x000fe40008ffe4ff */
[----:B------:R-:W-:Y:S01]  /*09b0*/  IADD3.X R11, R11, UR11, RZ, P2, !PT ;  /* 0x0000000b0b0b7c10 */ /* 0x000fe200097fe4ff */
[----:B------:R-:W2:Y:S04]  /*09c0*/  LDG.E R5, desc[UR8][R4.64] ;  /* 0x0000000804057981 */ /* 0x000ea8000c1e1900 */
[----:B------:R-:W2:Y:S04]  /*09d0*/  LDG.E R9, desc[UR8][R8.64] ;  /* 0x0000000808097981 */ /* 0x000ea8000c1e1900 */
[----:B------:R-:W3:Y:S01]  /*09e0*/  LDG.E R11, desc[UR8][R10.64] ;  /* 0x000000080a0b7981 */ /* 0x000ee2000c1e1900 */
[----:B-1----:R-:W-:-:S04]  /*09f0*/  FADD.FTZ R6, R13, -R6 ;  /* 0x800000060d067221 */ /* 0x002fc80000010000 */
[----:B------:R-:W-:-:S04]  /*0a00*/  FMUL.FTZ R6, R6, R7 ;  /* 0x0000000706067220 */ /* 0x000fc80000410000 */
[----:B--2---:R-:W-:-:S04]  /*0a10*/  FFMA.FTZ R6, R6, R5, R9 ;  /* 0x0000000506067223 */ /* 0x004fc80000010009 */
[----:B---3--:R-:W-:-:S05]  /*0a20*/  FADD.FTZ R7, R6, R11 ;  /* 0x0000000b06077221 */ /* 0x008fca0000010000 */
[----:B------:R-:W-:Y:S01]  /*0a30*/  STG.E desc[UR8][R2.64], R7 ;  /* 0x0000000702007986 */ /* 0x000fe2000c101908 */
[----:B------:R-:W-:Y:S05]  /*0a40*/  EXIT ;  /* 0x000000000000794d */ /* 0x000fea0003800000 */
.L_x_618:
        /* <DEDUP_REMOVED lines=11> */
.L_x_2745:


//--------------------- .text._ZN17fastertransformer26add_bias_layernorm_add_resI6__halfLi2EEEvPT_PKS2_S5_S5_S5_fi --------------------------
	.section	.text._ZN17fastertransformer26add_bias_layernorm_add_resI6__halfLi2EEEvPT_PKS2_S5_S5_S5_fi,"ax",@progbits
	.align	128
        .global         _ZN17fastertransformer26add_bias_layernorm_add_resI6__halfLi2EEEvPT_PKS2_S5_S5_S5_fi
        .type           _ZN17fastertransformer26add_bias_layernorm_add_resI6__halfLi2EEEvPT_PKS2_S5_S5_S5_fi,@function
        .size           _ZN17fastertransformer26add_bias_layernorm_add_resI6__halfLi2EEEvPT_PKS2_S5_S5_S5_fi,(.L_x_2746 - _ZN17fastertransformer26add_bias_layernorm_add_resI6__halfLi2EEEvPT_PKS2_S5_S5_S5_fi)
        .other          _ZN17fastertransformer26add_bias_layernorm_add_resI6__halfLi2EEEvPT_PKS2_S5_S5_S5_fi,@"STO_CUDA_ENTRY STV_DEFAULT"
_ZN17fastertransformer26add_bias_layernorm_add_resI6__halfLi2EEEvPT_PKS2_S5_S5_S5_fi:
.text._ZN17fastertransformer26add_bias_layernorm_add_resI6__halfLi2EEEvPT_PKS2_S5_S5_S5_fi:
        /* <DEDUP_REMOVED lines=9> */
[C---:B0-----:R-:W-:Y:S02]  /*0090*/  ISETP.GE.AND P1, PT, R16.reuse, UR7, PT ;  /* 0x0000000710007c0c */ /* 0x041fe4000bf26270 */
[----:B------:R-:W-:Y:S02]  /*00a0*/  IADD3 R12, R16, UR5, RZ ;  /* 0x00000005100c7c10 */ /* 0x000fe4000fffe0ff */
[----:B------:R-:W-:Y:S02]  /*00b0*/  SHF.R.S32.HI R17, RZ, 0x1f, R16 ;  /* 0x0000001fff117819 */ /* 0x000fe40000011410 */
[----:B------:R-:W-:Y:S02]  /*00c0*/  ISETP.GE.AND P0, PT, R12, UR7, PT ;  /* 0x000000070c007c0c */ /* 0x000fe4000bf06270 */
[----:B------:R-:W-:Y:S02]  /*00d0*/  IADD3 R15, P2, R16, UR4, RZ ;  /* 0x00000004100f7c10 */ /* 0x000fe4000ff5e0ff */
[----:B------:R-:W-:-:S02]  /*00e0*/  SHF.R.S32.HI R11, RZ, 0x1f, R12 ;  /* 0x0000001fff0b7819 */ /* 0x000fc4000001140c */
[----:B------:R-:W-:Y:S01]  /*00f0*/  IADD3 R8, P3, R12, UR4, RZ ;  /* 0x000000040c087c10 */ /* 0x000fe2000ff7e0ff */
[----:B------:R-:W0:Y:S01]  /*0100*/  @!P1 LDC.64 R4, c[0x0][0x220] ;  /* 0x00008800ff049b82 */ /* 0x000e220000000a00 */
[----:B------:R-:W-:Y:S02]  /*0110*/  IADD3.X R10, R17, UR6, RZ, P2, !PT ;  /* 0x00000006110a7c10 */ /* 0x000fe400097fe4ff */
[----:B------:R-:W-:Y:S02]  /*0120*/  IADD3.X R9, R11, UR6, RZ, P3, !PT ;  /* 0x000000060b097c10 */ /* 0x000fe40009ffe4ff */
[C---:B------:R-:W-:Y:S02]  /*0130*/  SHF.L.U64.HI R10, R15.reuse, 0x1, R10 ;  /* 0x000000010f0a7819 */ /* 0x040fe4000001020a */
[----:B------:R-:W-:Y:S01]  /*0140*/  SHF.L.U32 R15, R15, 0x1, RZ ;  /* 0x000000010f0f7819 */ /* 0x000fe200000006ff */
[----:B------:R-:W1:Y:S01]  /*0150*/  @!P0 LDC.64 R6, c[0x0][0x220] ;  /* 0x00008800ff068b82 */ /* 0x000e620000000a00 */
[----:B------:R-:W-:-:S02]  /*0160*/  SHF.L.U64.HI R9, R8, 0x1, R9 ;  /* 0x0000000108097819 */ /* 0x000fc40000010209 */
[----:B------:R-:W-:Y:S02]  /*0170*/  SHF.L.U32 R8, R8, 0x1, RZ ;  /* 0x0000000108087819 */ /* 0x000fe400000006ff */
[----:B------:R-:W-:-:S04]  /*0180*/  IADD3 R2, P2, R15, UR10, RZ ;  /* 0x0000000a0f027c10 */ /* 0x000fc8000ff5e0ff */
[----:B------:R-:W-:-:S05]  /*0190*/  IADD3.X R3, R10, UR11, RZ, P2, !PT ;  /* 0x0000000b0a037c10 */ /* 0x000fca00097fe4ff */
[----:B------:R-:W2:Y:S01]  /*01a0*/  @!P1 LDG.E.U16 R0, desc[UR8][R2.64] ;  /* 0x0000000802009981 */ /* 0x000ea2000c1e1500 */
[----:B0-----:R-:W-:Y:S01]  /*01b0*/  @!P1 IMAD.WIDE R18, R16, 0x2, R4 ;  /* 0x0000000210129825 */ /* 0x001fe200078e0204 */
[----:B------:R-:W-:-:S04]  /*01c0*/  IADD3 R4, P3, R8, UR10, RZ ;  /* 0x0000000a08047c10 */ /* 0x000fc8000ff7e0ff */
[----:B------:R-:W-:Y:S01]  /*01d0*/  IADD3.X R5, R9, UR11, RZ, P3, !PT ;  /* 0x0000000b09057c10 */ /* 0x000fe20009ffe4ff */
[----:B------:R-:W2:Y:S01]  /*01e0*/  @!P1 LDG.E.U16 R19, desc[UR8][R18.64] ;  /* 0x0000000812139981 */ /* 0x000ea2000c1e1500 */
[----:B-1----:R-:W-:-:S03]  /*01f0*/  @!P0 IMAD.WIDE R6, R12, 0x2, R6 ;  /* 0x000000020c068825 */ /* 0x002fc600078e0206 */
[----:B------:R-:W3:Y:S04]  /*0200*/  @!P0 LDG.E.U16 R20, desc[UR8][R4.64] ;  /* 0x0000000804148981 */ /* 0x000ee8000c1e1500 */
[----:B------:R-:W3:Y:S01]  /*0210*/  @!P0 LDG.E.U16 R7, desc[UR8][R6.64] ;  /* 0x0000000806078981 */ /* 0x000ee2000c1e1500 */
[----:B------:R-:W0:Y:S01]  /*0220*/  S2UR UR6, SR_CgaCtaId ;  /* 0x00000000000679c3 */ /* 0x000e220000008800 */
[----:B------:R-:W-:Y:S01]  /*0230*/  UMOV UR4, 0x400 ;  /* 0x0000040000047882 */ /* 0x000fe20000000000 */
[----:B--2---:R-:W-:Y:S01]  /*0240*/  @!P1 HADD2 R13, R0.H0_H0, R19.H0_H0 ;  /* 0x20000013000d9230 */ /* 0x004fe20000000800 */
[----:B------:R-:W-:Y:S01]  /*0250*/  HFMA2.MMA R0, -RZ, RZ, 0, 0 ;  /* 0x00000000ff007435 */ /* 0x000fe200000001ff */
[----:B---3--:R-:W-:-:S03]  /*0260*/  @!P0 HADD2 R14, R20.H0_H0, R7.H0_H0 ;  /* 0x20000007140e8230 */ /* 0x008fc60000000800 */
[----:B------:R-:W-:Y:S02]  /*0270*/  @!P1 HADD2.F32 R20, -RZ, R13.H0_H0 ;  /* 0x2000000dff149230 */ /* 0x000fe40000004100 */
[----:B------:R-:W-:-:S03]  /*0280*/  @!P0 HADD2.F32 R21, -RZ, R14.H0_H0 ;  /* 0x2000000eff158230 */ /* 0x000fc60000004100 */
[----:B------:R-:W-:-:S04]  /*0290*/  @!P1 FADD.FTZ R0, RZ, R20 ;  /* 0x00000014ff009221 */ /* 0x000fc80000010000 */
        /* <DEDUP_REMOVED lines=9> */
[----:B------:R-:W-:Y:S01]  /*0330*/  UIADD3 UR5, UR4, 0x8, URZ ;  /* 0x0000000804057890 */ /* 0x000fe2000fffe03f */
[----:B------:R-:W-:Y:S01]  /*0340*/  LOP3.LUT P2, R0, R16, 0x1f, RZ, 0xc0, !PT ;  /* 0x0000001f10007812 */ /* 0x000fe2000784c0ff */
[----:B-1----:R-:W-:-:S05]  /*0350*/  FADD.FTZ R18, R7, R18 ;  /* 0x0000001207127221 */ /* 0x002fca0000010000 */
[----:B------:R-:W1:Y:S01]  /*0360*/  SHFL.BFLY PT, R21, R18, 0x1, 0x1f ;  /* 0x0c201f0012157f89 */ /* 0x000e6200000e0000 */
[----:B------:R-:W-:Y:S01]  /*0370*/  SHF.R.U32.HI R6, RZ, 0x3, R16 ;  /* 0x00000003ff067819 */ /* 0x000fe20000011610 */
[----:B0-----:R-:W-:-:S03]  /*0380*/  ULEA UR5, UR6, UR5, 0x18 ;  /* 0x0000000506057291 */ /* 0x001fc6000f8ec03f */
[----:B------:R-:W-:Y:S01]  /*0390*/  LOP3.LUT R6, R6, 0x1ffffffc, RZ, 0xc0, !PT ;  /* 0x1ffffffc06067812 */ /* 0x000fe200078ec0ff */
[----:B------:R-:W-:Y:S01]  /*03a0*/  FMUL.FTZ R20, R20, 0.03125 ;  /* 0x3d00000014147820 */ /* 0x000fe20000410000 */
[----:B------:R-:W-:Y:S01]  /*03b0*/  I2FP.F32.U32 R19, R16 ;  /* 0x0000001000137245 */ /* 0x000fe20000201000 */
[----:B-1----:R-:W-:-:S05]  /*03c0*/  FADD.FTZ R23, R18, R21 ;  /* 0x0000001512177221 */ /* 0x002fca0000010000 */
[----:B------:R-:W-:Y:S01]  /*03d0*/  @!P2 STS [R6+UR5], R23 ;  /* 0x000000170600a988 */ /* 0x000fe20008000805 */
[----:B------:R-:W-:Y:S01]  /*03e0*/  BAR.SYNC.DEFER_BLOCKING 0x0 ;  /* 0x0000000000007b1d */ /* 0x000fe20000010000 */
[----:B------:R-:W-:Y:S02]  /*03f0*/  FSETP.GT.FTZ.AND P3, PT, R20, R19, PT ;  /* 0x000000131400720b */ /* 0x000fe40003f74000 */
[----:B------:R-:W-:Y:S02]  /*0400*/  MOV R18, RZ ;  /* 0x000000ff00127202 */ /* 0x000fe40000000f00 */
[----:B------:R-:W-:-:S09]  /*0410*/  LEA R7, R0, UR5, 0x2 ;  /* 0x0000000500077c11 */ /* 0x000fd2000f8e10ff */
        /* <DEDUP_REMOVED lines=20> */
[----:B------:R-:W-:Y:S01]  /*0560*/  HFMA2.MMA R20, -RZ, RZ, 0, 0 ;  /* 0x00000000ff147435 */ /* 0x000fe200000001ff */
[----:B------:R-:W-:-:S03]  /*0570*/  @!P0 HADD2.F32 R24, -RZ, R14.H0_H0 ;  /* 0x2000000eff188230 */ /* 0x000fc60000004100 */
[--C-:B0-----:R-:W-:Y:S02]  /*0580*/  @!P1 FADD.FTZ R0, R0, -R19.reuse ;  /* 0x8000001300009221 */ /* 0x101fe40000010000 */
[----:B------:R-:W-:Y:S02]  /*0590*/  @!P0 FADD.FTZ R19, R24, -R19 ;  /* 0x8000001318138221 */ /* 0x000fe40000010000 */
[----:B------:R-:W-:-:S04]  /*05a0*/  @!P1 FFMA.FTZ R20, R0, R0, RZ ;  /* 0x0000000000149223 */ /* 0x000fc800000100ff */
        /* <DEDUP_REMOVED lines=35> */
[C---:B------:R-:W-:Y:S01]  /*07e0*/  SHF.L.U64.HI R17, R16.reuse, 0x1, R17 ;  /* 0x0000000110117819 */ /* 0x040fe20000010211 */
[----:B------:R-:W-:Y:S01]  /*07f0*/  ULDC.64 UR4, c[0x0][0x228] ;  /* 0x00008a0000047ab9 */ /* 0x000fe20000000a00 */
[----:B------:R-:W-:Y:S01]  /*0800*/  SHF.L.U32 R16, R16, 0x1, RZ ;  /* 0x0000000110107819 */ /* 0x000fe200000006ff */
[----:B------:R-:W-:Y:S01]  /*0810*/  ULDC.64 UR6, c[0x0][0x230] ;  /* 0x00008c0000067ab9 */ /* 0x000fe20000000a00 */
[----:B------:R-:W-:Y:S02]  /*0820*/  ULDC.64 UR10, c[0x0][0x218] ;  /* 0x00008600000a7ab9 */ /* 0x000fe40000000a00 */
[C---:B------:R-:W-:Y:S02]  /*0830*/  IADD3 R20, P1, R16.reuse, UR4, RZ ;  /* 0x0000000410147c10 */ /* 0x040fe4000ff3e0ff */
[----:B------:R-:W-:Y:S02]  /*0840*/  IADD3 R16, P2, R16, UR6, RZ ;  /* 0x0000000610107c10 */ /* 0x000fe4000ff5e0ff */
[----:B------:R-:W-:-:S02]  /*0850*/  IADD3.X R21, R17, UR5, RZ, P1, !PT ;  /* 0x0000000511157c10 */ /* 0x000fc40008ffe4ff */
[----:B------:R-:W-:Y:S02]  /*0860*/  IADD3 R18, P3, R15, UR10, RZ ;  /* 0x0000000a0f127c10 */ /* 0x000fe4000ff7e0ff */
[----:B------:R-:W-:Y:S01]  /*0870*/  IADD3.X R17, R17, UR7, RZ, P2, !PT ;  /* 0x0000000711117c10 */ /* 0x000fe200097fe4ff */
[----:B------:R-:W2:Y:S01]  /*0880*/  LDG.E.U16 R20, desc[UR8][R20.64] ;  /* 0x0000000814147981 */ /* 0x000ea2000c1e1500 */
[----:B0-----:R-:W-:-:S03]  /*0890*/  IADD3.X R19, R10, UR11, RZ, P3, !PT ;  /* 0x0000000b0a137c10 */ /* 0x001fc60009ffe4ff */
        /* <DEDUP_REMOVED lines=12> */
.L_x_620:
[----:B------:R-:W-:Y:S05]  /*0960*/  BSYNC B0 ;  /* 0x0000000000007941 */ /* 0x000fea0003800000 */
.L_x_619:
[----:B------:R-:W-:Y:S05]  /*0970*/  @P0 EXIT ;  /* 0x000000000000094d */ /* 0x000fea0003800000 */
[C---:B------:R-:W-:Y:S01]  /*0980*/  SHF.L.U32 R10, R12.reuse, 0x1, RZ ;  /* 0x000000010c0a7819 */ /* 0x040fe200000006ff */
[----:B------:R-:W-:Y:S01]  /*0990*/  ULDC.64 UR4, c[0x0][0x228] ;  /* 0x00008a0000047ab9 */ /* 0x000fe20000000a00 */
[----:B------:R-:W-:Y:S01]  /*09a0*/  ULDC.64 UR6, c[0x0][0x230] ;  /* 0x00008c0000067ab9 */ /* 0x000fe20000000a00 */
[----:B------:R-:W-:Y:S01]  /*09b0*/  SHF.L.U64.HI R11, R12, 0x1, R11 ;  /* 0x000000010c0b7819 */ /* 0x000fe2000001020b */
[----:B------:R-:W-:Y:S01]  /*09c0*/  ULDC.64 UR10, c[0x0][0x218] ;  /* 0x00008600000a7ab9 */ /* 0x000fe20000000a00 */
[C---:B--2---:R-:W-:Y:S02]  /*09d0*/  IADD3 R2, P0, R10.reuse, UR4, RZ ;  /* 0x000000040a027c10 */ /* 0x044fe4000ff1e0ff */
[----:B------:R-:W-:Y:S02]  /*09e0*/  IADD3 R10, P1, R10, UR6, RZ ;  /* 0x000000060a0a7c10 */ /* 0x000fe4000ff3e0ff */
[----:B------:R-:W-:Y:S02]  /*09f0*/  IADD3.X R3, R11, UR5, RZ, P0, !PT ;  /* 0x000000050b037c10 */ /* 0x000fe400087fe4ff */
[----:B------:R-:W-:-:S02]  /*0a00*/  IADD3 R8, P2, R8, UR10, RZ ;  /* 0x0000000a08087c10 */ /* 0x000fc4000ff5e0ff */
        /* <DEDUP_REMOVED lines=14> */
[----:B------:R-:W-:Y:S01]  /*0af0*/  STG.E.U16 desc[UR8][R4.64], R6 ;  /* 0x0000000604007986 */ /* 0x000fe2000c101508 */
[----:B------:R-:W-:Y:S05]  /*0b00*/  EXIT ;  /* 0x000000000000794d */ /* 0x000fea0003800000 */
.L_x_621:
        /* <DEDUP_REMOVED lines=15> */
.L_x_2746:


//--------------------- .text._ZN17fastertransformer29add_bias_layernorm_add_res_e2ILi2EEEvP6float2PKS1_S4_S4_S4_fi --------------------------
	.section	.text._ZN17fastertransformer29add_bias_layernorm_add_res_e2ILi2EEEvP6float2PKS1_S4_S4_S4_fi,"ax",@progbits
	.align	128
        .global         _ZN17fastertransformer29add_bias_layernorm_add_res_e2ILi2EEEvP6float2PKS1_S4_S4_S4_fi
        .type           _ZN17fastertransformer29add_bias_layernorm_add_res_e2ILi2EEEvP6float2PKS1_S4_S4_S4_fi,@function
        .size           _ZN17fastertransformer29add_bias_layernorm_add_res_e2ILi2EEEvP6float2PKS1_S4_S4_S4_fi,(.L_x_2747 - _ZN17fastertransformer29add_bias_layernorm_add_res_e2ILi2EEEvP6float2PKS1_S4_S4_S4_fi)
        .other          _ZN17fastertransformer29add_bias_layernorm_add_res_e2ILi2EEEvP6float2PKS1_S4_S4_S4_fi,@"STO_CUDA_ENTRY STV_DEFAULT"
_ZN17fastertransformer29add_bias_layernorm_add_res_e2ILi2EEEvP6float2PKS1_S4_S4_S4_fi:
.text._ZN17fastertransformer29add_bias_layernorm_add_res_e2ILi2EEEvP6float2PKS1_S4_S4_S4_fi:
[----:B------:R-:W-:Y:S01]  /*0000*/  LDC R1, c[0x0][0x28] ;  /* 0x00000a00ff017b82 */ /* 0x000fe20000000800 */
[----:B------:R-:W0:Y:S07]  /*0010*/  S2R R0, SR_TID.X ;  /* 0x0000000000007919 */ /* 0x000e2e0000002100 */
[----:B------:R-:W1:Y:S01]  /*0020*/  S2UR UR5, SR_CTAID.X ;  /* 0x00000000000579c3 */ /* 0x000e620000002500 */
[----:B------:R-:W-:Y:S01]  /*0030*/  ULDC UR10, c[0x0][0x23c] ;  /* 0x00008f00000a7ab9 */ /* 0x000fe20000000800 */
[----:B------:R-:W-:Y:S01]  /*0040*/  ULDC UR7, c[0x0][0x0] ;  /* 0x0000000000077ab9 */ /* 0x000fe20000000800 */
[----:B------:R-:W-:Y:S01]  /*0050*/  USHF.R.S32.HI UR4, URZ, 0x1, UR10 ;  /* 0x000000013f047899 */ /* 0x000fe2000801140a */
[----:B------:R-:W-:Y:S01]  /*0060*/  ULDC.64 UR8, c[0x0][0x208] ;  /* 0x0000820000087ab9 */ /* 0x000fe20000000a00 */
[----:B0-----:R-:W-:-:S04]  /*0070*/  IADD3 R2, R0, UR7, RZ ;  /* 0x0000000700027c10 */ /* 0x001fc8000fffe0ff */
[----:B------:R-:W-:Y:S02]  /*0080*/  ISETP.GE.AND P1, PT, R0, UR4, PT ;  /* 0x0000000400007c0c */ /* 0x000fe4000bf26270 */
[----:B------:R-:W-:Y:S01]  /*0090*/  ISETP.GE.AND P0, PT, R2, UR4, PT ;  /* 0x0000000402007c0c */ /* 0x000fe2000bf06270 */
[----:B-1----:R-:W-:Y:S01]  /*00a0*/  UIMAD UR4, UR4, UR5, URZ ;  /* 0x00000005040472a4 */ /* 0x002fe2000f8e023f */
[----:B------:R-:W-:Y:S02]  /*00b0*/  SHF.R.S32.HI R3, RZ, 0x1f, R0 ;  /* 0x0000001fff037819 */ /* 0x000fe40000011400 */
[----:B------:R-:W-:Y:S01]  /*00c0*/  SHF.R.S32.HI R5, RZ, 0x1f, R2 ;  /* 0x0000001fff057819 */ /* 0x000fe20000011402 */
[----:B------:R-:W-:Y:S02]  /*00d0*/  USHF.R.S32.HI UR5, URZ, 0x1f, UR4 ;  /* 0x0000001f3f057899 */ /* 0x000fe40008011404 */
[----:B------:R-:W-:Y:S02]  /*00e0*/  IADD3 R6, P2, R0, UR4, RZ ;  /* 0x0000000400067c10 */ /* 0x000fe4000ff5e0ff */
[----:B------:R-:W-:-:S02]  /*00f0*/  IADD3 R8, P3, R2, UR4, RZ ;  /* 0x0000000402087c10 */ /* 0x000fc4000ff7e0ff */
[----:B------:R-:W0:Y:S01]  /*0100*/  @!P1 LDC.64 R14, c[0x0][0x220] ;  /* 0x00008800ff0e9b82 */ /* 0x000e220000000a00 */
[----:B------:R-:W-:Y:S02]  /*0110*/  IADD3.X R7, R3, UR5, RZ, P2, !PT ;  /* 0x0000000503077c10 */ /* 0x000fe400097fe4ff */
[----:B------:R-:W-:Y:S01]  /*0120*/  IADD3.X R11, R5, UR5, RZ, P3, !PT ;  /* 0x00000005050b7c10 */ /* 0x000fe20009ffe4ff */
[----:B------:R-:W-:Y:S01]  /*0130*/  ULDC.64 UR4, c[0x0][0x210] ;  /* 0x0000840000047ab9 */ /* 0x000fe20000000a00 */
[C---:B------:R-:W-:Y:S02]  /*0140*/  SHF.L.U64.HI R4, R6.reuse, 0x3, R7 ;  /* 0x0000000306047819 */ /* 0x040fe40000010207 */
[----:B------:R-:W-:Y:S01]  /*0150*/  SHF.L.U32 R6, R6, 0x3, RZ ;  /* 0x0000000306067819 */ /* 0x000fe200000006ff */
[----:B------:R-:W1:Y:S01]  /*0160*/  @!P0 LDC.64 R16, c[0x0][0x220] ;  /* 0x00008800ff108b82 */ /* 0x000e620000000a00 */
[----:B------:R-:W-:Y:S02]  /*0170*/  SHF.L.U32 R7, R8, 0x3, RZ ;  /* 0x0000000308077819 */ /* 0x000fe400000006ff */
[----:B------:R-:W-:-:S02]  /*0180*/  IADD3 R12, P2, R6, UR4, RZ ;  /* 0x00000004060c7c10 */ /* 0x000fc4000ff5e0ff */
[----:B------:R-:W-:Y:S02]  /*0190*/  SHF.L.U64.HI R8, R8, 0x3, R11 ;  /* 0x0000000308087819 */ /* 0x000fe4000001020b */
[----:B------:R-:W-:Y:S02]  /*01a0*/  IADD3 R10, P3, R7, UR4, RZ ;  /* 0x00000004070a7c10 */ /* 0x000fe4000ff7e0ff */
[----:B------:R-:W-:Y:S02]  /*01b0*/  IADD3.X R13, R4, UR5, RZ, P2, !PT ;  /* 0x00000005040d7c10 */ /* 0x000fe400097fe4ff */
[----:B------:R-:W-:-:S03]  /*01c0*/  IADD3.X R11, R8, UR5, RZ, P3, !PT ;  /* 0x00000005080b7c10 */ /* 0x000fc60009ffe4ff */
[----:B------:R-:W2:Y:S01]  /*01d0*/  @!P1 LDG.E.64 R18, desc[UR8][R12.64] ;  /* 0x000000080c129981 */ /* 0x000ea2000c1e1b00 */
[----:B0-----:R-:W-:-:S03]  /*01e0*/  @!P1 IMAD.WIDE R14, R0, 0x8, R14 ;  /* 0x00000008000e9825 */ /* 0x001fc600078e020e */
[----:B------:R-:W3:Y:S04]  /*01f0*/  @!P0 LDG.E.64 R20, desc[UR8][R10.64] ;  /* 0x000000080a148981 */ /* 0x000ee8000c1e1b00 */
[----:B------:R-:W2:Y:S01]  /*0200*/  @!P1 LDG.E.64 R14, desc[UR8][R14.64] ;  /* 0x000000080e0e9981 */ /* 0x000ea2000c1e1b00 */
[----:B-1----:R-:W-:-:S06]  /*0210*/  @!P0 IMAD.WIDE R16, R2, 0x8, R16 ;  /* 0x0000000802108825 */ /* 0x002fcc00078e0210 */
[----:B------:R-:W3:Y:S01]  /*0220*/  @!P0 LDG.E.64 R16, desc[UR8][R16.64] ;  /* 0x0000000810108981 */ /* 0x000ee2000c1e1b00 */
[----:B------:R-:W0:Y:S01]  /*0230*/  S2UR UR6, SR_CgaCtaId ;  /* 0x00000000000679c3 */ /* 0x000e220000008800 */
[----:B------:R-:W-:Y:S02]  /*0240*/  UMOV UR4, 0x400 ;  /* 0x0000040000047882 */ /* 0x000fe40000000000 */
[----:B------:R-:W-:-:S04]  /*0250*/  UIADD3 UR5, UR4, 0x8, URZ ;  /* 0x0000000804057890 */ /* 0x000fc8000fffe03f */
[----:B0-----:R-:W-:Y:S01]  /*0260*/  ULEA UR5, UR6, UR5, 0x18 ;  /* 0x0000000506057291 */ /* 0x001fe2000f8ec03f */
[----:B--2---:R-:W-:Y:S01]  /*0270*/  @!P1 FADD.FTZ R9, R18, R14 ;  /* 0x0000000e12099221 */ /* 0x004fe20000010000 */
[----:B------:R-:W-:Y:S01]  /*0280*/  @!P1 FADD.FTZ R22, R19, R15 ;  /* 0x0000000f13169221 */ /* 0x000fe20000010000 */
[----:B------:R-:W-:-:S03]  /*0290*/  HFMA2.MMA R18, -RZ, RZ, 0, 0 ;  /* 0x00000000ff127435 */ /* 0x000fc600000001ff */
[----:B------:R-:W-:Y:S01]  /*02a0*/  @!P1 FADD.FTZ R19, R9, R22 ;  /* 0x0000001609139221 */ /* 0x000fe20000010000 */
[----:B---3--:R-:W-:Y:S01]  /*02b0*/  @!P0 FADD.FTZ R23, R20, R16 ;  /* 0x0000001014178221 */ /* 0x008fe20000010000 */
[----:B------:R-:W-:Y:S02]  /*02c0*/  @!P0 FADD.FTZ R24, R21, R17 ;  /* 0x0000001115188221 */ /* 0x000fe40000010000 */
[----:B------:R-:W-:Y:S02]  /*02d0*/  @!P1 FADD.FTZ R18, RZ, R19 ;  /* 0x00000013ff129221 */ /* 0x000fe40000010000 */
        /* <DEDUP_REMOVED lines=9> */
[----:B------:R-:W-:Y:S02]  /*0370*/  I2FP.F32.U32 R20, UR7 ;  /* 0x0000000700147c45 */ /* 0x000fe40008201000 */
[----:B------:R-:W-:Y:S01]  /*0380*/  LOP3.LUT P2, R15, R0, 0x1f, RZ, 0xc0, !PT ;  /* 0x0000001f000f7812 */ /* 0x000fe2000784c0ff */
[----:B0-----:R-:W-:-:S05]  /*0390*/  FADD.FTZ R16, R17, R16 ;  /* 0x0000001011107221 */ /* 0x001fca0000010000 */
[----:B------:R-:W0:Y:S01]  /*03a0*/  SHFL.BFLY PT, R19, R16, 0x1, 0x1f ;  /* 0x0c201f0010137f89 */ /* 0x000e2200000e0000 */
[----:B------:R-:W-:Y:S01]  /*03b0*/  FMUL.FTZ R20, R20, 0.03125 ;  /* 0x3d00000014147820 */ /* 0x000fe20000410000 */
[----:B------:R-:W-:Y:S02]  /*03c0*/  I2FP.F32.U32 R21, R0 ;  /* 0x0000000000157245 */ /* 0x000fe40000201000 */
[----:B------:R-:W-:Y:S02]  /*03d0*/  SHF.R.U32.HI R14, RZ, 0x3, R0 ;  /* 0x00000003ff0e7819 */ /* 0x000fe40000011600 */
[----:B------:R-:W-:Y:S02]  /*03e0*/  FSETP.GT.FTZ.AND P3, PT, R20, R21, PT ;  /* 0x000000151400720b */ /* 0x000fe40003f74000 */
[----:B------:R-:W-:Y:S01]  /*03f0*/  LOP3.LUT R14, R14, 0x1ffffffc, RZ, 0xc0, !PT ;  /* 0x1ffffffc0e0e7812 */ /* 0x000fe200078ec0ff */
[----:B0-----:R-:W-:-:S05]  /*0400*/  FADD.FTZ R21, R16, R19 ;  /* 0x0000001310157221 */ /* 0x001fca0000010000 */
        /* <DEDUP_REMOVED lines=22> */
[----:B------:R-:W0:Y:S02]  /*0570*/  LDS R17, [UR4] ;  /* 0x00000004ff117984 */ /* 0x000e240008000800 */
[--C-:B0-----:R-:W-:Y:S01]  /*0580*/  @!P1 FADD.FTZ R18, R22, -R17.reuse ;  /* 0x8000001116129221 */ /* 0x101fe20000010000 */
[--C-:B------:R-:W-:Y:S01]  /*0590*/  @!P1 FADD.FTZ R19, R9, -R17.reuse ;  /* 0x8000001109139221 */ /* 0x100fe20000010000 */
[----:B------:R-:W-:-:S02]  /*05a0*/  @!P0 FADD.FTZ R21, R24, -R17 ;  /* 0x8000001118158221 */ /* 0x000fc40000010000 */
[----:B------:R-:W-:Y:S01]  /*05b0*/  @!P1 FMUL.FTZ R20, R18, R18 ;  /* 0x0000001212149220 */ /* 0x000fe20000410000 */
[----:B------:R-:W-:Y:S01]  /*05c0*/  HFMA2.MMA R18, -RZ, RZ, 0, 0 ;  /* 0x00000000ff127435 */ /* 0x000fe200000001ff */
[----:B------:R-:W-:Y:S01]  /*05d0*/  @!P0 FADD.FTZ R17, R23, -R17 ;  /* 0x8000001117118221 */ /* 0x000fe20000010000 */
[----:B------:R-:W-:Y:S01]  /*05e0*/  @!P0 FMUL.FTZ R26, R21, R21 ;  /* 0x00000015151a8220 */ /* 0x000fe20000410000 */
[----:B------:R-:W-:-:S03]  /*05f0*/  @!P1 FFMA.FTZ R20, R19, R19, R20 ;  /* 0x0000001313149223 */ /* 0x000fc60000010014 */
[----:B------:R-:W-:Y:S01]  /*0600*/  @!P0 FFMA.FTZ R17, R17, R17, R26 ;  /* 0x0000001111118223 */ /* 0x000fe2000001001a */
[----:B------:R-:W-:-:S04]  /*0610*/  @!P1 FADD.FTZ R18, RZ, R20 ;  /* 0x00000014ff129221 */ /* 0x000fc80000010000 */
        /* <DEDUP_REMOVED lines=10> */
[----:B0-----:R-:W-:Y:S02]  /*06c0*/  FADD.FTZ R25, R20, R21 ;  /* 0x0000001514197221 */ /* 0x001fe40000010000 */
[----:B------:R-:W0:Y:S03]  /*06d0*/  @!P4 LDC R20, c[0x0][0x238] ;  /* 0x00008e00ff14cb82 */ /* 0x000e260000000800 */
[----:B------:R-:W-:Y:S01]  /*06e0*/  @!P2 STS [R14+UR5], R25 ;  /* 0x000000190e00a988 */ /* 0x000fe20008000805 */
[----:B------:R-:W-:-:S04]  /*06f0*/  MOV R21, RZ ;  /* 0x000000ff00157202 */ /* 0x000fc80000000f00 */
        /* <DEDUP_REMOVED lines=26> */
[C---:B0-----:R-:W-:Y:S02]  /*08a0*/  IADD3 R18, P1, R0.reuse, UR4, RZ ;  /* 0x0000000400127c10 */ /* 0x041fe4000ff3e0ff */
[----:B------:R-:W-:Y:S02]  /*08b0*/  IADD3 R16, P2, R0, UR6, RZ ;  /* 0x0000000600107c10 */ /* 0x000fe4000ff5e0ff */
[----:B------:R-:W-:-:S02]  /*08c0*/  IADD3 R20, P3, R6, UR10, RZ ;  /* 0x0000000a06147c10 */ /* 0x000fc4000ff7e0ff */
[C---:B------:R-:W-:Y:S02]  /*08d0*/  IADD3.X R19, R3.reuse, UR5, RZ, P1, !PT ;  /* 0x0000000503137c10 */ /* 0x040fe40008ffe4ff */
[----:B------:R-:W-:Y:S02]  /*08e0*/  IADD3.X R17, R3, UR7, RZ, P2, !PT ;  /* 0x0000000703117c10 */ /* 0x000fe400097fe4ff */
[----:B------:R-:W-:Y:S02]  /*08f0*/  IADD3.X R21, R4, UR11, RZ, P3, !PT ;  /* 0x0000000b04157c10 */ /* 0x000fe40009ffe4ff */
        /* <DEDUP_REMOVED lines=12> */
.L_x_623:
[----:B------:R-:W-:Y:S05]  /*09c0*/  BSYNC B0 ;  /* 0x0000000000007941 */ /* 0x000fea0003800000 */
.L_x_622:
[----:B------:R-:W-:Y:S05]  /*09d0*/  @P0 EXIT ;  /* 0x000000000000094d */ /* 0x000fea0003800000 */
[C---:B------:R-:W-:Y:S01]  /*09e0*/  SHF.L.U32 R4, R2.reuse, 0x3, RZ ;  /* 0x0000000302047819 */ /* 0x040fe200000006ff */
[----:B------:R-:W-:Y:S01]  /*09f0*/  ULDC.64 UR4, c[0x0][0x228] ;  /* 0x00008a0000047ab9 */ /* 0x000fe20000000a00 */
[----:B------:R-:W-:Y:S01]  /*0a00*/  SHF.L.U64.HI R5, R2, 0x3, R5 ;  /* 0x0000000302057819 */ /* 0x000fe20000010205 */
[----:B------:R-:W-:Y:S01]  /*0a10*/  ULDC.64 UR6, c[0x0][0x230] ;  /* 0x00008c0000067ab9 */ /* 0x000fe20000000a00 */
[C---:B------:R-:W-:Y:S01]  /*0a20*/  IADD3 R2, P0, R4.reuse, UR4, RZ ;  /* 0x0000000404027c10 */ /* 0x040fe2000ff1e0ff */
[----:B------:R-:W-:Y:S01]  /*0a30*/  ULDC.64 UR10, c[0x0][0x218] ;  /* 0x00008600000a7ab9 */ /* 0x000fe20000000a00 */
[----:B------:R-:W-:Y:S02]  /*0a40*/  IADD3 R4, P1, R4, UR6, RZ ;  /* 0x0000000604047c10 */ /* 0x000fe4000ff3e0ff */
[----:B------:R-:W-:Y:S02]  /*0a50*/  IADD3.X R3, R5, UR5, RZ, P0, !PT ;  /* 0x0000000505037c10 */ /* 0x000fe400087fe4ff */
[----:B------:R-:W-:-:S02]  /*0a60*/  IADD3 R6, P2, R7, UR10, RZ ;  /* 0x0000000a07067c10 */ /* 0x000fc4000ff5e0ff */
[----:B------:R-:W-:Y:S02]  /*0a70*/  IADD3.X R5, R5, UR7, RZ, P1, !PT ;  /* 0x0000000705057c10 */ /* 0x000fe40008ffe4ff */
[----:B------:R-:W-:Y:S01]  /*0a80*/  IADD3.X R7, R8, UR11, RZ, P2, !PT ;  /* 0x0000000b08077c10 */ /* 0x000fe200097fe4ff */
[----:B------:R-:W3:Y:S04]  /*0a90*/  LDG.E.64 R2, desc[UR8][R2.64] ;  /* 0x0000000802027981 */ /* 0x000ee8000c1e1b00 */
[----:B------:R-:W3:Y:S04]  /*0aa0*/  LDG.E.64 R4, desc[UR8][R4.64] ;  /* 0x0000000804047981 */ /* 0x000ee8000c1e1b00 */
[----:B------:R-:W4:Y:S01]  /*0ab0*/  LDG.E.64 R6, desc[UR8][R6.64] ;  /* 0x0000000806067981 */ /* 0x000f22000c1e1b00 */
[--C-:B-1----:R-:W-:Y:S01]  /*0ac0*/  FADD.FTZ R24, R24, -R14.reuse ;  /* 0x8000000e18187221 */ /* 0x102fe20000010000 */
[----:B------:R-:W-:-:S03]  /*0ad0*/  FADD.FTZ R14, R23, -R14 ;  /* 0x8000000e170e7221 */ /* 0x000fc60000010000 */
[-C--:B------:R-:W-:Y:S01]  /*0ae0*/  FMUL.FTZ R24, R24, R15.reuse ;  /* 0x0000000f18187220 */ /* 0x080fe20000410000 */
[----:B------:R-:W-:-:S03]  /*0af0*/  FMUL.FTZ R15, R14, R15 ;  /* 0x0000000f0e0f7220 */ /* 0x000fc60000410000 */
[----:B---3--:R-:W-:Y:S01]  /*0b00*/  FFMA.FTZ R24, R3, R24, R5 ;  /* 0x0000001803187223 */ /* 0x008fe20000010005 */
[----:B------:R-:W-:-:S03]  /*0b10*/  FFMA.FTZ R15, R2, R15, R4 ;  /* 0x0000000f020f7223 */ /* 0x000fc60000010004 */
[----:B----4-:R-:W-:Y:S01]  /*0b20*/  FADD.FTZ R9, R7, R24 ;  /* 0x0000001807097221 */ /* 0x010fe20000010000 */
[----:B------:R-:W-:-:S05]  /*0b30*/  FADD.FTZ R8, R6, R15 ;  /* 0x0000000f06087221 */ /* 0x000fca0000010000 */
[----:B------:R-:W-:Y:S01]  /*0b40*/  STG.E.64 desc[UR8][R10.64], R8 ;  /* 0x000000080a007986 */ /* 0x000fe2000c101b08 */
[----:B------:R-:W-:Y:S05]  /*0b50*/  EXIT ;  /* 0x000000000000794d */ /* 0x000fea0003800000 */
.L_x_624:
        /* <DEDUP_REMOVED lines=10> */
.L_x_2747:


//--------------------- .text._ZN17fastertransformer29add_bias_layernorm_add_res_e2ILi2EEEvP7__half2PKS1_S4_S4_S4_fi --------------------------
	.section	.text._ZN17fastertransformer29add_bias_layernorm_add_res_e2ILi2EEEvP7__half2PKS1_S4_S4_S4_fi,"ax",@progbits
	.align	128
        .global         _ZN17fastertransformer29add_bias_layernorm_add_res_e2ILi2EEEvP7__half2PKS1_S4_S4_S4_fi
        .type           _ZN17fastertransformer29add_bias_layernorm_add_res_e2ILi2EEEvP7__half2PKS1_S4_S4_S4_fi,@function
        .size           _ZN17fastertransformer29add_bias_layernorm_add_res_e2ILi2EEEvP7__half2PKS1_S4_S4_S4_fi,(.L_x_2748 - _ZN17fastertransformer29add_bias_layernorm_add_res_e2ILi2EEEvP7__half2PKS1_S4_S4_S4_fi)
        .other          _ZN17fastertransformer29add_bias_layernorm_add_res_e2ILi2EEEvP7__half2PKS1_S4_S4_S4_fi,@"STO_CUDA_ENTRY STV_DEFAULT"
_ZN17fastertransformer29add_bias_layernorm_add_res_e2ILi2EEEvP7__half2PKS1_S4_S4_S4_fi:
.text._ZN17fastertransformer29add_bias_layernorm_add_res_e2ILi2EEEvP7__half2PKS1_S4_S4_S4_fi:
[----:B------:R-:W-:Y:S01]  /*0000*/  LDC R1, c[0x0][0x28] ;  /* 0x00000a00ff017b82 */ /* 0x000fe20000000800 */
[----:B------:R-:W0:Y:S07]  /*0010*/  S2R R15, SR_TID.X ;  /* 0x00000000000f7919 */ /* 0x000e2e0000002100 */
[----:B------:R-:W1:Y:S01]  /*0020*/  S2UR UR5, SR_CTAID.X ;  /* 0x00000000000579c3 */ /* 0x000e620000002500 */
[----:B------:R-:W-:Y:S01]  /*0030*/  ULDC UR10, c[0x0][0x23c] ;  /* 0x00008f00000a7ab9 */ /* 0x000fe20000000800 */
[----:B------:R-:W-:Y:S01]  /*0040*/  ULDC UR7, c[0x0][0x0] ;  /* 0x0000000000077ab9 */ /* 0x000fe20000000800 */
[----:B------:R-:W-:Y:S01]  /*0050*/  USHF.R.S32.HI UR4, URZ, 0x1, UR10 ;  /* 0x000000013f047899 */ /* 0x000fe2000801140a */
[----:B------:R-:W-:-:S05]  /*0060*/  ULDC.64 UR8, c[0x0][0x208] ;  /* 0x0000820000087ab9 */ /* 0x000fca0000000a00 */
[C---:B0-----:R-:W-:Y:S02]  /*0070*/  ISETP.GE.AND P1, PT, R15.reuse, UR4, PT ;  /* 0x000000040f007c0c */ /* 0x041fe4000bf26270 */
[----:B------:R-:W-:Y:S02]  /*0080*/  IADD3 R0, R15, UR7, RZ ;  /* 0x000000070f007c10 */ /* 0x000fe4000fffe0ff */
[----:B------:R-:W-:Y:S02]  /*0090*/  SHF.R.S32.HI R18, RZ, 0x1f, R15 ;  /* 0x0000001fff127819 */ /* 0x000fe4000001140f */
[----:B------:R-:W-:Y:S01]  /*00a0*/  ISETP.GE.AND P0, PT, R0, UR4, PT ;  /* 0x0000000400007c0c */ /* 0x000fe2000bf06270 */
[----:B-1----:R-:W-:Y:S01]  /*00b0*/  UIMAD UR4, UR4, UR5, URZ ;  /* 0x00000005040472a4 */ /* 0x002fe2000f8e023f */
[----:B------:R-:W-:-:S03]  /*00c0*/  SHF.R.S32.HI R9, RZ, 0x1f, R0 ;  /* 0x0000001fff097819 */ /* 0x000fc60000011400 */
[----:B------:R-:W-:Y:S02]  /*00d0*/  USHF.R.S32.HI UR5, URZ, 0x1f, UR4 ;  /* 0x0000001f3f057899 */ /* 0x000fe40008011404 */
[----:B------:R-:W0:Y:S01]  /*00e0*/  @!P1 LDC.64 R6, c[0x0][0x220] ;  /* 0x00008800ff069b82 */ /* 0x000e220000000a00 */
[----:B------:R-:W-:-:S04]  /*00f0*/  IADD3 R14, P2, R15, UR4, RZ ;  /* 0x000000040f0e7c10 */ /* 0x000fc8000ff5e0ff */
[----:B------:R-:W-:Y:S02]  /*0100*/  IADD3.X R13, R18, UR5, RZ, P2, !PT ;  /* 0x00000005120d7c10 */ /* 0x000fe400097fe4ff */
[----:B------:R-:W-:Y:S01]  /*0110*/  IADD3 R10, P2, R0, UR4, RZ ;  /* 0x00000004000a7c10 */ /* 0x000fe2000ff5e0ff */
[----:B------:R-:W1:Y:S01]  /*0120*/  @!P0 LDC.64 R16, c[0x0][0x220] ;  /* 0x00008800ff108b82 */ /* 0x000e620000000a00 */
[C---:B------:R-:W-:Y:S02]  /*0130*/  SHF.L.U64.HI R13, R14.reuse, 0x2, R13 ;  /* 0x000000020e0d7819 */ /* 0x040fe4000001020d */
[----:B------:R-:W-:Y:S02]  /*0140*/  SHF.L.U32 R14, R14, 0x2, RZ ;  /* 0x000000020e0e7819 */ /* 0x000fe400000006ff */
[----:B------:R-:W-:Y:S01]  /*0150*/  IADD3.X R3, R9, UR5, RZ, P2, !PT ;  /* 0x0000000509037c10 */ /* 0x000fe200097fe4ff */
[----:B------:R-:W-:Y:S01]  /*0160*/  ULDC.64 UR4, c[0x0][0x210] ;  /* 0x0000840000047ab9 */ /* 0x000fe20000000a00 */
[----:B------:R-:W-:-:S02]  /*0170*/  SHF.L.U32 R8, R10, 0x2, RZ ;  /* 0x000000020a087819 */ /* 0x000fc400000006ff */
[----:B------:R-:W-:Y:S02]  /*0180*/  IADD3 R2, P2, R14, UR4, RZ ;  /* 0x000000040e027c10 */ /* 0x000fe4000ff5e0ff */
[----:B------:R-:W-:Y:S02]  /*0190*/  SHF.L.U64.HI R10, R10, 0x2, R3 ;  /* 0x000000020a0a7819 */ /* 0x000fe40000010203 */
[----:B------:R-:W-:Y:S02]  /*01a0*/  IADD3.X R3, R13, UR5, RZ, P2, !PT ;  /* 0x000000050d037c10 */ /* 0x000fe400097fe4ff */
[----:B------:R-:W-:Y:S01]  /*01b0*/  IADD3 R4, P3, R8, UR4, RZ ;  /* 0x0000000408047c10 */ /* 0x000fe2000ff7e0ff */
[----:B0-----:R-:W-:Y:S02]  /*01c0*/  @!P1 IMAD.WIDE R6, R15, 0x4, R6 ;  /* 0x000000040f069825 */ /* 0x001fe400078e0206 */
[----:B------:R-:W2:Y:S01]  /*01d0*/  @!P1 LDG.E R19, desc[UR8][R2.64] ;  /* 0x0000000802139981 */ /* 0x000ea2000c1e1900 */
[----:B------:R-:W-:-:S03]  /*01e0*/  IADD3.X R5, R10, UR5, RZ, P3, !PT ;  /* 0x000000050a057c10 */ /* 0x000fc60009ffe4ff */
[----:B------:R-:W2:Y:S01]  /*01f0*/  @!P1 LDG.E R6, desc[UR8][R6.64] ;  /* 0x0000000806069981 */ /* 0x000ea2000c1e1900 */
[----:B-1----:R-:W-:-:S03]  /*0200*/  @!P0 IMAD.WIDE R16, R0, 0x4, R16 ;  /* 0x0000000400108825 */ /* 0x002fc600078e0210 */
[----:B------:R-:W3:Y:S04]  /*0210*/  @!P0 LDG.E R20, desc[UR8][R4.64] ;  /* 0x0000000804148981 */ /* 0x000ee8000c1e1900 */
[----:B------:R-:W3:Y:S01]  /*0220*/  @!P0 LDG.E R17, desc[UR8][R16.64] ;  /* 0x0000000810118981 */ /* 0x000ee2000c1e1900 */
[----:B------:R-:W0:Y:S01]  /*0230*/  S2UR UR6, SR_CgaCtaId ;  /* 0x00000000000679c3 */ /* 0x000e220000008800 */
[----:B------:R-:W-:Y:S02]  /*0240*/  UMOV UR4, 0x400 ;  /* 0x0000040000047882 */ /* 0x000fe40000000000 */
[----:B------:R-:W-:-:S04]  /*0250*/  UIADD3 UR5, UR4, 0x8, URZ ;  /* 0x0000000804057890 */ /* 0x000fc8000fffe03f */
[----:B0-----:R-:W-:Y:S01]  /*0260*/  ULEA UR5, UR6, UR5, 0x18 ;  /* 0x0000000506057291 */ /* 0x001fe2000f8ec03f */
[----:B--2---:R-:W-:Y:S01]  /*0270*/  @!P1 HFMA2.MMA R12, R19, 1, 1, R6 ;  /* 0x3c003c00130c9835 */ /* 0x004fe20000000006 */
[----:B---3--:R-:W-:-:S09]  /*0280*/  @!P0 HADD2 R11, R20, R17 ;  /* 0x00000011140b8230 */ /* 0x008fd20000000000 */
[--C-:B------:R-:W-:Y:S02]  /*0290*/  @!P1 HADD2.F32 R20, -RZ, R12.reuse.H0_H0 ;  /* 0x2000000cff149230 */ /* 0x100fe40000004100 */
[----:B------:R-:W-:Y:S02]  /*02a0*/  @!P1 HADD2.F32 R21, -RZ, R12.H1_H1 ;  /* 0x3000000cff159230 */ /* 0x000fe40000004100 */
[--C-:B------:R-:W-:Y:S02]  /*02b0*/  @!P0 HADD2.F32 R22, -RZ, R11.reuse.H0_H0 ;  /* 0x2000000bff168230 */ /* 0x100fe40000004100 */
[----:B------:R-:W-:Y:S02]  /*02c0*/  @!P0 HADD2.F32 R23, -RZ, R11.H1_H1 ;  /* 0x3000000bff178230 */ /* 0x000fe40000004100 */
[----:B------:R-:W-:Y:S01]  /*02d0*/  @!P1 FADD.FTZ R20, R20, R21 ;  /* 0x0000001514149221 */ /* 0x000fe20000010000 */
[----:B------:R-:W-:Y:S02]  /*02e0*/  MOV R19, RZ ;  /* 0x000000ff00137202 */ /* 0x000fe40000000f00 */
[----:B------:R-:W-:Y:S01]  /*02f0*/  @!P0 FADD.FTZ R22, R22, R23 ;  /* 0x0000001716168221 */ /* 0x000fe20000010000 */
        /* <DEDUP_REMOVED lines=10> */
[----:B------:R-:W-:Y:S01]  /*03a0*/  I2FP.F32.U32 R6, R15 ;  /* 0x0000000f00067245 */ /* 0x000fe20000201000 */
[----:B0-----:R-:W-:-:S05]  /*03b0*/  FADD.FTZ R17, R16, R17 ;  /* 0x0000001110117221 */ /* 0x001fca0000010000 */
[----:B------:R-:W0:Y:S01]  /*03c0*/  SHFL.BFLY PT, R20, R17, 0x1, 0x1f ;  /* 0x0c201f0011147f89 */ /* 0x000e2200000e0000 */
[----:B------:R-:W-:Y:S01]  /*03d0*/  FMUL.FTZ R21, R21, 0.03125 ;  /* 0x3d00000015157820 */ /* 0x000fe20000410000 */
[----:B------:R-:W-:-:S04]  /*03e0*/  LOP3.LUT P2, R7, R15, 0x1f, RZ, 0xc0, !PT ;  /* 0x0000001f0f077812 */ /* 0x000fc8000784c0ff */
[----:B------:R-:W-:Y:S02]  /*03f0*/  FSETP.GT.FTZ.AND P3, PT, R21, R6, PT ;  /* 0x000000061500720b */ /* 0x000fe40003f74000 */
[----:B------:R-:W-:-:S04]  /*0400*/  SHF.R.U32.HI R6, RZ, 0x3, R15 ;  /* 0x00000003ff067819 */ /* 0x000fc8000001160f */
[----:B------:R-:W-:Y:S01]  /*0410*/  LOP3.LUT R6, R6, 0x1ffffffc, RZ, 0xc0, !PT ;  /* 0x1ffffffc06067812 */ /* 0x000fe200078ec0ff */
[----:B0-----:R-:W-:-:S05]  /*0420*/  FADD.FTZ R21, R17, R20 ;  /* 0x0000001411157221 */ /* 0x001fca0000010000 */
[----:B------:R-:W-:Y:S01]  /*0430*/  @!P2 STS [R6+UR5], R21 ;  /* 0x000000150600a988 */ /* 0x000fe20008000805 */
[----:B------:R-:W-:Y:S01]  /*0440*/  HFMA2.MMA R16, -RZ, RZ, 0, 0 ;  /* 0x00000000ff107435 */ /* 0x000fe200000001ff */
[----:B------:R-:W-:Y:S01]  /*0450*/  LEA R7, R7, UR5, 0x2 ;  /* 0x0000000507077c11 */ /* 0x000fe2000f8e10ff */
[----:B------:R-:W-:Y:S08]  /*0460*/  BAR.SYNC.DEFER_BLOCKING 0x0 ;  /* 0x0000000000007b1d */ /* 0x000ff00000010000 */
        /* <DEDUP_REMOVED lines=22> */
[----:B------:R-:W-:Y:S01]  /*05d0*/  @!P0 HADD2.F32 R22, -RZ, R11.H0_H0 ;  /* 0x2000000bff168230 */ /* 0x000fe20000004100 */
[----:B0-----:R-:W-:Y:S01]  /*05e0*/  MOV R16, RZ ;  /* 0x000000ff00107202 */ /* 0x001fe20000000f00 */
[--C-:B-1----:R-:W-:Y:S01]  /*05f0*/  @!P1 FADD.FTZ R20, R20, -R17.reuse ;  /* 0x8000001114149221 */ /* 0x102fe20000010000 */
[--C-:B------:R-:W-:Y:S01]  /*0600*/  @!P1 FADD.FTZ R19, R24, -R17.reuse ;  /* 0x8000001118139221 */ /* 0x100fe20000010000 */
[--C-:B------:R-:W-:Y:S02]  /*0610*/  @!P0 FADD.FTZ R21, R26, -R17.reuse ;  /* 0x800000111a158221 */ /* 0x100fe40000010000 */
[----:B------:R-:W-:Y:S01]  /*0620*/  @!P1 FMUL.FTZ R20, R20, R20 ;  /* 0x0000001414149220 */ /* 0x000fe20000410000 */
[----:B------:R-:W-:Y:S01]  /*0630*/  @!P0 FADD.FTZ R17, R22, -R17 ;  /* 0x8000001116118221 */ /* 0x000fe20000010000 */
[----:B------:R-:W-:-:S02]  /*0640*/  @!P0 FMUL.FTZ R22, R21, R21 ;  /* 0x0000001515168220 */ /* 0x000fc40000410000 */
[----:B------:R-:W-:Y:S02]  /*0650*/  @!P1 FFMA.FTZ R20, R19, R19, R20 ;  /* 0x0000001313149223 */ /* 0x000fe40000010014 */
[----:B------:R-:W-:Y:S02]  /*0660*/  @!P0 FFMA.FTZ R17, R17, R17, R22 ;  /* 0x0000001111118223 */ /* 0x000fe40000010016 */
        /* <DEDUP_REMOVED lines=14> */
[----:B------:R-:W-:-:S04]  /*0750*/  HFMA2.MMA R21, -RZ, RZ, 0, 0 ;  /* 0x00000000ff157435 */ /* 0x000fc800000001ff */
        /* <DEDUP_REMOVED lines=27> */
[----:B0-----:R-:W-:Y:S02]  /*0910*/  IADD3 R16, P2, R15, UR6, RZ ;  /* 0x000000060f107c10 */ /* 0x001fe4000ff5e0ff */
[----:B------:R-:W-:-:S02]  /*0920*/  IADD3.X R19, R17, UR5, RZ, P1, !PT ;  /* 0x0000000511137c10 */ /* 0x000fc40008ffe4ff */
        /* <DEDUP_REMOVED lines=24> */
.L_x_626:
[----:B------:R-:W-:Y:S05]  /*0ab0*/  BSYNC B0 ;  /* 0x0000000000007941 */ /* 0x000fea0003800000 */
.L_x_625:
        /* <DEDUP_REMOVED lines=32> */
[----:B------:R-:W-:Y:S01]  /*0cc0*/  STG.E desc[UR8][R4.64], R3 ;  /* 0x0000000304007986 */ /* 0x000fe2000c101908 */
[----:B------:R-:W-:Y:S05]  /*0cd0*/  EXIT ;  /* 0x000000000000794d */ /* 0x000fea0003800000 */
.L_x_627:
        /* <DEDUP_REMOVED lines=10> */
.L_x_2748:


//--------------------- .text._ZN17fastertransformer26add_bias_layernorm_add_resIfLi1EEEvPT_PKS1_S4_S4_S4_fi --------------------------
	.section	.text._ZN17fastertransformer26add_bias_layernorm_add_resIfLi1EEEvPT_PKS1_S4_S4_S4_fi,"ax",@progbits
	.align	128
        .global         _ZN17fastertransformer26add_bias_layernorm_add_resIfLi1EEEvPT_PKS1_S4_S4_S4_fi
        .type           _ZN17fastertransformer26add_bias_layernorm_add_resIfLi1EEEvPT_PKS1_S4_S4_S4_fi,@function
        .size           _ZN17fastertransformer26add_bias_layernorm_add_resIfLi1EEEvPT_PKS1_S4_S4_S4_fi,(.L_x_2749 - _ZN17fastertransformer26add_bias_layernorm_add_resIfLi1EEEvPT_PKS1_S4_S4_S4_fi)
        .other          _ZN17fastertransformer26add_bias_layernorm_add_resIfLi1EEEvPT_PKS1_S4_S4_S4_fi,@"STO_CUDA_ENTRY STV_DEFAULT"
_ZN17fastertransformer26add_bias_layernorm_add_resIfLi1EEEvPT_PKS1_S4_S4_S4_fi:
.text._ZN17fastertransformer26add_bias_layernorm_add_resIfLi1EEEvPT_PKS1_S4_S4_S4_fi:
[----:B------:R-:W-:Y:S01]  /*0000*/  LDC R1, c[0x0][0x28] ;  /* 0x00000a00ff017b82 */ /* 0x000fe20000000800 */
[----:B------:R-:W0:Y:S07]  /*0010*/  S2R R7, SR_TID.X ;  /* 0x0000000000077919 */ /* 0x000e2e0000002100 */
[----:B------:R-:W0:Y:S01]  /*0020*/  LDC R10, c[0x0][0x23c] ;  /* 0x00008f00ff0a7b82 */ /* 0x000e220000000800 */
[----:B------:R-:W-:-:S07]  /*0030*/  ULDC.64 UR8, c[0x0][0x208] ;  /* 0x0000820000087ab9 */ /* 0x000fce0000000a00 */
[----:B------:R-:W1:Y:S01]  /*0040*/  S2UR UR4, SR_CTAID.X ;  /* 0x00000000000479c3 */ /* 0x000e620000002500 */
[----:B0-----:R-:W-:Y:S01]  /*0050*/  ISETP.GE.AND P0, PT, R7, R10, PT ;  /* 0x0000000a0700720c */ /* 0x001fe20003f06270 */
[----:B-1----:R-:W-:Y:S01]  /*0060*/  IMAD R0, R10, UR4, RZ ;  /* 0x000000040a007c24 */ /* 0x002fe2000f8e02ff */
[----:B------:R-:W-:Y:S01]  /*0070*/  SHF.R.S32.HI R8, RZ, 0x1f, R7 ;  /* 0x0000001fff087819 */ /* 0x000fe20000011407 */
[----:B------:R-:W-:-:S03]  /*0080*/  ULDC.64 UR4, c[0x0][0x210] ;  /* 0x0000840000047ab9 */ /* 0x000fc60000000a00 */
[----:B------:R-:W-:-:S04]  /*0090*/  IADD3 R4, P1, R0, R7, RZ ;  /* 0x0000000700047210 */ /* 0x000fc80007f3e0ff */
[----:B------:R-:W-:Y:S02]  /*00a0*/  LEA.HI.X.SX32 R3, R0, R8, 0x1, P1 ;  /* 0x0000000800037211 */ /* 0x000fe400008f0eff */
[C---:B------:R-:W-:Y:S01]  /*00b0*/  SHF.L.U32 R6, R4.reuse, 0x2, RZ ;  /* 0x0000000204067819 */ /* 0x040fe200000006ff */
[----:B------:R-:W0:Y:S01]  /*00c0*/  @!P0 LDC.64 R12, c[0x0][0x220] ;  /* 0x00008800ff0c8b82 */ /* 0x000e220000000a00 */
[----:B------:R-:W-:Y:S02]  /*00d0*/  SHF.L.U64.HI R4, R4, 0x2, R3 ;  /* 0x0000000204047819 */ /* 0x000fe40000010203 */
[----:B------:R-:W-:-:S04]  /*00e0*/  IADD3 R2, P1, R6, UR4, RZ ;  /* 0x0000000406027c10 */ /* 0x000fc8000ff3e0ff */
[----:B------:R-:W-:-:S05]  /*00f0*/  IADD3.X R3, R4, UR5, RZ, P1, !PT ;  /* 0x0000000504037c10 */ /* 0x000fca0008ffe4ff */
[----:B------:R-:W2:Y:S01]  /*0100*/  @!P0 LDG.E R9, desc[UR8][R2.64] ;  /* 0x0000000802098981 */ /* 0x000ea2000c1e1900 */
[----:B0-----:R-:W-:-:S06]  /*0110*/  @!P0 IMAD.WIDE R12, R7, 0x4, R12 ;  /* 0x00000004070c8825 */ /* 0x001fcc00078e020c */
[----:B------:R-:W2:Y:S01]  /*0120*/  @!P0 LDG.E R12, desc[UR8][R12.64] ;  /* 0x000000080c0c8981 */ /* 0x000ea2000c1e1900 */
[----:B------:R-:W-:Y:S01]  /*0130*/  HFMA2.MMA R0, -RZ, RZ, 0, 0 ;  /* 0x00000000ff007435 */ /* 0x000fe200000001ff */
[----:B------:R-:W0:Y:S01]  /*0140*/  S2UR UR6, SR_CgaCtaId ;  /* 0x00000000000679c3 */ /* 0x000e220000008800 */
[----:B------:R-:W-:Y:S01]  /*0150*/  ULDC UR4, c[0x0][0x0] ;  /* 0x0000000000047ab9 */ /* 0x000fe20000000800 */
[----:B------:R-:W-:Y:S01]  /*0160*/  I2FP.F32.U32 R16, R7 ;  /* 0x0000000700107245 */ /* 0x000fe20000201000 */
[----:B--2---:R-:W-:-:S04]  /*0170*/  @!P0 FADD.FTZ R5, R12, R9 ;  /* 0x000000090c058221 */ /* 0x004fc80000010000 */
[----:B------:R-:W-:-:S05]  /*0180*/  @!P0 FADD.FTZ R0, RZ, R5 ;  /* 0x00000005ff008221 */ /* 0x000fca0000010000 */
        /* <DEDUP_REMOVED lines=34> */
[----:B------:R-:W-:-:S04]  /*03b0*/  @!P4 I2FP.F32.S32 R16, R10 ;  /* 0x0000000a0010c245 */ /* 0x000fc80000201400 */
[----:B------:R-:W1:Y:S01]  /*03c0*/  @!P4 MUFU.RCP R12, R16 ;  /* 0x00000010000cc308 */ /* 0x000e620000001000 */
[----:B------:R-:W-:Y:S01]  /*03d0*/  ULEA UR4, UR6, UR4, 0x18 ;  /* 0x0000000406047291 */ /* 0x000fe2000f8ec03f */
[----:B0-----:R-:W-:-:S04]  /*03e0*/  FADD.FTZ R17, R14, R17 ;  /* 0x000000110e117221 */ /* 0x001fc80000010000 */
[----:B-1----:R-:W-:-:S05]  /*03f0*/  @!P4 FMUL.FTZ R12, R17, R12 ;  /* 0x0000000c110cc220 */ /* 0x002fca0000410000 */
[----:B------:R-:W-:Y:S01]  /*0400*/  @!P4 STS [UR4], R12 ;  /* 0x0000000cff00c988 */ /* 0x000fe20008000804 */
[----:B------:R-:W-:Y:S06]  /*0410*/  BAR.SYNC.DEFER_BLOCKING 0x0 ;  /* 0x0000000000007b1d */ /* 0x000fec0000010000 */
[----:B------:R-:W0:Y:S01]  /*0420*/  LDS R0, [UR4] ;  /* 0x00000004ff007984 */ /* 0x000e220008000800 */
[----:B------:R-:W-:Y:S01]  /*0430*/  ISETP.GE.AND P3, PT, R7, R10, PT ;  /* 0x0000000a0700720c */ /* 0x000fe20003f66270 */
[----:B0-----:R-:W-:-:S04]  /*0440*/  FADD.FTZ R0, R5, -R0 ;  /* 0x8000000005007221 */ /* 0x001fc80000010000 */
[----:B------:R-:W-:-:S05]  /*0450*/  FFMA.FTZ R0, R0, R0, RZ ;  /* 0x0000000000007223 */ /* 0x000fca00000100ff */
[----:B------:R-:W-:-:S05]  /*0460*/  FSEL R0, R0, RZ, !P3 ;  /* 0x000000ff00007208 */ /* 0x000fca0005800000 */
        /* <DEDUP_REMOVED lines=11> */
[----:B------:R-:W-:Y:S01]  /*0520*/  HFMA2.MMA R17, -RZ, RZ, 0, 0 ;  /* 0x00000000ff117435 */ /* 0x000fe200000001ff */
[----:B------:R-:W-:Y:S01]  /*0530*/  BAR.SYNC.DEFER_BLOCKING 0x0 ;  /* 0x0000000000007b1d */ /* 0x000fe20000010000 */
[----:B------:R-:W-:-:S07]  /*0540*/  @!P4 I2FP.F32.S32 R10, R10 ;  /* 0x0000000a000ac245 */ /* 0x000fce0000201400 */
        /* <DEDUP_REMOVED lines=17> */
[----:B------:R-:W-:Y:S05]  /*0660*/  @P0 EXIT ;  /* 0x000000000000094d */ /* 0x000fea0003800000 */
[C---:B0-----:R-:W-:Y:S01]  /*0670*/  SHF.L.U64.HI R0, R7.reuse, 0x2, R8 ;  /* 0x0000000207007819 */ /* 0x041fe20000010208 */
[----:B------:R-:W-:Y:S01]  /*0680*/  ULDC.64 UR6, c[0x0][0x228] ;  /* 0x00008a0000067ab9 */ /* 0x000fe20000000a00 */
[----:B------:R-:W-:Y:S01]  /*0690*/  SHF.L.U32 R7, R7, 0x2, RZ ;  /* 0x0000000207077819 */ /* 0x000fe200000006ff */
[----:B------:R-:W-:Y:S01]  /*06a0*/  ULDC.64 UR10, c[0x0][0x230] ;  /* 0x00008c00000a7ab9 */ /* 0x000fe20000000a00 */
[----:B------:R-:W-:Y:S01]  /*06b0*/  ULDC.64 UR12, c[0x0][0x218] ;  /* 0x00008600000c7ab9 */ /* 0x000fe20000000a00 */
[----:B------:R-:W0:Y:S01]  /*06c0*/  LDS.64 R12, [UR4] ;  /* 0x00000004ff0c7984 */ /* 0x000e220008000a00 */
[C---:B------:R-:W-:Y:S02]  /*06d0*/  IADD3 R8, P0, R7.reuse, UR6, RZ ;  /* 0x0000000607087c10 */ /* 0x040fe4000ff1e0ff */
[----:B------:R-:W-:Y:S02]  /*06e0*/  IADD3 R10, P1, R7, UR10, RZ ;  /* 0x0000000a070a7c10 */ /* 0x000fe4000ff3e0ff */
[----:B------:R-:W-:-:S02]  /*06f0*/  IADD3 R6, P2, R6, UR12, RZ ;  /* 0x0000000c06067c10 */ /* 0x000fc4000ff5e0ff */
[C---:B------:R-:W-:Y:S02]  /*0700*/  IADD3.X R9, R0.reuse, UR7, RZ, P0, !PT ;  /* 0x0000000700097c10 */ /* 0x040fe400087fe4ff */
[----:B------:R-:W-:Y:S02]  /*0710*/  IADD3.X R11, R0, UR11, RZ, P1, !PT ;  /* 0x0000000b000b7c10 */ /* 0x000fe40008ffe4ff */
[----:B------:R-:W-:Y:S02]  /*0720*/  IADD3.X R7, R4, UR13, RZ, P2, !PT ;  /* 0x0000000d04077c10 */ /* 0x000fe400097fe4ff */
[----:B------:R-:W2:Y:S04]  /*0730*/  LDG.E R9, desc[UR8][R8.64] ;  /* 0x0000000808097981 */ /* 0x000ea8000c1e1900 */
[----:B------:R-:W2:Y:S04]  /*0740*/  LDG.E R11, desc[UR8][R10.64] ;  /* 0x000000080a0b7981 */ /* 0x000ea8000c1e1900 */
[----:B------:R-:W3:Y:S01]  /*0750*/  LDG.E R7, desc[UR8][R6.64] ;  /* 0x0000000806077981 */ /* 0x000ee2000c1e1900 */
[----:B0-----:R-:W-:-:S04]  /*0760*/  FADD.FTZ R12, R5, -R12 ;  /* 0x8000000c050c7221 */ /* 0x001fc80000010000 */
[----:B------:R-:W-:-:S04]  /*0770*/  FMUL.FTZ R12, R12, R13 ;  /* 0x0000000d0c0c7220 */ /* 0x000fc80000410000 */
[----:B--2---:R-:W-:-:S04]  /*0780*/  FFMA.FTZ R12, R12, R9, R11 ;  /* 0x000000090c0c7223 */ /* 0x004fc8000001000b */
[----:B---3--:R-:W-:-:S05]  /*0790*/  FADD.FTZ R5, R12, R7 ;  /* 0x000000070c057221 */ /* 0x008fca0000010000 */
[----:B------:R-:W-:Y:S01]  /*07a0*/  STG.E desc[UR8][R2.64], R5 ;  /* 0x0000000502007986 */ /* 0x000fe2000c101908 */
[----:B------:R-:W-:Y:S05]  /*07b0*/  EXIT ;  /* 0x000000000000794d */ /* 0x000fea0003800000 */
.L_x_628:
        /* <DEDUP_REMOVED lines=12> */
.L_x_2749:


//--------------------- .text._ZN17fastertransformer26add_bias_layernorm_add_resI6__halfLi1EEEvPT_PKS2_S5_S5_S5_fi --------------------------
	.section	.text._ZN17fastertransformer26add_bias_layernorm_add_resI6__halfLi1EEEvPT_PKS2_S5_S5_S5_fi,"ax",@progbits
	.align	128
        .global         _ZN17fastertransformer26add_bias_layernorm_add_resI6__halfLi1EEEvPT_PKS2_S5_S5_S5_fi
        .type           _ZN17fastertransformer26add_bias_layernorm_add_resI6__halfLi1EEEvPT_PKS2_S5_S5_S5_fi,@function
        .size           _ZN17fastertransformer26add_bias_layernorm_add_resI6__halfLi1EEEvPT_PKS2_S5_S5_S5_fi,(.L_x_2750 - _ZN17fastertransformer26add_bias_layernorm_add_resI6__halfLi1EEEvPT_PKS2_S5_S5_S5_fi)
        .other          _ZN17fastertransformer26add_bias_layernorm_add_resI6__halfLi1EEEvPT_PKS2_S5_S5_S5_fi,@"STO_CUDA_ENTRY STV_DEFAULT"
_ZN17fastertransformer26add_bias_layernorm_add_resI6__halfLi1EEEvPT_PKS2_S5_S5_S5_fi:
.text._ZN17fastertransformer26add_bias_layernorm_add_resI6__halfLi1EEEvPT_PKS2_S5_S5_S5_fi:
[----:B------:R-:W-:Y:S01]  /*0000*/  LDC R1, c[0x0][0x28] ;  /* 0x00000a00ff017b82 */ /* 0x000fe20000000800 */
[----:B------:R-:W0:Y:S07]  /*0010*/  S2R R7, SR_TID.X ;  /* 0x0000000000077919 */ /* 0x000e2e0000002100 */
[----:B------:R-:W0:Y:S08]  /*0020*/  LDC R10, c[0x0][0x23c] ;  /* 0x00008f00ff0a7b82 */ /* 0x000e300000000800 */
        /* <DEDUP_REMOVED lines=11> */
[----:B------:R-:W-:Y:S01]  /*00e0*/  IADD3.X R3, R5, UR5, RZ, P1, !PT ;  /* 0x0000000505037c10 */ /* 0x000fe20008ffe4ff */
[----:B------:R-:W-:-:S04]  /*00f0*/  ULDC.64 UR4, c[0x0][0x208] ;  /* 0x0000820000047ab9 */ /* 0x000fc80000000a00 */
[----:B------:R-:W2:Y:S01]  /*0100*/  @!P0 LDG.E.U16 R0, desc[UR4][R2.64] ;  /* 0x0000000402008981 */ /* 0x000ea2000c1e1500 */
[----:B0-----:R-:W-:-:S06]  /*0110*/  @!P0 IMAD.WIDE R12, R7, 0x2, R12 ;  /* 0x00000002070c8825 */ /* 0x001fcc00078e020c */
[----:B------:R-:W2:Y:S01]  /*0120*/  @!P0 LDG.E.U16 R13, desc[UR4][R12.64] ;  /* 0x000000040c0d8981 */ /* 0x000ea2000c1e1500 */
[----:B------:R-:W-:Y:S01]  /*0130*/  ULDC UR6, c[0x0][0x0] ;  /* 0x0000000000067ab9 */ /* 0x000fe20000000800 */
[----:B------:R-:W-:Y:S01]  /*0140*/  I2FP.F32.U32 R18, R7 ;  /* 0x0000000700127245 */ /* 0x000fe20000201000 */
[----:B--2---:R-:W-:Y:S01]  /*0150*/  @!P0 HADD2 R4, R0.H0_H0, R13.H0_H0 ;  /* 0x2000000d00048230 */ /* 0x004fe20000000800 */
[----:B------:R-:W-:-:S04]  /*0160*/  HFMA2.MMA R0, -RZ, RZ, 0, 0 ;  /* 0x00000000ff007435 */ /* 0x000fc800000001ff */
[----:B------:R-:W-:-:S05]  /*0170*/  @!P0 HADD2.F32 R9, -RZ, R4.H0_H0 ;  /* 0x20000004ff098230 */ /* 0x000fca0000004100 */
[----:B------:R-:W-:-:S05]  /*0180*/  @!P0 FADD.FTZ R0, RZ, R9 ;  /* 0x00000009ff008221 */ /* 0x000fca0000010000 */
        /* <DEDUP_REMOVED lines=8> */
[----:B------:R-:W-:Y:S01]  /*0210*/  I2FP.F32.U32 R0, UR6 ;  /* 0x0000000600007c45 */ /* 0x000fe20008201000 */
[----:B0-----:R-:W-:-:S05]  /*0220*/  FADD.FTZ R15, R13, R12 ;  /* 0x0000000c0d0f7221 */ /* 0x001fca0000010000 */
[----:B------:R-:W0:Y:S01]  /*0230*/  SHFL.BFLY PT, R16, R15, 0x1, 0x1f ;  /* 0x0c201f000f107f89 */ /* 0x000e2200000e0000 */
[----:B------:R-:W-:Y:S01]  /*0240*/  MOV R12, 0x400 ;  /* 0x00000400000c7802 */ /* 0x000fe20000000f00 */
[----:B------:R-:W-:Y:S01]  /*0250*/  FMUL.FTZ R11, R0, 0.03125 ;  /* 0x3d000000000b7820 */ /* 0x000fe20000410000 */
[----:B------:R-:W-:Y:S02]  /*0260*/  SHF.R.U32.HI R0, RZ, 0x3, R7 ;  /* 0x00000003ff007819 */ /* 0x000fe40000011607 */
[----:B------:R-:W-:Y:S02]  /*0270*/  IADD3 R14, R12, 0x8, RZ ;  /* 0x000000080c0e7810 */ /* 0x000fe40007ffe0ff */
[----:B------:R-:W-:Y:S02]  /*0280*/  LOP3.LUT P1, R13, R7, 0x1f, RZ, 0xc0, !PT ;  /* 0x0000001f070d7812 */ /* 0x000fe4000782c0ff */
[----:B------:R-:W-:Y:S02]  /*0290*/  LOP3.LUT R0, R0, 0x1ffffffc, RZ, 0xc0, !PT ;  /* 0x1ffffffc00007812 */ /* 0x000fe400078ec0ff */
[----:B-1----:R-:W-:-:S02]  /*02a0*/  LEA R14, R9, R14, 0x18 ;  /* 0x0000000e090e7211 */ /* 0x002fc400078ec0ff */
[----:B------:R-:W-:Y:S02]  /*02b0*/  FSETP.GT.FTZ.AND P2, PT, R11, R18, PT ;  /* 0x000000120b00720b */ /* 0x000fe40003f54000 */
[----:B------:R-:W-:Y:S01]  /*02c0*/  IADD3 R11, R0, R14, RZ ;  /* 0x0000000e000b7210 */ /* 0x000fe20007ffe0ff */
[----:B0-----:R-:W-:-:S05]  /*02d0*/  FADD.FTZ R18, R15, R16 ;  /* 0x000000100f127221 */ /* 0x001fca0000010000 */
[----:B------:R-:W-:Y:S01]  /*02e0*/  @!P1 STS [R11], R18 ;  /* 0x000000120b009388 */ /* 0x000fe20000000800 */
[----:B------:R-:W-:Y:S02]  /*02f0*/  MOV R0, RZ ;  /* 0x000000ff00007202 */ /* 0x000fe40000000f00 */
[----:B------:R-:W-:Y:S01]  /*0300*/  LEA R13, R13, R14, 0x2 ;  /* 0x0000000e0d0d7211 */ /* 0x000fe200078e10ff */
        /* <DEDUP_REMOVED lines=10> */
[----:B------:R-:W-:Y:S01]  /*03b0*/  @!P3 I2FP.F32.S32 R18, R10 ;  /* 0x0000000a0012b245 */ /* 0x000fe20000201400 */
[----:B0-----:R-:W-:-:S05]  /*03c0*/  FADD.FTZ R16, R17, R16 ;  /* 0x0000001011107221 */ /* 0x001fca0000010000 */
[----:B------:R-:W0:Y:S01]  /*03d0*/  SHFL.BFLY PT, R19, R16, 0x1, 0x1f ;  /* 0x0c201f0010137f89 */ /* 0x000e2200000e0000 */
[----:B------:R-:W1:Y:S01]  /*03e0*/  @!P3 MUFU.RCP R18, R18 ;  /* 0x000000120012b308 */ /* 0x000e620000001000 */
[----:B------:R-:W-:Y:S01]  /*03f0*/  @!P3 LEA R20, R9, R12, 0x18 ;  /* 0x0000000c0914b211 */ /* 0x000fe200078ec0ff */
[----:B0-----:R-:W-:-:S04]  /*0400*/  FADD.FTZ R19, R16, R19 ;  /* 0x0000001310137221 */ /* 0x001fc80000010000 */
[----:B-1----:R-:W-:-:S05]  /*0410*/  @!P3 FMUL.FTZ R15, R19, R18 ;  /* 0x00000012130fb220 */ /* 0x002fca0000410000 */
[----:B------:R-:W-:Y:S01]  /*0420*/  @!P3 STS [R20], R15 ;  /* 0x0000000f1400b388 */ /* 0x000fe20000000800 */
[----:B------:R-:W-:Y:S01]  /*0430*/  @!P0 LEA R19, R9, R12, 0x18 ;  /* 0x0000000c09138211 */ /* 0x000fe200078ec0ff */
[----:B------:R-:W-:Y:S06]  /*0440*/  BAR.SYNC.DEFER_BLOCKING 0x0 ;  /* 0x0000000000007b1d */ /* 0x000fec0000010000 */
[----:B------:R-:W0:Y:S01]  /*0450*/  @!P0 LDS R0, [R19] ;  /* 0x0000000013008984 */ /* 0x000e220000000800 */
[----:B------:R-:W-:Y:S01]  /*0460*/  @!P0 HADD2.F32 R17, -RZ, R4.H0_H0 ;  /* 0x20000004ff118230 */ /* 0x000fe20000004100 */
[----:B------:R-:W-:-:S04]  /*0470*/  HFMA2.MMA R14, -RZ, RZ, 0, 0 ;  /* 0x00000000ff0e7435 */ /* 0x000fc800000001ff */
[----:B0-----:R-:W-:-:S04]  /*0480*/  @!P0 FADD.FTZ R0, R17, -R0 ;  /* 0x8000000011008221 */ /* 0x001fc80000010000 */
[----:B------:R-:W-:-:S05]  /*0490*/  @!P0 FFMA.FTZ R14, R0, R0, RZ ;  /* 0x00000000000e8223 */ /* 0x000fca00000100ff */
        /* <DEDUP_REMOVED lines=10> */
[----:B------:R-:W-:Y:S01]  /*0540*/  MOV R18, RZ ;  /* 0x000000ff00127202 */ /* 0x000fe20000000f00 */
[----:B------:R-:W0:Y:S03]  /*0550*/  @!P3 LDC R16, c[0x0][0x238] ;  /* 0x00008e00ff10bb82 */ /* 0x000e260000000800 */
[----:B------:R-:W-:Y:S05]  /*0560*/  @!P1 STS [R11], R20 ;  /* 0x000000140b009388 */ /* 0x000fea0000000800 */
        /* <DEDUP_REMOVED lines=9> */
[----:B------:R-:W-:-:S04]  /*0600*/  @!P3 I2FP.F32.S32 R13, R10 ;  /* 0x0000000a000db245 */ /* 0x000fc80000201400 */
[----:B------:R-:W0:Y:S01]  /*0610*/  @!P3 MUFU.RCP R10, R13 ;  /* 0x0000000d000ab308 */ /* 0x000e220000001000 */
[----:B-1----:R-:W-:-:S05]  /*0620*/  FADD.FTZ R14, R15, R14 ;  /* 0x0000000e0f0e7221 */ /* 0x002fca0000010000 */
[----:B------:R-:W1:Y:S02]  /*0630*/  SHFL.BFLY PT, R11, R14, 0x1, 0x1f ;  /* 0x0c201f000e0b7f89 */ /* 0x000e6400000e0000 */
[----:B-1----:R-:W-:-:S04]  /*0640*/  FADD.FTZ R11, R14, R11 ;  /* 0x0000000b0e0b7221 */ /* 0x002fc80000010000 */
[----:B0-----:R-:W-:-:S06]  /*0650*/  @!P3 FFMA.FTZ R10, R11, R10, R16 ;  /* 0x0000000a0b0ab223 */ /* 0x001fcc0000010010 */
[----:B------:R-:W0:Y:S01]  /*0660*/  @!P3 MUFU.RSQ R10, R10 ;  /* 0x0000000a000ab308 */ /* 0x000e220000001400 */
[----:B------:R-:W-:-:S05]  /*0670*/  @!P3 LEA R11, R9, R12, 0x18 ;  /* 0x0000000c090bb211 */ /* 0x000fca00078ec0ff */
[----:B0-----:R0:W-:Y:S01]  /*0680*/  @!P3 STS [R11+0x4], R10 ;  /* 0x0000040a0b00b388 */ /* 0x0011e20000000800 */
[----:B------:R-:W-:Y:S06]  /*0690*/  BAR.SYNC.DEFER_BLOCKING 0x0 ;  /* 0x0000000000007b1d */ /* 0x000fec0000010000 */
[----:B------:R-:W-:Y:S05]  /*06a0*/  @P0 EXIT ;  /* 0x000000000000094d */ /* 0x000fea0003800000 */
        /* <DEDUP_REMOVED lines=10> */
[----:B------:R-:W-:Y:S01]  /*0750*/  IADD3.X R7, R5, UR11, RZ, P2, !PT ;  /* 0x0000000b05077c10 */ /* 0x000fe200097fe4ff */
[----:B------:R-:W2:Y:S04]  /*0760*/  LDG.E.U16 R10, desc[UR4][R10.64] ;  /* 0x000000040a0a7981 */ /* 0x000ea8000c1e1500 */
[----:B------:R-:W3:Y:S04]  /*0770*/  LDG.E.U16 R14, desc[UR4][R14.64] ;  /* 0x000000040e0e7981 */ /* 0x000ee8000c1e1500 */
[----:B------:R-:W4:Y:S01]  /*0780*/  LDG.E.U16 R6, desc[UR4][R6.64] ;  /* 0x0000000406067981 */ /* 0x000f22000c1e1500 */
[----:B------:R-:W-:Y:S01]  /*0790*/  LEA R9, R9, R12, 0x18 ;  /* 0x0000000c09097211 */ /* 0x000fe200078ec0ff */
[----:B------:R-:W-:-:S05]  /*07a0*/  HADD2.F32 R5, -RZ, R4.H0_H0 ;  /* 0x20000004ff057230 */ /* 0x000fca0000004100 */
        /* <DEDUP_REMOVED lines=11> */
.L_x_629:
        /* <DEDUP_REMOVED lines=10> */
.L_x_2750:


//--------------------- .text._ZN17fastertransformer29add_bias_layernorm_add_res_e2ILi1EEEvP6float2PKS1_S4_S4_S4_fi --------------------------
	.section	.text._ZN17fastertransformer29add_bias_layernorm_add_res_e2ILi1EEEvP6float2PKS1_S4_S4_S4_fi,"ax",@progbits
	.align	128
        .global         _ZN17fastertransformer29add_bias_layernorm_add_res_e2ILi1EEEvP6float2PKS1_S4_S4_S4_fi
        .type           _ZN17fastertransformer29add_bias_layernorm_add_res_e2ILi1EEEvP6float2PKS1_S4_S4_S4_fi,@function
        .size           _ZN17fastertransformer29add_bias_layernorm_add_res_e2ILi1EEEvP6float2PKS1_S4_S4_S4_fi,(.L_x_2751 - _ZN17fastertransformer29add_bias_layernorm_add_res_e2ILi1EEEvP6float2PKS1_S4_S4_S4_fi)
        .other          _ZN17fastertransformer29add_bias_layernorm_add_res_e2ILi1EEEvP6float2PKS1_S4_S4_S4_fi,@"STO_CUDA_ENTRY STV_DEFAULT"
_ZN17fastertransformer29add_bias_layernorm_add_res_e2ILi1EEEvP6float2PKS1_S4_S4_S4_fi:
.text._ZN17fastertransformer29add_bias_layernorm_add_res_e2ILi1EEEvP6float2PKS1_S4_S4_S4_fi:
[----:B------:R-:W-:Y:S01]  /*0000*/  LDC R1, c[0x0][0x28] ;  /* 0x00000a00ff017b82 */ /* 0x000fe20000000800 */
[----:B------:R-:W0:Y:S01]  /*0010*/  S2R R7, SR_TID.X ;  /* 0x0000000000077919 */ /* 0x000e220000002100 */
[----:B------:R-:W-:Y:S02]  /*0020*/  ULDC UR7, c[0x0][0x23c] ;  /* 0x00008f0000077ab9 */ /* 0x000fe40000000800 */
[----:B------:R-:W-:Y:S01]  /*0030*/  USHF.R.S32.HI UR4, URZ, 0x1, UR7 ;  /* 0x000000013f047899 */ /* 0x000fe20008011407 */
[----:B------:R-:W1:Y:S05]  /*0040*/  S2R R2, SR_CTAID.X ;  /* 0x0000000000027919 */ /* 0x000e6a0000002500 */
[----:B0-----:R-:W-:-:S02]  /*0050*/  ISETP.GE.AND P0, PT, R7, UR4, PT ;  /* 0x0000000407007c0c */ /* 0x001fc4000bf06270 */
[----:B------:R-:W-:Y:S01]  /*0060*/  SHF.R.S32.HI R8, RZ, 0x1f, R7 ;  /* 0x0000001fff087819 */ /* 0x000fe20000011407 */
[----:B-1----:R-:W-:Y:S01]  /*0070*/  IMAD R2, R2, UR4, RZ ;  /* 0x0000000402027c24 */ /* 0x002fe2000f8e02ff */
[----:B------:R-:W-:-:S04]  /*0080*/  ULDC.64 UR4, c[0x0][0x210] ;  /* 0x0000840000047ab9 */ /* 0x000fc80000000a00 */
[----:B------:R-:W-:-:S05]  /*0090*/  IADD3 R4, P1, R2, R7, RZ ;  /* 0x0000000702047210 */ /* 0x000fca0007f3e0ff */
[----:B------:R-:W0:Y:S01]  /*00a0*/  @!P0 LDC.64 R10, c[0x0][0x220] ;  /* 0x00008800ff0a8b82 */ /* 0x000e220000000a00 */
[----:B------:R-:W-:Y:S02]  /*00b0*/  LEA.HI.X.SX32 R3, R2, R8, 0x1, P1 ;  /* 0x0000000802037211 */ /* 0x000fe400008f0eff */
[C---:B------:R-:W-:Y:S02]  /*00c0*/  SHF.L.U32 R6, R4.reuse, 0x3, RZ ;  /* 0x0000000304067819 */ /* 0x040fe400000006ff */
[----:B------:R-:W-:Y:S02]  /*00d0*/  SHF.L.U64.HI R4, R4, 0x3, R3 ;  /* 0x0000000304047819 */ /* 0x000fe40000010203 */
[----:B------:R-:W-:-:S04]  /*00e0*/  IADD3 R2, P1, R6, UR4, RZ ;  /* 0x0000000406027c10 */ /* 0x000fc8000ff3e0ff */
[----:B------:R-:W-:Y:S01]  /*00f0*/  IADD3.X R3, R4, UR5, RZ, P1, !PT ;  /* 0x0000000504037c10 */ /* 0x000fe20008ffe4ff */
[----:B------:R-:W-:-:S04]  /*0100*/  ULDC.64 UR4, c[0x0][0x208] ;  /* 0x0000820000047ab9 */ /* 0x000fc80000000a00 */
[----:B------:R-:W2:Y:S01]  /*0110*/  @!P0 LDG.E.64 R12, desc[UR4][R2.64] ;  /* 0x00000004020c8981 */ /* 0x000ea2000c1e1b00 */
[----:B0-----:R-:W-:-:S06]  /*0120*/  @!P0 IMAD.WIDE R10, R7, 0x8, R10 ;  /* 0x00000008070a8825 */ /* 0x001fcc00078e020a */
[----:B------:R-:W2:Y:S01]  /*0130*/  @!P0 LDG.E.64 R10, desc[UR4][R10.64] ;  /* 0x000000040a0a8981 */ /* 0x000ea2000c1e1b00 */
[----:B------:R-:W-:Y:S01]  /*0140*/  ULDC UR6, c[0x0][0x0] ;  /* 0x0000000000067ab9 */ /* 0x000fe20000000800 */
[----:B------:R-:W-:Y:S01]  /*0150*/  I2FP.F32.U32 R18, R7 ;  /* 0x0000000700127245 */ /* 0x000fe20000201000 */
[----:B--2---:R-:W-:Y:S01]  /*0160*/  @!P0 FADD.FTZ R5, R12, R10 ;  /* 0x0000000a0c058221 */ /* 0x004fe20000010000 */
[----:B------:R-:W-:Y:S01]  /*0170*/  @!P0 FADD.FTZ R0, R13, R11 ;  /* 0x0000000b0d008221 */ /* 0x000fe20000010000 */
[----:B------:R-:W-:-:S03]  /*0180*/  HFMA2.MMA R12, -RZ, RZ, 0, 0 ;  /* 0x00000000ff0c7435 */ /* 0x000fc600000001ff */
[----:B------:R-:W-:-:S04]  /*0190*/  @!P0 FADD.FTZ R9, R5, R0 ;  /* 0x0000000005098221 */ /* 0x000fc80000010000 */
        /* <DEDUP_REMOVED lines=39> */
[----:B------:R-:W-:Y:S01]  /*0410*/  @!P3 LEA R14, R9, R10, 0x18 ;  /* 0x0000000a090eb211 */ /* 0x000fe200078ec0ff */
[----:B0-----:R-:W-:-:S04]  /*0420*/  FADD.FTZ R18, R17, R18 ;  /* 0x0000001211127221 */ /* 0x001fc80000010000 */
[----:B-1----:R-:W-:-:S05]  /*0430*/  @!P3 FMUL.FTZ R13, R18, R13 ;  /* 0x0000000d120db220 */ /* 0x002fca0000410000 */
[----:B------:R-:W-:Y:S01]  /*0440*/  @!P3 STS [R14], R13 ;  /* 0x0000000d0e00b388 */ /* 0x000fe20000000800 */
[----:B------:R-:W-:Y:S01]  /*0450*/  @!P0 LEA R20, R9, R10, 0x18 ;  /* 0x0000000a09148211 */ /* 0x000fe200078ec0ff */
[----:B------:R-:W-:Y:S06]  /*0460*/  BAR.SYNC.DEFER_BLOCKING 0x0 ;  /* 0x0000000000007b1d */ /* 0x000fec0000010000 */
[----:B------:R-:W0:Y:S02]  /*0470*/  @!P0 LDS R15, [R20] ;  /* 0x00000000140f8984 */ /* 0x000e240000000800 */
[--C-:B0-----:R-:W-:Y:S01]  /*0480*/  @!P0 FADD.FTZ R18, R0, -R15.reuse ;  /* 0x8000000f00128221 */ /* 0x101fe20000010000 */
[----:B------:R-:W-:Y:S01]  /*0490*/  @!P0 FADD.FTZ R16, R5, -R15 ;  /* 0x8000000f05108221 */ /* 0x000fe20000010000 */
[----:B------:R-:W-:-:S02]  /*04a0*/  HFMA2.MMA R15, -RZ, RZ, 0, 0 ;  /* 0x00000000ff0f7435 */ /* 0x000fc400000001ff */
[----:B------:R-:W-:-:S04]  /*04b0*/  @!P0 FMUL.FTZ R17, R18, R18 ;  /* 0x0000001212118220 */ /* 0x000fc80000410000 */
[----:B------:R-:W-:-:S04]  /*04c0*/  @!P0 FFMA.FTZ R17, R16, R16, R17 ;  /* 0x0000001010118223 */ /* 0x000fc80000010011 */
[----:B------:R-:W-:-:S05]  /*04d0*/  @!P0 FADD.FTZ R15, RZ, R17 ;  /* 0x00000011ff0f8221 */ /* 0x000fca0000010000 */
        /* <DEDUP_REMOVED lines=11> */
[----:B------:R-:W-:Y:S01]  /*0590*/  @!P1 STS [R11], R20 ;  /* 0x000000140b009388 */ /* 0x000fe20000000800 */
        /* <DEDUP_REMOVED lines=25> */
[C---:B------:R-:W-:Y:S02]  /*0730*/  IADD3 R14, P1, R7.reuse, UR8, RZ ;  /* 0x00000008070e7c10 */ /* 0x040fe4000ff3e0ff */
[----:B------:R-:W-:Y:S02]  /*0740*/  IADD3 R16, P0, R7, UR6, RZ ;  /* 0x0000000607107c10 */ /* 0x000fe4000ff1e0ff */
[----:B0-----:R-:W-:-:S02]  /*0750*/  IADD3 R12, P2, R6, UR10, RZ ;  /* 0x0000000a060c7c10 */ /* 0x001fc4000ff5e0ff */
[C---:B------:R-:W-:Y:S02]  /*0760*/  IADD3.X R15, R8.reuse, UR9, RZ, P1, !PT ;  /* 0x00000009080f7c10 */ /* 0x040fe40008ffe4ff */
[----:B------:R-:W-:Y:S02]  /*0770*/  IADD3.X R17, R8, UR7, RZ, P0, !PT ;  /* 0x0000000708117c10 */ /* 0x000fe400087fe4ff */
[----:B------:R-:W-:Y:S02]  /*0780*/  IADD3.X R13, R4, UR11, RZ, P2, !PT ;  /* 0x0000000b040d7c10 */ /* 0x000fe400097fe4ff */
[----:B------:R-:W2:Y:S04]  /*0790*/  LDG.E.64 R14, desc[UR4][R14.64] ;  /* 0x000000040e0e7981 */ /* 0x000ea8000c1e1b00 */
[----:B------:R-:W2:Y:S04]  /*07a0*/  LDG.E.64 R6, desc[UR4][R16.64] ;  /* 0x0000000410067981 */ /* 0x000ea8000c1e1b00 */
[----:B------:R-:W3:Y:S01]  /*07b0*/  LDG.E.64 R12, desc[UR4][R12.64] ;  /* 0x000000040c0c7981 */ /* 0x000ee2000c1e1b00 */
[----:B------:R-:W-:-:S05]  /*07c0*/  LEA R10, R9, R10, 0x18 ;  /* 0x0000000a090a7211 */ /* 0x000fca00078ec0ff */
[----:B------:R-:W0:Y:S02]  /*07d0*/  LDS.64 R8, [R10] ;  /* 0x000000000a087984 */ /* 0x000e240000000a00 */
        /* <DEDUP_REMOVED lines=10> */
.L_x_630:
        /* <DEDUP_REMOVED lines=16> */
.L_x_2751:


//--------------------- .text._ZN17fastertransformer29add_bias_layernorm_add_res_e2ILi1EEEvP7__half2PKS1_S4_S4_S4_fi --------------------------
	.section	.text._ZN17fastertransformer29add_bias_layernorm_add_res_e2ILi1EEEvP7__half2PKS1_S4_S4_S4_fi,"ax",@progbits
	.align	128
        .global         _ZN17fastertransformer29add_bias_layernorm_add_res_e2ILi1EEEvP7__half2PKS1_S4_S4_S4_fi
        .type           _ZN17fastertransformer29add_bias_layernorm_add_res_e2ILi1EEEvP7__half2PKS1_S4_S4_S4_fi,@function
        .size           _ZN17fastertransformer29add_bias_layernorm_add_res_e2ILi1EEEvP7__half2PKS1_S4_S4_S4_fi,(.L_x_2752 - _ZN17fastertransformer29add_bias_layernorm_add_res_e2ILi1EEEvP7__half2PKS1_S4_S4_S4_fi)
        .other          _ZN17fastertransformer29add_bias_layernorm_add_res_e2ILi1EEEvP7__half2PKS1_S4_S4_S4_fi,@"STO_CUDA_ENTRY STV_DEFAULT"
_ZN17fastertransformer29add_bias_layernorm_add_res_e2ILi1EEEvP7__half2PKS1_S4_S4_S4_fi:
.text._ZN17fastertransformer29add_bias_layernorm_add_res_e2ILi1EEEvP7__half2PKS1_S4_S4_S4_fi:
        /* <DEDUP_REMOVED lines=17> */
[----:B------:R-:W2:Y:S01]  /*0110*/  @!P0 LDG.E R10, desc[UR4][R2.64] ;  /* 0x00000004020a8981 */ /* 0x000ea2000c1e1900 */
[----:B0-----:R-:W-:-:S06]  /*0120*/  @!P0 IMAD.WIDE R8, R6, 0x4, R8 ;  /* 0x0000000406088825 */ /* 0x001fcc00078e0208 */
[----:B------:R0:W2:Y:S02]  /*0130*/  @!P0 LDG.E R9, desc[UR4][R8.64] ;  /* 0x0000000408098981 */ /* 0x0000a4000c1e1900 */
[----:B0-----:R-:W0:Y:S01]  /*0140*/  S2R R8, SR_CgaCtaId ;  /* 0x0000000000087919 */ /* 0x001e220000008800 */
[----:B------:R-:W-:Y:S01]  /*0150*/  ULDC UR6, c[0x0][0x0] ;  /* 0x0000000000067ab9 */ /* 0x000fe20000000800 */
[----:B------:R-:W-:Y:S01]  /*0160*/  I2FP.F32.U32 R19, R6 ;  /* 0x0000000600137245 */ /* 0x000fe20000201000 */
[----:B--2---:R-:W-:Y:S01]  /*0170*/  @!P0 HFMA2.MMA R0, R10, 1, 1, R9 ;  /* 0x3c003c000a008835 */ /* 0x004fe20000000009 */
[----:B------:R-:W-:-:S09]  /*0180*/  MOV R10, RZ ;  /* 0x000000ff000a7202 */ /* 0x000fd20000000f00 */
[--C-:B------:R-:W-:Y:S02]  /*0190*/  @!P0 HADD2.F32 R11, -RZ, R0.reuse.H0_H0 ;  /* 0x20000000ff0b8230 */ /* 0x100fe40000004100 */
[----:B------:R-:W-:-:S05]  /*01a0*/  @!P0 HADD2.F32 R12, -RZ, R0.H1_H1 ;  /* 0x30000000ff0c8230 */ /* 0x000fca0000004100 */
[----:B------:R-:W-:-:S04]  /*01b0*/  @!P0 FADD.FTZ R11, R11, R12 ;  /* 0x0000000c0b0b8221 */ /* 0x000fc80000010000 */
        /* <DEDUP_REMOVED lines=8> */
[----:B------:R-:W-:Y:S02]  /*0240*/  I2FP.F32.U32 R10, UR6 ;  /* 0x00000006000a7c45 */ /* 0x000fe40008201000 */
[----:B------:R-:W-:Y:S01]  /*0250*/  MOV R9, 0x400 ;  /* 0x0000040000097802 */ /* 0x000fe20000000f00 */
[----:B-1----:R-:W-:-:S05]  /*0260*/  FADD.FTZ R14, R13, R14 ;  /* 0x0000000e0d0e7221 */ /* 0x002fca0000010000 */
[----:B------:R-:W1:Y:S01]  /*0270*/  SHFL.BFLY PT, R15, R14, 0x1, 0x1f ;  /* 0x0c201f000e0f7f89 */ /* 0x000e6200000e0000 */
[----:B------:R-:W-:Y:S01]  /*0280*/  FMUL.FTZ R16, R10, 0.03125 ;  /* 0x3d0000000a107820 */ /* 0x000fe20000410000 */
[----:B------:R-:W-:Y:S02]  /*0290*/  SHF.R.U32.HI R10, RZ, 0x3, R6 ;  /* 0x00000003ff0a7819 */ /* 0x000fe40000011606 */
[----:B------:R-:W-:Y:S02]  /*02a0*/  IADD3 R17, R9, 0x8, RZ ;  /* 0x0000000809117810 */ /* 0x000fe40007ffe0ff */
[----:B------:R-:W-:Y:S02]  /*02b0*/  LOP3.LUT P1, R11, R6, 0x1f, RZ, 0xc0, !PT ;  /* 0x0000001f060b7812 */ /* 0x000fe4000782c0ff */
[----:B------:R-:W-:Y:S02]  /*02c0*/  LOP3.LUT R10, R10, 0x1ffffffc, RZ, 0xc0, !PT ;  /* 0x1ffffffc0a0a7812 */ /* 0x000fe400078ec0ff */
[----:B0-----:R-:W-:-:S02]  /*02d0*/  LEA R17, R8, R17, 0x18 ;  /* 0x0000001108117211 */ /* 0x001fc400078ec0ff */
[----:B------:R-:W-:Y:S02]  /*02e0*/  FSETP.GT.FTZ.AND P2, PT, R16, R19, PT ;  /* 0x000000131000720b */ /* 0x000fe40003f54000 */
[----:B------:R-:W-:Y:S01]  /*02f0*/  IADD3 R10, R10, R17, RZ ;  /* 0x000000110a0a7210 */ /* 0x000fe20007ffe0ff */
[----:B-1----:R-:W-:-:S05]  /*0300*/  FADD.FTZ R19, R14, R15 ;  /* 0x0000000f0e137221 */ /* 0x002fca0000010000 */
[----:B------:R-:W-:Y:S01]  /*0310*/  @!P1 STS [R10], R19 ;  /* 0x000000130a009388 */ /* 0x000fe20000000800 */
[----:B------:R-:W-:Y:S01]  /*0320*/  HFMA2.MMA R12, -RZ, RZ, 0, 0 ;  /* 0x00000000ff0c7435 */ /* 0x000fe200000001ff */
[----:B------:R-:W-:Y:S01]  /*0330*/  LEA R11, R11, R17, 0x2 ;  /* 0x000000110b0b7211 */ /* 0x000fe200078e10ff */
        /* <DEDUP_REMOVED lines=15> */
[----:B------:R-:W-:Y:S01]  /*0430*/  BSSY B0, `(.L_x_631) ;  /* 0x0000010000007945 */ /* 0x000fe20003800000 */
[----:B------:R-:W-:Y:S01]  /*0440*/  MOV R14, RZ ;  /* 0x000000ff000e7202 */ /* 0x000fe20000000f00 */
[----:B0-----:R-:W-:-:S04]  /*0450*/  FADD.FTZ R17, R16, R17 ;  /* 0x0000001110117221 */ /* 0x001fc80000010000 */
[----:B-1----:R-:W-:-:S05]  /*0460*/  @!P3 FMUL.FTZ R12, R17, R12 ;  /* 0x0000000c110cb220 */ /* 0x002fca0000410000 */
[----:B------:R0:W-:Y:S01]  /*0470*/  @!P3 STS [R13], R12 ;  /* 0x0000000c0d00b388 */ /* 0x0001e20000000800 */
[----:B------:R-:W-:Y:S06]  /*0480*/  BAR.SYNC.DEFER_BLOCKING 0x0 ;  /* 0x0000000000007b1d */ /* 0x000fec0000010000 */
[----:B------:R-:W-:Y:S05]  /*0490*/  @P0 BRA `(.L_x_632) ;  /* 0x0000000000240947 */ /* 0x000fea0003800000 */
[----:B------:R-:W-:Y:S01]  /*04a0*/  LEA R16, R8, R9, 0x18 ;  /* 0x0000000908107211 */ /* 0x000fe200078ec0ff */
[--C-:B0-----:R-:W-:Y:S02]  /*04b0*/  HADD2.F32 R13, -RZ, R0.reuse.H1_H1 ;  /* 0x30000000ff0d7230 */ /* 0x101fe40000004100 */
[----:B------:R-:W-:Y:S02]  /*04c0*/  HADD2.F32 R15, -RZ, R0.H0_H0 ;  /* 0x20000000ff0f7230 */ /* 0x000fe40000004100 */
[----:B------:R-:W0:Y:S02]  /*04d0*/  LDS R12, [R16] ;  /* 0x00000000100c7984 */ /* 0x000e240000000800 */
[--C-:B0-----:R-:W-:Y:S01]  /*04e0*/  FADD.FTZ R13, R13, -R12.reuse ;  /* 0x8000000c0d0d7221 */ /* 0x101fe20000010000 */
[----:B------:R-:W-:-:S03]  /*04f0*/  FADD.FTZ R12, R15, -R12 ;  /* 0x8000000c0f0c7221 */ /* 0x000fc60000010000 */
[----:B------:R-:W-:-:S04]  /*0500*/  FMUL.FTZ R13, R13, R13 ;  /* 0x0000000d0d0d7220 */ /* 0x000fc80000410000 */
[----:B------:R-:W-:-:S04]  /*0510*/  FFMA.FTZ R13, R12, R12, R13 ;  /* 0x0000000c0c0d7223 */ /* 0x000fc8000001000d */
[----:B------:R-:W-:-:S07]  /*0520*/  FADD.FTZ R14, RZ, R13 ;  /* 0x0000000dff0e7221 */ /* 0x000fce0000010000 */
.L_x_632:
[----:B------:R-:W-:Y:S05]  /*0530*/  BSYNC B0 ;  /* 0x0000000000007941 */ /* 0x000fea0003800000 */
.L_x_631:
[----:B0-----:R-:W0:Y:S01]  /*0540*/  SHFL.BFLY PT, R13, R14, 0x10, 0x1f ;  /* 0x0e001f000e0d7f89 */ /* 0x001e2200000e0000 */
[----:B------:R-:W-:-:S06]  /*0550*/  @!P3 I2FP.F32.S32 R18, UR7 ;  /* 0x000000070012bc45 */ /* 0x000fcc0008201400 */
[----:B------:R-:W1:Y:S01]  /*0560*/  @!P3 MUFU.RCP R18, R18 ;  /* 0x000000120012b308 */ /* 0x000e620000001000 */
        /* <DEDUP_REMOVED lines=9> */
[----:B------:R-:W-:Y:S01]  /*0600*/  HFMA2.MMA R17, -RZ, RZ, 0, 0 ;  /* 0x00000000ff117435 */ /* 0x000fe200000001ff */
[----:B------:R-:W1:Y:S03]  /*0610*/  @!P3 LDC R16, c[0x0][0x238] ;  /* 0x00008e00ff10bb82 */ /* 0x000e660000000800 */
[----:B------:R-:W-:Y:S05]  /*0620*/  @!P1 STS [R10], R19 ;  /* 0x000000130a009388 */ /* 0x000fea0000000800 */
        /* <DEDUP_REMOVED lines=12> */
[----:B-1----:R-:W-:Y:S01]  /*06f0*/  @!P3 FFMA.FTZ R10, R11, R18, R16 ;  /* 0x000000120b0ab223 */ /* 0x002fe20000010010 */
[----:B------:R-:W-:-:S05]  /*0700*/  @!P3 LEA R11, R8, R9, 0x18 ;  /* 0x00000009080bb211 */ /* 0x000fca00078ec0ff */
[----:B------:R-:W0:Y:S02]  /*0710*/  @!P3 MUFU.RSQ R10, R10 ;  /* 0x0000000a000ab308 */ /* 0x000e240000001400 */
[----:B0-----:R0:W-:Y:S01]  /*0720*/  @!P3 STS [R11+0x4], R10 ;  /* 0x0000040a0b00b388 */ /* 0x0011e20000000800 */
[----:B------:R-:W-:Y:S06]  /*0730*/  BAR.SYNC.DEFER_BLOCKING 0x0 ;  /* 0x0000000000007b1d */ /* 0x000fec0000010000 */
[----:B------:R-:W-:Y:S05]  /*0740*/  @P0 EXIT ;  /* 0x000000000000094d */ /* 0x000fea0003800000 */
[C---:B0-----:R-:W-:Y:S01]  /*0750*/  SHF.L.U32 R10, R6.reuse, 0x2, RZ ;  /* 0x00000002060a7819 */ /* 0x041fe200000006ff */
[----:B------:R-:W-:Y:S01]  /*0760*/  ULDC.64 UR6, c[0x0][0x228] ;  /* 0x00008a0000067ab9 */ /* 0x000fe20000000a00 */
[----:B------:R-:W-:Y:S01]  /*0770*/  SHF.L.U64.HI R11, R6, 0x2, R7 ;  /* 0x00000002060b7819 */ /* 0x000fe20000010207 */
[----:B------:R-:W-:Y:S01]  /*0780*/  ULDC.64 UR8, c[0x0][0x230] ;  /* 0x00008c0000087ab9 */ /* 0x000fe20000000a00 */
[C---:B------:R-:W-:Y:S01]  /*0790*/  IADD3 R6, P0, R10.reuse, UR6, RZ ;  /* 0x000000060a067c10 */ /* 0x040fe2000ff1e0ff */
[----:B------:R-:W-:Y:S01]  /*07a0*/  ULDC.64 UR10, c[0x0][0x218] ;  /* 0x00008600000a7ab9 */ /* 0x000fe20000000a00 */
[----:B------:R-:W-:Y:S02]  /*07b0*/  IADD3 R10, P1, R10, UR8, RZ ;  /* 0x000000080a0a7c10 */ /* 0x000fe4000ff3e0ff */
[C---:B------:R-:W-:Y:S02]  /*07c0*/  IADD3.X R7, R11.reuse, UR7, RZ, P0, !PT ;  /* 0x000000070b077c10 */ /* 0x040fe400087fe4ff */
[----:B------:R-:W-:-:S02]  /*07d0*/  IADD3.X R11, R11, UR9, RZ, P1, !PT ;  /* 0x000000090b0b7c10 */ /* 0x000fc40008ffe4ff */
[----:B------:R-:W-:Y:S01]  /*07e0*/  IADD3 R12, P2, R5, UR10, RZ ;  /* 0x0000000a050c7c10 */ /* 0x000fe2000ff5e0ff */
[----:B------:R-:W2:Y:S03]  /*07f0*/  LDG.E R6, desc[UR4][R6.64] ;  /* 0x0000000406067981 */ /* 0x000ea6000c1e1900 */
[----:B------:R-:W-:Y:S01]  /*0800*/  IADD3.X R13, R4, UR11, RZ, P2, !PT ;  /* 0x0000000b040d7c10 */ /* 0x000fe200097fe4ff */
[----:B------:R-:W3:Y:S04]  /*0810*/  LDG.E R10, desc[UR4][R10.64] ;  /* 0x000000040a0a7981 */ /* 0x000ee8000c1e1900 */
        /* <DEDUP_REMOVED lines=22> */
.L_x_633:
        /* <DEDUP_REMOVED lines=16> */
.L_x_2752:


//--------------------- .text._ZN17fastertransformer18merge_layernorm_v2I6__halfEEvPT_PKS2_S5_S5_fiiii --------------------------
	.section	.text._ZN17fastertransformer18merge_layernorm_v2I6__halfEEvPT_PKS2_S5_S5_fiiii,"ax",@progbits
	.align	128
        .global         _ZN17fastertransformer18merge_layernorm_v2I6__halfEEvPT_PKS2_S5_S5_fiiii
        .type           _ZN17fastertransformer18merge_layernorm_v2I6__halfEEvPT_PKS2_S5_S5_fiiii,@function
        .size           _ZN17fastertransformer18merge_layernorm_v2I6__halfEEvPT_PKS2_S5_S5_fiiii,(.L_x_2753 - _ZN17fastertransformer18merge_layernorm_v2I6__halfEEvPT_PKS2_S5_S5_fiiii)
        .other          _ZN17fastertransformer18merge_layernorm_v2I6__halfEEvPT_PKS2_S5_S5_fiiii,@"STO_CUDA_ENTRY STV_DEFAULT"
_ZN17fastertransformer18merge_layernorm_v2I6__halfEEvPT_PKS2_S5_S5_fiiii:
.text._ZN17fastertransformer18merge_layernorm_v2I6__halfEEvPT_PKS2_S5_S5_fiiii:
[----:B------:R-:W-:Y:S01]  /*0000*/  LDC R1, c[0x0][0x28] ;  /* 0x00000a00ff017b82 */ /* 0x000fe20000000800 */
[----:B------:R-:W0:Y:S07]  /*0010*/  S2R R6, SR_TID.X ;  /* 0x0000000000067919 */ /* 0x000e2e0000002100 */
[----:B------:R-:W1:Y:S01]  /*0020*/  LDC R11, c[0x0][0x240] ;  /* 0x00009000ff0b7b82 */ /* 0x000e620000000800 */
[----:B------:R-:W-:Y:S01]  /*0030*/  ULDC UR10, c[0x0][0x0] ;  /* 0x00000000000a7ab9 */ /* 0x000fe20000000800 */
[----:B------:R-:W-:Y:S01]  /*0040*/  ULDC.64 UR6, c[0x0][0x238] ;  /* 0x00008e0000067ab9 */ /* 0x000fe20000000a00 */
[----:B------:R-:W2:Y:S01]  /*0050*/  S2R R12, SR_CTAID.Y ;  /* 0x00000000000c7919 */ /* 0x000ea20000002600 */
[----:B------:R-:W-:Y:S01]  /*0060*/  ULDC.64 UR8, c[0x0][0x208] ;  /* 0x0000820000087ab9 */ /* 0x000fe20000000a00 */
[----:B------:R-:W-:Y:S01]  /*0070*/  BSSY B0, `(.L_x_634) ;  /* 0x0000042000007945 */ /* 0x000fe20003800000 */
[----:B------:R-:W-:Y:S01]  /*0080*/  IMAD.MOV.U32 R13, RZ, RZ, RZ ;  /* 0x000000ffff0d7224 */ /* 0x000fe200078e00ff */
[----:B------:R-:W3:Y:S01]  /*0090*/  S2R R14, SR_CTAID.X ;  /* 0x00000000000e7919 */ /* 0x000ee20000002500 */
[----:B------:R-:W4:Y:S01]  /*00a0*/  S2UR UR4, SR_CTAID.Z ;  /* 0x00000000000479c3 */ /* 0x000f220000002700 */
[----:B-1----:R-:W-:Y:S01]  /*00b0*/  IMAD R5, R11, UR7, RZ ;  /* 0x000000070b057c24 */ /* 0x002fe2000f8e02ff */
[----:B------:R-:W-:-:S04]  /*00c0*/  SHF.R.S32.HI R15, RZ, 0x2, R11 ;  /* 0x00000002ff0f7819 */ /* 0x000fc8000001140b */
[----:B------:R-:W-:Y:S02]  /*00d0*/  LEA.HI R16, R5, R5, RZ, 0x1 ;  /* 0x0000000505107211 */ /* 0x000fe400078f08ff */
[CC--:B0-----:R-:W-:Y:S01]  /*00e0*/  ISETP.GE.AND P4, PT, R6.reuse, R11.reuse, PT ;  /* 0x0000000b0600720c */ /* 0x0c1fe20003f86270 */
[----:B------:R-:W-:Y:S01]  /*00f0*/  VIADD R22, R6, UR10 ;  /* 0x0000000a06167c36 */ /* 0x000fe20008000000 */
[----:B----4-:R-:W-:Y:S01]  /*0100*/  UIMAD UR4, UR4, UR6, URZ ;  /* 0x00000006040472a4 */ /* 0x010fe2000f8e023f */
[----:B------:R-:W-:Y:S02]  /*0110*/  SHF.R.S32.HI R16, RZ, 0x1, R16 ;  /* 0x00000001ff107819 */ /* 0x000fe40000011410 */
[C---:B------:R-:W-:Y:S01]  /*0120*/  VIADD R8, R22.reuse, UR10 ;  /* 0x0000000a16087c36 */ /* 0x040fe20008000000 */
[----:B------:R-:W-:Y:S01]  /*0130*/  UIMAD UR4, UR4, UR7, URZ ;  /* 0x00000007040472a4 */ /* 0x000fe2000f8e023f */
[-C--:B------:R-:W-:Y:S02]  /*0140*/  ISETP.GE.AND P3, PT, R22, R11.reuse, PT ;  /* 0x0000000b1600720c */ /* 0x080fe40003f66270 */
[C---:B------:R-:W-:Y:S01]  /*0150*/  VIADD R0, R8.reuse, UR10 ;  /* 0x0000000a08007c36 */ /* 0x040fe20008000000 */
[----:B------:R-:W-:-:S02]  /*0160*/  ISETP.GE.AND P2, PT, R8, R11, PT ;  /* 0x0000000b0800720c */ /* 0x000fc40003f46270 */
[----:B------:R-:W-:Y:S02]  /*0170*/  IMAD R7, R11, UR4, RZ ;  /* 0x000000040b077c24 */ /* 0x000fe4000f8e02ff */
[----:B------:R-:W-:Y:S01]  /*0180*/  ISETP.GE.AND P1, PT, R0, R11, PT ;  /* 0x0000000b0000720c */ /* 0x000fe20003f26270 */
[----:B--23--:R-:W-:-:S12]  /*0190*/  @P4 BRA `(.L_x_635) ;  /* 0x0000000000bc4947 */ /* 0x00cfd80003800000 */
[-C--:B------:R-:W-:Y:S01]  /*01a0*/  IABS R9, R15.reuse ;  /* 0x0000000f00097213 */ /* 0x080fe20000000000 */
[----:B------:R-:W-:Y:S01]  /*01b0*/  ULDC.64 UR4, c[0x0][0x218] ;  /* 0x0000860000047ab9 */ /* 0x000fe20000000a00 */
[----:B------:R-:W-:Y:S02]  /*01c0*/  IABS R17, R6 ;  /* 0x0000000600117213 */ /* 0x000fe40000000000 */
[----:B------:R-:W0:Y:S01]  /*01d0*/  I2F.RP R4, R9 ;  /* 0x0000000900047306 */ /* 0x000e220000209400 */
[----:B------:R-:W-:-:S07]  /*01e0*/  IABS R18, R15 ;  /* 0x0000000f00127213 */ /* 0x000fce0000000000 */
[----:B0-----:R-:W0:Y:S02]  /*01f0*/  MUFU.RCP R4, R4 ;  /* 0x0000000400047308 */ /* 0x001e240000001000 */
[----:B0-----:R-:W-:Y:S02]  /*0200*/  VIADD R2, R4, 0xffffffe ;  /* 0x0ffffffe04027836 */ /* 0x001fe40000000000 */
[----:B------:R-:W-:-:S04]  /*0210*/  IMAD.MOV R4, RZ, RZ, -R18 ;  /* 0x000000ffff047224 */ /* 0x000fc800078e0a12 */
[----:B------:R0:W1:Y:S02]  /*0220*/  F2I.FTZ.U32.TRUNC.NTZ R3, R2 ;  /* 0x0000000200037305 */ /* 0x000064000021f000 */
[----:B0-----:R-:W-:Y:S01]  /*0230*/  HFMA2.MMA R2, -RZ, RZ, 0, 0 ;  /* 0x00000000ff027435 */ /* 0x001fe200000001ff */
[----:B-1----:R-:W-:-:S04]  /*0240*/  IMAD.MOV R10, RZ, RZ, -R3 ;  /* 0x000000ffff0a7224 */ /* 0x002fc800078e0a03 */
[----:B------:R-:W-:Y:S02]  /*0250*/  IMAD R13, R10, R9, RZ ;  /* 0x000000090a0d7224 */ /* 0x000fe400078e02ff */
[----:B------:R-:W-:-:S03]  /*0260*/  IMAD.MOV.U32 R10, RZ, RZ, R17 ;  /* 0x000000ffff0a7224 */ /* 0x000fc600078e0011 */
[----:B------:R-:W-:-:S06]  /*0270*/  IMAD.HI.U32 R3, R3, R13, R2 ;  /* 0x0000000d03037227 */ /* 0x000fcc00078e0002 */
[----:B------:R-:W-:-:S04]  /*0280*/  IMAD.HI.U32 R3, R3, R10, RZ ;  /* 0x0000000a03037227 */ /* 0x000fc800078e00ff */
[----:B------:R-:W-:-:S05]  /*0290*/  IMAD R2, R3, R4, R10 ;  /* 0x0000000403027224 */ /* 0x000fca00078e020a */
[----:B------:R-:W-:-:S13]  /*02a0*/  ISETP.GT.U32.AND P6, PT, R9, R2, PT ;  /* 0x000000020900720c */ /* 0x000fda0003fc4070 */
[----:B------:R-:W-:Y:S02]  /*02b0*/  @!P6 IMAD.IADD R2, R2, 0x1, -R9 ;  /* 0x000000010202e824 */ /* 0x000fe400078e0a09 */
[----:B------:R-:W-:Y:S01]  /*02c0*/  @!P6 VIADD R3, R3, 0x1 ;  /* 0x000000010303e836 */ /* 0x000fe20000000000 */
[----:B------:R-:W-:Y:S02]  /*02d0*/  ISETP.NE.AND P6, PT, R15, RZ, PT ;  /* 0x000000ff0f00720c */ /* 0x000fe40003fc5270 */
[----:B------:R-:W-:Y:S02]  /*02e0*/  ISETP.GE.U32.AND P0, PT, R2, R9, PT ;  /* 0x000000090200720c */ /* 0x000fe40003f06070 */
[----:B------:R-:W-:-:S04]  /*02f0*/  LOP3.LUT R2, R6, R15, RZ, 0x3c, !PT ;  /* 0x0000000f06027212 */ /* 0x000fc800078e3cff */
[----:B------:R-:W-:-:S07]  /*0300*/  ISETP.GE.AND P5, PT, R2, RZ, PT ;  /* 0x000000ff0200720c */ /* 0x000fce0003fa6270 */
[----:B------:R-:W-:-:S06]  /*0310*/  @P0 VIADD R3, R3, 0x1 ;  /* 0x0000000103030836 */ /* 0x000fcc0000000000 */
[----:B------:R-:W-:Y:S01]  /*0320*/  @!P5 IMAD.MOV R3, RZ, RZ, -R3 ;  /* 0x000000ffff03d224 */ /* 0x000fe200078e0a03 */
[----:B------:R-:W-:-:S04]  /*0330*/  @!P6 LOP3.LUT R3, RZ, R15, RZ, 0x33, !PT ;  /* 0x0000000fff03e212 */ /* 0x000fc800078e33ff */
[C---:B------:R-:W-:Y:S02]  /*0340*/  LEA.HI R2, R3.reuse, R3, RZ, 0x1 ;  /* 0x0000000303027211 */ /* 0x040fe400078f08ff */
[----:B------:R-:W-:Y:S02]  /*0350*/  IADD3 R10, -R3, RZ, RZ ;  /* 0x000000ff030a7210 */ /* 0x000fe40007ffe1ff */
[----:B------:R-:W-:-:S03]  /*0360*/  LOP3.LUT R4, R2, 0xfffffffe, RZ, 0xc0, !PT ;  /* 0xfffffffe02047812 */ /* 0x000fc600078ec0ff */
[----:B------:R-:W-:Y:S02]  /*0370*/  IMAD R10, R15, R10, R6 ;  /* 0x0000000a0f0a7224 */ /* 0x000fe400078e0206 */
[----:B------:R-:W-:Y:S01]  /*0380*/  IMAD.IADD R9, R3, 0x1, -R4 ;  /* 0x0000000103097824 */ /* 0x000fe200078e0a04 */
[----:B------:R-:W-:-:S03]  /*0390*/  SHF.R.S32.HI R3, RZ, 0x1, R2 ;  /* 0x00000001ff037819 */ /* 0x000fc60000011402 */
[----:B------:R-:W-:Y:S02]  /*03a0*/  IMAD R9, R12, 0x2, R9 ;  /* 0x000000020c097824 */ /* 0x000fe400078e0209 */
[----:B------:R-:W-:Y:S01]  /*03b0*/  IMAD R4, R14, 0x2, R3 ;  /* 0x000000020e047824 */ /* 0x000fe200078e0203 */
[----:B------:R-:W-:Y:S01]  /*03c0*/  SHF.R.S32.HI R3, RZ, 0x1f, R10 ;  /* 0x0000001fff037819 */ /* 0x000fe2000001140a */
[----:B------:R-:W-:Y:S02]  /*03d0*/  IMAD R2, R16, R9, RZ ;  /* 0x0000000910027224 */ /* 0x000fe400078e02ff */
[----:B------:R-:W-:-:S03]  /*03e0*/  IMAD R4, R15, R4, RZ ;  /* 0x000000040f047224 */ /* 0x000fc600078e02ff */
[----:B------:R-:W-:Y:S02]  /*03f0*/  IADD3 R9, P0, P5, R2, R10, R7 ;  /* 0x0000000a02097210 */ /* 0x000fe40007d1e007 */
[----:B------:R-:W-:-:S04]  /*0400*/  SHF.R.S32.HI R2, RZ, 0x1f, R2 ;  /* 0x0000001fff027819 */ /* 0x000fc80000011402 */
[----:B------:R-:W-:Y:S02]  /*0410*/  IADD3.X R13, R2, R3, RZ, P0, P5 ;  /* 0x00000003020d7210 */ /* 0x000fe400007ea4ff */
[----:B------:R-:W-:-:S04]  /*0420*/  IADD3 R3, P0, R4, R9, RZ ;  /* 0x0000000904037210 */ /* 0x000fc80007f1e0ff */
[----:B------:R-:W-:Y:S02]  /*0430*/  LEA.HI.X.SX32 R4, R4, R13, 0x1, P0 ;  /* 0x0000000d04047211 */ /* 0x000fe400000f0eff */
[----:B------:R-:W-:-:S04]  /*0440*/  LEA R2, P0, R3, UR4, 0x1 ;  /* 0x0000000403027c11 */ /* 0x000fc8000f8008ff */
[----:B------:R-:W-:-:S05]  /*0450*/  LEA.HI.X R3, R3, UR5, R4, 0x1, P0 ;  /* 0x0000000503037c11 */ /* 0x000fca00080f0c04 */
[----:B------:R-:W2:Y:S02]  /*0460*/  LDG.E.U16.CONSTANT R2, desc[UR8][R2.64] ;  /* 0x0000000802027981 */ /* 0x000ea4000c1e9500 */
[----:B--2---:R-:W-:-:S05]  /*0470*/  HADD2.F32 R10, -RZ, R2.H0_H0 ;  /* 0x20000002ff0a7230 */ /* 0x004fca0000004100 */
[----:B------:R-:W-:-:S07]  /*0480*/  FADD.FTZ R13, RZ, R10 ;  /* 0x0000000aff0d7221 */ /* 0x000fce0000010000 */
.L_x_635:
[----:B------:R-:W-:Y:S05]  /*0490*/  BSYNC B0 ;  /* 0x0000000000007941 */ /* 0x000fea0003800000 */
.L_x_634:
[----:B------:R-:W-:Y:S04]  /*04a0*/  BSSY B0, `(.L_x_636) ;  /* 0x0000030000007945 */ /* 0x000fe80003800000 */
[----:B------:R-:W-:Y:S05]  /*04b0*/  @P3 BRA `(.L_x_637) ;  /* 0x0000000000b83947 */ /* 0x000fea0003800000 */
[-C--:B------:R-:W-:Y:S01]  /*04c0*/  IABS R4, R15.reuse ;  /* 0x0000000f00047213 */ /* 0x080fe20000000000 */
[----:B------:R-:W-:Y:S01]  /*04d0*/  ULDC.64 UR4, c[0x0][0x218] ;  /* 0x0000860000047ab9 */ /* 0x000fe20000000a00 */
[----:B------:R-:W-:Y:S02]  /*04e0*/  IABS R9, R22 ;  /* 0x0000001600097213 */ /* 0x000fe40000000000 */
[----:B------:R-:W0:Y:S01]  /*04f0*/  I2F.RP R17, R4 ;  /* 0x0000000400117306 */ /* 0x000e220000209400 */
[----:B------:R-:W-:-:S07]  /*0500*/  IABS R20, R15 ;  /* 0x0000000f00147213 */ /* 0x000fce0000000000 */
[----:B0-----:R-:W0:Y:S02]  /*0510*/  MUFU.RCP R17, R17 ;  /* 0x0000001100117308 */ /* 0x001e240000001000 */
[----:B0-----:R-:W-:-:S06]  /*0520*/  VIADD R2, R17, 0xffffffe ;  /* 0x0ffffffe11027836 */ /* 0x001fcc0000000000 */
[----:B------:R0:W1:Y:S02]  /*0530*/  F2I.FTZ.U32.TRUNC.NTZ R3, R2 ;  /* 0x0000000200037305 */ /* 0x000064000021f000 */
[----:B0-----:R-:W-:Y:S02]  /*0540*/  IMAD.MOV.U32 R2, RZ, RZ, RZ ;  /* 0x000000ffff027224 */ /* 0x001fe400078e00ff */
[----:B-1----:R-:W-:-:S04]  /*0550*/  IMAD.MOV R19, RZ, RZ, -R3 ;  /* 0x000000ffff137224 */ /* 0x002fc800078e0a03 */
[----:B------:R-:W-:-:S04]  /*0560*/  IMAD R19, R19, R4, RZ ;  /* 0x0000000413137224 */ /* 0x000fc800078e02ff */
[----:B------:R-:W-:-:S04]  /*0570*/  IMAD.HI.U32 R18, R3, R19, R2 ;  /* 0x0000001303127227 */ /* 0x000fc800078e0002 */
[----:B------:R-:W-:Y:S02]  /*0580*/  IMAD.MOV R3, RZ, RZ, -R20 ;  /* 0x000000ffff037224 */ /* 0x000fe400078e0a14 */
[----:B------:R-:W-:-:S04]  /*0590*/  IMAD.HI.U32 R2, R18, R9, RZ ;  /* 0x0000000912027227 */ /* 0x000fc800078e00ff */
[----:B------:R-:W-:-:S05]  /*05a0*/  IMAD R3, R2, R3, R9 ;  /* 0x0000000302037224 */ /* 0x000fca00078e0209 */
[----:B------:R-:W-:-:S13]  /*05b0*/  ISETP.GT.U32.AND P6, PT, R4, R3, PT ;  /* 0x000000030400720c */ /* 0x000fda0003fc4070 */
[-C--:B------:R-:W-:Y:S01]  /*05c0*/  @!P6 IADD3 R3, R3, -R4.reuse, RZ ;  /* 0x800000040303e210 */ /* 0x080fe20007ffe0ff */
        /* <DEDUP_REMOVED lines=8> */
[----:B------:R-:W-:Y:S01]  /*0650*/  LEA.HI R3, R2, R2, RZ, 0x1 ;  /* 0x0000000202037211 */ /* 0x000fe200078f08ff */
[----:B------:R-:W-:-:S03]  /*0660*/  IMAD.MOV R17, RZ, RZ, -R2 ;  /* 0x000000ffff117224 */ /* 0x000fc600078e0a02 */
[----:B------:R-:W-:Y:S01]  /*0670*/  LOP3.LUT R9, R3, 0xfffffffe, RZ, 0xc0, !PT ;  /* 0xfffffffe03097812 */ /* 0x000fe200078ec0ff */
[----:B------:R-:W-:Y:S01]  /*0680*/  IMAD R17, R15, R17, R22 ;  /* 0x000000110f117224 */ /* 0x000fe200078e0216 */
[----:B------:R-:W-:-:S03]  /*0690*/  SHF.R.S32.HI R3, RZ, 0x1, R3 ;  /* 0x00000001ff037819 */ /* 0x000fc60000011403 */
[----:B------:R-:W-:Y:S01]  /*06a0*/  IMAD.IADD R9, R2, 0x1, -R9 ;  /* 0x0000000102097824 */ /* 0x000fe200078e0a09 */
[----:B------:R-:W-:Y:S02]  /*06b0*/  LEA R4, R14, R3, 0x1 ;  /* 0x000000030e047211 */ /* 0x000fe400078e08ff */
[----:B------:R-:W-:Y:S01]  /*06c0*/  SHF.R.S32.HI R3, RZ, 0x1f, R17 ;  /* 0x0000001fff037819 */ /* 0x000fe20000011411 */
[----:B------:R-:W-:Y:S02]  /*06d0*/  IMAD R9, R12, 0x2, R9 ;  /* 0x000000020c097824 */ /* 0x000fe400078e0209 */
[----:B------:R-:W-:Y:S02]  /*06e0*/  IMAD R4, R15, R4, RZ ;  /* 0x000000040f047224 */ /* 0x000fe400078e02ff */
[----:B------:R-:W-:-:S05]  /*06f0*/  IMAD R2, R16, R9, RZ ;  /* 0x0000000910027224 */ /* 0x000fca00078e02ff */
        /* <DEDUP_REMOVED lines=9> */
[----:B------:R-:W-:-:S07]  /*0790*/  FADD.FTZ R13, R13, R4 ;  /* 0x000000040d0d7221 */ /* 0x000fce0000010000 */
.L_x_637:
[----:B------:R-:W-:Y:S05]  /*07a0*/  BSYNC B0 ;  /* 0x0000000000007941 */ /* 0x000fea0003800000 */
.L_x_636:
        /* <DEDUP_REMOVED lines=11> */
[----:B0-----:R-:W-:Y:S02]  /*0860*/  IMAD.MOV.U32 R2, RZ, RZ, RZ ;  /* 0x000000ffff027224 */ /* 0x001fe400078e00ff */
[----:B-1----:R-:W-:-:S04]  /*0870*/  IMAD.MOV R20, RZ, RZ, -R3 ;  /* 0x000000ffff147224 */ /* 0x002fc800078e0a03 */
[----:B------:R-:W-:-:S04]  /*0880*/  IMAD R19, R20, R9, RZ ;  /* 0x0000000914137224 */ /* 0x000fc800078e02ff */
[----:B------:R-:W-:Y:S01]  /*0890*/  IMAD.HI.U32 R20, R3, R19, R2 ;  /* 0x0000001303147227 */ /* 0x000fe200078e0002 */
[----:B------:R-:W-:-:S04]  /*08a0*/  LOP3.LUT R3, R8, R15, RZ, 0x3c, !PT ;  /* 0x0000000f08037212 */ /* 0x000fc800078e3cff */
[----:B------:R-:W-:Y:S01]  /*08b0*/  ISETP.GE.AND P0, PT, R3, RZ, PT ;  /* 0x000000ff0300720c */ /* 0x000fe20003f06270 */
[----:B------:R-:W-:-:S04]  /*08c0*/  IMAD.HI.U32 R2, R20, R17, RZ ;  /* 0x0000001114027227 */ /* 0x000fc800078e00ff */
[----:B------:R-:W-:-:S05]  /*08d0*/  IMAD R18, R2, R18, R17 ;  /* 0x0000001202127224 */ /* 0x000fca00078e0211 */
[----:B------:R-:W-:-:S13]  /*08e0*/  ISETP.GT.U32.AND P6, PT, R9, R18, PT ;  /* 0x000000120900720c */ /* 0x000fda0003fc4070 */
[----:B------:R-:W-:Y:S02]  /*08f0*/  @!P6 IMAD.IADD R18, R18, 0x1, -R9 ;  /* 0x000000011212e824 */ /* 0x000fe400078e0a09 */
[----:B------:R-:W-:Y:S01]  /*0900*/  @!P6 VIADD R2, R2, 0x1 ;  /* 0x000000010202e836 */ /* 0x000fe20000000000 */
[----:B------:R-:W-:Y:S02]  /*0910*/  ISETP.NE.AND P6, PT, R15, RZ, PT ;  /* 0x000000ff0f00720c */ /* 0x000fe40003fc5270 */
[----:B------:R-:W-:-:S13]  /*0920*/  ISETP.GE.U32.AND P5, PT, R18, R9, PT ;  /* 0x000000091200720c */ /* 0x000fda0003fa6070 */
[----:B------:R-:W-:-:S05]  /*0930*/  @P5 IADD3 R2, R2, 0x1, RZ ;  /* 0x0000000102025810 */ /* 0x000fca0007ffe0ff */
[----:B------:R-:W-:Y:S01]  /*0940*/  @!P0 IMAD.MOV R2, RZ, RZ, -R2 ;  /* 0x000000ffff028224 */ /* 0x000fe200078e0a02 */
[----:B------:R-:W-:-:S04]  /*0950*/  @!P6 LOP3.LUT R2, RZ, R15, RZ, 0x33, !PT ;  /* 0x0000000fff02e212 */ /* 0x000fc800078e33ff */
[----:B------:R-:W-:Y:S01]  /*0960*/  LEA.HI R3, R2, R2, RZ, 0x1 ;  /* 0x0000000202037211 */ /* 0x000fe200078f08ff */
[----:B------:R-:W-:-:S03]  /*0970*/  IMAD.MOV R17, RZ, RZ, -R2 ;  /* 0x000000ffff117224 */ /* 0x000fc600078e0a02 */
[----:B------:R-:W-:Y:S01]  /*0980*/  LOP3.LUT R9, R3, 0xfffffffe, RZ, 0xc0, !PT ;  /* 0xfffffffe03097812 */ /* 0x000fe200078ec0ff */
[----:B------:R-:W-:Y:S01]  /*0990*/  IMAD R17, R15, R17, R8 ;  /* 0x000000110f117224 */ /* 0x000fe200078e0208 */
[----:B------:R-:W-:-:S03]  /*09a0*/  SHF.R.S32.HI R3, RZ, 0x1, R3 ;  /* 0x00000001ff037819 */ /* 0x000fc60000011403 */
[----:B------:R-:W-:Y:S02]  /*09b0*/  IMAD.IADD R9, R2, 0x1, -R9 ;  /* 0x0000000102097824 */ /* 0x000fe400078e0a09 */
[----:B------:R-:W-:Y:S01]  /*09c0*/  IMAD R18, R14, 0x2, R3 ;  /* 0x000000020e127824 */ /* 0x000fe200078e0203 */
        /* <DEDUP_REMOVED lines=14> */
.L_x_639:
[----:B------:R-:W-:Y:S05]  /*0ab0*/  BSYNC B0 ;  /* 0x0000000000007941 */ /* 0x000fea0003800000 */
.L_x_638:
        /* <DEDUP_REMOVED lines=11> */
[----:B0-----:R-:W-:Y:S01]  /*0b70*/  IMAD.MOV.U32 R2, RZ, RZ, RZ ;  /* 0x000000ffff027224 */ /* 0x001fe200078e00ff */
[----:B-1----:R-:W-:-:S05]  /*0b80*/  IADD3 R20, RZ, -R3, RZ ;  /* 0x80000003ff147210 */ /* 0x002fca0007ffe0ff */
        /* <DEDUP_REMOVED lines=11> */
[----:B------:R-:W-:-:S04]  /*0c40*/  @P5 VIADD R2, R2, 0x1 ;  /* 0x0000000102025836 */ /* 0x000fc80000000000 */
[----:B------:R-:W-:Y:S01]  /*0c50*/  @!P0 IMAD.MOV R2, RZ, RZ, -R2 ;  /* 0x000000ffff028224 */ /* 0x000fe200078e0a02 */
[----:B------:R-:W-:-:S04]  /*0c60*/  @!P6 LOP3.LUT R2, RZ, R15, RZ, 0x33, !PT ;  /* 0x0000000fff02e212 */ /* 0x000fc800078e33ff */
[----:B------:R-:W-:Y:S01]  /*0c70*/  LEA.HI R3, R2, R2, RZ, 0x1 ;  /* 0x0000000202037211 */ /* 0x000fe200078f08ff */
[----:B------:R-:W-:-:S03]  /*0c80*/  IMAD.MOV R18, RZ, RZ, -R2 ;  /* 0x000000ffff127224 */ /* 0x000fc600078e0a02 */
[----:B------:R-:W-:Y:S01]  /*0c90*/  LOP3.LUT R17, R3, 0xfffffffe, RZ, 0xc0, !PT ;  /* 0xfffffffe03117812 */ /* 0x000fe200078ec0ff */
[----:B------:R-:W-:Y:S01]  /*0ca0*/  IMAD R18, R15, R18, R0 ;  /* 0x000000120f127224 */ /* 0x000fe200078e0200 */
[----:B------:R-:W-:Y:S02]  /*0cb0*/  SHF.R.S32.HI R3, RZ, 0x1, R3 ;  /* 0x00000001ff037819 */ /* 0x000fe40000011403 */
[----:B------:R-:W-:-:S03]  /*0cc0*/  IADD3 R17, R2, -R17, RZ ;  /* 0x8000001102117210 */ /* 0x000fc60007ffe0ff */
        /* <DEDUP_REMOVED lines=15> */
.L_x_641:
[----:B------:R-:W-:Y:S05]  /*0dc0*/  BSYNC B0 ;  /* 0x0000000000007941 */ /* 0x000fea0003800000 */
.L_x_640:
[----:B------:R-:W0:Y:S01]  /*0dd0*/  SHFL.BFLY PT, R16, R13, 0x10, 0x1f ;  /* 0x0e001f000d107f89 */ /* 0x000e2200000e0000 */
[----:B------:R-:W1:Y:S01]  /*0de0*/  S2UR UR6, SR_CgaCtaId ;  /* 0x00000000000679c3 */ /* 0x000e620000008800 */
[----:B------:R-:W-:Y:S01]  /*0df0*/  IMAD R24, R5, R12, RZ ;  /* 0x0000000c05187224 */ /* 0x000fe200078e02ff */
[----:B------:R-:W-:Y:S01]  /*0e00*/  I2FP.F32.U32 R5, UR10 ;  /* 0x0000000a00057c45 */ /* 0x000fe20008201000 */
[----:B------:R-:W-:Y:S01]  /*0e10*/  UMOV UR4, 0x400 ;  /* 0x0000040000047882 */ /* 0x000fe20000000000 */
[----:B------:R-:W-:Y:S01]  /*0e20*/  P2R R19, PR, RZ, 0x10 ;  /* 0x00000010ff137803 */ /* 0x000fe20000000000 */
[----:B------:R-:W-:Y:S01]  /*0e30*/  UIADD3 UR5, UR4, 0x8, URZ ;  /* 0x0000000804057890 */ /* 0x000fe2000fffe03f */
[----:B------:R-:W-:Y:S01]  /*0e40*/  I2FP.F32.U32 R25, R6 ;  /* 0x0000000600197245 */ /* 0x000fe20000201000 */
[----:B------:R-:W-:Y:S01]  /*0e50*/  FMUL.FTZ R12, R5, 0.03125 ;  /* 0x3d000000050c7820 */ /* 0x000fe20000410000 */
[----:B------:R-:W-:Y:S01]  /*0e60*/  P2R R20, PR, RZ, 0x8 ;  /* 0x00000008ff147803 */ /* 0x000fe20000000000 */
[----:B------:R-:W-:Y:S01]  /*0e70*/  IMAD R14, R14, R11, RZ ;  /* 0x0000000b0e0e7224 */ /* 0x000fe200078e02ff */
[----:B------:R-:W-:-:S02]  /*0e80*/  SHF.R.S32.HI R5, RZ, 0x1f, R24 ;  /* 0x0000001fff057819 */ /* 0x000fc40000011418 */
[----:B------:R-:W-:Y:S02]  /*0e90*/  FSETP.GT.FTZ.AND P3, PT, R12, R25, PT ;  /* 0x000000190c00720b */ /* 0x000fe40003f74000 */
[----:B------:R-:W-:Y:S02]  /*0ea0*/  SHF.R.U32.HI R12, RZ, 0x3, R6 ;  /* 0x00000003ff0c7819 */ /* 0x000fe40000011606 */
[----:B------:R-:W-:Y:S02]  /*0eb0*/  P2R R18, PR, RZ, 0x2 ;  /* 0x00000002ff127803 */ /* 0x000fe40000000000 */
[----:B------:R-:W-:Y:S02]  /*0ec0*/  LOP3.LUT R12, R12, 0x1ffffffc, RZ, 0xc0, !PT ;  /* 0x1ffffffc0c0c7812 */ /* 0x000fe400078ec0ff */
[----:B------:R-:W-:Y:S02]  /*0ed0*/  ISETP.NE.AND P1, PT, R6, RZ, PT ;  /* 0x000000ff0600720c */ /* 0x000fe40003f25270 */
[----:B------:R-:W-:Y:S01]  /*0ee0*/  P2R R17, PR, RZ, 0x4 ;  /* 0x00000004ff117803 */ /* 0x000fe20000000000 */
[----:B0-----:R-:W-:Y:S01]  /*0ef0*/  FADD.FTZ R3, R16, R13 ;  /* 0x0000000d10037221 */ /* 0x001fe20000010000 */
[C---:B------:R-:W-:Y:S01]  /*0f00*/  LOP3.LUT P4, R13, R6.reuse, 0x1f, RZ, 0xc0, !PT ;  /* 0x0000001f060d7812 */ /* 0x040fe2000788c0ff */
[----:B-1----:R-:W-:Y:S01]  /*0f10*/  ULEA UR5, UR6, UR5, 0x18 ;  /* 0x0000000506057291 */ /* 0x002fe2000f8ec03f */
[-C--:B------:R-:W-:Y:S01]  /*0f20*/  ISETP.GE.AND P2, PT, R6, R11.reuse, PT ;  /* 0x0000000b0600720c */ /* 0x080fe20003f46270 */
[----:B------:R-:W-:Y:S01]  /*0f30*/  ULEA UR4, UR6, UR4, 0x18 ;  /* 0x0000000406047291 */ /* 0x000fe2000f8ec03f */
[----:B------:R-:W0:Y:S01]  /*0f40*/  SHFL.BFLY PT, R16, R3, 0x8, 0x1f ;  /* 0x0d001f0003107f89 */ /* 0x000e2200000e0000 */
[----:B------:R-:W-:-:S02]  /*0f50*/  ISETP.GE.AND P6, PT, R8, R11, PT ;  /* 0x0000000b0800720c */ /* 0x000fc40003fc6270 */
[----:B------:R-:W-:Y:S02]  /*0f60*/  LEA R13, R13, UR5, 0x2 ;  /* 0x000000050d0d7c11 */ /* 0x000fe4000f8e10ff */
[-C--:B------:R-:W-:Y:S02]  /*0f70*/  @!P1 I2FP.F32.S32 R26, R11.reuse ;  /* 0x0000000b001a9245 */ /* 0x080fe40000201400 */
[----:B------:R-:W-:-:S04]  /*0f80*/  @!P1 I2FP.F32.S32 R28, R11 ;  /* 0x0000000b001c9245 */ /* 0x000fc80000201400 */
[----:B------:R-:W1:Y:S08]  /*0f90*/  @!P1 MUFU.RCP R26, R26 ;  /* 0x0000001a001a9308 */ /* 0x000e700000001000 */
[----:B------:R-:W2:Y:S01]  /*0fa0*/  @!P1 MUFU.RCP R28, R28 ;  /* 0x0000001c001c9308 */ /* 0x000ea20000001000 */
[----:B0-----:R-:W-:Y:S01]  /*0fb0*/  FADD.FTZ R21, R3, R16 ;  /* 0x0000001003157221 */ /* 0x001fe20000010000 */
[----:B------:R-:W-:Y:S01]  /*0fc0*/  IADD3 R3, P0, P5, R24, R14, R7 ;  /* 0x0000000e18037210 */ /* 0x000fe20007d1e007 */
[----:B------:R-:W-:Y:S01]  /*0fd0*/  IMAD.MOV.U32 R7, RZ, RZ, RZ ;  /* 0x000000ffff077224 */ /* 0x000fe200078e00ff */
[----:B------:R-:W-:-:S02]  /*0fe0*/  SHF.R.S32.HI R14, RZ, 0x1f, R14 ;  /* 0x0000001fff0e7819 */ /* 0x000fc4000001140e */
[----:B------:R-:W0:Y:S02]  /*0ff0*/  SHFL.BFLY PT, R16, R21, 0x4, 0x1f ;  /* 0x0c801f0015107f89 */ /* 0x000e2400000e0000 */
[----:B------:R-:W-:Y:S02]  /*1000*/  IADD3.X R5, R5, R14, RZ, P0, P5 ;  /* 0x0000000e05057210 */ /* 0x000fe400007ea4ff */
[-C--:B------:R-:W-:Y:S02]  /*1010*/  ISETP.GE.AND P5, PT, R22, R11.reuse, PT ;  /* 0x0000000b1600720c */ /* 0x080fe40003fa6270 */
[----:B------:R-:W-:Y:S01]  /*1020*/  ISETP.GE.AND P0, PT, R0, R11, PT ;  /* 0x0000000b0000720c */ /* 0x000fe20003f06270 */
[----:B0-----:R-:W-:-:S05]  /*1030*/  FADD.FTZ R23, R21, R16 ;  /* 0x0000001015177221 */ /* 0x001fca0000010000 */
[----:B------:R-:W0:Y:S02]  /*1040*/  SHFL.BFLY PT, R16, R23, 0x2, 0x1f ;  /* 0x0c401f0017107f89 */ /* 0x000e2400000e0000 */
[----:B0-----:R-:W-:-:S05]  /*1050*/  FADD.FTZ R16, R23, R16 ;  /* 0x0000001017107221 */ /* 0x001fca0000010000 */
[----:B------:R-:W0:Y:S02]  /*1060*/  SHFL.BFLY PT, R15, R16, 0x1, 0x1f ;  /* 0x0c201f00100f7f89 */ /* 0x000e2400000e0000 */
        /* <DEDUP_REMOVED lines=16> */
[----:B------:R-:W-:Y:S06]  /*1170*/  BAR.SYNC.DEFER_BLOCKING 0x0 ;  /* 0x0000000000007b1d */ /* 0x000fec0000010000 */
[----:B------:R-:W0:Y:S02]  /*1180*/  LDS R7, [UR4] ;  /* 0x00000004ff077984 */ /* 0x000e240008000800 */
[--C-:B0-----:R-:W-:Y:S01]  /*1190*/  FADD.FTZ R25, R10, -R7.reuse ;  /* 0x800000070a197221 */ /* 0x101fe20000010000 */
[--C-:B------:R-:W-:Y:S01]  /*11a0*/  FADD.FTZ R23, R4, -R7.reuse ;  /* 0x8000000704177221 */ /* 0x100fe20000010000 */
[--C-:B------:R-:W-:Y:S01]  /*11b0*/  FADD.FTZ R24, R9, -R7.reuse ;  /* 0x8000000709187221 */ /* 0x100fe20000010000 */
[----:B------:R-:W-:Y:S01]  /*11c0*/  FADD.FTZ R7, R2, -R7 ;  /* 0x8000000702077221 */ /* 0x000fe20000010000 */
[C---:B------:R-:W-:Y:S01]  /*11d0*/  FFMA.FTZ R15, R25.reuse, R25, RZ ;  /* 0x00000019190f7223 */ /* 0x040fe200000100ff */
[----:B------:R-:W-:-:S04]  /*11e0*/  FSEL R25, R25, R10, !P2 ;  /* 0x0000000a19197208 */ /* 0x000fc80005000000 */
[----:B------:R-:W-:Y:S02]  /*11f0*/  FSEL R16, R15, RZ, !P2 ;  /* 0x000000ff0f107208 */ /* 0x000fe40005000000 */
[----:B------:R-:W-:-:S03]  /*1200*/  ISETP.NE.AND P2, PT, R17, RZ, PT ;  /* 0x000000ff1100720c */ /* 0x000fc60003f45270 */
[----:B------:R-:W-:-:S04]  /*1210*/  @!P5 FFMA.FTZ R16, R23, R23, R16 ;  /* 0x000000171710d223 */ /* 0x000fc80000010010 */
[----:B------:R-:W-:-:S04]  /*1220*/  @!P6 FFMA.FTZ R16, R24, R24, R16 ;  /* 0x000000181810e223 */ /* 0x000fc80000010010 */
[----:B------:R-:W-:-:S05]  /*1230*/  @!P0 FFMA.FTZ R16, R7, R7, R16 ;  /* 0x0000000707108223 */ /* 0x000fca0000010010 */
[----:B------:R-:W0:Y:S02]  /*1240*/  SHFL.BFLY PT, R15, R16, 0x10, 0x1f ;  /* 0x0e001f00100f7f89 */ /* 0x000e2400000e0000 */
[----:B0-----:R-:W-:Y:S01]  /*1250*/  FADD.FTZ R15, R16, R15 ;  /* 0x0000000f100f7221 */ /* 0x001fe20000010000 */
[----:B------:R-:W-:-:S04]  /*1260*/  IMAD.MOV.U32 R16, RZ, RZ, RZ ;  /* 0x000000ffff107224 */ /* 0x000fc800078e00ff */
        /* <DEDUP_REMOVED lines=8> */
[----:B------:R-:W2:Y:S03]  /*12f0*/  @!P1 LDC R26, c[0x0][0x230] ;  /* 0x00008c00ff1a9b82 */ /* 0x000ea60000000800 */
[----:B------:R-:W-:Y:S05]  /*1300*/  @!P4 STS [R12+UR5], R27 ;  /* 0x0000001b0c00c988 */ /* 0x000fea0008000805 */
[----:B------:R-:W-:Y:S01]  /*1310*/  BAR.SYNC.DEFER_BLOCKING 0x0 ;  /* 0x0000000000007b1d */ /* 0x000fe20000010000 */
[----:B------:R-:W-:-:S05]  /*1320*/  ISETP.NE.AND P4, PT, R19, RZ, PT ;  /* 0x000000ff1300720c */ /* 0x000fca0003f85270 */
[----:B------:R-:W0:Y:S01]  /*1330*/  @P3 LDS R16, [R13] ;  /* 0x000000000d103984 */ /* 0x000e220000000800 */
[----:B------:R-:W-:-:S07]  /*1340*/  ISETP.NE.AND P3, PT, R20, RZ, PT ;  /* 0x000000ff1400720c */ /* 0x000fce0003f65270 */
[----:B------:R-:W1:Y:S02]  /*1350*/  @!P4 LDC.64 R20, c[0x0][0x220] ;  /* 0x00008800ff14cb82 */ /* 0x000e640000000a00 */
[----:B-1----:R-:W-:-:S06]  /*1360*/  @!P4 IMAD.WIDE R20, R6, 0x2, R20 ;  /* 0x000000020614c825 */ /* 0x002fcc00078e0214 */
[----:B------:R-:W3:Y:S04]  /*1370*/  @!P4 LDG.E.U16.CONSTANT R20, desc[UR8][R20.64] ;  /* 0x000000081414c981 */ /* 0x000ee8000c1e9500 */
[----:B0-----:R-:W0:Y:S02]  /*1380*/  SHFL.BFLY PT, R15, R16, 0x10, 0x1f ;  /* 0x0e001f00100f7f89 */ /* 0x001e2400000e0000 */
[----:B0-----:R-:W-:-:S05]  /*1390*/  FADD.FTZ R15, R15, R16 ;  /* 0x000000100f0f7221 */ /* 0x001fca0000010000 */
[----:B------:R-:W0:Y:S02]  /*13a0*/  SHFL.BFLY PT, R10, R15, 0x8, 0x1f ;  /* 0x0d001f000f0a7f89 */ /* 0x000e2400000e0000 */
[----:B0-----:R-:W-:-:S05]  /*13b0*/  FADD.FTZ R10, R15, R10 ;  /* 0x0000000a0f0a7221 */ /* 0x001fca0000010000 */
[----:B------:R-:W0:Y:S02]  /*13c0*/  SHFL.BFLY PT, R17, R10, 0x4, 0x1f ;  /* 0x0c801f000a117f89 */ /* 0x000e2400000e0000 */
[----:B0-----:R-:W-:Y:S02]  /*13d0*/  FADD.FTZ R17, R10, R17 ;  /* 0x000000110a117221 */ /* 0x001fe40000010000 */
[----:B------:R-:W0:Y:S03]  /*13e0*/  @!P4 LDC.64 R10, c[0x0][0x228] ;  /* 0x00008a00ff0acb82 */ /* 0x000e260000000a00 */
[----:B------:R-:W1:Y:S01]  /*13f0*/  SHFL.BFLY PT, R12, R17, 0x2, 0x1f ;  /* 0x0c401f00110c7f89 */ /* 0x000e6200000e0000 */
[----:B0-----:R-:W-:-:S04]  /*1400*/  @!P4 IMAD.WIDE R10, R6, 0x2, R10 ;  /* 0x00000002060ac825 */ /* 0x001fc800078e020a */
[----:B-1----:R-:W-:Y:S02]  /*1410*/  FADD.FTZ R14, R17, R12 ;  /* 0x0000000c110e7221 */ /* 0x002fe40000010000 */
[----:B------:R-:W0:Y:S03]  /*1420*/  @!P3 LDC.64 R12, c[0x0][0x220] ;  /* 0x00008800ff0cbb82 */ /* 0x000e260000000a00 */
[----:B------:R-:W1:Y:S05]  /*1430*/  SHFL.BFLY PT, R19, R14, 0x1, 0x1f ;  /* 0x0c201f000e137f89 */ /* 0x000e6a00000e0000 */
[----:B------:R-:W4:Y:S01]  /*1440*/  @!P2 LDC.64 R16, c[0x0][0x220] ;  /* 0x00008800ff10ab82 */ /* 0x000f220000000a00 */
[----:B-1----:R-:W-:-:S07]  /*1450*/  FADD.FTZ R19, R14, R19 ;  /* 0x000000130e137221 */ /* 0x002fce0000010000 */
[----:B------:R-:W1:Y:S01]  /*1460*/  @!P3 LDC.64 R14, c[0x0][0x228] ;  /* 0x00008a00ff0ebb82 */ /* 0x000e620000000a00 */
[----:B--2---:R-:W-:-:S04]  /*1470*/  @!P1 FFMA.FTZ R26, R19, R28, R26 ;  /* 0x0000001c131a9223 */ /* 0x004fc8000001001a */
[----:B------:R2:W5:Y:S01]  /*1480*/  @!P1 MUFU.RSQ R27, R26 ;  /* 0x0000001a001b9308 */ /* 0x0005620000001400 */
[----:B0-----:R-:W-:-:S04]  /*1490*/  @!P3 IMAD.WIDE R12, R22, 0x2, R12 ;  /* 0x00000002160cb825 */ /* 0x001fc800078e020c */
[----:B----4-:R-:W-:Y:S02]  /*14a0*/  @!P2 IMAD.WIDE R16, R8, 0x2, R16 ;  /* 0x000000020810a825 */ /* 0x010fe400078e0210 */
[----:B------:R-:W4:Y:S04]  /*14b0*/  @!P3 LDG.E.U16.CONSTANT R12, desc[UR8][R12.64] ;  /* 0x000000080c0cb981 */ /* 0x000f28000c1e9500 */
[----:B--2---:R0:W2:Y:S04]  /*14c0*/  @!P4 LDG.E.U16.CONSTANT R26, desc[UR8][R10.64] ;  /* 0x000000080a1ac981 */ /* 0x0040a8000c1e9500 */
[----:B------:R-:W2:Y:S04]  /*14d0*/  @!P2 LDG.E.U16.CONSTANT R16, desc[UR8][R16.64] ;  /* 0x000000081010a981 */ /* 0x000ea8000c1e9500 */
[----:B-----5:R5:W-:Y:S01]  /*14e0*/  @!P1 STS [UR4+0x4], R27 ;  /* 0x0000041bff009988 */ /* 0x020be20008000804 */
[----:B------:R-:W-:Y:S01]  /*14f0*/  ISETP.NE.AND P1, PT, R18, RZ, PT ;  /* 0x000000ff1200720c */ /* 0x000fe20003f25270 */
[----:B-1----:R-:W-:Y:S01]  /*1500*/  @!P3 IMAD.WIDE R28, R22, 0x2, R14 ;  /* 0x00000002161cb825 */ /* 0x002fe200078e020e */
[----:B------:R-:W1:Y:S08]  /*1510*/  @!P2 LDC.64 R18, c[0x0][0x228] ;  /* 0x00008a00ff12ab82 */ /* 0x000e700000000a00 */
[----:B------:R-:W-:Y:S08]  /*1520*/  BAR.SYNC.DEFER_BLOCKING 0x0 ;  /* 0x0000000000007b1d */ /* 0x000ff00000010000 */
[----:B0-----:R-:W0:Y:S01]  /*1530*/  @!P4 LDC.64 R10, c[0x0][0x210] ;  /* 0x00008400ff0acb82 */ /* 0x001e220000000a00 */
[----:B-----5:R0:W5:Y:S01]  /*1540*/  @!P3 LDG.E.U16.CONSTANT R27, desc[UR8][R28.64] ;  /* 0x000000081c1bb981 */ /* 0x020162000c1e9500 */
[----:B------:R-:W-:-:S06]  /*1550*/  FSEL R4, R23, R4, !P5 ;  /* 0x0000000417047208 */ /* 0x000fcc0006800000 */
[----:B------:R-:W3:Y:S01]  /*1560*/  @!P3 LDC.64 R14, c[0x0][0x210] ;  /* 0x00008400ff0ebb82 */ /* 0x000ee20000000a00 */
[----:B-1----:R-:W-:Y:S01]  /*1570*/  @!P2 IMAD.WIDE R18, R8, 0x2, R18 ;  /* 0x000000020812a825 */ /* 0x002fe200078e0212 */
[----:B------:R-:W1:Y:S05]  /*1580*/  LDS R21, [UR4+0x4] ;  /* 0x00000404ff157984 */ /* 0x000e6a0008000800 */
[----:B------:R-:W5:Y:S01]  /*1590*/  @!P2 LDG.E.U16.CONSTANT R18, desc[UR8][R18.64] ;  /* 0x000000081212a981 */ /* 0x000f62000c1e9500 */
[----:B------:R-:W-:-:S04]  /*15a0*/  @!P4 IADD3 R13, P5, R6, R3, RZ ;  /* 0x00000003060dc210 */ /* 0x000fc80007fbe0ff */
[----:B------:R-:W-:Y:S02]  /*15b0*/  @!P4 LEA.HI.X.SX32 R6, R6, R5, 0x1, P5 ;  /* 0x000000050606c211 */ /* 0x000fe400028f0eff */
[----:B0-----:R-:W-:-:S04]  /*15c0*/  @!P4 LEA R28, P5, R13, R10, 0x1 ;  /* 0x0000000a0d1cc211 */ /* 0x001fc800078a08ff */
[----:B------:R-:W-:Y:S02]  /*15d0*/  @!P4 LEA.HI.X R29, R13, R11, R6, 0x1, P5 ;  /* 0x0000000b0d1dc211 */ /* 0x000fe400028f0c06 */
[----:B------:R-:W0:Y:S01]  /*15e0*/  @!P2 LDC.64 R10, c[0x0][0x210] ;  /* 0x00008400ff0aab82 */ /* 0x000e220000000a00 */
[----:B------:R-:W-:Y:S02]  /*15f0*/  FSEL R24, R24, R9, !P6 ;  /* 0x0000000918187208 */ /* 0x000fe40007000000 */
[----:B------:R-:W-:-:S04]  /*1600*/  @!P3 IADD3 R6, P5, R22, R3, RZ ;  /* 0x000000031606b210 */ /* 0x000fc80007fbe0ff */
[----:B------:R-:W-:Y:S02]  /*1610*/  @!P3 LEA.HI.X.SX32 R22, R22, R5, 0x1, P5 ;  /* 0x000000051616b211 */ /* 0x000fe400028f0eff */
[----:B---3--:R-:W-:-:S04]  /*1620*/  @!P3 LEA R14, P5, R6, R14, 0x1 ;  /* 0x0000000e060eb211 */ /* 0x008fc800078a08ff */
[----:B------:R-:W-:Y:S01]  /*1630*/  @!P3 LEA.HI.X R15, R6, R15, R22, 0x1, P5 ;  /* 0x0000000f060fb211 */ /* 0x000fe200028f0c16 */
[-C--:B-1----:R-:W-:Y:S01]  /*1640*/  @!P3 FMUL.FTZ R13, R4, R21.reuse ;  /* 0x00000015040db220 */ /* 0x082fe20000410000 */
[----:B------:R-:W-:Y:S01]  /*1650*/  @!P2 FMUL.FTZ R17, R24, R21 ;  /* 0x000000151811a220 */ /* 0x000fe20000410000 */
[----:B------:R-:W-:-:S04]  /*1660*/  @!P2 IADD3 R4, P6, R8, R3, RZ ;  /* 0x000000030804a210 */ /* 0x000fc80007fde0ff */
[----:B------:R-:W-:Y:S02]  /*1670*/  @!P2 LEA.HI.X.SX32 R8, R8, R5, 0x1, P6 ;  /* 0x000000050808a211 */ /* 0x000fe400030f0eff */
[----:B0-----:R-:W-:-:S04]  /*1680*/  @!P2 LEA R10, P5, R4, R10, 0x1 ;  /* 0x0000000a040aa211 */ /* 0x001fc800078a08ff */
[----:B------:R-:W-:Y:S01]  /*1690*/  @!P2 LEA.HI.X R11, R4, R11, R8, 0x1, P5 ;  /* 0x0000000b040ba211 */ /* 0x000fe200028f0c08 */
[----:B------:R-:W-:Y:S02]  /*16a0*/  @!P4 HADD2.F32 R9, -RZ, R20.H0_H0 ;  /* 0x20000014ff09c230 */ /* 0x000fe40000004100 */
[----:B------:R-:W-:Y:S01]  /*16b0*/  @!P4 FMUL.FTZ R20, R25, R21 ;  /* 0x000000151914c220 */ /* 0x000fe20000410000 */
[----:B----4-:R-:W-:Y:S02]  /*16c0*/  @!P3 HADD2.F32 R12, -RZ, R12.H0_H0 ;  /* 0x2000000cff0cb230 */ /* 0x010fe40000004100 */
[----:B--2---:R-:W-:Y:S02]  /*16d0*/  @!P4 HADD2.F32 R26, -RZ, R26.H0_H0 ;  /* 0x2000001aff1ac230 */ /* 0x004fe40000004100 */
[----:B------:R-:W-:-:S03]  /*16e0*/  @!P2 HADD2.F32 R16, -RZ, R16.H0_H0 ;  /* 0x20000010ff10a230 */ /* 0x000fc60000004100 */
[----:B------:R-:W-:-:S05]  /*16f0*/  @!P4 FFMA.FTZ R9, R9, R20, R26 ;  /* 0x000000140909c223 */ /* 0x000fca000001001a */
[----:B------:R-:W-:Y:S01]  /*1700*/  @!P4 F2FP.F16.F32.PACK_AB R9, RZ, R9 ;  /* 0x00000009ff09c23e */ /* 0x000fe200000000ff */
[----:B-----5:R-:W-:-:S05]  /*1710*/  @!P3 HADD2.F32 R27, -RZ, R27.H0_H0 ;  /* 0x2000001bff1bb230 */ /* 0x020fca0000004100 */
[----:B------:R-:W-:Y:S01]  /*1720*/  @!P3 FFMA.FTZ R12, R12, R13, R27 ;  /* 0x0000000d0c0cb223 */ /* 0x000fe2000001001b */
[----:B------:R0:W-:Y:S04]  /*1730*/  @!P4 STG.E.U16 desc[UR8][R28.64], R9 ;  /* 0x000000091c00c986 */ /* 0x0001e8000c101508 */
[----:B------:R-:W-:Y:S01]  /*1740*/  @!P3 F2FP.F16.F32.PACK_AB R12, RZ, R12 ;  /* 0x0000000cff0cb23e */ /* 0x000fe200000000ff */
[----:B------:R-:W-:-:S05]  /*1750*/  @!P2 HADD2.F32 R19, -RZ, R18.H0_H0 ;  /* 0x20000012ff13a230 */ /* 0x000fca0000004100 */
[----:B------:R-:W-:Y:S01]  /*1760*/  @!P2 FFMA.FTZ R16, R16, R17, R19 ;  /* 0x000000111010a223 */ /* 0x000fe20000010013 */
[----:B------:R0:W-:Y:S04]  /*1770*/  @!P3 STG.E.U16 desc[UR8][R14.64], R12 ;  /* 0x0000000c0e00b986 */ /* 0x0001e8000c101508 */
[----:B------:R-:W-:-:S05]  /*1780*/  @!P2 F2FP.F16.F32.PACK_AB R16, RZ, R16 ;  /* 0x00000010ff10a23e */ /* 0x000fca00000000ff */
[----:B------:R0:W-:Y:S01]  /*1790*/  @!P2 STG.E.U16 desc[UR8][R10.64], R16 ;  /* 0x000000100a00a986 */ /* 0x0001e2000c101508 */
[----:B------:R-:W-:Y:S05]  /*17a0*/  @P1 EXIT ;  /* 0x000000000000194d */ /* 0x000fea0003800000 */
[----:B0-----:R-:W0:Y:S08]  /*17b0*/  LDC.64 R8, c[0x0][0x220] ;  /* 0x00008800ff087b82 */ /* 0x001e300000000a00 */
[----:B------:R-:W1:Y:S01]  /*17c0*/  LDC.64 R10, c[0x0][0x228] ;  /* 0x00008a00ff0a7b82 */ /* 0x000e620000000a00 */
[----:B------:R-:W-:Y:S01]  /*17d0*/  FSEL R4, R7, R2, !P0 ;  /* 0x0000000207047208 */ /* 0x000fe20004000000 */
[----:B------:R-:W-:Y:S01]  /*17e0*/  ULDC.64 UR4, c[0x0][0x210] ;  /* 0x0000840000047ab9 */ /* 0x000fe20000000a00 */
[----:B0-----:R-:W-:-:S06]  /*17f0*/  IMAD.WIDE R8, R0, 0x2, R8 ;  /* 0x0000000200087825 */ /* 0x001fcc00078e0208 */
[----:B------:R-:W2:Y:S01]  /*1800*/  LDG.E.U16.CONSTANT R8, desc[UR8][R8.64] ;  /* 0x0000000808087981 */ /* 0x000ea2000c1e9500 */
[----:B-1----:R-:W-:-:S06]  /*1810*/  IMAD.WIDE R10, R0, 0x2, R10 ;  /* 0x00000002000a7825 */ /* 0x002fcc00078e020a */
[----:B------:R-:W3:Y:S01]  /*1820*/  LDG.E.U16.CONSTANT R10, desc[UR8][R10.64] ;  /* 0x000000080a0a7981 */ /* 0x000ee2000c1e9500 */
[----:B------:R-:W-:Y:S01]  /*1830*/  FMUL.FTZ R21, R4, R21 ;  /* 0x0000001504157220 */ /* 0x000fe20000410000 */
[----:B------:R-:W-:-:S04]  /*1840*/  IADD3 R3, P0, R0, R3, RZ ;  /* 0x0000000300037210 */ /* 0x000fc80007f1e0ff */
[----:B------:R-:W-:Y:S01]  /*1850*/  LEA.HI.X.SX32 R0, R0, R5, 0x1, P0 ;  /* 0x0000000500007211 */ /* 0x000fe200000f0eff */
[----:B--2---:R-:W-:Y:S02]  /*1860*/  HADD2.F32 R2, -RZ, R8.H0_H0 ;  /* 0x20000008ff027230 */ /* 0x004fe40000004100 */
[----:B---3--:R-:W-:-:S05]  /*1870*/  HADD2.F32 R7, -RZ, R10.H0_H0 ;  /* 0x2000000aff077230 */ /* 0x008fca0000004100 */
[----:B------:R-:W-:Y:S01]  /*1880*/  FFMA.FTZ R7, R2, R21, R7 ;  /* 0x0000001502077223 */ /* 0x000fe20000010007 */
[----:B------:R-:W-:-:S04]  /*1890*/  LEA R2, P0, R3, UR4, 0x1 ;  /* 0x0000000403027c11 */ /* 0x000fc8000f8008ff */
[----:B------:R-:W-:Y:S02]  /*18a0*/  F2FP.F16.F32.PACK_AB R7, RZ, R7 ;  /* 0x00000007ff07723e */ /* 0x000fe400000000ff */
[----:B------:R-:W-:-:S05]  /*18b0*/  LEA.HI.X R3, R3, UR5, R0, 0x1, P0 ;  /* 0x0000000503037c11 */ /* 0x000fca00080f0c00 */
[----:B------:R-:W-:Y:S01]  /*18c0*/  STG.E.U16 desc[UR8][R2.64], R7 ;  /* 0x0000000702007986 */ /* 0x000fe2000c101508 */
[----:B------:R-:W-:Y:S05]  /*18d0*/  EXIT ;  /* 0x000000000000794d */ /* 0x000fea0003800000 */
.L_x_642:
        /* <DEDUP_REMOVED lines=10> */
.L_x_2753:


//--------------------- .text._ZN17fastertransformer18merge_layernorm_v2IfEEvPT_PKS1_S4_S4_fiiii --------------------------
	.section	.text._ZN17fastertransformer18merge_layernorm_v2IfEEvPT_PKS1_S4_S4_fiiii,"ax",@progbits
	.align	128
        .global         _ZN17fastertransformer18merge_layernorm_v2IfEEvPT_PKS1_S4_S4_fiiii
        .type           _ZN17fastertransformer18merge_layernorm_v2IfEEvPT_PKS1_S4_S4_fiiii,@function
        .size           _ZN17fastertransformer18merge_layernorm_v2IfEEvPT_PKS1_S4_S4_fiiii,(.L_x_2754 - _ZN17fastertransformer18merge_layernorm_v2IfEEvPT_PKS1_S4_S4_fiiii)
        .other          _ZN17fastertransformer18merge_layernorm_v2IfEEvPT_PKS1_S4_S4_fiiii,@"STO_CUDA_ENTRY STV_DEFAULT"
_ZN17fastertransformer18merge_layernorm_v2IfEEvPT_PKS1_S4_S4_fiiii:
.text._ZN17fastertransformer18merge_layernorm_v2IfEEvPT_PKS1_S4_S4_fiiii:
        /* <DEDUP_REMOVED lines=48> */
[----:B------:R-:W-:-:S06]  /*0300*/  @P0 IADD3 R5, R5, 0x1, RZ ;  /* 0x0000000105050810 */ /* 0x000fcc0007ffe0ff */
        /* <DEDUP_REMOVED lines=20> */
[----:B------:R-:W2:Y:S02]  /*0450*/  LDG.E.CONSTANT R9, desc[UR8][R4.64] ;  /* 0x0000000804097981 */ /* 0x000ea4000c1e9900 */
[----:B--2---:R-:W-:-:S07]  /*0460*/  FADD.FTZ R13, RZ, R9 ;  /* 0x00000009ff0d7221 */ /* 0x004fce0000010000 */
.L_x_644:
[----:B------:R-:W-:Y:S05]  /*0470*/  BSYNC B0 ;  /* 0x0000000000007941 */ /* 0x000fea0003800000 */
.L_x_643:
        /* <DEDUP_REMOVED lines=8> */
[----:B0-----:R-:W-:Y:S01]  /*0500*/  VIADD R4, R8, 0xffffffe ;  /* 0x0ffffffe08047836 */ /* 0x001fe20000000000 */
[----:B------:R-:W-:-:S05]  /*0510*/  IADD3 R8, RZ, -R18, RZ ;  /* 0x80000012ff087210 */ /* 0x000fca0007ffe0ff */
        /* <DEDUP_REMOVED lines=22> */
[----:B------:R-:W-:-:S04]  /*0680*/  IMAD.IADD R8, R4, 0x1, -R5 ;  /* 0x0000000104087824 */ /* 0x000fc800078e0a05 */
        /* <DEDUP_REMOVED lines=13> */
[----:B--2---:R-:W-:-:S07]  /*0760*/  FADD.FTZ R13, R13, R8 ;  /* 0x000000080d0d7221 */ /* 0x004fce0000010000 */
.L_x_646:
[----:B------:R-:W-:Y:S05]  /*0770*/  BSYNC B0 ;  /* 0x0000000000007941 */ /* 0x000fea0003800000 */
.L_x_645:
        /* <DEDUP_REMOVED lines=8> */
[----:B0-----:R-:W-:Y:S01]  /*0800*/  IADD3 R4, R14, 0xffffffe, RZ ;  /* 0x0ffffffe0e047810 */ /* 0x001fe20007ffe0ff */
[----:B------:R-:W-:-:S05]  /*0810*/  IMAD.MOV R14, RZ, RZ, -R20 ;  /* 0x000000ffff0e7224 */ /* 0x000fca00078e0a14 */
        /* <DEDUP_REMOVED lines=18> */
[C---:B------:R-:W-:Y:S02]  /*0940*/  IADD3 R17, -R4.reuse, RZ, RZ ;  /* 0x000000ff04117210 */ /* 0x040fe40007ffe1ff */
[----:B------:R-:W-:Y:S02]  /*0950*/  LOP3.LUT R5, R3, 0xfffffffe, RZ, 0xc0, !PT ;  /* 0xfffffffe03057812 */ /* 0x000fe400078ec0ff */
[----:B------:R-:W-:Y:S01]  /*0960*/  SHF.R.S32.HI R3, RZ, 0x1, R3 ;  /* 0x00000001ff037819 */ /* 0x000fe20000011403 */
[----:B------:R-:W-:Y:S02]  /*0970*/  IMAD R17, R15, R17, R0 ;  /* 0x000000110f117224 */ /* 0x000fe400078e0200 */
        /* <DEDUP_REMOVED lines=15> */
.L_x_648:
[----:B------:R-:W-:Y:S05]  /*0a70*/  BSYNC B0 ;  /* 0x0000000000007941 */ /* 0x000fea0003800000 */
.L_x_647:
        /* <DEDUP_REMOVED lines=27> */
[----:B------:R-:W-:-:S04]  /*0c30*/  LEA.HI R5, R4, R4, RZ, 0x1 ;  /* 0x0000000404057211 */ /* 0x000fc800078f08ff */
[----:B------:R-:W-:Y:S02]  /*0c40*/  LOP3.LUT R17, R5, 0xfffffffe, RZ, 0xc0, !PT ;  /* 0xfffffffe05117812 */ /* 0x000fe400078ec0ff */
[----:B------:R-:W-:-:S03]  /*0c50*/  SHF.R.S32.HI R5, RZ, 0x1, R5 ;  /* 0x00000001ff057819 */ /* 0x000fc60000011405 */
[----:B------:R-:W-:Y:S02]  /*0c60*/  IMAD.IADD R14, R4, 0x1, -R17 ;  /* 0x00000001040e7824 */ /* 0x000fe400078e0a11 */
[----:B------:R-:W-:Y:S02]  /*0c70*/  IMAD.MOV R4, RZ, RZ, -R4 ;  /* 0x000000ffff047224 */ /* 0x000fe400078e0a04 */
[----:B------:R-:W-:Y:S02]  /*0c80*/  IMAD R17, R7, 0x2, R14 ;  /* 0x0000000207117824 */ /* 0x000fe400078e020e */
[C---:B------:R-:W-:Y:S02]  /*0c90*/  IMAD R14, R15.reuse, R4, R2 ;  /* 0x000000040f0e7224 */ /* 0x040fe400078e0202 */
[----:B------:R-:W-:Y:S02]  /*0ca0*/  IMAD R4, R10, 0x2, R5 ;  /* 0x000000020a047824 */ /* 0x000fe400078e0205 */
[----:B------:R-:W-:Y:S01]  /*0cb0*/  IMAD R12, R12, R17, RZ ;  /* 0x000000110c0c7224 */ /* 0x000fe200078e02ff */
[----:B------:R-:W-:Y:S01]  /*0cc0*/  SHF.R.S32.HI R5, RZ, 0x1f, R14 ;  /* 0x0000001fff057819 */ /* 0x000fe2000001140e */
        /* <DEDUP_REMOVED lines=10> */
.L_x_650:
[----:B------:R-:W-:Y:S05]  /*0d70*/  BSYNC B0 ;  /* 0x0000000000007941 */ /* 0x000fea0003800000 */
.L_x_649:
[----:B------:R-:W0:Y:S01]  /*0d80*/  SHFL.BFLY PT, R12, R13, 0x10, 0x1f ;  /* 0x0e001f000d0c7f89 */ /* 0x000e2200000e0000 */
[----:B------:R-:W1:Y:S01]  /*0d90*/  S2UR UR6, SR_CgaCtaId ;  /* 0x00000000000679c3 */ /* 0x000e620000008800 */
[----:B------:R-:W-:Y:S01]  /*0da0*/  IMAD R20, R6, R7, RZ ;  /* 0x0000000706147224 */ /* 0x000fe200078e02ff */
[----:B------:R-:W-:Y:S01]  /*0db0*/  UMOV UR4, 0x400 ;  /* 0x0000040000047882 */ /* 0x000fe20000000000 */
[----:B------:R-:W-:Y:S01]  /*0dc0*/  IMAD R10, R10, R23, RZ ;  /* 0x000000170a0a7224 */ /* 0x000fe200078e02ff */
[----:B------:R-:W-:Y:S01]  /*0dd0*/  P2R R15, PR, RZ, 0x2 ;  /* 0x00000002ff0f7803 */ /* 0x000fe20000000000 */
[----:B------:R-:W-:Y:S01]  /*0de0*/  UIADD3 UR5, UR4, 0x8, URZ ;  /* 0x0000000804057890 */ /* 0x000fe2000fffe03f */
[----:B------:R-:W-:Y:S02]  /*0df0*/  LOP3.LUT P1, R22, R24, 0x1f, RZ, 0xc0, !PT ;  /* 0x0000001f18167812 */ /* 0x000fe4000782c0ff */
[----:B------:R-:W-:Y:S01]  /*0e00*/  I2FP.F32.U32 R6, UR10 ;  /* 0x0000000a00067c45 */ /* 0x000fe20008201000 */
[----:B------:R-:W2:Y:S01]  /*0e10*/  @!P3 LDC.64 R28, c[0x0][0x220] ;  /* 0x00008800ff1cbb82 */ /* 0x000ea20000000a00 */
[----:B------:R-:W-:-:S02]  /*0e20*/  SHF.R.S32.HI R7, RZ, 0x1f, R20 ;  /* 0x0000001fff077819 */ /* 0x000fc40000011414 */
[----:B------:R-:W-:Y:S01]  /*0e30*/  ISETP.NE.AND P6, PT, R24, RZ, PT ;  /* 0x000000ff1800720c */ /* 0x000fe20003fc5270 */
[----:B------:R-:W-:-:S04]  /*0e40*/  FMUL.FTZ R6, R6, 0.03125 ;  /* 0x3d00000006067820 */ /* 0x000fc80000410000 */
[----:B------:R-:W3:Y:S01]  /*0e50*/  @!P3 LDC.64 R26, c[0x0][0x228] ;  /* 0x00008a00ff1abb82 */ /* 0x000ee20000000a00 */
[----:B0-----:R-:W-:Y:S01]  /*0e60*/  FADD.FTZ R12, R12, R13 ;  /* 0x0000000d0c0c7221 */ /* 0x001fe20000010000 */
[----:B-1----:R-:W-:Y:S01]  /*0e70*/  ULEA UR5, UR6, UR5, 0x18 ;  /* 0x0000000506057291 */ /* 0x002fe2000f8ec03f */
[----:B------:R-:W-:Y:S01]  /*0e80*/  I2FP.F32.U32 R13, R24 ;  /* 0x00000018000d7245 */ /* 0x000fe20000201000 */
[----:B------:R-:W-:Y:S02]  /*0e90*/  ULEA UR4, UR6, UR4, 0x18 ;  /* 0x0000000406047291 */ /* 0x000fe4000f8ec03f */
[----:B------:R-:W0:Y:S02]  /*0ea0*/  SHFL.BFLY PT, R5, R12, 0x8, 0x1f ;  /* 0x0d001f000c057f89 */ /* 0x000e2400000e0000 */
[----:B------:R-:W-:Y:S01]  /*0eb0*/  LEA R22, R22, UR5, 0x2 ;  /* 0x0000000516167c11 */ /* 0x000fe2000f8e10ff */
[----:B0-----:R-:W-:-:S05]  /*0ec0*/  FADD.FTZ R5, R12, R5 ;  /* 0x000000050c057221 */ /* 0x001fca0000010000 */
[----:B------:R-:W0:Y:S02]  /*0ed0*/  SHFL.BFLY PT, R14, R5, 0x4, 0x1f ;  /* 0x0c801f00050e7f89 */ /* 0x000e2400000e0000 */
[----:B0-----:R-:W-:Y:S01]  /*0ee0*/  FADD.FTZ R14, R5, R14 ;  /* 0x0000000e050e7221 */ /* 0x001fe20000010000 */
[----:B------:R-:W-:Y:S02]  /*0ef0*/  IADD3 R5, P0, P5, R20, R10, R11 ;  /* 0x0000000a14057210 */ /* 0x000fe40007d1e00b */
[----:B------:R-:W-:Y:S01]  /*0f00*/  SHF.R.U32.HI R11, RZ, 0x3, R24 ;  /* 0x00000003ff0b7819 */ /* 0x000fe20000011618 */
[----:B------:R-:W0:Y:S01]  /*0f10*/  @!P4 LDC.64 R20, c[0x0][0x220] ;  /* 0x00008800ff14cb82 */ /* 0x000e220000000a00 */
[----:B------:R-:W1:Y:S01]  /*0f20*/  SHFL.BFLY PT, R17, R14, 0x2, 0x1f ;  /* 0x0c401f000e117f89 */ /* 0x000e6200000e0000 */
[----:B------:R-:W-:Y:S02]  /*0f30*/  SHF.R.S32.HI R10, RZ, 0x1f, R10 ;  /* 0x0000001fff0a7819 */ /* 0x000fe4000001140a */
[----:B------:R-:W-:-:S02]  /*0f40*/  LOP3.LUT R11, R11, 0x1ffffffc, RZ, 0xc0, !PT ;  /* 0x1ffffffc0b0b7812 */ /* 0x000fc400078ec0ff */
[----:B------:R-:W-:Y:S02]  /*0f50*/  IADD3.X R7, R7, R10, RZ, P0, P5 ;  /* 0x0000000a07077210 */ /* 0x000fe400007ea4ff */
[----:B------:R-:W-:Y:S01]  /*0f60*/  FSETP.GT.FTZ.AND P5, PT, R6, R13, PT ;  /* 0x0000000d0600720b */ /* 0x000fe20003fb4000 */
[----:B------:R-:W-:Y:S01]  /*0f70*/  IMAD.MOV.U32 R6, RZ, RZ, RZ ;  /* 0x000000ffff067224 */ /* 0x000fe200078e00ff */
[----:B------:R-:W-:Y:S01]  /*0f80*/  ISETP.GE.AND P0, PT, R24, R23, PT ;  /* 0x000000171800720c */ /* 0x000fe20003f06270 */
[----:B--2---:R-:W-:-:S04]  /*0f90*/  @!P3 IMAD.WIDE R28, R16, 0x4, R28 ;  /* 0x00000004101cb825 */ /* 0x004fc800078e021c */
[----:B---3--:R-:W-:-:S04]  /*0fa0*/  @!P3 IMAD.WIDE R26, R16, 0x4, R26 ;  /* 0x00000004101ab825 */ /* 0x008fc800078e021a */
[----:B0-----:R-:W-:-:S04]  /*0fb0*/  @!P4 IMAD.WIDE R20, R24, 0x4, R20 ;  /* 0x000000041814c825 */ /* 0x001fc800078e0214 */
[----:B-1----:R-:W-:Y:S01]  /*0fc0*/  FADD.FTZ R17, R14, R17 ;  /* 0x000000110e117221 */ /* 0x002fe20000010000 */
[----:B------:R-:W-:-:S04]  /*0fd0*/  @!P6 I2FP.F32.S32 R14, R23 ;  /* 0x00000017000ee245 */ /* 0x000fc80000201400 */
[----:B------:R-:W0:Y:S02]  /*0fe0*/  SHFL.BFLY PT, R18, R17, 0x1, 0x1f ;  /* 0x0c201f0011127f89 */ /* 0x000e2400000e0000 */
[----:B------:R-:W1:Y:S01]  /*0ff0*/  @!P6 MUFU.RCP R14, R14 ;  /* 0x0000000e000ee308 */ /* 0x000e620000001000 */
        /* <DEDUP_REMOVED lines=17> */
[----:B------:R-:W-:-:S05]  /*1110*/  ISETP.GE.AND P6, PT, R0, R23, PT ;  /* 0x000000170000720c */ /* 0x000fca0003fc6270 */
[----:B------:R-:W0:Y:S02]  /*1120*/  LDS R17, [UR4] ;  /* 0x00000004ff117984 */ /* 0x000e240008000800 */
[----:B0-----:R-:W-:-:S04]  /*1130*/  FADD.FTZ R6, R9, -R17 ;  /* 0x8000001109067221 */ /* 0x001fc80000010000 */
[C---:B------:R-:W-:Y:S01]  /*1140*/  FFMA.FTZ R10, R6.reuse, R6, RZ ;  /* 0x00000006060a7223 */ /* 0x040fe200000100ff */
[----:B------:R-:W-:Y:S01]  /*1150*/  FSEL R6, R6, R9, !P0 ;  /* 0x0000000906067208 */ /* 0x000fe20004000000 */
[----:B------:R-:W-:-:S03]  /*1160*/  FADD.FTZ R9, R8, -R17 ;  /* 0x8000001108097221 */ /* 0x000fc60000010000 */
[----:B------:R-:W-:Y:S01]  /*1170*/  FSEL R12, R10, RZ, !P0 ;  /* 0x000000ff0a0c7208 */ /* 0x000fe20004000000 */
[----:B------:R-:W-:Y:S01]  /*1180*/  FADD.FTZ R10, R3, -R17 ;  /* 0x80000011030a7221 */ /* 0x000fe20000010000 */
[----:B------:R-:W-:-:S04]  /*1190*/  ISETP.GE.AND P0, PT, R16, R23, PT ;  /* 0x000000171000720c */ /* 0x000fc80003f06270 */
[----:B------:R-:W-:-:S09]  /*11a0*/  FSEL R8, R9, R8, !P0 ;  /* 0x0000000809087208 */ /* 0x000fd20004000000 */
[----:B------:R-:W-:Y:S01]  /*11b0*/  @!P0 FFMA.FTZ R12, R9, R9, R12 ;  /* 0x00000009090c8223 */ /* 0x000fe2000001000c */
[----:B------:R-:W-:Y:S01]  /*11c0*/  ISETP.GE.AND P0, PT, R2, R23, PT ;  /* 0x000000170200720c */ /* 0x000fe20003f06270 */
[----:B------:R-:W-:Y:S02]  /*11d0*/  FADD.FTZ R9, R4, -R17 ;  /* 0x8000001104097221 */ /* 0x000fe40000010000 */
[----:B------:R-:W-:-:S10]  /*11e0*/  @!P6 FFMA.FTZ R12, R10, R10, R12 ;  /* 0x0000000a0a0ce223 */ /* 0x000fd4000001000c */
[----:B------:R-:W-:-:S05]  /*11f0*/  @!P0 FFMA.FTZ R12, R9, R9, R12 ;  /* 0x00000009090c8223 */ /* 0x000fca000001000c */
[----:B------:R-:W0:Y:S02]  /*1200*/  SHFL.BFLY PT, R13, R12, 0x10, 0x1f ;  /* 0x0e001f000c0d7f89 */ /* 0x000e2400000e0000 */
[----:B0-----:R-:W-:-:S05]  /*1210*/  FADD.FTZ R13, R12, R13 ;  /* 0x0000000d0c0d7221 */ /* 0x001fca0000010000 */
[----:B------:R-:W0:Y:S02]  /*1220*/  SHFL.BFLY PT, R14, R13, 0x8, 0x1f ;  /* 0x0d001f000d0e7f89 */ /* 0x000e2400000e0000 */
[----:B0-----:R-:W-:Y:S02]  /*1230*/  FADD.FTZ R14, R13, R14 ;  /* 0x0000000e0d0e7221 */ /* 0x001fe40000010000 */
[----:B------:R-:W0:Y:S03]  /*1240*/  @!P2 LDC.64 R12, c[0x0][0x220] ;  /* 0x00008800ff0cab82 */ /* 0x000e260000000a00 */
[----:B------:R-:W1:Y:S02]  /*1250*/  SHFL.BFLY PT, R17, R14, 0x4, 0x1f ;  /* 0x0c801f000e117f89 */ /* 0x000e6400000e0000 */
[----:B-1----:R-:W-:-:S05]  /*1260*/  FADD.FTZ R25, R14, R17 ;  /* 0x000000110e197221 */ /* 0x002fca0000010000 */
[----:B------:R-:W1:Y:S02]  /*1270*/  SHFL.BFLY PT, R18, R25, 0x2, 0x1f ;  /* 0x0c401f0019127f89 */ /* 0x000e6400000e0000 */
[----:B-1----:R-:W-:-:S05]  /*1280*/  FADD.FTZ R18, R25, R18 ;  /* 0x0000001219127221 */ /* 0x002fca0000010000 */
[----:B------:R-:W1:Y:S02]  /*1290*/  SHFL.BFLY PT, R17, R18, 0x1, 0x1f ;  /* 0x0c201f0012117f89 */ /* 0x000e6400000e0000 */
[----:B-1----:R-:W-:Y:S01]  /*12a0*/  FADD.FTZ R25, R18, R17 ;  /* 0x0000001112197221 */ /* 0x002fe20000010000 */
[----:B------:R-:W-:Y:S01]  /*12b0*/  IMAD.MOV.U32 R17, RZ, RZ, RZ ;  /* 0x000000ffff117224 */ /* 0x000fe200078e00ff */
[----:B------:R-:W1:Y:S03]  /*12c0*/  @!P4 LDC.64 R18, c[0x0][0x228] ;  /* 0x00008a00ff12cb82 */ /* 0x000e660000000a00 */
[----:B------:R2:W-:Y:S05]  /*12d0*/  @!P1 STS [R11+UR5], R25 ;  /* 0x000000190b009988 */ /* 0x0005ea0008000805 */
[----:B------:R-:W-:Y:S01]  /*12e0*/  BAR.SYNC.DEFER_BLOCKING 0x0 ;  /* 0x0000000000007b1d */ /* 0x000fe20000010000 */
[----:B------:R-:W-:-:S07]  /*12f0*/  ISETP.NE.AND P1, PT, R15, RZ, PT ;  /* 0x000000ff0f00720c */ /* 0x000fce0003f25270 */
[----:B------:R-:W3:Y:S01]  /*1300*/  @!P2 LDC.64 R14, c[0x0][0x228] ;  /* 0x00008a00ff0eab82 */ /* 0x000ee20000000a00 */
[----:B0-----:R-:W-:Y:S01]  /*1310*/  @!P2 IMAD.WIDE R12, R0, 0x4, R12 ;  /* 0x00000004000ca825 */ /* 0x001fe200078e020c */
[----:B--2---:R-:W2:Y:S03]  /*1320*/  @!P4 LDG.E.CONSTANT R11, desc[UR8][R20.64] ;  /* 0x00000008140bc981 */ /* 0x004ea6000c1e9900 */
[----:B-1----:R-:W-:Y:S01]  /*1330*/  @!P4 IMAD.WIDE R18, R24, 0x4, R18 ;  /* 0x000000041812c825 */ /* 0x002fe200078e0212 */
[----:B------:R-:W4:Y:S04]  /*1340*/  @!P3 LDG.E.CONSTANT R20, desc[UR8][R26.64] ;  /* 0x000000081a14b981 */ /* 0x000f28000c1e9900 */
[----:B------:R-:W5:Y:S04]  /*1350*/  @!P2 LDG.E.CONSTANT R21, desc[UR8][R12.64] ;  /* 0x000000080c15a981 */ /* 0x000f68000c1e9900 */
[----:B------:R-:W2:Y:S01]  /*1360*/  @!P4 LDG.E.CONSTANT R18, desc[UR8][R18.64] ;  /* 0x000000081212c981 */ /* 0x000ea2000c1e9900 */
[----:B---3--:R-:W-:-:S03]  /*1370*/  @!P2 IMAD.WIDE R14, R0, 0x4, R14 ;  /* 0x00000004000ea825 */ /* 0x008fc600078e020e */
[----:B------:R0:W1:Y:S04]  /*1380*/  @P5 LDS R17, [R22] ;  /* 0x0000000016115984 */ /* 0x0000680000000800 */
[----:B------:R-:W4:Y:S04]  /*1390*/  @!P3 LDG.E.CONSTANT R19, desc[UR8][R28.64] ;  /* 0x000000081c13b981 */ /* 0x000f28000c1e9900 */
[----:B0-----:R0:W5:Y:S01]  /*13a0*/  @!P2 LDG.E.CONSTANT R22, desc[UR8][R14.64] ;  /* 0x000000080e16a981 */ /* 0x001162000c1e9900 */
[----:B------:R-:W-:Y:S01]  /*13b0*/  ISETP.NE.AND P5, PT, R24, RZ, PT ;  /* 0x000000ff1800720c */ /* 0x000fe20003fa5270 */
[----:B0-----:R-:W0:Y:S02]  /*13c0*/  @!P3 LDC.64 R14, c[0x0][0x210] ;  /* 0x00008400ff0ebb82 */ /* 0x001e240000000a00 */
[----:B-1----:R-:W1:Y:S10]  /*13d0*/  SHFL.BFLY PT, R25, R17, 0x10, 0x1f ;  /* 0x0e001f0011197f89 */ /* 0x002e7400000e0000 */
[----:B------:R-:W3:Y:S01]  /*13e0*/  @!P5 LDC R26, c[0x0][0x230] ;  /* 0x00008c00ff1adb82 */ /* 0x000ee20000000800 */
[----:B-1----:R-:W-:-:S05]  /*13f0*/  FADD.FTZ R25, R25, R17 ;  /* 0x0000001119197221 */ /* 0x002fca0000010000 */
[----:B------:R-:W1:Y:S02]  /*1400*/  SHFL.BFLY PT, R12, R25, 0x8, 0x1f ;  /* 0x0d001f00190c7f89 */ /* 0x000e6400000e0000 */
[----:B-1----:R-:W-:-:S05]  /*1410*/  FADD.FTZ R25, R25, R12 ;  /* 0x0000000c19197221 */ /* 0x002fca0000010000 */
[----:B------:R-:W1:Y:S02]  /*1420*/  SHFL.BFLY PT, R12, R25, 0x4, 0x1f ;  /* 0x0c801f00190c7f89 */ /* 0x000e6400000e0000 */
[----:B-1----:R-:W-:-:S05]  /*1430*/  FADD.FTZ R17, R25, R12 ;  /* 0x0000000c19117221 */ /* 0x002fca0000010000 */
[----:B------:R-:W1:Y:S01]  /*1440*/  SHFL.BFLY PT, R12, R17, 0x2, 0x1f ;  /* 0x0c401f00110c7f89 */ /* 0x000e6200000e0000 */
[----:B------:R-:W-:-:S06]  /*1450*/  @!P5 I2FP.F32.S32 R29, R23 ;  /* 0x00000017001dd245 */ /* 0x000fcc0000201400 */
[----:B------:R-:W3:Y:S01]  /*1460*/  @!P5 MUFU.RCP R29, R29 ;  /* 0x0000001d001dd308 */ /* 0x000ee20000001000 */
[----:B-1----:R-:W-:Y:S02]  /*1470*/  FADD.FTZ R28, R17, R12 ;  /* 0x0000000c111c7221 */ /* 0x002fe40000010000 */
[----:B------:R-:W1:Y:S03]  /*1480*/  @!P4 LDC.64 R12, c[0x0][0x210] ;  /* 0x00008400ff0ccb82 */ /* 0x000e660000000a00 */
[----:B------:R-:W0:Y:S02]  /*1490*/  SHFL.BFLY PT, R27, R28, 0x1, 0x1f ;  /* 0x0c201f001c1b7f89 */ /* 0x000e2400000e0000 */
[----:B0-----:R-:W-:-:S04]  /*14a0*/  FADD.FTZ R27, R28, R27 ;  /* 0x0000001b1c1b7221 */ /* 0x001fc80000010000 */
[----:B---3--:R-:W-:-:S06]  /*14b0*/  @!P5 FFMA.FTZ R26, R27, R29, R26 ;  /* 0x0000001d1b1ad223 */ /* 0x008fcc000001001a */
[----:B------:R-:W0:Y:S02]  /*14c0*/  @!P5 MUFU.RSQ R26, R26 ;  /* 0x0000001a001ad308 */ /* 0x000e240000001400 */
[----:B0-----:R-:W-:Y:S01]  /*14d0*/  @!P5 STS [UR4+0x4], R26 ;  /* 0x0000041aff00d988 */ /* 0x001fe20008000804 */
[----:B------:R-:W-:Y:S01]  /*14e0*/  BAR.SYNC.DEFER_BLOCKING 0x0 ;  /* 0x0000000000007b1d */ /* 0x000fe20000010000 */
[----:B------:R-:W-:-:S04]  /*14f0*/  @!P4 IADD3 R17, P5, R24, R5, RZ ;  /* 0x000000051811c210 */ /* 0x000fc80007fbe0ff */
[----:B------:R-:W-:Y:S02]  /*1500*/  @!P4 LEA.HI.X.SX32 R28, R24, R7, 0x1, P5 ;  /* 0x00000007181cc211 */ /* 0x000fe400028f0eff */
[----:B-1----:R-:W-:-:S04]  /*1510*/  @!P4 LEA R12, P5, R17, R12, 0x2 ;  /* 0x0000000c110cc211 */ /* 0x002fc800078a10ff */
[----:B------:R-:W-:Y:S02]  /*1520*/  @!P4 LEA.HI.X R13, R17, R13, R28, 0x2, P5 ;  /* 0x0000000d110dc211 */ /* 0x000fe400028f141c */
[C---:B------:R-:W-:Y:S01]  /*1530*/  @!P3 IADD3 R17, P5, R16.reuse, R5, RZ ;  /* 0x000000051011b210 */ /* 0x040fe20007fbe0ff */
[----:B------:R-:W0:Y:S04]  /*1540*/  @!P4 LDS R23, [UR4+0x4] ;  /* 0x00000404ff17c984 */ /* 0x000e280008000800 */
[----:B------:R-:W1:Y:S04]  /*1550*/  @!P3 LDS R25, [UR4+0x4] ;  /* 0x00000404ff19b984 */ /* 0x000e680008000800 */
[----:B------:R-:W3:Y:S01]  /*1560*/  @!P2 LDS R24, [UR4+0x4] ;  /* 0x00000404ff18a984 */ /* 0x000ee20008000800 */
[----:B------:R-:W-:-:S02]  /*1570*/  @!P3 LEA.HI.X.SX32 R16, R16, R7, 0x1, P5 ;  /* 0x000000071010b211 */ /* 0x000fc400028f0eff */
[----:B------:R-:W-:-:S04]  /*1580*/  @!P3 LEA R14, P5, R17, R14, 0x2 ;  /* 0x0000000e110eb211 */ /* 0x000fc800078a10ff */
[----:B------:R-:W-:Y:S02]  /*1590*/  @!P3 LEA.HI.X R15, R17, R15, R16, 0x2, P5 ;  /* 0x0000000f110fb211 */ /* 0x000fe400028f1410 */
[----:B------:R-:W1:Y:S01]  /*15a0*/  @!P2 LDC.64 R16, c[0x0][0x210] ;  /* 0x00008400ff10ab82 */ /* 0x000e620000000a00 */
[----:B------:R-:W-:Y:S02]  /*15b0*/  FSEL R27, R10, R3, !P6 ;  /* 0x000000030a1b7208 */ /* 0x000fe40007000000 */
[----:B------:R-:W-:-:S04]  /*15c0*/  @!P2 IADD3 R3, P5, R0, R5, RZ ;  /* 0x000000050003a210 */ /* 0x000fc80007fbe0ff */
[----:B------:R-:W-:Y:S01]  /*15d0*/  @!P2 LEA.HI.X.SX32 R0, R0, R7, 0x1, P5 ;  /* 0x000000070000a211 */ /* 0x000fe200028f0eff */
[----:B0-----:R-:W-:Y:S01]  /*15e0*/  @!P4 FMUL.FTZ R23, R6, R23 ;  /* 0x000000170617c220 */ /* 0x001fe20000410000 */
[----:B-1----:R-:W-:Y:S01]  /*15f0*/  @!P2 LEA R16, P5, R3, R16, 0x2 ;  /* 0x000000100310a211 */ /* 0x002fe200078a10ff */
[----:B------:R-:W-:Y:S01]  /*1600*/  @!P3 FMUL.FTZ R25, R8, R25 ;  /* 0x000000190819b220 */ /* 0x000fe20000410000 */
[----:B---3--:R-:W-:Y:S02]  /*1610*/  @!P2 FMUL.FTZ R27, R27, R24 ;  /* 0x000000181b1ba220 */ /* 0x008fe40000410000 */
[----:B------:R-:W-:Y:S01]  /*1620*/  @!P2 LEA.HI.X R17, R3, R17, R0, 0x2, P5 ;  /* 0x000000110311a211 */ /* 0x000fe200028f1400 */
[----:B--2---:R-:W-:-:S05]  /*1630*/  @!P4 FFMA.FTZ R11, R23, R11, R18 ;  /* 0x0000000b170bc223 */ /* 0x004fca0000010012 */
[----:B------:R0:W-:Y:S01]  /*1640*/  @!P4 STG.E desc[UR8][R12.64], R11 ;  /* 0x0000000b0c00c986 */ /* 0x0001e2000c101908 */
[----:B----4-:R-:W-:Y:S01]  /*1650*/  @!P3 FFMA.FTZ R19, R25, R19, R20 ;  /* 0x000000131913b223 */ /* 0x010fe20000010014 */
[----:B-----5:R-:W-:-:S04]  /*1660*/  @!P2 FFMA.FTZ R21, R27, R21, R22 ;  /* 0x000000151b15a223 */ /* 0x020fc80000010016 */
[----:B------:R0:W-:Y:S04]  /*1670*/  @!P3 STG.E desc[UR8][R14.64], R19 ;  /* 0x000000130e00b986 */ /* 0x0001e8000c101908 */
[----:B------:R0:W-:Y:S01]  /*1680*/  @!P2 STG.E desc[UR8][R16.64], R21 ;  /* 0x000000151000a986 */ /* 0x0001e2000c101908 */
[----:B------:R-:W-:Y:S05]  /*1690*/  @P1 EXIT ;  /* 0x000000000000194d */ /* 0x000fea0003800000 */
[----:B0-----:R-:W0:Y:S01]  /*16a0*/  LDC.64 R10, c[0x0][0x220] ;  /* 0x00008800ff0a7b82 */ /* 0x001e220000000a00 */
[----:B------:R-:W1:Y:S07]  /*16b0*/  LDS R3, [UR4+0x4] ;  /* 0x00000404ff037984 */ /* 0x000e6e0008000800 */
[----:B------:R-:W2:Y:S01]  /*16c0*/  LDC.64 R12, c[0x0][0x228] ;  /* 0x00008a00ff0c7b82 */ /* 0x000ea20000000a00 */
[C---:B------:R-:W-:Y:S01]  /*16d0*/  IADD3 R5, P1, R2.reuse, R5, RZ ;  /* 0x0000000502057210 */ /* 0x040fe20007f3e0ff */
[----:B------:R-:W-:Y:S01]  /*16e0*/  ULDC.64 UR6, c[0x0][0x210] ;  /* 0x0000840000067ab9 */ /* 0x000fe20000000a00 */
[----:B0-----:R-:W-:-:S06]  /*16f0*/  IMAD.WIDE R10, R2, 0x4, R10 ;  /* 0x00000004020a7825 */ /* 0x001fcc00078e020a */
[----:B------:R-:W3:Y:S01]  /*1700*/  LDG.E.CONSTANT R11, desc[UR8][R10.64] ;  /* 0x000000080a0b7981 */ /* 0x000ee2000c1e9900 */
[----:B--2---:R-:W-:-:S06]  /*1710*/  IMAD.WIDE R12, R2, 0x4, R12 ;  /* 0x00000004020c7825 */ /* 0x004fcc00078e020c */
[----:B------:R-:W3:Y:S01]  /*1720*/  LDG.E.CONSTANT R13, desc[UR8][R12.64] ;  /* 0x000000080c0d7981 */ /* 0x000ee2000c1e9900 */
[----:B------:R-:W-:Y:S02]  /*1730*/  FSEL R0, R9, R4, !P0 ;  /* 0x0000000409007208 */ /* 0x000fe40004000000 */
[----:B------:R-:W-:Y:S02]  /*1740*/  LEA.HI.X.SX32 R4, R2, R7, 0x1, P1 ;  /* 0x0000000702047211 */ /* 0x000fe400008f0eff */
[----:B------:R-:W-:Y:S01]  /*1750*/  LEA R2, P0, R5, UR6, 0x2 ;  /* 0x0000000605027c11 */ /* 0x000fe2000f8010ff */
[----:B-1----:R-:W-:-:S03]  /*1760*/  FMUL.FTZ R0, R0, R3 ;  /* 0x0000000300007220 */ /* 0x002fc60000410000 */
[----:B------:R-:W-:Y:S01]  /*1770*/  LEA.HI.X R3, R5, UR7, R4, 0x2, P0 ;  /* 0x0000000705037c11 */ /* 0x000fe200080f1404 */
[----:B---3--:R-:W-:-:S05]  /*1780*/  FFMA.FTZ R5, R0, R11, R13 ;  /* 0x0000000b00057223 */ /* 0x008fca000001000d */
[----:B------:R-:W-:Y:S01]  /*1790*/  STG.E desc[UR8][R2.64], R5 ;  /* 0x0000000502007986 */ /* 0x000fe2000c101908 */
[----:B------:R-:W-:Y:S05]  /*17a0*/  EXIT ;  /* 0x000000000000794d */ /* 0x000fea0003800000 */
.L_x_651:
        /* <DEDUP_REMOVED lines=13> */
.L_x_2754:


//--------------------- .text._ZN17fastertransformer18add_bias_layernormI6__halfEEvPT_PKS2_S5_S5_fi --------------------------
	.section	.text._ZN17fastertransformer18add_bias_layernormI6__halfEEvPT_PKS2_S5_S5_fi,"ax",@progbits
	.align	128
        .global         _ZN17fastertransformer18add_bias_layernormI6__halfEEvPT_PKS2_S5_S5_fi
        .type           _ZN17fastertransformer18add_bias_layernormI6__halfEEvPT_PKS2_S5_S5_fi,@function
        .size           _ZN17fastertransformer18add_bias_layernormI6__halfEEvPT_PKS2_S5_S5_fi,(.L_x_2755 - _ZN17fastertransformer18add_bias_layernormI6__halfEEvPT_PKS2_S5_S5_fi)
        .other          _ZN17fastertransformer18add_bias_layernormI6__halfEEvPT_PKS2_S5_S5_fi,@"STO_CUDA_ENTRY STV_DEFAULT"
_ZN17fastertransformer18add_bias_layernormI6__halfEEvPT_PKS2_S5_S5_fi:
.text._ZN17fastertransformer18add_bias_layernormI6__halfEEvPT_PKS2_S5_S5_fi:
[----:B------:R-:W-:Y:S01]  /*0000*/  LDC R1, c[0x0][0x28] ;  /* 0x00000a00ff017b82 */ /* 0x000fe20000000800 */
[----:B------:R-:W0:Y:S01]  /*0010*/  S2R R0, SR_TID.X ;  /* 0x0000000000007919 */ /* 0x000e220000002100 */
[----:B------:R-:W-:-:S06]  /*0020*/  ULDC UR7, c[0x0][0x234] ;  /* 0x00008d0000077ab9 */ /* 0x000fcc0000000800 */
[----:B------:R-:W1:Y:S01]  /*0030*/  LDC.64 R2, c[0x0][0x210] ;  /* 0x00008400ff027b82 */ /* 0x000e620000000a00 */
[----:B------:R-:W-:Y:S01]  /*0040*/  ULDC.64 UR8, c[0x0][0x208] ;  /* 0x0000820000087ab9 */ /* 0x000fe20000000a00 */
[----:B------:R-:W2:Y:S01]  /*0050*/  S2R R5, SR_CTAID.X ;  /* 0x0000000000057919 */ /* 0x000ea20000002500 */
[----:B0-----:R-:W-:Y:S01]  /*0060*/  ISETP.GE.AND P4, PT, R0, UR7, PT ;  /* 0x0000000700007c0c */ /* 0x001fe2000bf86270 */
[----:B--2---:R-:W-:-:S04]  /*0070*/  IMAD R5, R5, UR7, R0 ;  /* 0x0000000705057c24 */ /* 0x004fc8000f8e0200 */
[----:B-1----:R-:W-:-:S08]  /*0080*/  IMAD.WIDE R2, R5, 0x2, R2 ;  /* 0x0000000205027825 */ /* 0x002fd000078e0202 */
[----:B------:R-:W0:Y:S01]  /*0090*/  @!P4 LDC.64 R6, c[0x0][0x218] ;  /* 0x00008600ff06cb82 */ /* 0x000e220000000a00 */
[----:B------:R-:W2:Y:S01]  /*00a0*/  @!P4 LDG.E.U16 R9, desc[UR8][R2.64] ;  /* 0x000000080209c981 */ /* 0x000ea2000c1e1500 */
[----:B0-----:R-:W-:-:S06]  /*00b0*/  @!P4 IMAD.WIDE R6, R0, 0x2, R6 ;  /* 0x000000020006c825 */ /* 0x001fcc00078e0206 */
[----:B------:R0:W2:Y:S01]  /*00c0*/  @!P4 LDG.E.U16.CONSTANT R6, desc[UR8][R6.64] ;  /* 0x000000080606c981 */ /* 0x0000a2000c1e9500 */
[----:B------:R-:W-:Y:S01]  /*00d0*/  HFMA2.MMA R5, -RZ, RZ, 0, 0 ;  /* 0x00000000ff057435 */ /* 0x000fe200000001ff */
[----:B------:R-:W1:Y:S01]  /*00e0*/  S2UR UR6, SR_CgaCtaId ;  /* 0x00000000000679c3 */ /* 0x000e620000008800 */
[----:B------:R-:W-:Y:S01]  /*00f0*/  ULDC UR4, c[0x0][0x0] ;  /* 0x0000000000047ab9 */ /* 0x000fe20000000800 */
[----:B------:R-:W-:Y:S02]  /*0100*/  I2FP.F32.U32 R13, R0 ;  /* 0x00000000000d7245 */ /* 0x000fe40000201000 */
[----:B0-----:R-:W-:Y:S01]  /*0110*/  I2FP.F32.U32 R7, UR4 ;  /* 0x0000000400077c45 */ /* 0x001fe20008201000 */
[----:B------:R-:W-:Y:S02]  /*0120*/  UMOV UR4, 0x400 ;  /* 0x0000040000047882 */ /* 0x000fe40000000000 */
[----:B------:R-:W-:-:S04]  /*0130*/  UIADD3 UR5, UR4, 0x8, URZ ;  /* 0x0000000804057890 */ /* 0x000fc8000fffe03f */
[----:B-1----:R-:W-:Y:S01]  /*0140*/  ULEA UR5, UR6, UR5, 0x18 ;  /* 0x0000000506057291 */ /* 0x002fe2000f8ec03f */
[----:B--2---:R-:W-:-:S05]  /*0150*/  @!P4 HADD2 R9, R9.H0_H0, R6.H0_H0 ;  /* 0x200000060909c230 */ /* 0x004fca0000000800 */
[----:B------:R-:W-:-:S05]  /*0160*/  @!P4 HADD2.F32 R5, -RZ, R9.H0_H0 ;  /* 0x20000009ff05c230 */ /* 0x000fca0000004100 */
[----:B------:R-:W0:Y:S02]  /*0170*/  SHFL.BFLY PT, R4, R5, 0x10, 0x1f ;  /* 0x0e001f0005047f89 */ /* 0x000e2400000e0000 */
[----:B0-----:R-:W-:-:S05]  /*0180*/  FADD.FTZ R4, R4, R5 ;  /* 0x0000000504047221 */ /* 0x001fca0000010000 */
[----:B------:R-:W0:Y:S02]  /*0190*/  SHFL.BFLY PT, R9, R4, 0x8, 0x1f ;  /* 0x0d001f0004097f89 */ /* 0x000e2400000e0000 */
[----:B0-----:R-:W-:-:S05]  /*01a0*/  FADD.FTZ R9, R4, R9 ;  /* 0x0000000904097221 */ /* 0x001fca0000010000 */
[----:B------:R-:W0:Y:S02]  /*01b0*/  SHFL.BFLY PT, R8, R9, 0x4, 0x1f ;  /* 0x0c801f0009087f89 */ /* 0x000e2400000e0000 */
[----:B0-----:R-:W-:-:S05]  /*01c0*/  FADD.FTZ R8, R9, R8 ;  /* 0x0000000809087221 */ /* 0x001fca0000010000 */
[----:B------:R-:W0:Y:S01]  /*01d0*/  SHFL.BFLY PT, R11, R8, 0x2, 0x1f ;  /* 0x0c401f00080b7f89 */ /* 0x000e2200000e0000 */
[----:B------:R-:W-:Y:S01]  /*01e0*/  FMUL.FTZ R4, R7, 0.03125 ;  /* 0x3d00000007047820 */ /* 0x000fe20000410000 */
[----:B------:R-:W-:Y:S01]  /*01f0*/  LOP3.LUT P0, R7, R0, 0x1f, RZ, 0xc0, !PT ;  /* 0x0000001f00077812 */ /* 0x000fe2000780c0ff */
[----:B0-----:R-:W-:-:S05]  /*0200*/  FADD.FTZ R11, R8, R11 ;  /* 0x0000000b080b7221 */ /* 0x001fca0000010000 */
[----:B------:R-:W0:Y:S01]  /*0210*/  SHFL.BFLY PT, R6, R11, 0x1, 0x1f ;  /* 0x0c201f000b067f89 */ /* 0x000e2200000e0000 */
[----:B------:R-:W-:Y:S02]  /*0220*/  FSETP.GT.FTZ.AND P1, PT, R4, R13, PT ;  /* 0x0000000d0400720b */ /* 0x000fe40003f34000 */
[----:B------:R-:W-:-:S04]  /*0230*/  SHF.R.U32.HI R4, RZ, 0x3, R0 ;  /* 0x00000003ff047819 */ /* 0x000fc80000011600 */
        /* <DEDUP_REMOVED lines=26> */
[----:B0-----:R-:W-:-:S05]  /*03e0*/  FADD.FTZ R8, -R8, R5 ;  /* 0x0000000508087221 */ /* 0x001fca0000010100 */
[----:B------:R-:W-:-:S05]  /*03f0*/  FSEL R8, R8, RZ, !P2 ;  /* 0x000000ff08087208 */ /* 0x000fca0005000000 */
[----:B------:R-:W-:-:S05]  /*0400*/  FMUL.FTZ R8, R8, R8 ;  /* 0x0000000808087220 */ /* 0x000fca0000410000 */
        /* <DEDUP_REMOVED lines=27> */
[----:B0-----:R-:W-:-:S05]  /*05c0*/  @!P3 FFMA.FTZ R4, R11, R6, R12 ;  /* 0x000000060b04b223 */ /* 0x001fca000001000c */
[----:B------:R0:W-:Y:S01]  /*05d0*/  @!P3 STS [UR4+0x4], R4 ;  /* 0x00000404ff00b988 */ /* 0x0001e20008000804 */
[----:B------:R-:W-:Y:S06]  /*05e0*/  BAR.SYNC.DEFER_BLOCKING 0x0 ;  /* 0x0000000000007b1d */ /* 0x000fec0000010000 */
[----:B------:R-:W-:Y:S05]  /*05f0*/  @P4 EXIT ;  /* 0x000000000000494d */ /* 0x000fea0003800000 */
[----:B------:R-:W1:Y:S01]  /*0600*/  LDC.64 R6, c[0x0][0x220] ;  /* 0x00008800ff067b82 */ /* 0x000e620000000a00 */
[----:B------:R-:W2:Y:S07]  /*0610*/  LDS.64 R10, [UR4] ;  /* 0x00000004ff0a7984 */ /* 0x000eae0008000a00 */
[----:B------:R-:W3:Y:S01]  /*0620*/  LDC.64 R8, c[0x0][0x228] ;  /* 0x00008a00ff087b82 */ /* 0x000ee20000000a00 */
[----:B-1----:R-:W-:-:S06]  /*0630*/  IMAD.WIDE R6, R0, 0x2, R6 ;  /* 0x0000000200067825 */ /* 0x002fcc00078e0206 */
[----:B------:R-:W4:Y:S01]  /*0640*/  LDG.E.U16.CONSTANT R6, desc[UR8][R6.64] ;  /* 0x0000000806067981 */ /* 0x000f22000c1e9500 */
[----:B---3--:R-:W-:-:S06]  /*0650*/  IMAD.WIDE R8, R0, 0x2, R8 ;  /* 0x0000000200087825 */ /* 0x008fcc00078e0208 */
[----:B------:R-:W3:Y:S01]  /*0660*/  LDG.E.U16.CONSTANT R8, desc[UR8][R8.64] ;  /* 0x0000000808087981 */ /* 0x000ee2000c1e9500 */
[----:B--2---:R-:W1:Y:S01]  /*0670*/  MUFU.RSQ R11, R11 ;  /* 0x0000000b000b7308 */ /* 0x004e620000001400 */
[----:B------:R-:W-:-:S04]  /*0680*/  FADD.FTZ R10, -R10, R5 ;  /* 0x000000050a0a7221 */ /* 0x000fc80000010100 */
[----:B-1----:R-:W-:Y:S01]  /*0690*/  FMUL.FTZ R10, R10, R11 ;  /* 0x0000000b0a0a7220 */ /* 0x002fe20000410000 */
[----:B----4-:R-:W-:Y:S02]  /*06a0*/  HADD2.F32 R5, -RZ, R6.H0_H0 ;  /* 0x20000006ff057230 */ /* 0x010fe40000004100 */
[----:B---3--:R-:W-:-:S05]  /*06b0*/  HADD2.F32 R13, -RZ, R8.H0_H0 ;  /* 0x20000008ff0d7230 */ /* 0x008fca0000004100 */
[----:B------:R-:W-:-:S05]  /*06c0*/  FFMA.FTZ R5, R10, R5, R13 ;  /* 0x000000050a057223 */ /* 0x000fca000001000d */
[----:B------:R-:W-:-:S05]  /*06d0*/  F2FP.F16.F32.PACK_AB R5, RZ, R5 ;  /* 0x00000005ff05723e */ /* 0x000fca00000000ff */
[----:B------:R-:W-:Y:S01]  /*06e0*/  STG.E.U16 desc[UR8][R2.64], R5 ;  /* 0x0000000502007986 */ /* 0x000fe2000c101508 */
[----:B------:R-:W-:Y:S05]  /*06f0*/  EXIT ;  /* 0x000000000000794d */ /* 0x000fea0003800000 */
.L_x_652:
        /* <DEDUP_REMOVED lines=16> */
.L_x_2755:


//--------------------- .text._ZN17fastertransformer21add_bias_layernorm_v2I6__halfEEvPT_PKS2_S5_S5_fi --------------------------
	.section	.text._ZN17fastertransformer21add_bias_layernorm_v2I6__halfEEvPT_PKS2_S5_S5_fi,"ax",@progbits
	.align	128
        .global         _ZN17fastertransformer21add_bias_layernorm_v2I6__halfEEvPT_PKS2_S5_S5_fi
        .type           _ZN17fastertransformer21add_bias_layernorm_v2I6__halfEEvPT_PKS2_S5_S5_fi,@function
        .size           _ZN17fastertransformer21add_bias_layernorm_v2I6__halfEEvPT_PKS2_S5_S5_fi,(.L_x_2756 - _ZN17fastertransformer21add_bias_layernorm_v2I6__halfEEvPT_PKS2_S5_S5_fi)
        .other          _ZN17fastertransformer21add_bias_layernorm_v2I6__halfEEvPT_PKS2_S5_S5_fi,@"STO_CUDA_ENTRY STV_DEFAULT"
_ZN17fastertransformer21add_bias_layernorm_v2I6__halfEEvPT_PKS2_S5_S5_fi:
.text._ZN17fastertransformer21add_bias_layernorm_v2I6__halfEEvPT_PKS2_S5_S5_fi:
[----:B------:R-:W-:Y:S01]  /*0000*/  LDC R1, c[0x0][0x28] ;  /* 0x00000a00ff017b82 */ /* 0x000fe20000000800 */
[----:B------:R-:W0:Y:S07]  /*0010*/  S2R R2, SR_TID.X ;  /* 0x0000000000027919 */ /* 0x000e2e0000002100 */
[----:B------:R-:W1:Y:S01]  /*0020*/  LDC R23, c[0x0][0x234] ;  /* 0x00008d00ff177b82 */ /* 0x000e620000000800 */
[----:B------:R-:W-:Y:S01]  /*0030*/  ULDC UR5, c[0x0][0x0] ;  /* 0x0000000000057ab9 */ /* 0x000fe20000000800 */
[----:B------:R-:W-:-:S06]  /*0040*/  ULDC.64 UR8, c[0x0][0x208] ;  /* 0x0000820000087ab9 */ /* 0x000fcc0000000a00 */
[----:B------:R-:W1:Y:S08]  /*0050*/  S2UR UR4, SR_CTAID.X ;  /* 0x00000000000479c3 */ /* 0x000e700000002500 */
[----:B------:R-:W2:Y:S01]  /*0060*/  LDC.64 R10, c[0x0][0x210] ;  /* 0x00008400ff0a7b82 */ /* 0x000ea20000000a00 */
[C---:B0-----:R-:W-:Y:S01]  /*0070*/  IADD3 R28, R2.reuse, UR5, RZ ;  /* 0x00000005021c7c10 */ /* 0x041fe2000fffe0ff */
[----:B-1----:R-:W-:Y:S01]  /*0080*/  IMAD R13, R23, UR4, R2 ;  /* 0x00000004170d7c24 */ /* 0x002fe2000f8e0202 */
[----:B------:R-:W-:-:S02]  /*0090*/  ISETP.GE.AND P3, PT, R2, R23, PT ;  /* 0x000000170200720c */ /* 0x000fc40003f66270 */
[C---:B------:R-:W-:Y:S01]  /*00a0*/  IADD3 R6, R28.reuse, UR5, RZ ;  /* 0x000000051c067c10 */ /* 0x040fe2000fffe0ff */
[----:B------:R-:W-:Y:S01]  /*00b0*/  IMAD R17, R23, UR4, R28 ;  /* 0x0000000417117c24 */ /* 0x000fe2000f8e021c */
[-C--:B------:R-:W-:Y:S02]  /*00c0*/  ISETP.GE.AND P2, PT, R28, R23.reuse, PT ;  /* 0x000000171c00720c */ /* 0x080fe40003f46270 */
[C---:B------:R-:W-:Y:S01]  /*00d0*/  ISETP.GE.AND P1, PT, R6.reuse, R23, PT ;  /* 0x000000170600720c */ /* 0x040fe20003f26270 */
[----:B--2---:R-:W-:Y:S01]  /*00e0*/  IMAD.WIDE R12, R13, 0x2, R10 ;  /* 0x000000020d0c7825 */ /* 0x004fe200078e020a */
[----:B------:R-:W-:-:S04]  /*00f0*/  IADD3 R0, R6, UR5, RZ ;  /* 0x0000000506007c10 */ /* 0x000fc8000fffe0ff */
[----:B------:R-:W-:Y:S01]  /*0100*/  ISETP.GE.AND P0, PT, R0, R23, PT ;  /* 0x000000170000720c */ /* 0x000fe20003f06270 */
[----:B------:R-:W0:Y:S01]  /*0110*/  @!P3 LDC.64 R24, c[0x0][0x218] ;  /* 0x00008600ff18bb82 */ /* 0x000e220000000a00 */
[----:B------:R-:W-:Y:S01]  /*0120*/  IMAD R15, R23, UR4, R6 ;  /* 0x00000004170f7c24 */ /* 0x000fe2000f8e0206 */
[----:B------:R-:W2:Y:S06]  /*0130*/  @!P3 LDG.E.U16 R8, desc[UR8][R12.64] ;  /* 0x000000080c08b981 */ /* 0x000eac000c1e1500 */
[----:B------:R-:W1:Y:S08]  /*0140*/  @!P2 LDC.64 R26, c[0x0][0x218] ;  /* 0x00008600ff1aab82 */ /* 0x000e700000000a00 */
[----:B------:R-:W3:Y:S08]  /*0150*/  @!P1 LDC.64 R18, c[0x0][0x218] ;  /* 0x00008600ff129b82 */ /* 0x000ef00000000a00 */
[----:B------:R-:W4:Y:S01]  /*0160*/  @!P0 LDC.64 R4, c[0x0][0x218] ;  /* 0x00008600ff048b82 */ /* 0x000f220000000a00 */
[----:B0-----:R-:W-:-:S04]  /*0170*/  @!P3 IMAD.WIDE R24, R2, 0x2, R24 ;  /* 0x000000020218b825 */ /* 0x001fc800078e0218 */
[----:B------:R-:W-:Y:S01]  /*0180*/  IMAD.WIDE R16, R17, 0x2, R10 ;  /* 0x0000000211107825 */ /* 0x000fe200078e020a */
[----:B------:R-:W2:Y:S02]  /*0190*/  @!P3 LDG.E.U16.CONSTANT R7, desc[UR8][R24.64] ;  /* 0x000000081807b981 */ /* 0x000ea4000c1e9500 */
[----:B------:R-:W0:Y:S01]  /*01a0*/  S2UR UR6, SR_CgaCtaId ;  /* 0x00000000000679c3 */ /* 0x000e220000008800 */
[----:B-1----:R-:W-:Y:S01]  /*01b0*/  @!P2 IMAD.WIDE R26, R28, 0x2, R26 ;  /* 0x000000021c1aa825 */ /* 0x002fe200078e021a */
[----:B------:R-:W5:Y:S03]  /*01c0*/  @!P2 LDG.E.U16 R22, desc[UR8][R16.64] ;  /* 0x000000081016a981 */ /* 0x000f66000c1e1500 */
[----:B------:R-:W-:Y:S01]  /*01d0*/  IMAD R9, R23, UR4, R0 ;  /* 0x0000000417097c24 */ /* 0x000fe2000f8e0200 */
[----:B------:R-:W5:Y:S01]  /*01e0*/  @!P2 LDG.E.U16.CONSTANT R3, desc[UR8][R26.64] ;  /* 0x000000081a03a981 */ /* 0x000f62000c1e9500 */
[----:B------:R-:W-:Y:S01]  /*01f0*/  IMAD.WIDE R14, R15, 0x2, R10 ;  /* 0x000000020f0e7825 */ /* 0x000fe200078e020a */
[----:B------:R-:W-:Y:S01]  /*0200*/  ISETP.NE.AND P4, PT, R2, RZ, PT ;  /* 0x000000ff0200720c */ /* 0x000fe20003f85270 */
[----:B------:R-:W1:Y:S02]  /*0210*/  @!P3 LDC.64 R30, c[0x0][0x228] ;  /* 0x00008a00ff1ebb82 */ /* 0x000e640000000a00 */
[----:B---3--:R-:W-:-:S04]  /*0220*/  @!P1 IMAD.WIDE R18, R6, 0x2, R18 ;  /* 0x0000000206129825 */ /* 0x008fc800078e0212 */
[----:B------:R-:W-:Y:S02]  /*0230*/  IMAD.WIDE R10, R9, 0x2, R10 ;  /* 0x00000002090a7825 */ /* 0x000fe400078e020a */
[----:B------:R-:W3:Y:S02]  /*0240*/  @!P1 LDG.E.U16.CONSTANT R18, desc[UR8][R18.64] ;  /* 0x0000000812129981 */ /* 0x000ee4000c1e9500 */
[----:B----4-:R-:W-:Y:S02]  /*0250*/  @!P0 IMAD.WIDE R20, R0, 0x2, R4 ;  /* 0x0000000200148825 */ /* 0x010fe400078e0204 */
[----:B------:R-:W3:Y:S04]  /*0260*/  @!P1 LDG.E.U16 R9, desc[UR8][R14.64] ;  /* 0x000000080e099981 */ /* 0x000ee8000c1e1500 */
[----:B------:R-:W4:Y:S04]  /*0270*/  @!P0 LDG.E.U16.CONSTANT R20, desc[UR8][R20.64] ;  /* 0x0000000814148981 */ /* 0x000f28000c1e9500 */
[----:B------:R-:W4:Y:S01]  /*0280*/  @!P0 LDG.E.U16 R25, desc[UR8][R10.64] ;  /* 0x000000080a198981 */ /* 0x000f22000c1e1500 */
[----:B------:R-:W-:Y:S01]  /*0290*/  MOV R5, RZ ;  /* 0x000000ff00057202 */ /* 0x000fe20000000f00 */
[----:B------:R-:W-:Y:S01]  /*02a0*/  UMOV UR4, 0x400 ;  /* 0x0000040000047882 */ /* 0x000fe20000000000 */
[----:B--2---:R-:W-:Y:S01]  /*02b0*/  @!P3 HADD2 R8, R8.H0_H0, R7.H0_H0 ;  /* 0x200000070808b230 */ /* 0x004fe20000000800 */
[----:B------:R-:W-:-:S05]  /*02c0*/  HFMA2.MMA R7, -RZ, RZ, 0, 0 ;  /* 0x00000000ff077435 */ /* 0x000fca00000001ff */
[----:B------:R-:W-:Y:S02]  /*02d0*/  @!P3 HADD2.F32 R7, -RZ, R8.H0_H0 ;  /* 0x20000008ff07b230 */ /* 0x000fe40000004100 */
[----:B-----5:R-:W-:-:S03]  /*02e0*/  @!P2 HADD2 R3, R22.H0_H0, R3.H0_H0 ;  /* 0x200000031603a230 */ /* 0x020fc60000000800 */
[----:B------:R-:W-:Y:S02]  /*02f0*/  FADD.FTZ R8, RZ, R7 ;  /* 0x00000007ff087221 */ /* 0x000fe40000010000 */
[----:B------:R-:W-:Y:S01]  /*0300*/  @!P2 HADD2.F32 R5, -RZ, R3.H0_H0 ;  /* 0x20000003ff05a230 */ /* 0x000fe20000004100 */
[----:B------:R-:W-:Y:S01]  /*0310*/  MOV R3, RZ ;  /* 0x000000ff00037202 */ /* 0x000fe20000000f00 */
[----:B---3--:R-:W-:Y:S01]  /*0320*/  @!P1 HADD2 R4, R9.H0_H0, R18.H0_H0 ;  /* 0x2000001209049230 */ /* 0x008fe20000000800 */
[----:B------:R-:W-:Y:S02]  /*0330*/  HFMA2.MMA R9, -RZ, RZ, 0, 0 ;  /* 0x00000000ff097435 */ /* 0x000fe400000001ff */
[----:B------:R-:W-:-:S03]  /*0340*/  FADD.FTZ R8, R8, R5 ;  /* 0x0000000508087221 */ /* 0x000fc60000010000 */
[----:B------:R-:W-:Y:S02]  /*0350*/  @!P1 HADD2.F32 R9, -RZ, R4.H0_H0 ;  /* 0x20000004ff099230 */ /* 0x000fe40000004100 */
[----:B----4-:R-:W-:-:S03]  /*0360*/  @!P0 HADD2 R20, R25.H0_H0, R20.H0_H0 ;  /* 0x2000001419148230 */ /* 0x010fc60000000800 */
[----:B------:R-:W-:Y:S02]  /*0370*/  FADD.FTZ R8, R8, R9 ;  /* 0x0000000908087221 */ /* 0x000fe40000010000 */
[----:B------:R-:W-:-:S05]  /*0380*/  @!P0 HADD2.F32 R3, -RZ, R20.H0_H0 ;  /* 0x20000014ff038230 */ /* 0x000fca0000004100 */
[----:B------:R-:W-:-:S05]  /*0390*/  FADD.FTZ R8, R8, R3 ;  /* 0x0000000308087221 */ /* 0x000fca0000010000 */
[----:B------:R-:W2:Y:S02]  /*03a0*/  SHFL.BFLY PT, R19, R8, 0x10, 0x1f ;  /* 0x0e001f0008137f89 */ /* 0x000ea400000e0000 */
[----:B--2---:R-:W-:-:S05]  /*03b0*/  FADD.FTZ R19, R8, R19 ;  /* 0x0000001308137221 */ /* 0x004fca0000010000 */
[----:B------:R-:W2:Y:S02]  /*03c0*/  SHFL.BFLY PT, R4, R19, 0x8, 0x1f ;  /* 0x0d001f0013047f89 */ /* 0x000ea400000e0000 */
[----:B--2---:R-:W-:-:S05]  /*03d0*/  FADD.FTZ R4, R19, R4 ;  /* 0x0000000413047221 */ /* 0x004fca0000010000 */
[----:B------:R-:W2:Y:S02]  /*03e0*/  SHFL.BFLY PT, R21, R4, 0x4, 0x1f ;  /* 0x0c801f0004157f89 */ /* 0x000ea400000e0000 */
[----:B--2---:R-:W-:-:S05]  /*03f0*/  FADD.FTZ R21, R4, R21 ;  /* 0x0000001504157221 */ /* 0x004fca0000010000 */
[----:B------:R-:W2:Y:S01]  /*0400*/  SHFL.BFLY PT, R18, R21, 0x2, 0x1f ;  /* 0x0c401f0015127f89 */ /* 0x000ea200000e0000 */
[----:B------:R-:W-:Y:S02]  /*0410*/  P2R R25, PR, RZ, 0x1 ;  /* 0x00000001ff197803 */ /* 0x000fe40000000000 */
[----:B------:R-:W-:Y:S01]  /*0420*/  I2FP.F32.U32 R20, UR5 ;  /* 0x0000000500147c45 */ /* 0x000fe20008201000 */
[----:B--2---:R-:W-:-:S05]  /*0430*/  FADD.FTZ R18, R21, R18 ;  /* 0x0000001215127221 */ /* 0x004fca0000010000 */
[----:B------:R-:W2:Y:S01]  /*0440*/  SHFL.BFLY PT, R27, R18, 0x1, 0x1f ;  /* 0x0c201f00121b7f89 */ /* 0x000ea200000e0000 */
[----:B------:R-:W-:Y:S01]  /*0450*/  UIADD3 UR5, UR4, 0x8, URZ ;  /* 0x0000000804057890 */ /* 0x000fe2000fffe03f */
[----:B------:R-:W-:Y:S02]  /*0460*/  LOP3.LUT P0, R24, R2, 0x1f, RZ, 0xc0, !PT ;  /* 0x0000001f02187812 */ /* 0x000fe4000780c0ff */
[----:B------:R-:W-:Y:S01]  /*0470*/  SHF.R.U32.HI R22, RZ, 0x3, R2 ;  /* 0x00000003ff167819 */ /* 0x000fe20000011602 */
[----:B0-----:R-:W-:-:S03]  /*0480*/  ULEA UR5, UR6, UR5, 0x18 ;  /* 0x0000000506057291 */ /* 0x001fc6000f8ec03f */
[----:B------:R-:W-:Y:S01]  /*0490*/  LOP3.LUT R22, R22, 0x1ffffffc, RZ, 0xc0, !PT ;  /* 0x1ffffffc16167812 */ /* 0x000fe200078ec0ff */
[----:B------:R-:W-:Y:S01]  /*04a0*/  FMUL.FTZ R20, R20, 0.03125 ;  /* 0x3d00000014147820 */ /* 0x000fe20000410000 */
[----:B------:R-:W-:Y:S01]  /*04b0*/  I2FP.F32.U32 R19, R2 ;  /* 0x0000000200137245 */ /* 0x000fe20000201000 */
[----:B--2---:R-:W-:-:S05]  /*04c0*/  FADD.FTZ R27, R18, R27 ;  /* 0x0000001b121b7221 */ /* 0x004fca0000010000 */
[----:B------:R-:W-:Y:S01]  /*04d0*/  @!P0 STS [R22+UR5], R27 ;  /* 0x0000001b16008988 */ /* 0x000fe20008000805 */
[----:B------:R-:W-:Y:S01]  /*04e0*/  BAR.SYNC.DEFER_BLOCKING 0x0 ;  /* 0x0000000000007b1d */ /* 0x000fe20000010000 */
[----:B------:R-:W-:Y:S01]  /*04f0*/  FSETP.GT.FTZ.AND P5, PT, R20, R19, PT ;  /* 0x000000131400720b */ /* 0x000fe20003fb4000 */
[----:B------:R-:W-:Y:S01]  /*0500*/  HFMA2.MMA R4, -RZ, RZ, 0, 0 ;  /* 0x00000000ff047435 */ /* 0x000fe200000001ff */
        /* <DEDUP_REMOVED lines=9> */
[----:B------:R-:W-:-:S04]  /*05a0*/  @!P4 I2FP.F32.S32 R20, R23 ;  /* 0x000000170014c245 */ /* 0x000fc80000201400 */
[----:B------:R-:W2:Y:S01]  /*05b0*/  @!P4 MUFU.RCP R4, R20 ;  /* 0x000000140004c308 */ /* 0x000ea20000001000 */
[----:B0-----:R-:W-:-:S05]  /*05c0*/  FADD.FTZ R18, R21, R18 ;  /* 0x0000001215127221 */ /* 0x001fca0000010000 */
[----:B------:R-:W0:Y:S01]  /*05d0*/  SHFL.BFLY PT, R27, R18, 0x1, 0x1f ;  /* 0x0c201f00121b7f89 */ /* 0x000e2200000e0000 */
[----:B------:R-:W-:Y:S01]  /*05e0*/  ULEA UR4, UR6, UR4, 0x18 ;  /* 0x0000000406047291 */ /* 0x000fe2000f8ec03f */
[----:B0-----:R-:W-:-:S04]  /*05f0*/  FADD.FTZ R27, R18, R27 ;  /* 0x0000001b121b7221 */ /* 0x001fc80000010000 */
[----:B--2---:R-:W-:-:S05]  /*0600*/  @!P4 FMUL.FTZ R4, R27, R4 ;  /* 0x000000041b04c220 */ /* 0x004fca0000410000 */
[----:B------:R-:W-:Y:S01]  /*0610*/  @!P4 STS [UR4], R4 ;  /* 0x00000004ff00c988 */ /* 0x000fe20008000804 */
[----:B------:R-:W-:Y:S06]  /*0620*/  BAR.SYNC.DEFER_BLOCKING 0x0 ;  /* 0x0000000000007b1d */ /* 0x000fec0000010000 */
[----:B------:R-:W0:Y:S01]  /*0630*/  S2R R21, SR_TID.X ;  /* 0x0000000000157919 */ /* 0x000e220000002100 */
[----:B------:R-:W2:Y:S01]  /*0640*/  LDS R8, [UR4] ;  /* 0x00000004ff087984 */ /* 0x000ea20008000800 */
[----:B0-----:R-:W-:Y:S01]  /*0650*/  ISETP.GE.AND P6, PT, R21, R23, PT ;  /* 0x000000171500720c */ /* 0x001fe20003fc6270 */
[C---:B--2---:R-:W-:Y:S01]  /*0660*/  FADD.FTZ R2, -R8.reuse, R7 ;  /* 0x0000000708027221 */ /* 0x044fe20000010100 */
[----:B------:R-:W-:-:S04]  /*0670*/  FADD.FTZ R18, -R8, R5 ;  /* 0x0000000508127221 */ /* 0x000fc80000010100 */
[----:B------:R-:W-:Y:S02]  /*0680*/  FSEL R2, R2, RZ, !P6 ;  /* 0x000000ff02027208 */ /* 0x000fe40007000000 */
[----:B------:R-:W-:-:S04]  /*0690*/  ISETP.GE.AND P6, PT, R28, R23, PT ;  /* 0x000000171c00720c */ /* 0x000fc80003fc6270 */
[----:B------:R-:W-:Y:S01]  /*06a0*/  FSEL R19, R18, RZ, !P6 ;  /* 0x000000ff12137208 */ /* 0x000fe20007000000 */
[----:B------:R-:W-:Y:S01]  /*06b0*/  FADD.FTZ R18, -R8, R9 ;  /* 0x0000000908127221 */ /* 0x000fe20000010100 */
[----:B------:R-:W-:Y:S01]  /*06c0*/  ISETP.GE.AND P6, PT, R6, R23, PT ;  /* 0x000000170600720c */ /* 0x000fe20003fc6270 */
[----:B------:R-:W-:Y:S01]  /*06d0*/  FFMA.FTZ R2, R2, R2, RZ ;  /* 0x0000000202027223 */ /* 0x000fe200000100ff */
[----:B------:R-:W-:Y:S02]  /*06e0*/  FADD.FTZ R8, -R8, R3 ;  /* 0x0000000308087221 */ /* 0x000fe40000010100 */
[----:B------:R-:W-:Y:S01]  /*06f0*/  FSEL R27, R18, RZ, !P6 ;  /* 0x000000ff121b7208 */ /* 0x000fe20007000000 */
[----:B------:R-:W-:Y:S01]  /*0700*/  FFMA.FTZ R2, R19, R19, R2 ;  /* 0x0000001313027223 */ /* 0x000fe20000010002 */
[----:B------:R-:W-:Y:S01]  /*0710*/  ISETP.GE.AND P6, PT, R0, R23, PT ;  /* 0x000000170000720c */ /* 0x000fe20003fc6270 */
[----:B------:R-:W0:Y:S02]  /*0720*/  @!P3 LDC.64 R18, c[0x0][0x220] ;  /* 0x00008800ff12bb82 */ /* 0x000e240000000a00 */
[----:B------:R-:W-:Y:S01]  /*0730*/  FFMA.FTZ R2, R27, R27, R2 ;  /* 0x0000001b1b027223 */ /* 0x000fe20000010002 */
[----:B------:R-:W-:-:S05]  /*0740*/  FSEL R29, R8, RZ, !P6 ;  /* 0x000000ff081d7208 */ /* 0x000fca0007000000 */
[----:B------:R-:W-:-:S05]  /*0750*/  FFMA.FTZ R29, R29, R29, R2 ;  /* 0x0000001d1d1d7223 */ /* 0x000fca0000010002 */
[----:B------:R-:W2:Y:S02]  /*0760*/  SHFL.BFLY PT, R26, R29, 0x10, 0x1f ;  /* 0x0e001f001d1a7f89 */ /* 0x000ea400000e0000 */
[----:B--2---:R-:W-:-:S05]  /*0770*/  FADD.FTZ R26, R29, R26 ;  /* 0x0000001a1d1a7221 */ /* 0x004fca0000010000 */
[----:B------:R-:W2:Y:S01]  /*0780*/  SHFL.BFLY PT, R27, R26, 0x8, 0x1f ;  /* 0x0d001f001a1b7f89 */ /* 0x000ea200000e0000 */
[C---:B0-----:R-:W-:Y:S02]  /*0790*/  @!P3 IMAD.WIDE R32, R21.reuse, 0x2, R18 ;  /* 0x000000021520b825 */ /* 0x041fe400078e0212 */
[----:B------:R-:W0:Y:S02]  /*07a0*/  @!P2 LDC.64 R18, c[0x0][0x220] ;  /* 0x00008800ff12ab82 */ /* 0x000e240000000a00 */
[----:B-1----:R-:W-:Y:S01]  /*07b0*/  @!P3 IMAD.WIDE R30, R21, 0x2, R30 ;  /* 0x00000002151eb825 */ /* 0x002fe200078e021e */
[----:B------:R-:W3:Y:S04]  /*07c0*/  @!P3 LDG.E.U16.CONSTANT R2, desc[UR8][R32.64] ;  /* 0x000000082002b981 */ /* 0x000ee8000c1e9500 */
[----:B------:R-:W4:Y:S01]  /*07d0*/  @!P3 LDG.E.U16.CONSTANT R4, desc[UR8][R30.64] ;  /* 0x000000081e04b981 */ /* 0x000f22000c1e9500 */
[----:B------:R-:W1:Y:S01]  /*07e0*/  @!P2 LDC.64 R20, c[0x0][0x228] ;  /* 0x00008a00ff14ab82 */ /* 0x000e620000000a00 */
[----:B--2---:R-:W-:-:S05]  /*07f0*/  FADD.FTZ R27, R26, R27 ;  /* 0x0000001b1a1b7221 */ /* 0x004fca0000010000 */
[----:B------:R-:W2:Y:S01]  /*0800*/  SHFL.BFLY PT, R8, R27, 0x4, 0x1f ;  /* 0x0c801f001b087f89 */ /* 0x000ea200000e0000 */
[----:B0-----:R-:W-:-:S05]  /*0810*/  @!P2 IMAD.WIDE R18, R28, 0x2, R18 ;  /* 0x000000021c12a825 */ /* 0x001fca00078e0212 */
[----:B------:R0:W5:Y:S01]  /*0820*/  @!P2 LDG.E.U16.CONSTANT R26, desc[UR8][R18.64] ;  /* 0x00000008121aa981 */ /* 0x000162000c1e9500 */
[----:B-1----:R-:W-:Y:S02]  /*0830*/  @!P2 IMAD.WIDE R20, R28, 0x2, R20 ;  /* 0x000000021c14a825 */ /* 0x002fe400078e0214 */
[----:B------:R-:W1:Y:S04]  /*0840*/  @!P1 LDC.64 R28, c[0x0][0x228] ;  /* 0x00008a00ff1c9b82 */ /* 0x000e680000000a00 */
[----:B------:R-:W3:Y:S04]  /*0850*/  @!P2 LDG.E.U16.CONSTANT R20, desc[UR8][R20.64] ;  /* 0x000000081414a981 */ /* 0x000ee8000c1e9500 */
[----:B0-----:R-:W0:Y:S01]  /*0860*/  @!P1 LDC.64 R18, c[0x0][0x220] ;  /* 0x00008800ff129b82 */ /* 0x001e220000000a00 */
[----:B--2---:R-:W-:-:S05]  /*0870*/  FADD.FTZ R8, R27, R8 ;  /* 0x000000081b087221 */ /* 0x004fca0000010000 */
[----:B------:R-:W2:Y:S01]  /*0880*/  SHFL.BFLY PT, R31, R8, 0x2, 0x1f ;  /* 0x0c401f00081f7f89 */ /* 0x000ea200000e0000 */
[----:B-1----:R-:W-:-:S06]  /*0890*/  @!P1 IMAD.WIDE R28, R6, 0x2, R28 ;  /* 0x00000002061c9825 */ /* 0x002fcc00078e021c */
[----:B------:R-:W5:Y:S01]  /*08a0*/  @!P1 LDG.E.U16.CONSTANT R28, desc[UR8][R28.64] ;  /* 0x000000081c1c9981 */ /* 0x000f62000c1e9500 */
[----:B0-----:R-:W-:-:S05]  /*08b0*/  @!P1 IMAD.WIDE R18, R6, 0x2, R18 ;  /* 0x0000000206129825 */ /* 0x001fca00078e0212 */
[----:B------:R0:W5:Y:S01]  /*08c0*/  @!P1 LDG.E.U16.CONSTANT R21, desc[UR8][R18.64] ;  /* 0x0000000812159981 */ /* 0x000162000c1e9500 */
[----:B--2---:R-:W-:-:S05]  /*08d0*/  FADD.FTZ R31, R8, R31 ;  /* 0x0000001f081f7221 */ /* 0x004fca0000010000 */
[----:B------:R-:W1:Y:S02]  /*08e0*/  SHFL.BFLY PT, R6, R31, 0x1, 0x1f ;  /* 0x0c201f001f067f89 */ /* 0x000e6400000e0000 */
[----:B-1----:R-:W-:-:S05]  /*08f0*/  FADD.FTZ R27, R31, R6 ;  /* 0x000000061f1b7221 */ /* 0x002fca0000010000 */
[----:B------:R1:W-:Y:S01]  /*0900*/  @!P0 STS [R22+UR5], R27 ;  /* 0x0000001b16008988 */ /* 0x0003e20008000805 */
[----:B------:R-:W-:Y:S01]  /*0910*/  MOV R6, RZ ;  /* 0x000000ff00067202 */ /* 0x000fe20000000f00 */
[----:B------:R-:W-:Y:S01]  /*0920*/  BAR.SYNC.DEFER_BLOCKING 0x0 ;  /* 0x0000000000007b1d */ /* 0x000fe20000010000 */
[----:B------:R-:W-:-:S07]  /*0930*/  @!P4 I2FP.F32.S32 R23, R23 ;  /* 0x000000170017c245 */ /* 0x000fce0000201400 */
[----:B-1----:R-:W1:Y:S01]  /*0940*/  @!P4 LDC R22, c[0x0][0x230] ;  /* 0x00008c00ff16cb82 */ /* 0x002e620000000800 */
[----:B------:R-:W0:Y:S04]  /*0950*/  @P5 LDS R6, [R24] ;  /* 0x0000000018065984 */ /* 0x000e280000000800 */
[----:B0-----:R-:W0:Y:S02]  /*0960*/  SHFL.BFLY PT, R19, R6, 0x10, 0x1f ;  /* 0x0e001f0006137f89 */ /* 0x001e2400000e0000 */
[----:B0-----:R-:W-:-:S05]  /*0970*/  FADD.FTZ R19, R19, R6 ;  /* 0x0000000613137221 */ /* 0x001fca0000010000 */
[----:B------:R-:W0:Y:S01]  /*0980*/  SHFL.BFLY PT, R8, R19, 0x8, 0x1f ;  /* 0x0d001f0013087f89 */ /* 0x000e2200000e0000 */
[----:B------:R-:W-:Y:S01]  /*0990*/  ISETP.NE.AND P0, PT, R25, RZ, PT ;  /* 0x000000ff1900720c */ /* 0x000fe20003f05270 */
[----:B0-----:R-:W-:-:S05]  /*09a0*/  FADD.FTZ R8, R19, R8 ;  /* 0x0000000813087221 */ /* 0x001fca0000010000 */
[----:B------:R-:W0:Y:S02]  /*09b0*/  SHFL.BFLY PT, R25, R8, 0x4, 0x1f ;  /* 0x0c801f0008197f89 */ /* 0x000e2400000e0000 */
[----:B0-----:R-:W-:-:S05]  /*09c0*/  FADD.FTZ R25, R8, R25 ;  /* 0x0000001908197221 */ /* 0x001fca0000010000 */
[----:B------:R-:W0:Y:S01]  /*09d0*/  SHFL.BFLY PT, R18, R25, 0x2, 0x1f ;  /* 0x0c401f0019127f89 */ /* 0x000e2200000e0000 */
[----:B------:R-:W1:Y:S01]  /*09e0*/  @!P4 MUFU.RCP R6, R23 ;  /* 0x000000170006c308 */ /* 0x000e620000001000 */
[----:B0-----:R-:W-:-:S05]  /*09f0*/  FADD.FTZ R18, R25, R18 ;  /* 0x0000001219127221 */ /* 0x001fca0000010000 */
[----:B------:R-:W0:Y:S01]  /*0a00*/  SHFL.BFLY PT, R27, R18, 0x1, 0x1f ;  /* 0x0c201f00121b7f89 */ /* 0x000e2200000e0000 */
[----:B------:R-:W2:Y:S01]  /*0a10*/  S2UR UR5, SR_CgaCtaId ;  /* 0x00000000000579c3 */ /* 0x000ea20000008800 */
[----:B------:R-:W-:Y:S01]  /*0a20*/  UMOV UR4, 0x400 ;  /* 0x0000040000047882 */ /* 0x000fe20000000000 */
[----:B0-----:R-:W-:-:S04]  /*0a30*/  FADD.FTZ R27, R18, R27 ;  /* 0x0000001b121b7221 */ /* 0x001fc80000010000 */
[----:B-1----:R-:W-:-:S06]  /*0a40*/  @!P4 FFMA.FTZ R6, R27, R6, R22 ;  /* 0x000000061b06c223 */ /* 0x002fcc0000010016 */
[----:B------:R-:W0:Y:S01]  /*0a50*/  @!P4 MUFU.RSQ R6, R6 ;  /* 0x000000060006c308 */ /* 0x000e220000001400 */
[----:B--2---:R-:W-:-:S09]  /*0a60*/  ULEA UR4, UR5, UR4, 0x18 ;  /* 0x0000000405047291 */ /* 0x004fd2000f8ec03f */
[----:B0-----:R-:W-:Y:S01]  /*0a70*/  @!P4 STS [UR4+0x4], R6 ;  /* 0x00000406ff00c988 */ /* 0x001fe20008000804 */
[----:B------:R-:W-:Y:S06]  /*0a80*/  BAR.SYNC.DEFER_BLOCKING 0x0 ;  /* 0x0000000000007b1d */ /* 0x000fec0000010000 */
[----:B------:R-:W0:Y:S01]  /*0a90*/  LDS.64 R18, [UR4] ;  /* 0x00000004ff127984 */ /* 0x000e220008000a00 */
[----:B----4-:R-:W-:Y:S02]  /*0aa0*/  @!P3 HADD2.F32 R23, -RZ, R4.H0_H0 ;  /* 0x20000004ff17b230 */ /* 0x010fe40000004100 */
[----:B---3--:R-:W-:-:S02]  /*0ab0*/  @!P2 HADD2.F32 R25, -RZ, R20.H0_H0 ;  /* 0x20000014ff19a230 */ /* 0x008fc40000004100 */
[----:B------:R-:W-:Y:S02]  /*0ac0*/  @!P3 HADD2.F32 R2, -RZ, R2.H0_H0 ;  /* 0x20000002ff02b230 */ /* 0x000fe40000004100 */
[----:B-----5:R-:W-:Y:S02]  /*0ad0*/  @!P2 HADD2.F32 R26, -RZ, R26.H0_H0 ;  /* 0x2000001aff1aa230 */ /* 0x020fe40000004100 */
[----:B------:R-:W-:Y:S02]  /*0ae0*/  @!P1 HADD2.F32 R21, -RZ, R21.H0_H0 ;  /* 0x20000015ff159230 */ /* 0x000fe40000004100 */
[C---:B0-----:R-:W-:Y:S01]  /*0af0*/  @!P3 FADD.FTZ R4, -R18.reuse, R7 ;  /* 0x000000071204b221 */ /* 0x041fe20000010100 */
[C---:B------:R-:W-:Y:S01]  /*0b00*/  @!P2 FADD.FTZ R8, -R18.reuse, R5 ;  /* 0x000000051208a221 */ /* 0x040fe20000010100 */
[----:B------:R-:W-:Y:S01]  /*0b10*/  @!P1 FADD.FTZ R20, -R18, R9 ;  /* 0x0000000912149221 */ /* 0x000fe20000010100 */
[----:B------:R-:W-:Y:S02]  /*0b20*/  @!P1 HADD2.F32 R5, -RZ, R28.H0_H0 ;  /* 0x2000001cff059230 */ /* 0x000fe40000004100 */
[-C--:B------:R-:W-:Y:S01]  /*0b30*/  @!P3 FMUL.FTZ R4, R4, R19.reuse ;  /* 0x000000130404b220 */ /* 0x080fe20000410000 */
[-C--:B------:R-:W-:Y:S01]  /*0b40*/  @!P2 FMUL.FTZ R8, R8, R19.reuse ;  /* 0x000000130808a220 */ /* 0x080fe20000410000 */
[----:B------:R-:W-:-:S02]  /*0b50*/  @!P1 FMUL.FTZ R20, R20, R19 ;  /* 0x0000001314149220 */ /* 0x000fc40000410000 */
[----:B------:R-:W-:Y:S01]  /*0b60*/  @!P3 FFMA.FTZ R2, R4, R2, R23 ;  /* 0x000000020402b223 */ /* 0x000fe20000010017 */
[----:B------:R-:W-:Y:S01]  /*0b70*/  @!P2 FFMA.FTZ R8, R8, R26, R25 ;  /* 0x0000001a0808a223 */ /* 0x000fe20000010019 */
[----:B------:R-:W-:-:S03]  /*0b80*/  @!P1 FFMA.FTZ R5, R20, R21, R5 ;  /* 0x0000001514059223 */ /* 0x000fc60000010005 */
[----:B------:R-:W-:Y:S02]  /*0b90*/  @!P3 F2FP.F16.F32.PACK_AB R2, RZ, R2 ;  /* 0x00000002ff02b23e */ /* 0x000fe400000000ff */
[----:B------:R-:W-:Y:S02]  /*0ba0*/  @!P2 F2FP.F16.F32.PACK_AB R8, RZ, R8 ;  /* 0x00000008ff08a23e */ /* 0x000fe400000000ff */
[----:B------:R-:W-:Y:S01]  /*0bb0*/  @!P1 F2FP.F16.F32.PACK_AB R5, RZ, R5 ;  /* 0x00000005ff05923e */ /* 0x000fe200000000ff */
[----:B------:R0:W-:Y:S04]  /*0bc0*/  @!P3 STG.E.U16 desc[UR8][R12.64], R2 ;  /* 0x000000020c00b986 */ /* 0x0001e8000c101508 */
[----:B------:R0:W-:Y:S04]  /*0bd0*/  @!P2 STG.E.U16 desc[UR8][R16.64], R8 ;  /* 0x000000081000a986 */ /* 0x0001e8000c101508 */
[----:B------:R0:W-:Y:S01]  /*0be0*/  @!P1 STG.E.U16 desc[UR8][R14.64], R5 ;  /* 0x000000050e009986 */ /* 0x0001e2000c101508 */
[----:B------:R-:W-:Y:S05]  /*0bf0*/  @P0 EXIT ;  /* 0x000000000000094d */ /* 0x000fea0003800000 */
[----:B0-----:R-:W0:Y:S08]  /*0c00*/  LDC.64 R4, c[0x0][0x220] ;  /* 0x00008800ff047b82 */ /* 0x001e300000000a00 */
[----:B------:R-:W1:Y:S01]  /*0c10*/  LDC.64 R6, c[0x0][0x228] ;  /* 0x00008a00ff067b82 */ /* 0x000e620000000a00 */
[----:B0-----:R-:W-:-:S06]  /*0c20*/  IMAD.WIDE R4, R0, 0x2, R4 ;  /* 0x0000000200047825 */ /* 0x001fcc00078e0204 */
[----:B------:R-:W2:Y:S01]  /*0c30*/  LDG.E.U16.CONSTANT R4, desc[UR8][R4.64] ;  /* 0x0000000804047981 */ /* 0x000ea2000c1e9500 */
[----:B-1----:R-:W-:-:S06]  /*0c40*/  IMAD.WIDE R6, R0, 0x2, R6 ;  /* 0x0000000200067825 */ /* 0x002fcc00078e0206 */
[----:B------:R-:W3:Y:S01]  /*0c50*/  LDG.E.U16.CONSTANT R6, desc[UR8][R6.64] ;  /* 0x0000000806067981 */ /* 0x000ee2000c1e9500 */
[----:B------:R-:W-:-:S04]  /*0c60*/  FADD.FTZ R18, -R18, R3 ;  /* 0x0000000312127221 */ /* 0x000fc80000010100 */
[----:B------:R-:W-:Y:S01]  /*0c70*/  FMUL.FTZ R18, R18, R19 ;  /* 0x0000001312127220 */ /* 0x000fe20000410000 */
[----:B--2---:R-:W-:Y:S02]  /*0c80*/  HADD2.F32 R3, -RZ, R4.H0_H0 ;  /* 0x20000004ff037230 */ /* 0x004fe40000004100 */
[----:B---3--:R-:W-:-:S05]  /*0c90*/  HADD2.F32 R9, -RZ, R6.H0_H0 ;  /* 0x20000006ff097230 */ /* 0x008fca0000004100 */
[----:B------:R-:W-:-:S05]  /*0ca0*/  FFMA.FTZ R3, R18, R3, R9 ;  /* 0x0000000312037223 */ /* 0x000fca0000010009 */
[----:B------:R-:W-:-:S05]  /*0cb0*/  F2FP.F16.F32.PACK_AB R3, RZ, R3 ;  /* 0x00000003ff03723e */ /* 0x000fca00000000ff */
[----:B------:R-:W-:Y:S01]  /*0cc0*/  STG.E.U16 desc[UR8][R10.64], R3 ;  /* 0x000000030a007986 */ /* 0x000fe2000c101508 */
[----:B------:R-:W-:Y:S05]  /*0cd0*/  EXIT ;  /* 0x000000000000794d */ /* 0x000fea0003800000 */
.L_x_653:
        /* <DEDUP_REMOVED lines=10> */
.L_x_2756:


//--------------------- .text._ZN17fastertransformer18add_bias_layernormIfEEvPT_PKS1_S4_S4_fi --------------------------
	.section	.text._ZN17fastertransformer18add_bias_layernormIfEEvPT_PKS1_S4_S4_fi,"ax",@progbits
	.align	128
        .global         _ZN17fastertransformer18add_bias_layernormIfEEvPT_PKS1_S4_S4_fi
        .type           _ZN17fastertransformer18add_bias_layernormIfEEvPT_PKS1_S4_S4_fi,@function
        .size           _ZN17fastertransformer18add_bias_layernormIfEEvPT_PKS1_S4_S4_fi,(.L_x_2757 - _ZN17fastertransformer18add_bias_layernormIfEEvPT_PKS1_S4_S4_fi)
        .other          _ZN17fastertransformer18add_bias_layernormIfEEvPT_PKS1_S4_S4_fi,@"STO_CUDA_ENTRY STV_DEFAULT"
_ZN17fastertransformer18add_bias_layernormIfEEvPT_PKS1_S4_S4_fi:
.text._ZN17fastertransformer18add_bias_layernormIfEEvPT_PKS1_S4_S4_fi:
        /* <DEDUP_REMOVED lines=10> */
[----:B------:R-:W2:Y:S01]  /*00a0*/  @!P4 LDG.E R4, desc[UR8][R2.64] ;  /* 0x000000080204c981 */ /* 0x000ea2000c1e1900 */
[----:B0-----:R-:W-:-:S06]  /*00b0*/  @!P4 IMAD.WIDE R6, R0, 0x4, R6 ;  /* 0x000000040006c825 */ /* 0x001fcc00078e0206 */
[----:B------:R-:W2:Y:S01]  /*00c0*/  @!P4 LDG.E.CONSTANT R7, desc[UR8][R6.64] ;  /* 0x000000080607c981 */ /* 0x000ea2000c1e9900 */
[----:B------:R-:W-:Y:S01]  /*00d0*/  HFMA2.MMA R5, -RZ, RZ, 0, 0 ;  /* 0x00000000ff057435 */ /* 0x000fe200000001ff */
[----:B------:R-:W0:Y:S01]  /*00e0*/  S2UR UR6, SR_CgaCtaId ;  /* 0x00000000000679c3 */ /* 0x000e220000008800 */
[----:B------:R-:W-:Y:S01]  /*00f0*/  ULDC UR4, c[0x0][0x0] ;  /* 0x0000000000047ab9 */ /* 0x000fe20000000800 */
[----:B------:R-:W-:-:S03]  /*0100*/  I2FP.F32.U32 R13, R0 ;  /* 0x00000000000d7245 */ /* 0x000fc60000201000 */
[----:B--2---:R-:W-:-:S05]  /*0110*/  @!P4 FADD.FTZ R5, R4, R7 ;  /* 0x000000070405c221 */ /* 0x004fca0000010000 */
        /* <DEDUP_REMOVED lines=81> */
[----:B------:R-:W4:Y:S01]  /*0630*/  LDG.E.CONSTANT R7, desc[UR8][R6.64] ;  /* 0x0000000806077981 */ /* 0x000f22000c1e9900 */
[----:B---3--:R-:W-:-:S06]  /*0640*/  IMAD.WIDE R8, R0, 0x4, R8 ;  /* 0x0000000400087825 */ /* 0x008fcc00078e0208 */
[----:B------:R-:W4:Y:S01]  /*0650*/  LDG.E.CONSTANT R9, desc[UR8][R8.64] ;  /* 0x0000000808097981 */ /* 0x000f22000c1e9900 */
[----:B--2---:R-:W1:Y:S01]  /*0660*/  MUFU.RSQ R11, R11 ;  /* 0x0000000b000b7308 */ /* 0x004e620000001400 */
[----:B------:R-:W-:-:S04]  /*0670*/  FADD.FTZ R10, -R10, R5 ;  /* 0x000000050a0a7221 */ /* 0x000fc80000010100 */
[----:B-1----:R-:W-:-:S04]  /*0680*/  FMUL.FTZ R10, R10, R11 ;  /* 0x0000000b0a0a7220 */ /* 0x002fc80000410000 */
[----:B----4-:R-:W-:-:S05]  /*0690*/  FFMA.FTZ R5, R10, R7, R9 ;  /* 0x000000070a057223 */ /* 0x010fca0000010009 */
[----:B------:R-:W-:Y:S01]  /*06a0*/  STG.E desc[UR8][R2.64], R5 ;  /* 0x0000000502007986 */ /* 0x000fe2000c101908 */
[----:B------:R-:W-:Y:S05]  /*06b0*/  EXIT ;  /* 0x000000000000794d */ /* 0x000fea0003800000 */
.L_x_654:
        /* <DEDUP_REMOVED lines=12> */
.L_x_2757:


//--------------------- .text._ZN17fastertransformer21add_bias_layernorm_v2IfEEvPT_PKS1_S4_S4_fi --------------------------
	.section	.text._ZN17fastertransformer21add_bias_layernorm_v2IfEEvPT_PKS1_S4_S4_fi,"ax",@progbits
	.align	128
        .global         _ZN17fastertransformer21add_bias_layernorm_v2IfEEvPT_PKS1_S4_S4_fi
        .type           _ZN17fastertransformer21add_bias_layernorm_v2IfEEvPT_PKS1_S4_S4_fi,@function
        .size           _ZN17fastertransformer21add_bias_layernorm_v2IfEEvPT_PKS1_S4_S4_fi,(.L_x_2758 - _ZN17fastertransformer21add_bias_layernorm_v2IfEEvPT_PKS1_S4_S4_fi)
        .other          _ZN17fastertransformer21add_bias_layernorm_v2IfEEvPT_PKS1_S4_S4_fi,@"STO_CUDA_ENTRY STV_DEFAULT"
_ZN17fastertransformer21add_bias_layernorm_v2IfEEvPT_PKS1_S4_S4_fi:
.text._ZN17fastertransformer21add_bias_layernorm_v2IfEEvPT_PKS1_S4_S4_fi:
        /* <DEDUP_REMOVED lines=10> */
[C---:B------:R-:W-:Y:S01]  /*00a0*/  ISETP.GE.AND P2, PT, R21.reuse, R22, PT ;  /* 0x000000161500720c */ /* 0x040fe20003f46270 */
[----:B------:R-:W-:Y:S01]  /*00b0*/  IMAD R17, R22, UR4, R21 ;  /* 0x0000000416117c24 */ /* 0x000fe2000f8e0215 */
[----:B------:R-:W-:Y:S01]  /*00c0*/  IADD3 R27, R21, UR5, RZ ;  /* 0x00000005151b7c10 */ /* 0x000fe2000fffe0ff */
[----:B--2---:R-:W-:-:S03]  /*00d0*/  IMAD.WIDE R12, R13, 0x4, R10 ;  /* 0x000000040d0c7825 */ /* 0x004fc600078e020a */
[C---:B------:R-:W-:Y:S02]  /*00e0*/  IADD3 R0, R27.reuse, UR5, RZ ;  /* 0x000000051b007c10 */ /* 0x040fe4000fffe0ff */
[-C--:B------:R-:W-:Y:S02]  /*00f0*/  ISETP.GE.AND P1, PT, R27, R22.reuse, PT ;  /* 0x000000161b00720c */ /* 0x080fe40003f26270 */
[----:B------:R-:W-:Y:S01]  /*0100*/  ISETP.GE.AND P0, PT, R0, R22, PT ;  /* 0x000000160000720c */ /* 0x000fe20003f06270 */
[----:B------:R-:W0:Y:S08]  /*0110*/  @!P3 LDC.64 R6, c[0x0][0x218] ;  /* 0x00008600ff06bb82 */ /* 0x000e300000000a00 */
[----:B------:R-:W1:Y:S08]  /*0120*/  @!P2 LDC.64 R4, c[0x0][0x218] ;  /* 0x00008600ff04ab82 */ /* 0x000e700000000a00 */
[----:B------:R-:W2:Y:S08]  /*0130*/  @!P1 LDC.64 R18, c[0x0][0x218] ;  /* 0x00008600ff129b82 */ /* 0x000eb00000000a00 */
[----:B------:R-:W3:Y:S01]  /*0140*/  @!P0 LDC.64 R2, c[0x0][0x218] ;  /* 0x00008600ff028b82 */ /* 0x000ee20000000a00 */
[----:B0-----:R-:W-:-:S04]  /*0150*/  @!P3 IMAD.WIDE R6, R9, 0x4, R6 ;  /* 0x000000040906b825 */ /* 0x001fc800078e0206 */
[----:B------:R-:W-:Y:S02]  /*0160*/  IMAD.WIDE R16, R17, 0x4, R10 ;  /* 0x0000000411107825 */ /* 0x000fe400078e020a */
[----:B------:R-:W4:Y:S02]  /*0170*/  @!P3 LDG.E.CONSTANT R6, desc[UR8][R6.64] ;  /* 0x000000080606b981 */ /* 0x000f24000c1e9900 */
[----:B-1----:R-:W-:Y:S02]  /*0180*/  @!P2 IMAD.WIDE R4, R21, 0x4, R4 ;  /* 0x000000041504a825 */ /* 0x002fe400078e0204 */
[----:B------:R-:W5:Y:S02]  /*0190*/  @!P2 LDG.E R29, desc[UR8][R16.64] ;  /* 0x00000008101da981 */ /* 0x000f64000c1e1900 */
[----:B------:R-:W-:Y:S02]  /*01a0*/  IMAD R15, R22, UR4, R27 ;  /* 0x00000004160f7c24 */ /* 0x000fe4000f8e021b */
[----:B------:R0:W5:Y:S01]  /*01b0*/  @!P2 LDG.E.CONSTANT R4, desc[UR8][R4.64] ;  /* 0x000000080404a981 */ /* 0x000162000c1e9900 */
[----:B--2---:R-:W-:-:S03]  /*01c0*/  @!P1 IMAD.WIDE R18, R27, 0x4, R18 ;  /* 0x000000041b129825 */ /* 0x004fc600078e0212 */
[----:B------:R-:W4:Y:S01]  /*01d0*/  @!P3 LDG.E R7, desc[UR8][R12.64] ;  /* 0x000000080c07b981 */ /* 0x000f22000c1e1900 */
[----:B------:R-:W-:Y:S02]  /*01e0*/  IMAD R23, R22, UR4, R0 ;  /* 0x0000000416177c24 */ /* 0x000fe4000f8e0200 */
[----:B------:R-:W-:Y:S01]  /*01f0*/  IMAD.WIDE R14, R15, 0x4, R10 ;  /* 0x000000040f0e7825 */ /* 0x000fe200078e020a */
[----:B------:R-:W2:Y:S03]  /*0200*/  @!P1 LDG.E.CONSTANT R19, desc[UR8][R18.64] ;  /* 0x0000000812139981 */ /* 0x000ea6000c1e9900 */
[----:B---3--:R-:W-:Y:S02]  /*0210*/  @!P0 IMAD.WIDE R24, R0, 0x4, R2 ;  /* 0x0000000400188825 */ /* 0x008fe400078e0202 */
[----:B------:R-:W2:Y:S02]  /*0220*/  @!P1 LDG.E R2, desc[UR8][R14.64] ;  /* 0x000000080e029981 */ /* 0x000ea4000c1e1900 */
[----:B------:R-:W-:-:S02]  /*0230*/  IMAD.WIDE R10, R23, 0x4, R10 ;  /* 0x00000004170a7825 */ /* 0x000fc400078e020a */
[----:B------:R-:W3:Y:S04]  /*0240*/  @!P0 LDG.E.CONSTANT R25, desc[UR8][R24.64] ;  /* 0x0000000818198981 */ /* 0x000ee8000c1e9900 */
[----:B------:R-:W3:Y:S01]  /*0250*/  @!P0 LDG.E R8, desc[UR8][R10.64] ;  /* 0x000000080a088981 */ /* 0x000ee2000c1e1900 */
[----:B------:R-:W-:Y:S01]  /*0260*/  HFMA2.MMA R23, -RZ, RZ, 0, 0 ;  /* 0x00000000ff177435 */ /* 0x000fe200000001ff */
[----:B0-----:R-:W-:Y:S02]  /*0270*/  MOV R5, RZ ;  /* 0x000000ff00057202 */ /* 0x001fe40000000f00 */
[----:B------:R-:W-:Y:S01]  /*0280*/  MOV R3, RZ ;  /* 0x000000ff00037202 */ /* 0x000fe20000000f00 */
[----:B------:R-:W0:Y:S01]  /*0290*/  S2UR UR6, SR_CgaCtaId ;  /* 0x00000000000679c3 */ /* 0x000e220000008800 */
[----:B------:R-:W-:Y:S01]  /*02a0*/  UMOV UR4, 0x400 ;  /* 0x0000040000047882 */ /* 0x000fe20000000000 */
[----:B------:R-:W-:Y:S01]  /*02b0*/  P2R R26, PR, RZ, 0x1 ;  /* 0x00000001ff1a7803 */ /* 0x000fe20000000000 */
[----:B-----5:R-:W-:Y:S01]  /*02c0*/  @!P2 FADD.FTZ R5, R29, R4 ;  /* 0x000000041d05a221 */ /* 0x020fe20000010000 */
[----:B----4-:R-:W-:Y:S01]  /*02d0*/  @!P3 FADD.FTZ R23, R7, R6 ;  /* 0x000000060717b221 */ /* 0x010fe20000010000 */
[----:B------:R-:W-:-:S03]  /*02e0*/  HFMA2.MMA R7, -RZ, RZ, 0, 0 ;  /* 0x00000000ff077435 */ /* 0x000fc600000001ff */
[----:B------:R-:W-:-:S04]  /*02f0*/  FADD.FTZ R4, RZ, R23 ;  /* 0x00000017ff047221 */ /* 0x000fc80000010000 */
[----:B------:R-:W-:Y:S01]  /*0300*/  FADD.FTZ R4, R4, R5 ;  /* 0x0000000504047221 */ /* 0x000fe20000010000 */
[----:B--2---:R-:W-:-:S04]  /*0310*/  @!P1 FADD.FTZ R7, R2, R19 ;  /* 0x0000001302079221 */ /* 0x004fc80000010000 */
[----:B------:R-:W-:Y:S01]  /*0320*/  FADD.FTZ R4, R4, R7 ;  /* 0x0000000704047221 */ /* 0x000fe20000010000 */
[----:B---3--:R-:W-:-:S04]  /*0330*/  @!P0 FADD.FTZ R3, R8, R25 ;  /* 0x0000001908038221 */ /* 0x008fc80000010000 */
[----:B------:R-:W-:-:S05]  /*0340*/  FADD.FTZ R4, R4, R3 ;  /* 0x0000000304047221 */ /* 0x000fca0000010000 */
        /* <DEDUP_REMOVED lines=9> */
[----:B------:R-:W-:Y:S01]  /*03e0*/  I2FP.F32.U32 R19, R9 ;  /* 0x0000000900137245 */ /* 0x000fe20000201000 */
[----:B-1----:R-:W-:-:S05]  /*03f0*/  FADD.FTZ R6, R25, R6 ;  /* 0x0000000619067221 */ /* 0x002fca0000010000 */
[----:B------:R-:W1:Y:S01]  /*0400*/  SHFL.BFLY PT, R29, R6, 0x1, 0x1f ;  /* 0x0c201f00061d7f89 */ /* 0x000e6200000e0000 */
[----:B------:R-:W-:Y:S01]  /*0410*/  FMUL.FTZ R8, R8, 0.03125 ;  /* 0x3d00000008087820 */ /* 0x000fe20000410000 */
[----:B------:R-:W-:Y:S01]  /*0420*/  LOP3.LUT P0, R24, R9, 0x1f, RZ, 0xc0, !PT ;  /* 0x0000001f09187812 */ /* 0x000fe2000780c0ff */
[----:B0-----:R-:W-:-:S03]  /*0430*/  ULEA UR5, UR6, UR5, 0x18 ;  /* 0x0000000506057291 */ /* 0x001fc6000f8ec03f */
[----:B------:R-:W-:Y:S02]  /*0440*/  FSETP.GT.FTZ.AND P5, PT, R8, R19, PT ;  /* 0x000000130800720b */ /* 0x000fe40003fb4000 */
[----:B------:R-:W-:-:S04]  /*0450*/  SHF.R.U32.HI R8, RZ, 0x3, R9 ;  /* 0x00000003ff087819 */ /* 0x000fc80000011609 */
[----:B------:R-:W-:Y:S01]  /*0460*/  LOP3.LUT R8, R8, 0x1ffffffc, RZ, 0xc0, !PT ;  /* 0x1ffffffc08087812 */ /* 0x000fe200078ec0ff */
[----:B-1----:R-:W-:-:S05]  /*0470*/  FADD.FTZ R29, R6, R29 ;  /* 0x0000001d061d7221 */ /* 0x002fca0000010000 */
        /* <DEDUP_REMOVED lines=22> */
[----:B------:R-:W0:Y:S01]  /*05e0*/  S2R R25, SR_TID.X ;  /* 0x0000000000197919 */ /* 0x000e220000002100 */
[----:B------:R-:W1:Y:S01]  /*05f0*/  LDS R4, [UR4] ;  /* 0x00000004ff047984 */ /* 0x000e620008000800 */
[----:B0-----:R-:W-:Y:S01]  /*0600*/  ISETP.GE.AND P6, PT, R25, R22, PT ;  /* 0x000000161900720c */ /* 0x001fe20003fc6270 */
[C---:B-1----:R-:W-:Y:S01]  /*0610*/  FADD.FTZ R2, -R4.reuse, R23 ;  /* 0x0000001704027221 */ /* 0x042fe20000010100 */
        /* <DEDUP_REMOVED lines=14> */
[----:B------:R-:W-:Y:S02]  /*0700*/  FFMA.FTZ R2, R29, R29, R2 ;  /* 0x0000001d1d027223 */ /* 0x000fe40000010002 */
[----:B------:R-:W1:Y:S03]  /*0710*/  @!P2 LDC.64 R28, c[0x0][0x220] ;  /* 0x00008800ff1cab82 */ /* 0x000e660000000a00 */
[----:B------:R-:W2:Y:S02]  /*0720*/  SHFL.BFLY PT, R9, R2, 0x10, 0x1f ;  /* 0x0e001f0002097f89 */ /* 0x000ea400000e0000 */
[----:B--2---:R-:W-:-:S05]  /*0730*/  FADD.FTZ R20, R2, R9 ;  /* 0x0000000902147221 */ /* 0x004fca0000010000 */
[----:B------:R-:W2:Y:S02]  /*0740*/  SHFL.BFLY PT, R9, R20, 0x8, 0x1f ;  /* 0x0d001f0014097f89 */ /* 0x000ea400000e0000 */
[----:B--2---:R-:W-:-:S05]  /*0750*/  FADD.FTZ R9, R20, R9 ;  /* 0x0000000914097221 */ /* 0x004fca0000010000 */
[----:B------:R-:W2:Y:S01]  /*0760*/  SHFL.BFLY PT, R4, R9, 0x4, 0x1f ;  /* 0x0c801f0009047f89 */ /* 0x000ea200000e0000 */
[----:B-1----:R-:W-:-:S04]  /*0770*/  @!P2 IMAD.WIDE R28, R21, 0x4, R28 ;  /* 0x00000004151ca825 */ /* 0x002fc800078e021c */
[----:B0-----:R-:W-:Y:S01]  /*0780*/  @!P2 IMAD.WIDE R18, R21, 0x4, R18 ;  /* 0x000000041512a825 */ /* 0x001fe200078e0212 */
[----:B------:R0:W3:Y:S01]  /*0790*/  @!P2 LDG.E.CONSTANT R2, desc[UR8][R28.64] ;  /* 0x000000081c02a981 */ /* 0x0000e2000c1e9900 */
[----:B------:R-:W1:Y:S08]  /*07a0*/  @!P3 LDC.64 R20, c[0x0][0x220] ;  /* 0x00008800ff14bb82 */ /* 0x000e700000000a00 */
[----:B0-----:R-:W0:Y:S01]  /*07b0*/  @!P3 LDC.64 R28, c[0x0][0x228] ;  /* 0x00008a00ff1cbb82 */ /* 0x001e220000000a00 */
[----:B--2---:R-:W-:-:S05]  /*07c0*/  FADD.FTZ R4, R9, R4 ;  /* 0x0000000409047221 */ /* 0x004fca0000010000 */
[----:B------:R-:W2:Y:S02]  /*07d0*/  SHFL.BFLY PT, R9, R4, 0x2, 0x1f ;  /* 0x0c401f0004097f89 */ /* 0x000ea400000e0000 */
[----:B--2---:R-:W-:Y:S02]  /*07e0*/  FADD.FTZ R6, R4, R9 ;  /* 0x0000000904067221 */ /* 0x004fe40000010000 */
[----:B------:R2:W3:Y:S04]  /*07f0*/  @!P2 LDG.E.CONSTANT R9, desc[UR8][R18.64] ;  /* 0x000000081209a981 */ /* 0x0004e8000c1e9900 */
[----:B--2---:R-:W2:Y:S01]  /*0800*/  SHFL.BFLY PT, R19, R6, 0x1, 0x1f ;  /* 0x0c201f0006137f89 */ /* 0x004ea200000e0000 */
[----:B0-----:R-:W-:-:S04]  /*0810*/  @!P3 IMAD.WIDE R28, R25, 0x4, R28 ;  /* 0x00000004191cb825 */ /* 0x001fc800078e021c */
[----:B-1----:R-:W-:Y:S02]  /*0820*/  @!P3 IMAD.WIDE R20, R25, 0x4, R20 ;  /* 0x000000041914b825 */ /* 0x002fe400078e0214 */
[----:B------:R2:W4:Y:S04]  /*0830*/  @!P3 LDG.E.CONSTANT R25, desc[UR8][R28.64] ;  /* 0x000000081c19b981 */ /* 0x000528000c1e9900 */
[----:B------:R0:W4:Y:S01]  /*0840*/  @!P3 LDG.E.CONSTANT R4, desc[UR8][R20.64] ;  /* 0x000000081404b981 */ /* 0x000122000c1e9900 */
[----:B--2---:R-:W-:Y:S01]  /*0850*/  FADD.FTZ R29, R6, R19 ;  /* 0x00000013061d7221 */ /* 0x004fe20000010000 */
[----:B0-----:R-:W0:Y:S04]  /*0860*/  @!P1 LDC.64 R20, c[0x0][0x220] ;  /* 0x00008800ff149b82 */ /* 0x001e280000000a00 */
[----:B------:R-:W-:Y:S01]  /*0870*/  @!P0 STS [R8+UR5], R29 ;  /* 0x0000001d08008988 */ /* 0x000fe20008000805 */
[----:B------:R-:W-:-:S03]  /*0880*/  MOV R28, RZ ;  /* 0x000000ff001c7202 */ /* 0x000fc60000000f00 */
[----:B------:R-:W-:Y:S08]  /*0890*/  BAR.SYNC.DEFER_BLOCKING 0x0 ;  /* 0x0000000000007b1d */ /* 0x000ff00000010000 */
[----:B------:R-:W1:Y:S01]  /*08a0*/  @!P1 LDC.64 R18, c[0x0][0x228] ;  /* 0x00008a00ff129b82 */ /* 0x000e620000000a00 */
[----:B------:R-:W2:Y:S01]  /*08b0*/  @P5 LDS R28, [R24] ;  /* 0x00000000181c5984 */ /* 0x000ea20000000800 */
[----:B0-----:R-:W-:-:S04]  /*08c0*/  @!P1 IMAD.WIDE R20, R27, 0x4, R20 ;  /* 0x000000041b149825 */ /* 0x001fc800078e0214 */
[----:B-1----:R-:W-:Y:S01]  /*08d0*/  @!P1 IMAD.WIDE R18, R27, 0x4, R18 ;  /* 0x000000041b129825 */ /* 0x002fe200078e0212 */
[----:B------:R-:W5:Y:S04]  /*08e0*/  @!P1 LDG.E.CONSTANT R6, desc[UR8][R20.64] ;  /* 0x0000000814069981 */ /* 0x000f68000c1e9900 */
[----:B------:R0:W5:Y:S01]  /*08f0*/  @!P1 LDG.E.CONSTANT R27, desc[UR8][R18.64] ;  /* 0x00000008121b9981 */ /* 0x000162000c1e9900 */
[----:B------:R-:W-:-:S03]  /*0900*/  ISETP.NE.AND P0, PT, R26, RZ, PT ;  /* 0x000000ff1a00720c */ /* 0x000fc60003f05270 */
[----:B--2---:R-:W1:Y:S02]  /*0910*/  SHFL.BFLY PT, R26, R28, 0x10, 0x1f ;  /* 0x0e001f001c1a7f89 */ /* 0x004e6400000e0000 */
[----:B-1----:R-:W-:-:S05]  /*0920*/  FADD.FTZ R26, R26, R28 ;  /* 0x0000001c1a1a7221 */ /* 0x002fca0000010000 */
[----:B0-----:R-:W0:Y:S02]  /*0930*/  SHFL.BFLY PT, R19, R26, 0x8, 0x1f ;  /* 0x0d001f001a137f89 */ /* 0x001e2400000e0000 */
[----:B0-----:R-:W-:-:S05]  /*0940*/  FADD.FTZ R19, R26, R19 ;  /* 0x000000131a137221 */ /* 0x001fca0000010000 */
[----:B------:R-:W0:Y:S02]  /*0950*/  SHFL.BFLY PT, R18, R19, 0x4, 0x1f ;  /* 0x0c801f0013127f89 */ /* 0x000e2400000e0000 */
[----:B0-----:R-:W-:Y:S01]  /*0960*/  FADD.FTZ R20, R19, R18 ;  /* 0x0000001213147221 */ /* 0x001fe20000010000 */
[----:B------:R-:W-:Y:S01]  /*0970*/  @!P4 I2FP.F32.S32 R22, R22 ;  /* 0x000000160016c245 */ /* 0x000fe20000201400 */
[----:B------:R-:W0:Y:S03]  /*0980*/  @!P4 LDC R18, c[0x0][0x230] ;  /* 0x00008c00ff12cb82 */ /* 0x000e260000000800 */
[----:B------:R-:W1:Y:S02]  /*0990*/  SHFL.BFLY PT, R21, R20, 0x2, 0x1f ;  /* 0x0c401f0014157f89 */ /* 0x000e6400000e0000 */
[----:B------:R-:W0:Y:S01]  /*09a0*/  @!P4 MUFU.RCP R22, R22 ;  /* 0x000000160016c308 */ /* 0x000e220000001000 */
[----:B-1----:R-:W-:-:S05]  /*09b0*/  FADD.FTZ R21, R20, R21 ;  /* 0x0000001514157221 */ /* 0x002fca0000010000 */
[----:B------:R-:W1:Y:S01]  /*09c0*/  SHFL.BFLY PT, R8, R21, 0x1, 0x1f ;  /* 0x0c201f0015087f89 */ /* 0x000e6200000e0000 */
[----:B------:R-:W2:Y:S01]  /*09d0*/  S2UR UR5, SR_CgaCtaId ;  /* 0x00000000000579c3 */ /* 0x000ea20000008800 */
[----:B------:R-:W-:Y:S01]  /*09e0*/  UMOV UR4, 0x400 ;  /* 0x0000040000047882 */ /* 0x000fe20000000000 */
[----:B-1----:R-:W-:-:S04]  /*09f0*/  FADD.FTZ R29, R21, R8 ;  /* 0x00000008151d7221 */ /* 0x002fc80000010000 */
[----:B0-----:R-:W-:-:S06]  /*0a00*/  @!P4 FFMA.FTZ R8, R29, R22, R18 ;  /* 0x000000161d08c223 */ /* 0x001fcc0000010012 */
[----:B------:R-:W0:Y:S01]  /*0a10*/  @!P4 MUFU.RSQ R8, R8 ;  /* 0x000000080008c308 */ /* 0x000e220000001400 */
[----:B--2---:R-:W-:-:S09]  /*0a20*/  ULEA UR4, UR5, UR4, 0x18 ;  /* 0x0000000405047291 */ /* 0x004fd2000f8ec03f */
[----:B0-----:R-:W-:Y:S01]  /*0a30*/  @!P4 STS [UR4+0x4], R8 ;  /* 0x00000408ff00c988 */ /* 0x001fe20008000804 */
[----:B------:R-:W-:Y:S06]  /*0a40*/  BAR.SYNC.DEFER_BLOCKING 0x0 ;  /* 0x0000000000007b1d */ /* 0x000fec0000010000 */
[----:B------:R-:W0:Y:S04]  /*0a50*/  @!P3 LDS.64 R18, [UR4] ;  /* 0x00000004ff12b984 */ /* 0x000e280008000a00 */
[----:B------:R-:W1:Y:S01]  /*0a60*/  @!P2 LDS.64 R20, [UR4] ;  /* 0x00000004ff14a984 */ /* 0x000e620008000a00 */
[----:B0-----:R-:W-:-:S03]  /*0a70*/  @!P3 FADD.FTZ R18, -R18, R23 ;  /* 0x000000171212b221 */ /* 0x001fc60000010100 */
[----:B------:R-:W0:Y:S01]  /*0a80*/  @!P1 LDS.64 R22, [UR4] ;  /* 0x00000004ff169984 */ /* 0x000e220008000a00 */
[----:B-1----:R-:W-:Y:S01]  /*0a90*/  @!P2 FADD.FTZ R20, -R20, R5 ;  /* 0x000000051414a221 */ /* 0x002fe20000010100 */
[----:B------:R-:W-:-:S03]  /*0aa0*/  @!P3 FMUL.FTZ R18, R18, R19 ;  /* 0x000000131212b220 */ /* 0x000fc60000410000 */
[----:B------:R-:W-:Y:S01]  /*0ab0*/  @!P2 FMUL.FTZ R20, R20, R21 ;  /* 0x000000151414a220 */ /* 0x000fe20000410000 */
[----:B----4-:R-:W-:-:S03]  /*0ac0*/  @!P3 FFMA.FTZ R25, R18, R4, R25 ;  /* 0x000000041219b223 */ /* 0x010fc60000010019 */
[----:B---3--:R-:W-:Y:S02]  /*0ad0*/  @!P2 FFMA.FTZ R9, R20, R2, R9 ;  /* 0x000000021409a223 */ /* 0x008fe40000010009 */
[----:B------:R1:W-:Y:S04]  /*0ae0*/  @!P3 STG.E desc[UR8][R12.64], R25 ;  /* 0x000000190c00b986 */ /* 0x0003e8000c101908 */
[----:B------:R1:W-:Y:S01]  /*0af0*/  @!P2 STG.E desc[UR8][R16.64], R9 ;  /* 0x000000091000a986 */ /* 0x0003e2000c101908 */
[----:B0-----:R-:W-:-:S04]  /*0b00*/  @!P1 FADD.FTZ R22, -R22, R7 ;  /* 0x0000000716169221 */ /* 0x001fc80000010100 */
[----:B------:R-:W-:-:S04]  /*0b10*/  @!P1 FMUL.FTZ R22, R22, R23 ;  /* 0x0000001716169220 */ /* 0x000fc80000410000 */
[----:B-----5:R-:W-:-:S05]  /*0b20*/  @!P1 FFMA.FTZ R27, R22, R6, R27 ;  /* 0x00000006161b9223 */ /* 0x020fca000001001b */
[----:B------:R1:W-:Y:S01]  /*0b30*/  @!P1 STG.E desc[UR8][R14.64], R27 ;  /* 0x0000001b0e009986 */ /* 0x0003e2000c101908 */
[----:B------:R-:W-:Y:S05]  /*0b40*/  @P0 EXIT ;  /* 0x000000000000094d */ /* 0x000fea0003800000 */
[----:B------:R-:W0:Y:S01]  /*0b50*/  LDC.64 R4, c[0x0][0x220] ;  /* 0x00008800ff047b82 */ /* 0x000e220000000a00 */
[----:B-1----:R-:W1:Y:S07]  /*0b60*/  LDS.64 R8, [UR4] ;  /* 0x00000004ff087984 */ /* 0x002e6e0008000a00 */
[----:B------:R-:W2:Y:S01]  /*0b70*/  LDC.64 R6, c[0x0][0x228] ;  /* 0x00008a00ff067b82 */ /* 0x000ea20000000a00 */
[----:B0-----:R-:W-:-:S06]  /*0b80*/  IMAD.WIDE R4, R0, 0x4, R4 ;  /* 0x0000000400047825 */ /* 0x001fcc00078e0204 */
[----:B------:R-:W3:Y:S01]  /*0b90*/  LDG.E.CONSTANT R5, desc[UR8][R4.64] ;  /* 0x0000000804057981 */ /* 0x000ee2000c1e9900 */
[----:B--2---:R-:W-:-:S06]  /*0ba0*/  IMAD.WIDE R6, R0, 0x4, R6 ;  /* 0x0000000400067825 */ /* 0x004fcc00078e0206 */
[----:B------:R-:W3:Y:S01]  /*0bb0*/  LDG.E.CONSTANT R7, desc[UR8][R6.64] ;  /* 0x0000000806077981 */ /* 0x000ee2000c1e9900 */
[----:B-1----:R-:W-:-:S04]  /*0bc0*/  FADD.FTZ R0, -R8, R3 ;  /* 0x0000000308007221 */ /* 0x002fc80000010100 */
[----:B------:R-:W-:-:S04]  /*0bd0*/  FMUL.FTZ R0, R0, R9 ;  /* 0x0000000900007220 */ /* 0x000fc80000410000 */
[----:B---3--:R-:W-:-:S05]  /*0be0*/  FFMA.FTZ R3, R0, R5, R7 ;  /* 0x0000000500037223 */ /* 0x008fca0000010007 */
[----:B------:R-:W-:Y:S01]  /*0bf0*/  STG.E desc[UR8][R10.64], R3 ;  /* 0x000000030a007986 */ /* 0x000fe2000c101908 */
[----:B------:R-:W-:Y:S05]  /*0c00*/  EXIT ;  /* 0x000000000000794d */ /* 0x000fea0003800000 */
.L_x_655:
        /* <DEDUP_REMOVED lines=15> */
.L_x_2758:


//--------------------- .text._ZN17fastertransformer25layernorm_shift_partitionI7__half2EEvPT_PKS2_S5_S5_fiiiiii --------------------------
	.section	.text._ZN17fastertransformer25layernorm_shift_partitionI7__half2EEvPT_PKS2_S5_S5_fiiiiii,"ax",@progbits
	.align	128
        .global         _ZN17fastertransformer25layernorm_shift_partitionI7__half2EEvPT_PKS2_S5_S5_fiiiiii
        .type           _ZN17fastertransformer25layernorm_shift_partitionI7__half2EEvPT_PKS2_S5_S5_fiiiiii,@function
        .size           _ZN17fastertransformer25layernorm_shift_partitionI7__half2EEvPT_PKS2_S5_S5_fiiiiii,(.L_x_2759 - _ZN17fastertransformer25layernorm_shift_partitionI7__half2EEvPT_PKS2_S5_S5_fiiiiii)
        .other          _ZN17fastertransformer25layernorm_shift_partitionI7__half2EEvPT_PKS2_S5_S5_fiiiiii,@"STO_CUDA_ENTRY STV_DEFAULT"
_ZN17fastertransformer25layernorm_shift_partitionI7__half2EEvPT_PKS2_S5_S5_fiiiiii:
.text._ZN17fastertransformer25layernorm_shift_partitionI7__half2EEvPT_PKS2_S5_S5_fiiiiii:
[----:B------:R-:W-:Y:S08]  /*0000*/  LDC R1, c[0x0][0x28] ;  /* 0x00000a00ff017b82 */ /* 0x000ff00000000800 */
[----:B------:R-:W0:Y:S01]  /*0010*/  LDC R10, c[0x0][0x244] ;  /* 0x00009100ff0a7b82 */ /* 0x000e220000000800 */
[----:B------:R-:W1:Y:S01]  /*0020*/  S2R R3, SR_CTAID.Y ;  /* 0x0000000000037919 */ /* 0x000e620000002600 */
[----:B------:R-:W-:Y:S01]  /*0030*/  ULDC UR4, c[0x0][0x10] ;  /* 0x0000040000047ab9 */ /* 0x000fe20000000800 */
[----:B------:R-:W-:Y:S01]  /*0040*/  ULDC UR6, c[0x0][0xc] ;  /* 0x0000030000067ab9 */ /* 0x000fe20000000800 */
[----:B------:R-:W2:Y:S01]  /*0050*/  S2R R4, SR_CTAID.X ;  /* 0x0000000000047919 */ /* 0x000ea20000002500 */
[----:B------:R-:W3:Y:S01]  /*0060*/  S2R R0, SR_TID.X ;  /* 0x0000000000007919 */ /* 0x000ee20000002100 */
[----:B0-----:R-:W-:-:S02]  /*0070*/  ISETP.NE.AND P0, PT, R10, RZ, PT ;  /* 0x000000ff0a00720c */ /* 0x001fc40003f05270 */
[----:B-1----:R-:W-:Y:S02]  /*0080*/  MOV R6, R3 ;  /* 0x0000000300067202 */ /* 0x002fe40000000f00 */
[----:B--2---:R-:W-:-:S09]  /*0090*/  MOV R2, R4 ;  /* 0x0000000400027202 */ /* 0x004fd20000000f00 */
[----:B---3--:R-:W-:Y:S05]  /*00a0*/  @!P0 BRA `(.L_x_656) ;  /* 0x0000000000908947 */ /* 0x008fea0003800000 */
[----:B------:R-:W0:Y:S01]  /*00b0*/  I2F.U32.RP R2, UR4 ;  /* 0x0000000400027d06 */ /* 0x000e220008209000 */
[----:B------:R-:W-:-:S07]  /*00c0*/  ISETP.NE.U32.AND P3, PT, RZ, UR6, PT ;  /* 0x00000006ff007c0c */ /* 0x000fce000bf65070 */
[----:B------:R-:W1:Y:S08]  /*00d0*/  I2F.U32.RP R5, UR6 ;  /* 0x0000000600057d06 */ /* 0x000e700008209000 */
[----:B0-----:R-:W0:Y:S08]  /*00e0*/  MUFU.RCP R2, R2 ;  /* 0x0000000200027308 */ /* 0x001e300000001000 */
[----:B-1----:R-:W1:Y:S01]  /*00f0*/  MUFU.RCP R5, R5 ;  /* 0x0000000500057308 */ /* 0x002e620000001000 */
[----:B0-----:R-:W-:Y:S01]  /*0100*/  VIADD R6, R2, 0xffffffe ;  /* 0x0ffffffe02067836 */ /* 0x001fe20000000000 */
[----:B------:R-:W-:-:S06]  /*0110*/  IADD3 R2, -R10, UR4, R3 ;  /* 0x000000040a027c10 */ /* 0x000fcc000fffe103 */
[----:B------:R0:W2:Y:S01]  /*0120*/  F2I.FTZ.U32.TRUNC.NTZ R7, R6 ;  /* 0x0000000600077305 */ /* 0x0000a2000021f000 */
[----:B-1----:R-:W-:-:S07]  /*0130*/  IADD3 R8, R5, 0xffffffe, RZ ;  /* 0x0ffffffe05087810 */ /* 0x002fce0007ffe0ff */
[----:B------:R1:W3:Y:S01]  /*0140*/  F2I.FTZ.U32.TRUNC.NTZ R9, R8 ;  /* 0x0000000800097305 */ /* 0x0002e2000021f000 */
[----:B0-----:R-:W-:Y:S01]  /*0150*/  HFMA2.MMA R6, -RZ, RZ, 0, 0 ;  /* 0x00000000ff067435 */ /* 0x001fe200000001ff */
[----:B--2---:R-:W-:Y:S02]  /*0160*/  IADD3 R11, RZ, -R7, RZ ;  /* 0x80000007ff0b7210 */ /* 0x004fe40007ffe0ff */
[----:B-1----:R-:W-:-:S03]  /*0170*/  MOV R8, RZ ;  /* 0x000000ff00087202 */ /* 0x002fc60000000f00 */
[----:B------:R-:W-:Y:S02]  /*0180*/  IMAD R11, R11, UR4, RZ ;  /* 0x000000040b0b7c24 */ /* 0x000fe4000f8e02ff */
[----:B---3--:R-:W-:Y:S02]  /*0190*/  IMAD.MOV R12, RZ, RZ, -R9 ;  /* 0x000000ffff0c7224 */ /* 0x008fe400078e0a09 */
[----:B------:R-:W-:-:S04]  /*01a0*/  IMAD.HI.U32 R7, R7, R11, R6 ;  /* 0x0000000b07077227 */ /* 0x000fc800078e0006 */
[----:B------:R-:W-:Y:S02]  /*01b0*/  IMAD R5, R12, UR6, RZ ;  /* 0x000000060c057c24 */ /* 0x000fe4000f8e02ff */
[----:B------:R-:W-:-:S04]  /*01c0*/  IMAD.HI.U32 R7, R7, R2, RZ ;  /* 0x0000000207077227 */ /* 0x000fc800078e00ff */
[----:B------:R-:W-:Y:S01]  /*01d0*/  IMAD.HI.U32 R8, R9, R5, R8 ;  /* 0x0000000509087227 */ /* 0x000fe200078e0008 */
[----:B------:R-:W-:-:S03]  /*01e0*/  IADD3 R5, -R10, UR6, R4 ;  /* 0x000000060a057c10 */ /* 0x000fc6000fffe104 */
[----:B------:R-:W-:Y:S02]  /*01f0*/  IMAD.MOV R7, RZ, RZ, -R7 ;  /* 0x000000ffff077224 */ /* 0x000fe400078e0a07 */
[----:B------:R-:W-:-:S04]  /*0200*/  IMAD.HI.U32 R8, R8, R5, RZ ;  /* 0x0000000508087227 */ /* 0x000fc800078e00ff */
[----:B------:R-:W-:Y:S01]  /*0210*/  IMAD R6, R7, UR4, R2 ;  /* 0x0000000407067c24 */ /* 0x000fe2000f8e0202 */
[----:B------:R-:W-:-:S04]  /*0220*/  IADD3 R8, -R8, RZ, RZ ;  /* 0x000000ff08087210 */ /* 0x000fc80007ffe1ff */
[----:B------:R-:W-:Y:S01]  /*0230*/  ISETP.GE.U32.AND P0, PT, R6, UR4, PT ;  /* 0x0000000406007c0c */ /* 0x000fe2000bf06070 */
[----:B------:R-:W-:-:S05]  /*0240*/  IMAD R2, R8, UR6, R5 ;  /* 0x0000000608027c24 */ /* 0x000fca000f8e0205 */
[----:B------:R-:W-:-:S07]  /*0250*/  ISETP.GE.U32.AND P1, PT, R2, UR6, PT ;  /* 0x0000000602007c0c */ /* 0x000fce000bf26070 */
[----:B------:R-:W-:-:S04]  /*0260*/  @P0 IADD3 R6, R6, -UR4, RZ ;  /* 0x8000000406060c10 */ /* 0x000fc8000fffe0ff */
[----:B------:R-:W-:Y:S02]  /*0270*/  ISETP.GE.U32.AND P0, PT, R6, UR4, PT ;  /* 0x0000000406007c0c */ /* 0x000fe4000bf06070 */
[----:B------:R-:W-:Y:S01]  /*0280*/  @P1 VIADD R2, R2, -UR6 ;  /* 0x8000000602021c36 */ /* 0x000fe20008000000 */
[----:B------:R-:W-:-:S04]  /*0290*/  ISETP.NE.U32.AND P1, PT, RZ, UR4, PT ;  /* 0x00000004ff007c0c */ /* 0x000fc8000bf25070 */
[----:B------:R-:W-:-:S06]  /*02a0*/  ISETP.GE.U32.AND P2, PT, R2, UR6, PT ;  /* 0x0000000602007c0c */ /* 0x000fcc000bf46070 */
[----:B------:R-:W-:-:S03]  /*02b0*/  @P0 IADD3 R6, R6, -UR4, RZ ;  /* 0x8000000406060c10 */ /* 0x000fc6000fffe0ff */
[----:B------:R-:W-:-:S04]  /*02c0*/  @!P1 LOP3.LUT R6, RZ, UR4, RZ, 0x33, !PT ;  /* 0x00000004ff069c12 */ /* 0x000fc8000f8e33ff */
[----:B------:R-:W-:Y:S02]  /*02d0*/  @P2 IADD3 R2, R2, -UR6, RZ ;  /* 0x8000000602022c10 */ /* 0x000fe4000fffe0ff */
[----:B------:R-:W-:-:S07]  /*02e0*/  @!P3 LOP3.LUT R2, RZ, UR6, RZ, 0x33, !PT ;  /* 0x00000006ff02bc12 */ /* 0x000fce000f8e33ff */
.L_x_656:
[----:B------:R-:W0:Y:S01]  /*02f0*/  S2UR UR5, SR_CTAID.Z ;  /* 0x00000000000579c3 */ /* 0x000e220000002700 */
[----:B------:R-:W-:Y:S01]  /*0300*/  ULDC UR8, c[0x0][0x240] ;  /* 0x0000900000087ab9 */ /* 0x000fe20000000800 */
[----:B------:R-:W-:Y:S01]  /*0310*/  IMAD R3, R3, UR6, R4 ;  /* 0x0000000603037c24 */ /* 0x000fe2000f8e0204 */
[----:B------:R-:W-:-:S13]  /*0320*/  ISETP.GE.AND P1, PT, R0, UR8, PT ;  /* 0x0000000800007c0c */ /* 0x000fda000bf26270 */
[----:B------:R-:W1:Y:S01]  /*0330*/  @!P1 LDC.64 R10, c[0x0][0x218] ;  /* 0x00008600ff0a9b82 */ /* 0x000e620000000a00 */
[----:B0-----:R-:W-:-:S04]  /*0340*/  UIMAD UR4, UR4, UR5, URZ ;  /* 0x00000005040472a4 */ /* 0x001fc8000f8e023f */
[----:B------:R-:W-:-:S03]  /*0350*/  UIMAD UR4, UR4, UR6, URZ ;  /* 0x00000006040472a4 */ /* 0x000fc6000f8e023f */
[----:B------:R-:W-:-:S03]  /*0360*/  ULDC.64 UR6, c[0x0][0x208] ;  /* 0x0000820000067ab9 */ /* 0x000fc60000000a00 */
[----:B------:R-:W-:-:S04]  /*0370*/  VIADD R3, R3, UR4 ;  /* 0x0000000403037c36 */ /* 0x000fc80008000000 */
[----:B------:R-:W-:-:S04]  /*0380*/  @!P1 IMAD R3, R3, UR8, R0 ;  /* 0x0000000803039c24 */ /* 0x000fc8000f8e0200 */
[----:B-1----:R-:W-:-:S06]  /*0390*/  @!P1 IMAD.WIDE R4, R3, 0x4, R10 ;  /* 0x0000000403049825 */ /* 0x002fcc00078e020a */
[----:B------:R-:W2:Y:S01]  /*03a0*/  @!P1 LDG.E.CONSTANT R4, desc[UR6][R4.64] ;  /* 0x0000000604049981 */ /* 0x000ea2000c1e9900 */
[----:B------:R-:W-:Y:S01]  /*03b0*/  MOV R3, RZ ;  /* 0x000000ff00037202 */ /* 0x000fe20000000f00 */
[----:B------:R-:W-:Y:S01]  /*03c0*/  ULDC UR5, c[0x0][0x0] ;  /* 0x0000000000057ab9 */ /* 0x000fe20000000800 */
[----:B------:R-:W-:Y:S02]  /*03d0*/  MOV R13, 0x400 ;  /* 0x00000400000d7802 */ /* 0x000fe40000000f00 */
[----:B------:R-:W-:Y:S01]  /*03e0*/  I2FP.F32.U32 R14, UR5 ;  /* 0x00000005000e7c45 */ /* 0x000fe20008201000 */
[----:B------:R-:W-:Y:S01]  /*03f0*/  USHF.L.U32 UR5, UR8, 0x1, URZ ;  /* 0x0000000108057899 */ /* 0x000fe2000800063f */
[----:B------:R-:W-:Y:S02]  /*0400*/  I2FP.F32.U32 R15, R0 ;  /* 0x00000000000f7245 */ /* 0x000fe40000201000 */
[----:B------:R-:W-:Y:S01]  /*0410*/  ISETP.NE.AND P2, PT, R0, RZ, PT ;  /* 0x000000ff0000720c */ /* 0x000fe20003f45270 */
[----:B------:R-:W-:-:S05]  /*0420*/  FMUL.FTZ R14, R14, 0.03125 ;  /* 0x3d0000000e0e7820 */ /* 0x000fca0000410000 */
[----:B------:R-:W-:Y:S01]  /*0430*/  FSETP.GT.FTZ.AND P3, PT, R14, R15, PT ;  /* 0x0000000f0e00720b */ /* 0x000fe20003f74000 */
[--C-:B--2---:R-:W-:Y:S02]  /*0440*/  @!P1 HADD2.F32 R7, -RZ, R4.reuse.H0_H0 ;  /* 0x20000004ff079230 */ /* 0x104fe40000004100 */
[----:B------:R-:W-:-:S03]  /*0450*/  @!P1 HADD2.F32 R9, -RZ, R4.H1_H1 ;  /* 0x30000004ff099230 */ /* 0x000fc60000004100 */
[----:B------:R-:W-:-:S04]  /*0460*/  @!P1 FADD.FTZ R8, RZ, R7 ;  /* 0x00000007ff089221 */ /* 0x000fc80000010000 */
[----:B------:R-:W-:-:S05]  /*0470*/  @!P1 FADD.FTZ R3, R9, R8 ;  /* 0x0000000809039221 */ /* 0x000fca0000010000 */
[----:B------:R-:W0:Y:S02]  /*0480*/  SHFL.BFLY PT, R8, R3, 0x10, 0x1f ;  /* 0x0e001f0003087f89 */ /* 0x000e2400000e0000 */
[----:B0-----:R-:W-:Y:S01]  /*0490*/  FADD.FTZ R10, R8, R3 ;  /* 0x00000003080a7221 */ /* 0x001fe20000010000 */
[----:B------:R-:W-:-:S04]  /*04a0*/  SHF.R.U32.HI R3, RZ, 0x3, R0 ;  /* 0x00000003ff037819 */ /* 0x000fc80000011600 */
[----:B------:R-:W0:Y:S01]  /*04b0*/  SHFL.BFLY PT, R11, R10, 0x8, 0x1f ;  /* 0x0d001f000a0b7f89 */ /* 0x000e2200000e0000 */
[----:B------:R-:W-:Y:S01]  /*04c0*/  LOP3.LUT R3, R3, 0x1ffffffc, RZ, 0xc0, !PT ;  /* 0x1ffffffc03037812 */ /* 0x000fe200078ec0ff */
[----:B0-----:R-:W-:-:S05]  /*04d0*/  FADD.FTZ R11, R10, R11 ;  /* 0x0000000b0a0b7221 */ /* 0x001fca0000010000 */
[----:B------:R-:W0:Y:S02]  /*04e0*/  SHFL.BFLY PT, R8, R11, 0x4, 0x1f ;  /* 0x0c801f000b087f89 */ /* 0x000e2400000e0000 */
[----:B0-----:R-:W-:Y:S01]  /*04f0*/  FADD.FTZ R4, R11, R8 ;  /* 0x000000080b047221 */ /* 0x001fe20000010000 */
[----:B------:R-:W-:Y:S01]  /*0500*/  IADD3 R11, R13, 0x8, RZ ;  /* 0x000000080d0b7810 */ /* 0x000fe20007ffe0ff */
[----:B------:R-:W0:Y:S03]  /*0510*/  S2R R8, SR_CgaCtaId ;  /* 0x0000000000087919 */ /* 0x000e260000008800 */
[----:B------:R-:W1:Y:S02]  /*0520*/  SHFL.BFLY PT, R5, R4, 0x2, 0x1f ;  /* 0x0c401f0004057f89 */ /* 0x000e6400000e0000 */
[----:B-1----:R-:W-:Y:S01]  /*0530*/  FADD.FTZ R5, R4, R5 ;  /* 0x0000000504057221 */ /* 0x002fe20000010000 */
[----:B------:R-:W-:-:S02]  /*0540*/  LOP3.LUT P0, R4, R0, 0x1f, RZ, 0xc0, !PT ;  /* 0x0000001f00047812 */ /* 0x000fc4000780c0ff */
[C---:B0-----:R-:W-:Y:S02]  /*0550*/  LEA R11, R8.reuse, R11, 0x18 ;  /* 0x0000000b080b7211 */ /* 0x041fe400078ec0ff */
[----:B------:R-:W0:Y:S01]  /*0560*/  SHFL.BFLY PT, R12, R5, 0x1, 0x1f ;  /* 0x0c201f00050c7f89 */ /* 0x000e2200000e0000 */
[----:B------:R-:W-:Y:S02]  /*0570*/  @!P2 LEA R17, R8, R13, 0x18 ;  /* 0x0000000d0811a211 */ /* 0x000fe400078ec0ff */
[----:B------:R-:W-:Y:S01]  /*0580*/  LEA R4, R4, R11, 0x2 ;  /* 0x0000000b04047211 */ /* 0x000fe200078e10ff */
[----:B------:R-:W-:Y:S01]  /*0590*/  IMAD.IADD R3, R3, 0x1, R11 ;  /* 0x0000000103037824 */ /* 0x000fe200078e020b */
[----:B------:R-:W-:Y:S01]  /*05a0*/  @!P1 LEA R16, R8, R13, 0x18 ;  /* 0x0000000d08109211 */ /* 0x000fe200078ec0ff */
[----:B0-----:R-:W-:Y:S01]  /*05b0*/  FADD.FTZ R14, R5, R12 ;  /* 0x0000000c050e7221 */ /* 0x001fe20000010000 */
[----:B------:R-:W-:-:S04]  /*05c0*/  MOV R5, RZ ;  /* 0x000000ff00057202 */ /* 0x000fc80000000f00 */
[----:B------:R-:W-:Y:S01]  /*05d0*/  @!P0 STS [R3], R14 ;  /* 0x0000000e03008388 */ /* 0x000fe20000000800 */
[----:B------:R-:W-:Y:S06]  /*05e0*/  BAR.SYNC.DEFER_BLOCKING 0x0 ;  /* 0x0000000000007b1d */ /* 0x000fec0000010000 */
[----:B------:R-:W0:Y:S04]  /*05f0*/  @P3 LDS R5, [R4] ;  /* 0x0000000004053984 */ /* 0x000e280000000800 */
[----:B0-----:R-:W0:Y:S02]  /*0600*/  SHFL.BFLY PT, R10, R5, 0x10, 0x1f ;  /* 0x0e001f00050a7f89 */ /* 0x001e2400000e0000 */
[----:B0-----:R-:W-:Y:S01]  /*0610*/  FADD.FTZ R10, R10, R5 ;  /* 0x000000050a0a7221 */ /* 0x001fe20000010000 */
[----:B------:R-:W-:-:S04]  /*0620*/  @!P2 I2FP.F32.S32 R5, UR5 ;  /* 0x000000050005ac45 */ /* 0x000fc80008201400 */
[----:B------:R-:W0:Y:S02]  /*0630*/  SHFL.BFLY PT, R11, R10, 0x8, 0x1f ;  /* 0x0d001f000a0b7f89 */ /* 0x000e2400000e0000 */
[----:B------:R-:W1:Y:S01]  /*0640*/  @!P2 MUFU.RCP R5, R5 ;  /* 0x000000050005a308 */ /* 0x000e620000001000 */
[----:B0-----:R-:W-:-:S05]  /*0650*/  FADD.FTZ R11, R10, R11 ;  /* 0x0000000b0a0b7221 */ /* 0x001fca0000010000 */
[----:B------:R-:W0:Y:S02]  /*0660*/  SHFL.BFLY PT, R12, R11, 0x4, 0x1f ;  /* 0x0c801f000b0c7f89 */ /* 0x000e2400000e0000 */
[----:B0-----:R-:W-:Y:S01]  /*0670*/  FADD.FTZ R12, R11, R12 ;  /* 0x0000000c0b0c7221 */ /* 0x001fe20000010000 */
[----:B------:R-:W-:-:S04]  /*0680*/  IMAD.MOV.U32 R11, RZ, RZ, RZ ;  /* 0x000000ffff0b7224 */ /* 0x000fc800078e00ff */
[----:B------:R-:W0:Y:S02]  /*0690*/  SHFL.BFLY PT, R15, R12, 0x2, 0x1f ;  /* 0x0c401f000c0f7f89 */ /* 0x000e2400000e0000 */
[----:B0-----:R-:W-:-:S05]  /*06a0*/  FADD.FTZ R15, R12, R15 ;  /* 0x0000000f0c0f7221 */ /* 0x001fca0000010000 */
[----:B------:R-:W0:Y:S02]  /*06b0*/  SHFL.BFLY PT, R14, R15, 0x1, 0x1f ;  /* 0x0c201f000f0e7f89 */ /* 0x000e2400000e0000 */
[----:B0-----:R-:W-:-:S04]  /*06c0*/  FADD.FTZ R10, R15, R14 ;  /* 0x0000000e0f0a7221 */ /* 0x001fc80000010000 */
[----:B-1----:R-:W-:-:S05]  /*06d0*/  @!P2 FMUL.FTZ R10, R10, R5 ;  /* 0x000000050a0aa220 */ /* 0x002fca0000410000 */
[----:B------:R-:W-:Y:S01]  /*06e0*/  @!P2 STS [R17], R10 ;  /* 0x0000000a1100a388 */ /* 0x000fe20000000800 */
[----:B------:R-:W-:Y:S06]  /*06f0*/  BAR.SYNC.DEFER_BLOCKING 0x0 ;  /* 0x0000000000007b1d */ /* 0x000fec0000010000 */
[----:B------:R-:W0:Y:S02]  /*0700*/  @!P1 LDS R12, [R16] ;  /* 0x00000000100c9984 */ /* 0x000e240000000800 */
[--C-:B0-----:R-:W-:Y:S01]  /*0710*/  @!P1 FADD.FTZ R14, R9, -R12.reuse ;  /* 0x8000000c090e9221 */ /* 0x101fe20000010000 */
[----:B------:R-:W-:-:S03]  /*0720*/  @!P1 FADD.FTZ R12, R7, -R12 ;  /* 0x8000000c070c9221 */ /* 0x000fc60000010000 */
[----:B------:R-:W-:-:S04]  /*0730*/  @!P1 FMUL.FTZ R5, R14, R14 ;  /* 0x0000000e0e059220 */ /* 0x000fc80000410000 */
[----:B------:R-:W-:-:S05]  /*0740*/  @!P1 FFMA.FTZ R11, R12, R12, R5 ;  /* 0x0000000c0c0b9223 */ /* 0x000fca0000010005 */
[----:B------:R-:W0:Y:S02]  /*0750*/  SHFL.BFLY PT, R12, R11, 0x10, 0x1f ;  /* 0x0e001f000b0c7f89 */ /* 0x000e2400000e0000 */
[----:B0-----:R-:W-:Y:S02]  /*0760*/  FADD.FTZ R12, R12, R11 ;  /* 0x0000000b0c0c7221 */ /* 0x001fe40000010000 */
[----:B------:R-:W0:Y:S03]  /*0770*/  LDC R11, c[0x0][0x248] ;  /* 0x00009200ff0b7b82 */ /* 0x000e260000000800 */
[----:B------:R-:W1:Y:S02]  /*0780*/  SHFL.BFLY PT, R5, R12, 0x8, 0x1f ;  /* 0x0d001f000c057f89 */ /* 0x000e6400000e0000 */
[----:B-1----:R-:W-:-:S05]  /*0790*/  FADD.FTZ R5, R12, R5 ;  /* 0x000000050c057221 */ /* 0x002fca0000010000 */
[----:B------:R-:W1:Y:S02]  /*07a0*/  SHFL.BFLY PT, R10, R5, 0x4, 0x1f ;  /* 0x0c801f00050a7f89 */ /* 0x000e6400000e0000 */
[----:B-1----:R-:W-:-:S05]  /*07b0*/  FADD.FTZ R10, R5, R10 ;  /* 0x0000000a050a7221 */ /* 0x002fca0000010000 */
[----:B------:R-:W1:Y:S02]  /*07c0*/  SHFL.BFLY PT, R15, R10, 0x2, 0x1f ;  /* 0x0c401f000a0f7f89 */ /* 0x000e6400000e0000 */
[----:B-1----:R-:W-:Y:S01]  /*07d0*/  FADD.FTZ R15, R10, R15 ;  /* 0x0000000f0a0f7221 */ /* 0x002fe20000010000 */
[----:B0-----:R-:W-:-:S04]  /*07e0*/  IABS R10, R11 ;  /* 0x0000000b000a7213 */ /* 0x001fc80000000000 */
[----:B------:R-:W0:Y:S01]  /*07f0*/  SHFL.BFLY PT, R14, R15, 0x1, 0x1f ;  /* 0x0c201f000f0e7f89 */ /* 0x000e2200000e0000 */
[----:B------:R-:W1:Y:S08]  /*0800*/  I2F.RP R12, R10 ;  /* 0x0000000a000c7306 */ /* 0x000e700000209400 */
[----:B-1----:R-:W1:Y:S01]  /*0810*/  MUFU.RCP R12, R12 ;  /* 0x0000000c000c7308 */ /* 0x002e620000001000 */
[----:B0-----:R-:W-:Y:S01]  /*0820*/  FADD.FTZ R18, R15, R14 ;  /* 0x0000000e0f127221 */ /* 0x001fe20000010000 */
[----:B------:R-:W-:-:S04]  /*0830*/  MOV R14, RZ ;  /* 0x000000ff000e7202 */ /* 0x000fc80000000f00 */
[----:B------:R-:W-:Y:S01]  /*0840*/  @!P0 STS [R3], R18 ;  /* 0x0000001203008388 */ /* 0x000fe20000000800 */
[----:B------:R-:W-:Y:S06]  /*0850*/  BAR.SYNC.DEFER_BLOCKING 0x0 ;  /* 0x0000000000007b1d */ /* 0x000fec0000010000 */
[----:B------:R0:W2:Y:S02]  /*0860*/  @P3 LDS R14, [R4] ;  /* 0x00000000040e3984 */ /* 0x0000a40000000800 */
[----:B0-----:R-:W-:Y:S02]  /*0870*/  IMAD.MOV.U32 R4, RZ, RZ, RZ ;  /* 0x000000ffff047224 */ /* 0x001fe400078e00ff */
[----:B--2---:R-:W0:Y:S02]  /*0880*/  SHFL.BFLY PT, R5, R14, 0x10, 0x1f ;  /* 0x0e001f000e057f89 */ /* 0x004e2400000e0000 */
[----:B0-----:R-:W-:Y:S01]  /*0890*/  FADD.FTZ R15, R5, R14 ;  /* 0x0000000e050f7221 */ /* 0x001fe20000010000 */
[----:B-1----:R-:W-:-:S04]  /*08a0*/  IADD3 R5, R12, 0xffffffe, RZ ;  /* 0x0ffffffe0c057810 */ /* 0x002fc80007ffe0ff */
[----:B------:R-:W0:Y:S02]  /*08b0*/  SHFL.BFLY PT, R16, R15, 0x8, 0x1f ;  /* 0x0d001f000f107f89 */ /* 0x000e2400000e0000 */
[----:B------:R-:W1:Y:S02]  /*08c0*/  F2I.FTZ.U32.TRUNC.NTZ R5, R5 ;  /* 0x0000000500057305 */ /* 0x000e64000021f000 */
[----:B-1----:R-:W-:-:S05]  /*08d0*/  IADD3 R17, RZ, -R5, RZ ;  /* 0x80000005ff117210 */ /* 0x002fca0007ffe0ff */
[----:B------:R-:W-:Y:S02]  /*08e0*/  IMAD R17, R17, R10, RZ ;  /* 0x0000000a11117224 */ /* 0x000fe400078e02ff */
[----:B0-----:R-:W-:Y:S02]  /*08f0*/  FADD.FTZ R16, R15, R16 ;  /* 0x000000100f107221 */ /* 0x001fe40000010000 */
[----:B------:R-:W-:-:S03]  /*0900*/  IMAD.HI.U32 R17, R5, R17, R4 ;  /* 0x0000001105117227 */ /* 0x000fc600078e0004 */
[----:B------:R-:W0:Y:S02]  /*0910*/  SHFL.BFLY PT, R3, R16, 0x4, 0x1f ;  /* 0x0c801f0010037f89 */ /* 0x000e2400000e0000 */
[----:B0-----:R-:W-:Y:S01]  /*0920*/  FADD.FTZ R14, R16, R3 ;  /* 0x00000003100e7221 */ /* 0x001fe20000010000 */
[----:B------:R-:W-:Y:S01]  /*0930*/  IABS R3, R2 ;  /* 0x0000000200037213 */ /* 0x000fe20000000000 */
[----:B------:R-:W0:Y:S03]  /*0940*/  @!P2 LDC R16, c[0x0][0x230] ;  /* 0x00008c00ff10ab82 */ /* 0x000e260000000800 */
[----:B------:R-:W1:Y:S01]  /*0950*/  SHFL.BFLY PT, R15, R14, 0x2, 0x1f ;  /* 0x0c401f000e0f7f89 */ /* 0x000e6200000e0000 */
[----:B------:R-:W-:-:S05]  /*0960*/  MOV R4, R3 ;  /* 0x0000000300047202 */ /* 0x000fca0000000f00 */
[----:B------:R-:W-:-:S05]  /*0970*/  IMAD.HI.U32 R3, R17, R4, RZ ;  /* 0x0000000411037227 */ /* 0x000fca00078e00ff */
[----:B------:R-:W-:-:S05]  /*0980*/  IADD3 R5, -R3, RZ, RZ ;  /* 0x000000ff03057210 */ /* 0x000fca0007ffe1ff */
[----:B------:R-:W-:Y:S01]  /*0990*/  IMAD R5, R10, R5, R4 ;  /* 0x000000050a057224 */ /* 0x000fe200078e0204 */
[----:B------:R-:W-:-:S04]  /*09a0*/  LOP3.LUT R4, R2, R11, RZ, 0x3c, !PT ;  /* 0x0000000b02047212 */ /* 0x000fc800078e3cff */
[----:B------:R-:W-:Y:S02]  /*09b0*/  ISETP.GT.U32.AND P3, PT, R10, R5, PT ;  /* 0x000000050a00720c */ /* 0x000fe40003f64070 */
[----:B------:R-:W-:Y:S01]  /*09c0*/  ISETP.GE.AND P4, PT, R4, RZ, PT ;  /* 0x000000ff0400720c */ /* 0x000fe20003f86270 */
[----:B-1----:R-:W-:Y:S01]  /*09d0*/  FADD.FTZ R15, R14, R15 ;  /* 0x0000000f0e0f7221 */ /* 0x002fe20000010000 */
[----:B------:R-:W-:-:S04]  /*09e0*/  @!P2 I2FP.F32.S32 R14, UR5 ;  /* 0x00000005000eac45 */ /* 0x000fc80008201400 */
[----:B------:R-:W1:Y:S02]  /*09f0*/  SHFL.BFLY PT, R12, R15, 0x1, 0x1f ;  /* 0x0c201f000f0c7f89 */ /* 0x000e6400000e0000 */
[----:B------:R-:W0:Y:S03]  /*0a00*/  @!P2 MUFU.RCP R14, R14 ;  /* 0x0000000e000ea308 */ /* 0x000e260000001000 */
[----:B------:R-:W-:Y:S01]  /*0a10*/  @!P3 IADD3 R5, R5, -R10, RZ ;  /* 0x8000000a0505b210 */ /* 0x000fe20007ffe0ff */
[----:B------:R-:W-:-:S03]  /*0a20*/  @!P3 VIADD R3, R3, 0x1 ;  /* 0x000000010303b836 */ /* 0x000fc60000000000 */
[----:B------:R-:W-:-:S13]  /*0a30*/  ISETP.GE.U32.AND P0, PT, R5, R10, PT ;  /* 0x0000000a0500720c */ /* 0x000fda0003f06070 */
[----:B------:R-:W-:Y:S01]  /*0a40*/  @P0 IADD3 R3, R3, 0x1, RZ ;  /* 0x0000000103030810 */ /* 0x000fe20007ffe0ff */
[----:B-1----:R-:W-:Y:S01]  /*0a50*/  FADD.FTZ R5, R15, R12 ;  /* 0x0000000c0f057221 */ /* 0x002fe20000010000 */
[----:B------:R-:W-:Y:S02]  /*0a60*/  ISETP.NE.AND P0, PT, R11, RZ, PT ;  /* 0x000000ff0b00720c */ /* 0x000fe40003f05270 */
[----:B------:R-:W-:Y:S01]  /*0a70*/  LOP3.LUT R15, RZ, R11, RZ, 0x33, !PT ;  /* 0x0000000bff0f7212 */ /* 0x000fe200078e33ff */
[----:B0-----:R-:W-:Y:S01]  /*0a80*/  @!P2 FFMA.FTZ R4, R5, R14, R16 ;  /* 0x0000000e0504a223 */ /* 0x001fe20000010010 */
[----:B------:R-:W-:-:S04]  /*0a90*/  @!P4 IADD3 R3, -R3, RZ, RZ ;  /* 0x000000ff0303c210 */ /* 0x000fc80007ffe1ff */
[----:B------:R-:W-:Y:S01]  /*0aa0*/  SEL R12, R15, R3, !P0 ;  /* 0x000000030f0c7207 */ /* 0x000fe20004000000 */
[----:B------:R-:W0:Y:S01]  /*0ab0*/  @!P2 MUFU.RSQ R4, R4 ;  /* 0x000000040004a308 */ /* 0x000e220000001400 */
[----:B------:R-:W-:Y:S02]  /*0ac0*/  @!P2 LEA R3, R8, R13, 0x18 ;  /* 0x0000000d0803a211 */ /* 0x000fe400078ec0ff */
[----:B------:R-:W-:-:S05]  /*0ad0*/  IADD3 R14, -R12, RZ, RZ ;  /* 0x000000ff0c0e7210 */ /* 0x000fca0007ffe1ff */
[----:B------:R-:W-:-:S04]  /*0ae0*/  IMAD R14, R11, R14, R2 ;  /* 0x0000000e0b0e7224 */ /* 0x000fc800078e0202 */
[----:B------:R-:W-:Y:S01]  /*0af0*/  VIADD R14, R14, UR4 ;  /* 0x000000040e0e7c36 */ /* 0x000fe20008000000 */
[----:B0-----:R0:W-:Y:S01]  /*0b00*/  @!P2 STS [R3+0x4], R4 ;  /* 0x000004040300a388 */ /* 0x0011e20000000800 */
[----:B------:R-:W-:Y:S06]  /*0b10*/  BAR.SYNC.DEFER_BLOCKING 0x0 ;  /* 0x0000000000007b1d */ /* 0x000fec0000010000 */
[----:B------:R-:W-:Y:S05]  /*0b20*/  @P1 EXIT ;  /* 0x000000000000194d */ /* 0x000fea0003800000 */
[----:B0-----:R-:W0:Y:S08]  /*0b30*/  LDC.64 R2, c[0x0][0x220] ;  /* 0x00008800ff027b82 */ /* 0x001e300000000a00 */
[----:B------:R-:W1:Y:S08]  /*0b40*/  LDC.64 R4, c[0x0][0x228] ;  /* 0x00008a00ff047b82 */ /* 0x000e700000000a00 */
[----:B------:R-:W2:Y:S01]  /*0b50*/  LDC R20, c[0x0][0x23c] ;  /* 0x00008f00ff147b82 */ /* 0x000ea20000000800 */
[----:B0-----:R-:W-:-:S05]  /*0b60*/  IMAD.WIDE R2, R0, 0x4, R2 ;  /* 0x0000000400027825 */ /* 0x001fca00078e0202 */
[----:B------:R0:W3:Y:S01]  /*0b70*/  LDG.E.CONSTANT R16, desc[UR6][R2.64] ;  /* 0x0000000602107981 */ /* 0x0000e2000c1e9900 */
[----:B-1----:R-:W-:-:S06]  /*0b80*/  IMAD.WIDE R4, R0, 0x4, R4 ;  /* 0x0000000400047825 */ /* 0x002fcc00078e0204 */
[----:B------:R1:W4:Y:S01]  /*0b90*/  LDG.E.CONSTANT R4, desc[UR6][R4.64] ;  /* 0x0000000604047981 */ /* 0x000322000c1e9900 */
[----:B------:R-:W-:Y:S02]  /*0ba0*/  IABS R22, R6 ;  /* 0x0000000600167213 */ /* 0x000fe40000000000 */
[----:B--2---:R-:W-:-:S03]  /*0bb0*/  IABS R19, R20 ;  /* 0x0000001400137213 */ /* 0x004fc60000000000 */
[----:B------:R-:W-:-:S05]  /*0bc0*/  IMAD.HI.U32 R18, R17, R22, RZ ;  /* 0x0000001611127227 */ /* 0x000fca00078e00ff */
[----:B------:R-:W-:Y:S01]  /*0bd0*/  IADD3 R23, -R18, RZ, RZ ;  /* 0x000000ff12177210 */ /* 0x000fe20007ffe1ff */
[----:B------:R-:W-:-:S04]  /*0be0*/  IMAD.HI.U32 R17, R17, R19, RZ ;  /* 0x0000001311117227 */ /* 0x000fc800078e00ff */
[----:B0-----:R-:W-:Y:S01]  /*0bf0*/  IMAD R3, R10, R23, R22 ;  /* 0x000000170a037224 */ /* 0x001fe200078e0216 */
[----:B------:R-:W-:-:S04]  /*0c00*/  IADD3 R21, -R17, RZ, RZ ;  /* 0x000000ff11157210 */ /* 0x000fc80007ffe1ff */
[C---:B------:R-:W-:Y:S01]  /*0c10*/  ISETP.GT.U32.AND P5, PT, R10.reuse, R3, PT ;  /* 0x000000030a00720c */ /* 0x040fe20003fa4070 */
[----:B-1----:R-:W-:-:S05]  /*0c20*/  IMAD R5, R10, R21, R19 ;  /* 0x000000150a057224 */ /* 0x002fca00078e0213 */
[----:B------:R-:W-:Y:S02]  /*0c30*/  ISETP.GT.U32.AND P1, PT, R10, R5, PT ;  /* 0x000000050a00720c */ /* 0x000fe40003f24070 */
[----:B------:R-:W-:-:S05]  /*0c40*/  LEA R2, R8, R13, 0x18 ;  /* 0x0000000d08027211 */ /* 0x000fca00078ec0ff */
[----:B------:R-:W-:-:S04]  /*0c50*/  @!P5 IADD3 R3, R3, -R10, RZ ;  /* 0x8000000a0303d210 */ /* 0x000fc80007ffe0ff */
[-C--:B------:R-:W-:Y:S02]  /*0c60*/  ISETP.GE.U32.AND P4, PT, R3, R10.reuse, PT ;  /* 0x0000000a0300720c */ /* 0x080fe40003f86070 */
[----:B------:R-:W-:Y:S01]  /*0c70*/  @!P1 IMAD.IADD R5, R5, 0x1, -R10 ;  /* 0x0000000105059824 */ /* 0x000fe200078e0a0a */
[----:B------:R-:W0:Y:S01]  /*0c80*/  LDS.64 R2, [R2] ;  /* 0x0000000002027984 */ /* 0x000e220000000a00 */
[----:B------:R-:W-:Y:S02]  /*0c90*/  LOP3.LUT R8, R6, R11, RZ, 0x3c, !PT ;  /* 0x0000000b06087212 */ /* 0x000fe400078e3cff */
[----:B------:R-:W-:Y:S02]  /*0ca0*/  @!P5 IADD3 R18, R18, 0x1, RZ ;  /* 0x000000011212d810 */ /* 0x000fe40007ffe0ff */
[----:B------:R-:W-:Y:S02]  /*0cb0*/  ISETP.GE.U32.AND P2, PT, R5, R10, PT ;  /* 0x0000000a0500720c */ /* 0x000fe40003f46070 */
[----:B------:R-:W-:-:S02]  /*0cc0*/  ISETP.GE.AND P3, PT, R8, RZ, PT ;  /* 0x000000ff0800720c */ /* 0x000fc40003f66270 */
[----:B------:R-:W-:Y:S02]  /*0cd0*/  LOP3.LUT R5, R20, R11, RZ, 0x3c, !PT ;  /* 0x0000000b14057212 */ /* 0x000fe400078e3cff */
[----:B------:R-:W-:Y:S02]  /*0ce0*/  @P4 IADD3 R18, R18, 0x1, RZ ;  /* 0x0000000112124810 */ /* 0x000fe40007ffe0ff */
[----:B------:R-:W-:Y:S02]  /*0cf0*/  ISETP.GE.AND P4, PT, R5, RZ, PT ;  /* 0x000000ff0500720c */ /* 0x000fe40003f86270 */
[----:B------:R-:W-:-:S05]  /*0d00*/  @!P1 IADD3 R17, R17, 0x1, RZ ;  /* 0x0000000111119810 */ /* 0x000fca0007ffe0ff */
[----:B------:R-:W-:Y:S01]  /*0d10*/  @P2 VIADD R17, R17, 0x1 ;  /* 0x0000000111112836 */ /* 0x000fe20000000000 */
[----:B------:R-:W-:-:S04]  /*0d20*/  @!P3 IADD3 R18, -R18, RZ, RZ ;  /* 0x000000ff1212b210 */ /* 0x000fc80007ffe1ff */
[----:B------:R-:W-:Y:S02]  /*0d30*/  SEL R8, R15, R18, !P0 ;  /* 0x000000120f087207 */ /* 0x000fe40004000000 */
[----:B------:R-:W-:Y:S01]  /*0d40*/  @!P4 IADD3 R17, -R17, RZ, RZ ;  /* 0x000000ff1111c210 */ /* 0x000fe20007ffe1ff */
[----:B------:R-:W1:Y:S01]  /*0d50*/  LDC.64 R18, c[0x0][0x210] ;  /* 0x00008400ff127b82 */ /* 0x000e620000000a00 */
[----:B------:R-:W-:Y:S02]  /*0d60*/  IADD3 R5, -R8, RZ, RZ ;  /* 0x000000ff08057210 */ /* 0x000fe40007ffe1ff */
[----:B------:R-:W-:-:S03]  /*0d70*/  SEL R15, R15, R17, !P0 ;  /* 0x000000110f0f7207 */ /* 0x000fc60004000000 */
[----:B------:R-:W-:Y:S02]  /*0d80*/  IMAD R6, R11, R5, R6 ;  /* 0x000000050b067224 */ /* 0x000fe400078e0206 */
[----:B------:R-:W-:-:S04]  /*0d90*/  IMAD R12, R15, R8, R12 ;  /* 0x000000080f0c7224 */ /* 0x000fc800078e020c */
[-C--:B------:R-:W-:Y:S02]  /*0da0*/  IMAD R6, R12, R11.reuse, R6 ;  /* 0x0000000b0c067224 */ /* 0x080fe400078e0206 */
[----:B0-----:R-:W-:Y:S02]  /*0db0*/  FADD.FTZ R8, R7, -R2 ;  /* 0x8000000207087221 */ /* 0x001fe40000010000 */
[----:B------:R-:W-:Y:S02]  /*0dc0*/  IMAD R11, R6, R11, R14 ;  /* 0x0000000b060b7224 */ /* 0x000fe400078e020e */
[----:B------:R-:W-:Y:S01]  /*0dd0*/  FADD.FTZ R6, R9, -R2 ;  /* 0x8000000209067221 */ /* 0x000fe20000010000 */
[----:B------:R-:W-:-:S03]  /*0de0*/  FMUL.FTZ R8, R8, R3 ;  /* 0x0000000308087220 */ /* 0x000fc60000410000 */
[----:B------:R-:W-:Y:S01]  /*0df0*/  FMUL.FTZ R6, R6, R3 ;  /* 0x0000000306067220 */ /* 0x000fe20000410000 */
[----:B------:R-:W-:-:S04]  /*0e00*/  IMAD R3, R11, UR8, R0 ;  /* 0x000000080b037c24 */ /* 0x000fc8000f8e0200 */
[----:B-1----:R-:W-:-:S04]  /*0e10*/  IMAD.WIDE R18, R3, 0x4, R18 ;  /* 0x0000000403127825 */ /* 0x002fc800078e0212 */
[--C-:B---3--:R-:W-:Y:S02]  /*0e20*/  HADD2.F32 R2, -RZ, R16.reuse.H0_H0 ;  /* 0x20000010ff027230 */ /* 0x108fe40000004100 */
[----:B------:R-:W-:Y:S02]  /*0e30*/  HADD2.F32 R16, -RZ, R16.H1_H1 ;  /* 0x30000010ff107230 */ /* 0x000fe40000004100 */
[--C-:B----4-:R-:W-:Y:S02]  /*0e40*/  HADD2.F32 R5, -RZ, R4.reuse.H0_H0 ;  /* 0x20000004ff057230 */ /* 0x110fe40000004100 */
[----:B------:R-:W-:-:S03]  /*0e50*/  HADD2.F32 R7, -RZ, R4.H1_H1 ;  /* 0x30000004ff077230 */ /* 0x000fc60000004100 */
[----:B------:R-:W-:Y:S02]  /*0e60*/  FFMA.FTZ R2, R2, R8, R5 ;  /* 0x0000000802027223 */ /* 0x000fe40000010005 */
[----:B------:R-:W-:-:S05]  /*0e70*/  FFMA.FTZ R7, R16, R6, R7 ;  /* 0x0000000610077223 */ /* 0x000fca0000010007 */
[----:B------:R-:W-:-:S05]  /*0e80*/  F2FP.F16.F32.PACK_AB R7, R7, R2 ;  /* 0x000000020707723e */ /* 0x000fca00000000ff */
[----:B------:R-:W-:Y:S01]  /*0e90*/  STG.E desc[UR6][R18.64], R7 ;  /* 0x0000000712007986 */ /* 0x000fe2000c101906 */
[----:B------:R-:W-:Y:S05]  /*0ea0*/  EXIT ;  /* 0x000000000000794d */ /* 0x000fea0003800000 */
.L_x_657:
        /* <DEDUP_REMOVED lines=13> */
.L_x_2759:


//--------------------- .text._ZN17fastertransformer28layernorm_shift_partition_v2I7__half2EEvPT_PKS2_S5_S5_fiiiiii --------------------------
	.section	.text._ZN17fastertransformer28layernorm_shift_partition_v2I7__half2EEvPT_PKS2_S5_S5_fiiiiii,"ax",@progbits
	.align	128
        .global         _ZN17fastertransformer28layernorm_shift_partition_v2I7__half2EEvPT_PKS2_S5_S5_fiiiiii
        .type           _ZN17fastertransformer28layernorm_shift_partition_v2I7__half2EEvPT_PKS2_S5_S5_fiiiiii,@function
        .size           _ZN17fastertransformer28layernorm_shift_partition_v2I7__half2EEvPT_PKS2_S5_S5_fiiiiii,(.L_x_2760 - _ZN17fastertransformer28layernorm_shift_partition_v2I7__half2EEvPT_PKS2_S5_S5_fiiiiii)
        .other          _ZN17fastertransformer28layernorm_shift_partition_v2I7__half2EEvPT_PKS2_S5_S5_fiiiiii,@"STO_CUDA_ENTRY STV_DEFAULT"
_ZN17fastertransformer28layernorm_shift_partition_v2I7__half2EEvPT_PKS2_S5_S5_fiiiiii:
.text._ZN17fastertransformer28layernorm_shift_partition_v2I7__half2EEvPT_PKS2_S5_S5_fiiiiii:
        /* <DEDUP_REMOVED lines=16> */
[----:B0-----:R-:W-:-:S02]  /*0100*/  IADD3 R4, R2, 0xffffffe, RZ ;  /* 0x0ffffffe02047810 */ /* 0x001fc40007ffe0ff */
[----:B------:R-:W-:-:S05]  /*0110*/  IADD3 R2, -R9, UR4, R0 ;  /* 0x0000000409027c10 */ /* 0x000fca000fffe100 */
[----:B------:R0:W2:Y:S01]  /*0120*/  F2I.FTZ.U32.TRUNC.NTZ R5, R4 ;  /* 0x0000000400057305 */ /* 0x0000a2000021f000 */
[----:B-1----:R-:W-:-:S07]  /*0130*/  IADD3 R6, R8, 0xffffffe, RZ ;  /* 0x0ffffffe08067810 */ /* 0x002fce0007ffe0ff */
[----:B------:R1:W3:Y:S01]  /*0140*/  F2I.FTZ.U32.TRUNC.NTZ R7, R6 ;  /* 0x0000000600077305 */ /* 0x0002e2000021f000 */
[----:B0-----:R-:W-:Y:S01]  /*0150*/  IMAD.MOV.U32 R4, RZ, RZ, RZ ;  /* 0x000000ffff047224 */ /* 0x001fe200078e00ff */
[----:B--2---:R-:W-:Y:S01]  /*0160*/  IADD3 R11, RZ, -R5, RZ ;  /* 0x80000005ff0b7210 */ /* 0x004fe20007ffe0ff */
[----:B-1----:R-:W-:-:S04]  /*0170*/  HFMA2.MMA R6, -RZ, RZ, 0, 0 ;  /* 0x00000000ff067435 */ /* 0x002fc800000001ff */
[----:B------:R-:W-:Y:S01]  /*0180*/  IMAD R11, R11, UR4, RZ ;  /* 0x000000040b0b7c24 */ /* 0x000fe2000f8e02ff */
[----:B---3--:R-:W-:-:S03]  /*0190*/  IADD3 R13, RZ, -R7, RZ ;  /* 0x80000007ff0d7210 */ /* 0x008fc60007ffe0ff */
[----:B------:R-:W-:Y:S01]  /*01a0*/  IMAD.HI.U32 R5, R5, R11, R4 ;  /* 0x0000000b05057227 */ /* 0x000fe200078e0004 */
[----:B------:R-:W-:-:S03]  /*01b0*/  IADD3 R4, -R9, UR5, R3 ;  /* 0x0000000509047c10 */ /* 0x000fc6000fffe103 */
[----:B------:R-:W-:Y:S02]  /*01c0*/  IMAD R13, R13, UR5, RZ ;  /* 0x000000050d0d7c24 */ /* 0x000fe4000f8e02ff */
[----:B------:R-:W-:-:S04]  /*01d0*/  IMAD.HI.U32 R5, R5, R2, RZ ;  /* 0x0000000205057227 */ /* 0x000fc800078e00ff */
[----:B------:R-:W-:Y:S01]  /*01e0*/  IMAD.HI.U32 R7, R7, R13, R6 ;  /* 0x0000000d07077227 */ /* 0x000fe200078e0006 */
[----:B------:R-:W-:-:S05]  /*01f0*/  IADD3 R5, -R5, RZ, RZ ;  /* 0x000000ff05057210 */ /* 0x000fca0007ffe1ff */
        /* <DEDUP_REMOVED lines=8> */
[----:B------:R-:W-:Y:S02]  /*0280*/  @P1 IADD3 R8, R8, -UR5, RZ ;  /* 0x8000000508081c10 */ /* 0x000fe4000fffe0ff */
[----:B------:R-:W-:Y:S02]  /*0290*/  ISETP.NE.U32.AND P1, PT, RZ, UR4, PT ;  /* 0x00000004ff007c0c */ /* 0x000fe4000bf25070 */
[----:B------:R-:W-:-:S07]  /*02a0*/  ISETP.GE.U32.AND P2, PT, R8, UR5, PT ;  /* 0x0000000508007c0c */ /* 0x000fce000bf46070 */
[----:B------:R-:W-:-:S04]  /*02b0*/  @P0 VIADD R24, R24, -UR4 ;  /* 0x8000000418180c36 */ /* 0x000fc80008000000 */
[----:B------:R-:W-:Y:S02]  /*02c0*/  @!P1 LOP3.LUT R24, RZ, UR4, RZ, 0x33, !PT ;  /* 0x00000004ff189c12 */ /* 0x000fe4000f8e33ff */
[----:B------:R-:W-:Y:S02]  /*02d0*/  @P2 IADD3 R8, R8, -UR5, RZ ;  /* 0x8000000508082c10 */ /* 0x000fe4000fffe0ff */
[----:B------:R-:W-:-:S07]  /*02e0*/  @!P3 LOP3.LUT R8, RZ, UR5, RZ, 0x33, !PT ;  /* 0x00000005ff08bc12 */ /* 0x000fce000f8e33ff */
.L_x_658:
[----:B------:R-:W0:Y:S01]  /*02f0*/  S2UR UR6, SR_CTAID.Z ;  /* 0x00000000000679c3 */ /* 0x000e220000002700 */
[----:B------:R-:W-:Y:S01]  /*0300*/  ULDC UR9, c[0x0][0x240] ;  /* 0x0000900000097ab9 */ /* 0x000fe20000000800 */
[----:B------:R-:W-:Y:S01]  /*0310*/  ULDC UR8, c[0x0][0x0] ;  /* 0x0000000000087ab9 */ /* 0x000fe20000000800 */
[----:B------:R-:W-:Y:S01]  /*0320*/  ISETP.GE.AND P3, PT, R16, UR9, PT ;  /* 0x0000000910007c0c */ /* 0x000fe2000bf66270 */
[----:B------:R-:W-:Y:S01]  /*0330*/  IMAD R2, R0, UR5, R3 ;  /* 0x0000000500027c24 */ /* 0x000fe2000f8e0203 */
[----:B------:R-:W-:Y:S01]  /*0340*/  IADD3 R13, R16, UR8, RZ ;  /* 0x00000008100d7c10 */ /* 0x000fe2000fffe0ff */
[----:B------:R-:W-:-:S03]  /*0350*/  ULDC.64 UR10, c[0x0][0x208] ;  /* 0x00008200000a7ab9 */ /* 0x000fc60000000a00 */
[C---:B------:R-:W-:Y:S02]  /*0360*/  ISETP.GE.AND P2, PT, R13.reuse, UR9, PT ;  /* 0x000000090d007c0c */ /* 0x040fe4000bf46270 */
[----:B------:R-:W-:-:S04]  /*0370*/  IADD3 R10, R13, UR8, RZ ;  /* 0x000000080d0a7c10 */ /* 0x000fc8000fffe0ff */
[C---:B------:R-:W-:Y:S01]  /*0380*/  ISETP.GE.AND P1, PT, R10.reuse, UR9, PT ;  /* 0x000000090a007c0c */ /* 0x040fe2000bf26270 */
[----:B------:R-:W1:Y:S01]  /*0390*/  @!P3 LDC.64 R22, c[0x0][0x218] ;  /* 0x00008600ff16bb82 */ /* 0x000e620000000a00 */
[----:B------:R-:W-:-:S04]  /*03a0*/  IADD3 R0, R10, UR8, RZ ;  /* 0x000000080a007c10 */ /* 0x000fc8000fffe0ff */
[----:B------:R-:W-:Y:S01]  /*03b0*/  ISETP.GE.AND P0, PT, R0, UR9, PT ;  /* 0x0000000900007c0c */ /* 0x000fe2000bf06270 */
[----:B0-----:R-:W-:Y:S02]  /*03c0*/  UIMAD UR4, UR4, UR6, URZ ;  /* 0x00000006040472a4 */ /* 0x001fe4000f8e023f */
[----:B------:R-:W0:Y:S02]  /*03d0*/  @!P2 LDC.64 R18, c[0x0][0x218] ;  /* 0x00008600ff12ab82 */ /* 0x000e240000000a00 */
[----:B------:R-:W-:-:S06]  /*03e0*/  UIMAD UR4, UR4, UR5, URZ ;  /* 0x00000005040472a4 */ /* 0x000fcc000f8e023f */
[----:B------:R-:W2:Y:S01]  /*03f0*/  @!P1 LDC.64 R14, c[0x0][0x218] ;  /* 0x00008600ff0e9b82 */ /* 0x000ea20000000a00 */
[----:B------:R-:W-:-:S05]  /*0400*/  IADD3 R2, R2, UR4, RZ ;  /* 0x0000000402027c10 */ /* 0x000fca000fffe0ff */
[----:B------:R-:W-:Y:S02]  /*0410*/  IMAD R17, R2, UR9, RZ ;  /* 0x0000000902117c24 */ /* 0x000fe4000f8e02ff */
[----:B------:R-:W3:Y:S03]  /*0420*/  @!P0 LDC.64 R6, c[0x0][0x218] ;  /* 0x00008600ff068b82 */ /* 0x000ee60000000a00 */
[----:B------:R-:W-:Y:S02]  /*0430*/  SHF.R.S32.HI R9, RZ, 0x1f, R17 ;  /* 0x0000001fff097819 */ /* 0x000fe40000011411 */
[C---:B------:R-:W-:Y:S02]  /*0440*/  @!P3 IADD3 R2, P4, R17.reuse, R16, RZ ;  /* 0x000000101102b210 */ /* 0x040fe40007f9e0ff */
[----:B------:R-:W-:Y:S02]  /*0450*/  @!P2 IADD3 R4, P5, R17, R13, RZ ;  /* 0x0000000d1104a210 */ /* 0x000fe40007fbe0ff */
[----:B------:R-:W-:-:S02]  /*0460*/  @!P3 LEA.HI.X.SX32 R12, R16, R9, 0x1, P4 ;  /* 0x00000009100cb211 */ /* 0x000fc400020f0eff */
[----:B-1----:R-:W-:-:S04]  /*0470*/  @!P3 LEA R22, P4, R2, R22, 0x2 ;  /* 0x000000160216b211 */ /* 0x002fc800078810ff */
[----:B------:R-:W-:Y:S02]  /*0480*/  @!P3 LEA.HI.X R23, R2, R23, R12, 0x2, P4 ;  /* 0x000000170217b211 */ /* 0x000fe400020f140c */
[----:B------:R-:W-:Y:S02]  /*0490*/  @!P2 LEA.HI.X.SX32 R12, R13, R9, 0x1, P5 ;  /* 0x000000090d0ca211 */ /* 0x000fe400028f0eff */
[C---:B0-----:R-:W-:Y:S01]  /*04a0*/  @!P2 LEA R18, P4, R4.reuse, R18, 0x2 ;  /* 0x000000120412a211 */ /* 0x041fe200078810ff */
[----:B------:R0:W4:Y:S01]  /*04b0*/  @!P3 LDG.E.CONSTANT R21, desc[UR10][R22.64] ;  /* 0x0000000a1615b981 */ /* 0x000122000c1e9900 */
[----:B------:R-:W-:Y:S02]  /*04c0*/  @!P1 IADD3 R2, P5, R17, R10, RZ ;  /* 0x0000000a11029210 */ /* 0x000fe40007fbe0ff */
[----:B------:R-:W-:Y:S02]  /*04d0*/  @!P2 LEA.HI.X R19, R4, R19, R12, 0x2, P4 ;  /* 0x000000130413a211 */ /* 0x000fe400020f140c */
[----:B------:R-:W-:-:S02]  /*04e0*/  @!P1 LEA.HI.X.SX32 R4, R10, R9, 0x1, P5 ;  /* 0x000000090a049211 */ /* 0x000fc400028f0eff */
[C---:B--2---:R-:W-:Y:S01]  /*04f0*/  @!P1 LEA R14, P4, R2.reuse, R14, 0x2 ;  /* 0x0000000e020e9211 */ /* 0x044fe200078810ff */
[----:B------:R-:W2:Y:S01]  /*0500*/  @!P2 LDG.E.CONSTANT R5, desc[UR10][R18.64] ;  /* 0x0000000a1205a981 */ /* 0x000ea2000c1e9900 */
[----:B------:R-:W-:Y:S01]  /*0510*/  @!P0 IADD3 R17, P5, R17, R0, RZ ;  /* 0x0000000011118210 */ /* 0x000fe20007fbe0ff */
[----:B------:R-:W1:Y:S01]  /*0520*/  S2UR UR7, SR_CgaCtaId ;  /* 0x00000000000779c3 */ /* 0x000e620000008800 */
[----:B------:R-:W-:Y:S02]  /*0530*/  @!P1 LEA.HI.X R15, R2, R15, R4, 0x2, P4 ;  /* 0x0000000f020f9211 */ /* 0x000fe400020f1404 */
[----:B------:R-:W-:Y:S02]  /*0540*/  @!P0 LEA.HI.X.SX32 R2, R0, R9, 0x1, P5 ;  /* 0x0000000900028211 */ /* 0x000fe400028f0eff */
[C---:B---3--:R-:W-:Y:S01]  /*0550*/  @!P0 LEA R6, P4, R17.reuse, R6, 0x2 ;  /* 0x0000000611068211 */ /* 0x048fe200078810ff */
[----:B------:R3:W5:Y:S01]  /*0560*/  @!P1 LDG.E.CONSTANT R11, desc[UR10][R14.64] ;  /* 0x0000000a0e0b9981 */ /* 0x000762000c1e9900 */
[----:B------:R-:W-:Y:S01]  /*0570*/  UMOV UR5, 0x400 ;  /* 0x0000040000057882 */ /* 0x000fe20000000000 */
[----:B0-----:R-:W0:Y:S01]  /*0580*/  LDC R23, c[0x0][0x248] ;  /* 0x00009200ff177b82 */ /* 0x001e220000000800 */
[----:B------:R-:W-:-:S05]  /*0590*/  @!P0 LEA.HI.X R7, R17, R7, R2, 0x2, P4 ;  /* 0x0000000711078211 */ /* 0x000fca00020f1402 */
[----:B------:R-:W5:Y:S01]  /*05a0*/  @!P0 LDG.E.CONSTANT R3, desc[UR10][R6.64] ;  /* 0x0000000a06038981 */ /* 0x000f62000c1e9900 */
[----:B------:R-:W-:Y:S01]  /*05b0*/  PRMT R2, RZ, 0x5410, RZ ;  /* 0x00005410ff027816 */ /* 0x000fe200000000ff */
[----:B------:R-:W0:Y:S01]  /*05c0*/  LDC R22, c[0x0][0x23c] ;  /* 0x00008f00ff167b82 */ /* 0x000e220000000800 */
[----:B------:R-:W-:Y:S01]  /*05d0*/  I2FP.F32.U32 R12, UR8 ;  /* 0x00000008000c7c45 */ /* 0x000fe20008201000 */
[----:B------:R-:W-:Y:S01]  /*05e0*/  UIADD3 UR6, UR5, 0x8, URZ ;  /* 0x0000000805067890 */ /* 0x000fe2000fffe03f */
[----:B------:R-:W-:Y:S02]  /*05f0*/  I2FP.F32.U32 R17, R16 ;  /* 0x0000001000117245 */ /* 0x000fe40000201000 */
[----:B---3--:R-:W-:Y:S01]  /*0600*/  SHF.R.U32.HI R14, RZ, 0x3, R16 ;  /* 0x00000003ff0e7819 */ /* 0x008fe20000011610 */
[----:B-1----:R-:W-:-:S03]  /*0610*/  ULEA UR6, UR7, UR6, 0x18 ;  /* 0x0000000607067291 */ /* 0x002fc6000f8ec03f */
[----:B------:R-:W-:Y:S01]  /*0620*/  LOP3.LUT R14, R14, 0x1ffffffc, RZ, 0xc0, !PT ;  /* 0x1ffffffc0e0e7812 */ /* 0x000fe200078ec0ff */
[----:B----4-:R-:W-:-:S10]  /*0630*/  @!P3 HFMA2.MMA R2, R21, 1, 1, RZ ;  /* 0x3c003c001502b835 */ /* 0x010fd400000000ff */
[----:B--2---:R-:W-:-:S06]  /*0640*/  @!P2 HADD2 R2, R2, R5 ;  /* 0x000000050202a230 */ /* 0x004fcc0000000000 */
[----:B-----5:R-:W-:-:S10]  /*0650*/  @!P1 HFMA2.MMA R2, R2, 1, 1, R11 ;  /* 0x3c003c0002029835 */ /* 0x020fd4000000000b */
[----:B------:R-:W-:-:S04]  /*0660*/  @!P0 HADD2 R2, R2, R3 ;  /* 0x0000000302028230 */ /* 0x000fc80000000000 */
[----:B------:R-:W-:-:S05]  /*0670*/  HADD2 R2, R2.H0_H0, R2.H1_H1 ;  /* 0x3000000202027230 */ /* 0x000fca0000000800 */
[----:B------:R-:W-:-:S05]  /*0680*/  HADD2.F32 R2, -RZ, R2.H0_H0 ;  /* 0x20000002ff027230 */ /* 0x000fca0000004100 */
[----:B------:R-:W1:Y:S02]  /*0690*/  SHFL.BFLY PT, R7, R2, 0x10, 0x1f ;  /* 0x0e001f0002077f89 */ /* 0x000e6400000e0000 */
[----:B-1----:R-:W-:-:S05]  /*06a0*/  FADD.FTZ R7, R2, R7 ;  /* 0x0000000702077221 */ /* 0x002fca0000010000 */
[----:B------:R-:W1:Y:S02]  /*06b0*/  SHFL.BFLY PT, R4, R7, 0x8, 0x1f ;  /* 0x0d001f0007047f89 */ /* 0x000e6400000e0000 */
[----:B-1----:R-:W-:-:S05]  /*06c0*/  FADD.FTZ R4, R7, R4 ;  /* 0x0000000407047221 */ /* 0x002fca0000010000 */
[----:B------:R-:W1:Y:S02]  /*06d0*/  SHFL.BFLY PT, R9, R4, 0x4, 0x1f ;  /* 0x0c801f0004097f89 */ /* 0x000e6400000e0000 */
[----:B-1----:R-:W-:-:S05]  /*06e0*/  FADD.FTZ R9, R4, R9 ;  /* 0x0000000904097221 */ /* 0x002fca0000010000 */
[----:B------:R-:W1:Y:S01]  /*06f0*/  SHFL.BFLY PT, R6, R9, 0x2, 0x1f ;  /* 0x0c401f0009067f89 */ /* 0x000e6200000e0000 */
[----:B------:R-:W-:Y:S01]  /*0700*/  FMUL.FTZ R2, R12, 0.03125 ;  /* 0x3d0000000c027820 */ /* 0x000fe20000410000 */
[----:B------:R-:W-:Y:S01]  /*0710*/  LOP3.LUT P6, R12, R16, 0x1f, RZ, 0xc0, !PT ;  /* 0x0000001f100c7812 */ /* 0x000fe200078cc0ff */
[----:B-1----:R-:W-:-:S05]  /*0720*/  FADD.FTZ R6, R9, R6 ;  /* 0x0000000609067221 */ /* 0x002fca0000010000 */
[----:B------:R-:W1:Y:S01]  /*0730*/  SHFL.BFLY PT, R15, R6, 0x1, 0x1f ;  /* 0x0c201f00060f7f89 */ /* 0x000e6200000e0000 */
[----:B------:R-:W-:Y:S01]  /*0740*/  FSETP.GT.FTZ.AND P5, PT, R2, R17, PT ;  /* 0x000000110200720b */ /* 0x000fe20003fb4000 */
[----:B-1----:R-:W-:-:S05]  /*0750*/  FADD.FTZ R17, R6, R15 ;  /* 0x0000000f06117221 */ /* 0x002fca0000010000 */
[----:B------:R-:W-:Y:S01]  /*0760*/  @!P6 STS [R14+UR6], R17 ;  /* 0x000000110e00e988 */ /* 0x000fe20008000806 */
[----:B------:R-:W-:Y:S02]  /*0770*/  MOV R4, RZ ;  /* 0x000000ff00047202 */ /* 0x000fe40000000f00 */
[----:B------:R-:W-:Y:S01]  /*0780*/  LEA R12, R12, UR6, 0x2 ;  /* 0x000000060c0c7c11 */ /* 0x000fe2000f8e10ff */
[----:B------:R-:W-:Y:S06]  /*0790*/  BAR.SYNC.DEFER_BLOCKING 0x0 ;  /* 0x0000000000007b1d */ /* 0x000fec0000010000 */
[----:B------:R-:W1:Y:S01]  /*07a0*/  @P5 LDS R4, [R12] ;  /* 0x000000000c045984 */ /* 0x000e620000000800 */
[----:B0-----:R-:W-:-:S04]  /*07b0*/  IABS R9, R23 ;  /* 0x0000001700097213 */ /* 0x001fc80000000000 */
[----:B------:R-:W0:Y:S01]  /*07c0*/  I2F.RP R2, R9 ;  /* 0x0000000900027306 */ /* 0x000e220000209400 */
[----:B-1----:R-:W1:Y:S07]  /*07d0*/  SHFL.BFLY PT, R7, R4, 0x10, 0x1f ;  /* 0x0e001f0004077f89 */ /* 0x002e6e00000e0000 */
[----:B0-----:R-:W0:Y:S01]  /*07e0*/  MUFU.RCP R2, R2 ;  /* 0x0000000200027308 */ /* 0x001e220000001000 */
[----:B-1----:R-:W-:-:S05]  /*07f0*/  FADD.FTZ R15, R7, R4 ;  /* 0x00000004070f7221 */ /* 0x002fca0000010000 */
[----:B------:R-:W1:Y:S01]  /*0800*/  SHFL.BFLY PT, R18, R15, 0x8, 0x1f ;  /* 0x0d001f000f127f89 */ /* 0x000e6200000e0000 */
[----:B0-----:R-:W-:-:S04]  /*0810*/  VIADD R6, R2, 0xffffffe ;  /* 0x0ffffffe02067836 */ /* 0x001fc80000000000 */
[----:B------:R-:W0:Y:S01]  /*0820*/  F2I.FTZ.U32.TRUNC.NTZ R7, R6 ;  /* 0x0000000600077305 */ /* 0x000e22000021f000 */
[----:B-1----:R-:W-:-:S05]  /*0830*/  FADD.FTZ R18, R15, R18 ;  /* 0x000000120f127221 */ /* 0x002fca0000010000 */
[----:B------:R-:W1:Y:S01]  /*0840*/  SHFL.BFLY PT, R17, R18, 0x4, 0x1f ;  /* 0x0c801f0012117f89 */ /* 0x000e6200000e0000 */
[----:B0-----:R-:W-:Y:S02]  /*0850*/  IADD3 R4, RZ, -R7, RZ ;  /* 0x80000007ff047210 */ /* 0x001fe40007ffe0ff */
[----:B------:R-:W-:-:S03]  /*0860*/  MOV R6, RZ ;  /* 0x000000ff00067202 */ /* 0x000fc60000000f00 */
[----:B------:R-:W-:Y:S01]  /*0870*/  IMAD R19, R4, R9, RZ ;  /* 0x0000000904137224 */ /* 0x000fe200078e02ff */
[----:B------:R-:W-:-:S03]  /*0880*/  IABS R20, R22 ;  /* 0x0000001600147213 */ /* 0x000fc60000000000 */
[----:B------:R-:W-:-:S06]  /*0890*/  IMAD.HI.U32 R7, R7, R19, R6 ;  /* 0x0000001307077227 */ /* 0x000fcc00078e0006 */
[----:B------:R-:W-:-:S05]  /*08a0*/  IMAD.HI.U32 R4, R7, R20, RZ ;  /* 0x0000001407047227 */ /* 0x000fca00078e00ff */
[----:B------:R-:W-:Y:S01]  /*08b0*/  IADD3 R6, -R4, RZ, RZ ;  /* 0x000000ff04067210 */ /* 0x000fe20007ffe1ff */
[----:B-1----:R-:W-:-:S04]  /*08c0*/  FADD.FTZ R17, R18, R17 ;  /* 0x0000001112117221 */ /* 0x002fc80000010000 */
[C---:B------:R-:W-:Y:S01]  /*08d0*/  IMAD R18, R9.reuse, R6, R20 ;  /* 0x0000000609127224 */ /* 0x040fe200078e0214 */
[----:B------:R-:W0:Y:S04]  /*08e0*/  SHFL.BFLY PT, R2, R17, 0x2, 0x1f ;  /* 0x0c401f0011027f89 */ /* 0x000e2800000e0000 */
[----:B------:R-:W-:Y:S01]  /*08f0*/  ISETP.GT.U32.AND P4, PT, R9, R18, PT ;  /* 0x000000120900720c */ /* 0x000fe20003f84070 */
[----:B------:R-:W-:-:S12]  /*0900*/  USHF.L.U32 UR8, UR9, 0x1, URZ ;  /* 0x0000000109087899 */ /* 0x000fd8000800063f */
[----:B------:R-:W-:Y:S02]  /*0910*/  @!P4 IADD3 R4, R4, 0x1, RZ ;  /* 0x000000010404c810 */ /* 0x000fe40007ffe0ff */
[----:B------:R-:W-:Y:S02]  /*0920*/  @!P4 IADD3 R18, R18, -R9, RZ ;  /* 0x800000091212c210 */ /* 0x000fe40007ffe0ff */
[----:B------:R-:W-:Y:S01]  /*0930*/  ISETP.NE.AND P4, PT, R16, RZ, PT ;  /* 0x000000ff1000720c */ /* 0x000fe20003f85270 */
[----:B0-----:R-:W-:-:S05]  /*0940*/  FADD.FTZ R6, R17, R2 ;  /* 0x0000000211067221 */ /* 0x001fca0000010000 */
[----:B------:R-:W0:Y:S07]  /*0950*/  SHFL.BFLY PT, R15, R6, 0x1, 0x1f ;  /* 0x0c201f00060f7f89 */ /* 0x000e2e00000e0000 */
[----:B------:R-:W-:-:S06]  /*0960*/  @!P4 I2FP.F32.S32 R19, UR8 ;  /* 0x000000080013cc45 */ /* 0x000fcc0008201400 */
[----:B------:R-:W1:Y:S01]  /*0970*/  @!P4 MUFU.RCP R19, R19 ;  /* 0x000000130013c308 */ /* 0x000e620000001000 */
[----:B------:R-:W-:Y:S01]  /*0980*/  ULEA UR5, UR7, UR5, 0x18 ;  /* 0x0000000507057291 */ /* 0x000fe2000f8ec03f */
[----:B0-----:R-:W-:-:S04]  /*0990*/  FADD.FTZ R2, R6, R15 ;  /* 0x0000000f06027221 */ /* 0x001fc80000010000 */
[----:B-1----:R-:W-:-:S05]  /*09a0*/  @!P4 FMUL.FTZ R17, R2, R19 ;  /* 0x000000130211c220 */ /* 0x002fca0000410000 */
[----:B------:R-:W-:Y:S01]  /*09b0*/  @!P4 STS [UR5], R17 ;  /* 0x00000011ff00c988 */ /* 0x000fe20008000805 */
[----:B------:R-:W-:Y:S06]  /*09c0*/  BAR.SYNC.DEFER_BLOCKING 0x0 ;  /* 0x0000000000007b1d */ /* 0x000fec0000010000 */
[----:B------:R-:W0:Y:S02]  /*09d0*/  LDS R2, [UR5] ;  /* 0x00000005ff027984 */ /* 0x000e240008000800 */
[----:B0-----:R-:W-:-:S05]  /*09e0*/  F2FP.F16.F32.PACK_AB R2, RZ, R2 ;  /* 0x00000002ff02723e */ /* 0x001fca00000000ff */
[----:B------:R-:W-:-:S05]  /*09f0*/  @!P3 HADD2 R6, R21, -R2.H0_H0 ;  /* 0xa00000021506b230 */ /* 0x000fca0000000000 */
[----:B------:R-:W-:Y:S02]  /*0a00*/  @!P3 HADD2.F32 R15, -RZ, R6.H1_H1 ;  /* 0x30000006ff0fb230 */ /* 0x000fe40000004100 */
[----:B------:R-:W-:Y:S02]  /*0a10*/  @!P2 HADD2 R20, R5, -R2.H0_H0 ;  /* 0xa00000020514a230 */ /* 0x000fe40000000000 */
[----:B------:R-:W-:Y:S02]  /*0a20*/  @!P3 HADD2.F32 R19, -RZ, R6.H0_H0 ;  /* 0x20000006ff13b230 */ /* 0x000fe40000004100 */
[----:B------:R-:W-:Y:S01]  /*0a30*/  @!P3 FMUL.FTZ R26, R15, R15 ;  /* 0x0000000f0f1ab220 */ /* 0x000fe20000410000 */
[----:B------:R-:W-:-:S03]  /*0a40*/  @!P2 HADD2.F32 R17, -RZ, R20.H1_H1 ;  /* 0x30000014ff11a230 */ /* 0x000fc60000004100 */
[----:B------:R-:W-:Y:S01]  /*0a50*/  @!P3 FFMA.FTZ R26, R19, R19, R26 ;  /* 0x00000013131ab223 */ /* 0x000fe2000001001a */
[----:B------:R-:W-:Y:S01]  /*0a60*/  MOV R15, RZ ;  /* 0x000000ff000f7202 */ /* 0x000fe20000000f00 */
[----:B------:R-:W-:Y:S02]  /*0a70*/  @!P2 HADD2.F32 R19, -RZ, R20.H0_H0 ;  /* 0x20000014ff13a230 */ /* 0x000fe40000004100 */
[----:B------:R-:W-:Y:S01]  /*0a80*/  @!P3 FADD.FTZ R15, RZ, R26 ;  /* 0x0000001aff0fb221 */ /* 0x000fe20000010000 */
[----:B------:R-:W-:Y:S01]  /*0a90*/  @!P2 FMUL.FTZ R26, R17, R17 ;  /* 0x00000011111aa220 */ /* 0x000fe20000410000 */
[----:B------:R-:W-:-:S03]  /*0aa0*/  @!P1 HADD2 R17, R11, -R2.H0_H0 ;  /* 0xa00000020b119230 */ /* 0x000fc60000000000 */
[----:B------:R-:W-:Y:S02]  /*0ab0*/  @!P2 FFMA.FTZ R26, R19, R19, R26 ;  /* 0x00000013131aa223 */ /* 0x000fe4000001001a */
[--C-:B------:R-:W-:Y:S02]  /*0ac0*/  @!P1 HADD2.F32 R19, -RZ, R17.reuse.H1_H1 ;  /* 0x30000011ff139230 */ /* 0x100fe40000004100 */
[----:B------:R-:W-:Y:S02]  /*0ad0*/  @!P0 HADD2 R2, R3, -R2.H0_H0 ;  /* 0xa000000203028230 */ /* 0x000fe40000000000 */
[----:B------:R-:W-:Y:S01]  /*0ae0*/  @!P2 FADD.FTZ R15, R15, R26 ;  /* 0x0000001a0f0fa221 */ /* 0x000fe20000010000 */
[----:B------:R-:W-:Y:S01]  /*0af0*/  @!P1 FMUL.FTZ R26, R19, R19 ;  /* 0x00000013131a9220 */ /* 0x000fe20000410000 */
[----:B------:R-:W-:Y:S02]  /*0b00*/  @!P1 HADD2.F32 R19, -RZ, R17.H0_H0 ;  /* 0x20000011ff139230 */ /* 0x000fe40000004100 */
[----:B------:R-:W-:-:S03]  /*0b10*/  @!P0 HADD2.F32 R25, -RZ, R2.H1_H1 ;  /* 0x30000002ff198230 */ /* 0x000fc60000004100 */
[----:B------:R-:W-:Y:S01]  /*0b20*/  @!P1 FFMA.FTZ R26, R19, R19, R26 ;  /* 0x00000013131a9223 */ /* 0x000fe2000001001a */
[----:B------:R-:W-:Y:S02]  /*0b30*/  @!P0 HADD2.F32 R19, -RZ, R2.H0_H0 ;  /* 0x20000002ff138230 */ /* 0x000fe40000004100 */
[----:B------:R-:W-:Y:S01]  /*0b40*/  @!P0 FMUL.FTZ R28, R25, R25 ;  /* 0x00000019191c8220 */ /* 0x000fe20000410000 */
[----:B------:R-:W-:-:S03]  /*0b50*/  @!P1 FADD.FTZ R15, R15, R26 ;  /* 0x0000001a0f0f9221 */ /* 0x000fc60000010000 */
        /* <DEDUP_REMOVED lines=11> */
[----:B------:R-:W-:-:S05]  /*0c10*/  IABS R15, R24 ;  /* 0x00000018000f7213 */ /* 0x000fca0000000000 */
[----:B------:R-:W-:-:S04]  /*0c20*/  IMAD.HI.U32 R26, R7, R15, RZ ;  /* 0x0000000f071a7227 */ /* 0x000fc800078e00ff */
[----:B0-----:R-:W-:-:S05]  /*0c30*/  FADD.FTZ R27, R25, R27 ;  /* 0x0000001b191b7221 */ /* 0x001fca0000010000 */
[----:B------:R0:W-:Y:S01]  /*0c40*/  @!P6 STS [R14+UR6], R27 ;  /* 0x0000001b0e00e988 */ /* 0x0001e20008000806 */
[----:B------:R-:W-:Y:S01]  /*0c50*/  BAR.SYNC.DEFER_BLOCKING 0x0 ;  /* 0x0000000000007b1d */ /* 0x000fe20000010000 */
[----:B------:R-:W-:Y:S01]  /*0c60*/  ISETP.GE.U32.AND P6, PT, R18, R9, PT ;  /* 0x000000091200720c */ /* 0x000fe20003fc6070 */
[----:B------:R-:W-:-:S04]  /*0c70*/  IMAD.MOV R18, RZ, RZ, -R26 ;  /* 0x000000ffff127224 */ /* 0x000fc800078e0a1a */
[----:B------:R-:W-:Y:S01]  /*0c80*/  IMAD R18, R9, R18, R15 ;  /* 0x0000001209127224 */ /* 0x000fe200078e020f */
[----:B------:R-:W-:-:S06]  /*0c90*/  MOV R15, RZ ;  /* 0x000000ff000f7202 */ /* 0x000fcc0000000f00 */
[----:B------:R-:W1:Y:S01]  /*0ca0*/  @P5 LDS R15, [R12] ;  /* 0x000000000c0f5984 */ /* 0x000e620000000800 */
[----:B------:R-:W-:Y:S02]  /*0cb0*/  ISETP.GT.U32.AND P5, PT, R9, R18, PT ;  /* 0x000000120900720c */ /* 0x000fe40003fa4070 */
[----:B------:R-:W-:-:S11]  /*0cc0*/  @P6 IADD3 R4, R4, 0x1, RZ ;  /* 0x0000000104046810 */ /* 0x000fd60007ffe0ff */
[----:B------:R-:W-:-:S04]  /*0cd0*/  @!P5 IADD3 R18, R18, -R9, RZ ;  /* 0x800000091212d210 */ /* 0x000fc80007ffe0ff */
[----:B------:R-:W-:Y:S02]  /*0ce0*/  ISETP.GE.U32.AND P6, PT, R18, R9, PT ;  /* 0x000000091200720c */ /* 0x000fe40003fc6070 */
[----:B0-----:R-:W-:Y:S01]  /*0cf0*/  IABS R14, R8 ;  /* 0x00000008000e7213 */ /* 0x001fe20000000000 */
[----:B-1----:R-:W0:Y:S04]  /*0d00*/  SHFL.BFLY PT, R18, R15, 0x10, 0x1f ;  /* 0x0e001f000f127f89 */ /* 0x002e2800000e0000 */
[----:B------:R-:W-:-:S05]  /*0d10*/  IMAD.HI.U32 R25, R7, R14, RZ ;  /* 0x0000000e07197227 */ /* 0x000fca00078e00ff */
[----:B------:R-:W-:-:S05]  /*0d20*/  IADD3 R7, -R25, RZ, RZ ;  /* 0x000000ff19077210 */ /* 0x000fca0007ffe1ff */
[----:B------:R-:W-:Y:S02]  /*0d30*/  IMAD R14, R9, R7, R14 ;  /* 0x00000007090e7224 */ /* 0x000fe400078e020e */
[----:B0-----:R-:W-:-:S05]  /*0d40*/  FADD.FTZ R18, R18, R15 ;  /* 0x0000000f12127221 */ /* 0x001fca0000010000 */
[----:B------:R-:W0:Y:S02]  /*0d50*/  SHFL.BFLY PT, R7, R18, 0x8, 0x1f ;  /* 0x0d001f0012077f89 */ /* 0x000e2400000e0000 */
[----:B0-----:R-:W-:-:S05]  /*0d60*/  FADD.FTZ R7, R18, R7 ;  /* 0x0000000712077221 */ /* 0x001fca0000010000 */
[----:B------:R-:W0:Y:S01]  /*0d70*/  SHFL.BFLY PT, R12, R7, 0x4, 0x1f ;  /* 0x0c801f00070c7f89 */ /* 0x000e2200000e0000 */
[----:B------:R-:W-:Y:S02]  /*0d80*/  @!P5 IADD3 R26, R26, 0x1, RZ ;  /* 0x000000011a1ad810 */ /* 0x000fe40007ffe0ff */
[----:B------:R-:W-:Y:S01]  /*0d90*/  ISETP.GT.U32.AND P5, PT, R9, R14, PT ;  /* 0x0000000e0900720c */ /* 0x000fe20003fa4070 */
[----:B0-----:R-:W-:-:S12]  /*0da0*/  FADD.FTZ R12, R7, R12 ;  /* 0x0000000c070c7221 */ /* 0x001fd80000010000 */
[-C--:B------:R-:W-:Y:S01]  /*0db0*/  @!P5 IADD3 R14, R14, -R9.reuse, RZ ;  /* 0x800000090e0ed210 */ /* 0x080fe20007ffe0ff */
[----:B------:R-:W-:Y:S01]  /*0dc0*/  @P6 VIADD R26, R26, 0x1 ;  /* 0x000000011a1a6836 */ /* 0x000fe20000000000 */
[----:B------:R-:W0:Y:S01]  /*0dd0*/  @!P4 LDC R7, c[0x0][0x230] ;  /* 0x00008c00ff07cb82 */ /* 0x000e220000000800 */
[----:B------:R-:W1:Y:S01]  /*0de0*/  SHFL.BFLY PT, R19, R12, 0x2, 0x1f ;  /* 0x0c401f000c137f89 */ /* 0x000e6200000e0000 */
[----:B------:R-:W-:-:S06]  /*0df0*/  ISETP.GE.U32.AND P6, PT, R14, R9, PT ;  /* 0x000000090e00720c */ /* 0x000fcc0003fc6070 */
[----:B------:R-:W2:Y:S01]  /*0e00*/  @!P3 LDC.64 R14, c[0x0][0x228] ;  /* 0x00008a00ff0ebb82 */ /* 0x000ea20000000a00 */
[----:B-1----:R-:W-:-:S07]  /*0e10*/  FADD.FTZ R27, R12, R19 ;  /* 0x000000130c1b7221 */ /* 0x002fce0000010000 */
[----:B------:R-:W1:Y:S01]  /*0e20*/  @!P3 LDC.64 R18, c[0x0][0x220] ;  /* 0x00008800ff12bb82 */ /* 0x000e620000000a00 */
[----:B------:R-:W3:Y:S01]  /*0e30*/  SHFL.BFLY PT, R28, R27, 0x1, 0x1f ;  /* 0x0c201f001b1c7f89 */ /* 0x000ee200000e0000 */
[----:B--2---:R-:W-:Y:S01]  /*0e40*/  @!P3 IMAD.WIDE R14, R16, 0x4, R14 ;  /* 0x00000004100eb825 */ /* 0x004fe200078e020e */
[----:B------:R-:W-:-:S03]  /*0e50*/  @!P4 I2FP.F32.S32 R9, UR8 ;  /* 0x000000080009cc45 */ /* 0x000fc60008201400 */
[----:B-1----:R-:W-:-:S06]  /*0e60*/  @!P3 IMAD.WIDE R18, R16, 0x4, R18 ;  /* 0x000000041012b825 */ /* 0x002fcc00078e0212 */
[----:B------:R-:W2:Y:S01]  /*0e70*/  @!P3 LDG.E.CONSTANT R18, desc[UR10][R18.64] ;  /* 0x0000000a1212b981 */ /* 0x000ea2000c1e9900 */
[----:B------:R-:W0:Y:S03]  /*0e80*/  @!P4 MUFU.RCP R9, R9 ;  /* 0x000000090009c308 */ /* 0x000e260000001000 */
[----:B------:R1:W2:Y:S02]  /*0e90*/  @!P3 LDG.E.CONSTANT R19, desc[UR10][R14.64] ;  /* 0x0000000a0e13b981 */ /* 0x0002a4000c1e9900 */
[----:B-1----:R-:W1:Y:S01]  /*0ea0*/  @!P2 LDC.64 R14, c[0x0][0x220] ;  /* 0x00008800ff0eab82 */ /* 0x002e620000000a00 */
[----:B---3--:R-:W-:-:S04]  /*0eb0*/  FADD.FTZ R28, R27, R28 ;  /* 0x0000001c1b1c7221 */ /* 0x008fc80000010000 */
[----:B0-----:R-:W-:-:S03]  /*0ec0*/  @!P4 FFMA.FTZ R7, R28, R9, R7 ;  /* 0x000000091c07c223 */ /* 0x001fc60000010007 */
[----:B------:R-:W0:Y:S01]  /*0ed0*/  @!P2 LDC.64 R28, c[0x0][0x228] ;  /* 0x00008a00ff1cab82 */ /* 0x000e220000000a00 */
[----:B-1----:R-:W-:-:S05]  /*0ee0*/  @!P2 IMAD.WIDE R14, R13, 0x4, R14 ;  /* 0x000000040d0ea825 */ /* 0x002fca00078e020e */
[----:B------:R1:W3:Y:S02]  /*0ef0*/  @!P2 LDG.E.CONSTANT R12, desc[UR10][R14.64] ;  /* 0x0000000a0e0ca981 */ /* 0x0002e4000c1e9900 */
[----:B-1----:R-:W1:Y:S01]  /*0f00*/  @!P1 LDC.64 R14, c[0x0][0x220] ;  /* 0x00008800ff0e9b82 */ /* 0x002e620000000a00 */
[----:B0-----:R-:W-:-:S05]  /*0f10*/  @!P2 IMAD.WIDE R28, R13, 0x4, R28 ;  /* 0x000000040d1ca825 */ /* 0x001fca00078e021c */
[----:B------:R1:W3:Y:S01]  /*0f20*/  @!P2 LDG.E.CONSTANT R9, desc[UR10][R28.64] ;  /* 0x0000000a1c09a981 */ /* 0x0002e2000c1e9900 */
[----:B------:R-:W-:-:S04]  /*0f30*/  @!P5 IADD3 R25, R25, 0x1, RZ ;  /* 0x000000011919d810 */ /* 0x000fc80007ffe0ff */
[----:B------:R-:W-:Y:S01]  /*0f40*/  @P6 IADD3 R25, R25, 0x1, RZ ;  /* 0x0000000119196810 */ /* 0x000fe20007ffe0ff */
[----:B-1----:R-:W-:Y:S01]  /*0f50*/  @!P1 IMAD.WIDE R28, R10, 0x4, R14 ;  /* 0x000000040a1c9825 */ /* 0x002fe200078e020e */
[----:B------:R-:W-:-:S04]  /*0f60*/  LOP3.LUT R14, R24, R23, RZ, 0x3c, !PT ;  /* 0x00000017180e7212 */ /* 0x000fc800078e3cff */
[----:B------:R-:W-:Y:S01]  /*0f70*/  ISETP.GE.AND P5, PT, R14, RZ, PT ;  /* 0x000000ff0e00720c */ /* 0x000fe20003fa6270 */
[----:B------:R0:W4:Y:S01]  /*0f80*/  @!P1 LDG.E.CONSTANT R27, desc[UR10][R28.64] ;  /* 0x0000000a1c1b9981 */ /* 0x000122000c1e9900 */
[----:B------:R-:W-:-:S04]  /*0f90*/  LOP3.LUT R14, R8, R23, RZ, 0x3c, !PT ;  /* 0x00000017080e7212 */ /* 0x000fc800078e3cff */
[----:B------:R-:W-:Y:S02]  /*0fa0*/  ISETP.GE.AND P6, PT, R14, RZ, PT ;  /* 0x000000ff0e00720c */ /* 0x000fe40003fc6270 */
[----:B------:R-:W1:Y:S02]  /*0fb0*/  @!P1 LDC.64 R14, c[0x0][0x228] ;  /* 0x00008a00ff0e9b82 */ /* 0x000e640000000a00 */
[----:B-1----:R-:W-:-:S05]  /*0fc0*/  @!P1 IMAD.WIDE R14, R10, 0x4, R14 ;  /* 0x000000040a0e9825 */ /* 0x002fca00078e020e */
[----:B------:R1:W4:Y:S01]  /*0fd0*/  @!P1 LDG.E.CONSTANT R28, desc[UR10][R14.64] ;  /* 0x0000000a0e1c9981 */ /* 0x000322000c1e9900 */
[----:B------:R-:W5:Y:S01]  /*0fe0*/  @!P4 MUFU.RSQ R7, R7 ;  /* 0x000000070007c308 */ /* 0x000f620000001400 */
[----:B0-----:R-:W-:Y:S02]  /*0ff0*/  MOV R29, R26 ;  /* 0x0000001a001d7202 */ /* 0x001fe40000000f00 */
[----:B------:R-:W-:Y:S02]  /*1000*/  LOP3.LUT R22, R22, R23, RZ, 0x3c, !PT ;  /* 0x0000001716167212 */ /* 0x000fe400078e3cff */
[----:B------:R-:W-:Y:S01]  /*1010*/  @!P6 IADD3 R25, -R25, RZ, RZ ;  /* 0x000000ff1919e210 */ /* 0x000fe20007ffe1ff */
[----:B-1----:R-:W0:Y:S01]  /*1020*/  @!P3 LDC.64 R14, c[0x0][0x210] ;  /* 0x00008400ff0ebb82 */ /* 0x002e220000000a00 */
[----:B-----5:R1:W-:Y:S07]  /*1030*/  @!P4 STS [UR5+0x4], R7 ;  /* 0x00000407ff00c988 */ /* 0x0203ee0008000805 */
[----:B------:R-:W-:Y:S01]  /*1040*/  BAR.SYNC.DEFER_BLOCKING 0x0 ;  /* 0x0000000000007b1d */ /* 0x000fe20000010000 */
[----:B------:R-:W-:-:S02]  /*1050*/  @!P5 IADD3 R29, -R29, RZ, RZ ;  /* 0x000000ff1d1dd210 */ /* 0x000fc40007ffe1ff */
[----:B------:R-:W-:Y:S02]  /*1060*/  ISETP.GE.AND P5, PT, R22, RZ, PT ;  /* 0x000000ff1600720c */ /* 0x000fe40003fa6270 */
[----:B------:R-:W-:Y:S02]  /*1070*/  ISETP.NE.AND P4, PT, R23, RZ, PT ;  /* 0x000000ff1700720c */ /* 0x000fe40003f85270 */
[----:B-1----:R-:W-:-:S04]  /*1080*/  LOP3.LUT R7, RZ, R23, RZ, 0x33, !PT ;  /* 0x00000017ff077212 */ /* 0x002fc800078e33ff */
[----:B------:R-:W-:-:S05]  /*1090*/  SEL R29, R7, R29, !P4 ;  /* 0x0000001d071d7207 */ /* 0x000fca0006000000 */
[----:B------:R-:W-:Y:S01]  /*10a0*/  @!P5 IADD3 R4, -R4, RZ, RZ ;  /* 0x000000ff0404d210 */ /* 0x000fe20007ffe1ff */
[----:B------:R-:W1:Y:S01]  /*10b0*/  LDS R26, [UR5+0x4] ;  /* 0x00000405ff1a7984 */ /* 0x000e620008000800 */
[C---:B------:R-:W-:Y:S02]  /*10c0*/  SEL R25, R7.reuse, R25, !P4 ;  /* 0x0000001907197207 */ /* 0x040fe40006000000 */
[----:B------:R-:W-:Y:S01]  /*10d0*/  SEL R4, R7, R4, !P4 ;  /* 0x0000000407047207 */ /* 0x000fe20006000000 */
[----:B------:R-:W-:-:S04]  /*10e0*/  IMAD.MOV R7, RZ, RZ, -R29 ;  /* 0x000000ffff077224 */ /* 0x000fc800078e0a1d */
[----:B------:R-:W-:Y:S01]  /*10f0*/  IMAD R4, R4, R29, R25 ;  /* 0x0000001d04047224 */ /* 0x000fe200078e0219 */
[----:B------:R-:W-:Y:S01]  /*1100*/  IADD3 R25, -R25, RZ, RZ ;  /* 0x000000ff19197210 */ /* 0x000fe20007ffe1ff */
[----:B------:R-:W-:-:S04]  /*1110*/  IMAD R24, R23, R7, R24 ;  /* 0x0000000717187224 */ /* 0x000fc800078e0218 */
[----:B------:R-:W-:Y:S02]  /*1120*/  IMAD R8, R23, R25, R8 ;  /* 0x0000001917087224 */ /* 0x000fe400078e0208 */
[----:B------:R-:W-:Y:S02]  /*1130*/  IMAD R4, R4, R23, R24 ;  /* 0x0000001704047224 */ /* 0x000fe400078e0218 */
[----:B------:R-:W5:Y:S01]  /*1140*/  @!P2 LDC.64 R24, c[0x0][0x210] ;  /* 0x00008400ff18ab82 */ /* 0x000f620000000a00 */
[----:B------:R-:W-:-:S05]  /*1150*/  IADD3 R7, R8, UR4, RZ ;  /* 0x0000000408077c10 */ /* 0x000fca000fffe0ff */
[----:B------:R-:W-:Y:S02]  /*1160*/  IMAD R7, R4, R23, R7 ;  /* 0x0000001704077224 */ /* 0x000fe400078e0207 */
[----:B------:R-:W2:Y:S01]  /*1170*/  @!P1 LDC.64 R22, c[0x0][0x210] ;  /* 0x00008400ff169b82 */ /* 0x000ea20000000a00 */
[----:B------:R-:W-:Y:S02]  /*1180*/  @!P3 MOV R21, R6 ;  /* 0x000000060015b202 */ /* 0x000fe40000000f00 */
[----:B------:R-:W-:Y:S02]  /*1190*/  @!P1 MOV R11, R17 ;  /* 0x00000011000b9202 */ /* 0x000fe40000000f00 */
[----:B------:R-:W-:Y:S02]  /*11a0*/  @!P2 MOV R5, R20 ;  /* 0x000000140005a202 */ /* 0x000fe40000000f00 */
[----:B-1----:R-:W-:Y:S01]  /*11b0*/  F2FP.F16.F32.PACK_AB R26, RZ, R26 ;  /* 0x0000001aff1a723e */ /* 0x002fe200000000ff */
[----:B------:R-:W-:-:S04]  /*11c0*/  @!P3 IMAD R29, R7, UR9, R16 ;  /* 0x00000009071dbc24 */ /* 0x000fc8000f8e0210 */
[-C--:B------:R-:W-:Y:S02]  /*11d0*/  @!P3 HMUL2 R21, R21, R26.reuse.H0_H0 ;  /* 0x2000001a1515b232 */ /* 0x080fe40000000000 */
[-C--:B------:R-:W-:Y:S02]  /*11e0*/  @!P1 HMUL2 R11, R11, R26.reuse.H0_H0 ;  /* 0x2000001a0b0b9232 */ /* 0x080fe40000000000 */
[C---:B------:R-:W-:Y:S02]  /*11f0*/  @!P2 IMAD R13, R7.reuse, UR9, R13 ;  /* 0x00000009070dac24 */ /* 0x040fe4000f8e020d */
[----:B------:R-:W-:Y:S02]  /*1200*/  @!P2 HMUL2 R6, R5, R26.H0_H0 ;  /* 0x2000001a0506a232 */ /* 0x000fe40000000000 */
[----:B------:R-:W-:Y:S02]  /*1210*/  @!P1 IMAD R5, R7, UR9, R10 ;  /* 0x0000000907059c24 */ /* 0x000fe4000f8e020a */
[----:B0-----:R-:W-:-:S04]  /*1220*/  @!P3 IMAD.WIDE R14, R29, 0x4, R14 ;  /* 0x000000041d0eb825 */ /* 0x001fc800078e020e */
[----:B-----5:R-:W-:-:S04]  /*1230*/  @!P2 IMAD.WIDE R24, R13, 0x4, R24 ;  /* 0x000000040d18a825 */ /* 0x020fc800078e0218 */
[----:B--2---:R-:W-:Y:S01]  /*1240*/  @!P1 IMAD.WIDE R22, R5, 0x4, R22 ;  /* 0x0000000405169825 */ /* 0x004fe200078e0216 */
[----:B------:R-:W-:-:S07]  /*1250*/  @!P3 HFMA2.MMA R19, R21, R18, R19 ;  /* 0x000000121513b235 */ /* 0x000fce0000000013 */
[----:B------:R0:W-:Y:S01]  /*1260*/  @!P3 STG.E desc[UR10][R14.64], R19 ;  /* 0x000000130e00b986 */ /* 0x0001e2000c10190a */
[----:B---3--:R-:W-:-:S05]  /*1270*/  @!P2 HFMA2 R9, R6, R12, R9 ;  /* 0x0000000c0609a231 */ /* 0x008fca0000000009 */
[----:B------:R0:W-:Y:S01]  /*1280*/  @!P2 STG.E desc[UR10][R24.64], R9 ;  /* 0x000000091800a986 */ /* 0x0001e2000c10190a */
[----:B----4-:R-:W-:-:S07]  /*1290*/  @!P1 HFMA2.MMA R11, R11, R27, R28 ;  /* 0x0000001b0b0b9235 */ /* 0x010fce000000001c */
[----:B------:R0:W-:Y:S01]  /*12a0*/  @!P1 STG.E desc[UR10][R22.64], R11 ;  /* 0x0000000b16009986 */ /* 0x0001e2000c10190a */
[----:B------:R-:W-:Y:S05]  /*12b0*/  @P0 EXIT ;  /* 0x000000000000094d */ /* 0x000fea0003800000 */
[----:B------:R-:W1:Y:S08]  /*12c0*/  LDC.64 R4, c[0x0][0x220] ;  /* 0x00008800ff047b82 */ /* 0x000e700000000a00 */
[----:B0-----:R-:W0:Y:S08]  /*12d0*/  LDC.64 R8, c[0x0][0x228] ;  /* 0x00008a00ff087b82 */ /* 0x001e300000000a00 */
[----:B------:R-:W2:Y:S01]  /*12e0*/  LDC.64 R10, c[0x0][0x210] ;  /* 0x00008400ff0a7b82 */ /* 0x000ea20000000a00 */
[----:B-1----:R-:W-:-:S06]  /*12f0*/  IMAD.WIDE R4, R0, 0x4, R4 ;  /* 0x0000000400047825 */ /* 0x002fcc00078e0204 */
[----:B------:R-:W3:Y:S01]  /*1300*/  LDG.E.CONSTANT R4, desc[UR10][R4.64] ;  /* 0x0000000a04047981 */ /* 0x000ee2000c1e9900 */
[----:B0-----:R-:W-:-:S06]  /*1310*/  IMAD.WIDE R8, R0, 0x4, R8 ;  /* 0x0000000400087825 */ /* 0x001fcc00078e0208 */
[----:B------:R-:W3:Y:S01]  /*1320*/  LDG.E.CONSTANT R9, desc[UR10][R8.64] ;  /* 0x0000000a08097981 */ /* 0x000ee2000c1e9900 */
[----:B------:R-:W-:Y:S01]  /*1330*/  @!P0 MOV R3, R2 ;  /* 0x0000000200038202 */ /* 0x000fe20000000f00 */
[----:B------:R-:W-:-:S04]  /*1340*/  IMAD R7, R7, UR9, R0 ;  /* 0x0000000907077c24 */ /* 0x000fc8000f8e0200 */
[----:B------:R-:W-:Y:S02]  /*1350*/  HMUL2 R26, R3, R26.H0_H0 ;  /* 0x2000001a031a7232 */ /* 0x000fe40000000000 */
[----:B--2---:R-:W-:-:S04]  /*1360*/  IMAD.WIDE R2, R7, 0x4, R10 ;  /* 0x0000000407027825 */ /* 0x004fc800078e020a */
[----:B---3--:R-:W-:-:S05]  /*1370*/  HFMA2 R7, R26, R4, R9 ;  /* 0x000000041a077231 */ /* 0x008fca0000000009 */
[----:B------:R-:W-:Y:S01]  /*1380*/  STG.E desc[UR10][R2.64], R7 ;  /* 0x0000000702007986 */ /* 0x000fe2000c10190a */
[----:B------:R-:W-:Y:S05]  /*1390*/  EXIT ;  /* 0x000000000000794d */ /* 0x000fea0003800000 */
.L_x_659:
        /* <DEDUP_REMOVED lines=14> */
.L_x_2760:


//--------------------- .text._ZN17fastertransformer18generalT5LayerNormI6__halfEEvPKT_S4_PS2_fii --------------------------
	.section	.text._ZN17fastertransformer18generalT5LayerNormI6__halfEEvPKT_S4_PS2_fii,"ax",@progbits
	.align	128
        .global         _ZN17fastertransformer18generalT5LayerNormI6__halfEEvPKT_S4_PS2_fii
        .type           _ZN17fastertransformer18generalT5LayerNormI6__halfEEvPKT_S4_PS2_fii,@function
        .size           _ZN17fastertransformer18generalT5LayerNormI6__halfEEvPKT_S4_PS2_fii,(.L_x_2761 - _ZN17fastertransformer18generalT5LayerNormI6__halfEEvPKT_S4_PS2_fii)
        .other          _ZN17fastertransformer18generalT5LayerNormI6__halfEEvPKT_S4_PS2_fii,@"STO_CUDA_ENTRY STV_DEFAULT"
_ZN17fastertransformer18generalT5LayerNormI6__halfEEvPKT_S4_PS2_fii:
.text._ZN17fastertransformer18generalT5LayerNormI6__halfEEvPKT_S4_PS2_fii:
[----:B------:R-:W-:Y:S01]  /*0000*/  LDC R1, c[0x0][0x28] ;  /* 0x00000a00ff017b82 */ /* 0x000fe20000000800 */
[----:B------:R-:W0:Y:S01]  /*0010*/  S2R R0, SR_TID.X ;  /* 0x0000000000007919 */ /* 0x000e220000002100 */
[----:B------:R-:W-:Y:S01]  /*0020*/  ULDC UR9, c[0x0][0x230] ;  /* 0x00008c0000097ab9 */ /* 0x000fe20000000800 */
[----:B------:R-:W-:Y:S01]  /*0030*/  ULDC.64 UR6, c[0x0][0x208] ;  /* 0x0000820000067ab9 */ /* 0x000fe20000000a00 */
[----:B------:R-:W-:Y:S01]  /*0040*/  BSSY B0, `(.L_x_660) ;  /* 0x0000011000007945 */ /* 0x000fe20003800000 */
[----:B------:R-:W-:Y:S01]  /*0050*/  HFMA2.MMA R6, -RZ, RZ, 0, 0 ;  /* 0x00000000ff067435 */ /* 0x000fe200000001ff */
[----:B0-----:R-:W-:-:S13]  /*0060*/  ISETP.GE.AND P0, PT, R0, UR9, PT ;  /* 0x0000000900007c0c */ /* 0x001fda000bf06270 */
[----:B------:R-:W-:Y:S05]  /*0070*/  @P0 BRA `(.L_x_661) ;  /* 0x0000000000340947 */ /* 0x000fea0003800000 */
[----:B------:R-:W0:Y:S01]  /*0080*/  S2R R8, SR_CTAID.X ;  /* 0x0000000000087919 */ /* 0x000e220000002500 */
[----:B------:R-:W1:Y:S01]  /*0090*/  LDC R10, c[0x0][RZ] ;  /* 0x00000000ff0a7b82 */ /* 0x000e620000000800 */
[----:B------:R-:W-:Y:S01]  /*00a0*/  IMAD.MOV.U32 R6, RZ, RZ, RZ ;  /* 0x000000ffff067224 */ /* 0x000fe200078e00ff */
[----:B------:R-:W-:-:S06]  /*00b0*/  MOV R7, R0 ;  /* 0x0000000000077202 */ /* 0x000fcc0000000f00 */
[----:B------:R-:W2:Y:S02]  /*00c0*/  LDC.64 R4, c[0x0][0x210] ;  /* 0x00008400ff047b82 */ /* 0x000ea40000000a00 */
.L_x_662:
[----:B0-----:R-:W-:-:S04]  /*00d0*/  IMAD R3, R8, UR9, R7 ;  /* 0x0000000908037c24 */ /* 0x001fc8000f8e0207 */
[----:B--2---:R-:W-:-:S06]  /*00e0*/  IMAD.WIDE.U32 R2, R3, 0x2, R4 ;  /* 0x0000000203027825 */ /* 0x004fcc00078e0004 */
[----:B------:R-:W2:Y:S01]  /*00f0*/  LDG.E.U16.CONSTANT R2, desc[UR6][R2.64] ;  /* 0x0000000602027981 */ /* 0x000ea2000c1e9500 */
[----:B-1----:R-:W-:-:S05]  /*0100*/  IMAD.IADD R7, R10, 0x1, R7 ;  /* 0x000000010a077824 */ /* 0x002fca00078e0207 */
[----:B------:R-:W-:Y:S01]  /*0110*/  ISETP.GE.AND P1, PT, R7, UR9, PT ;  /* 0x0000000907007c0c */ /* 0x000fe2000bf26270 */
[----:B--2---:R-:W-:-:S05]  /*0120*/  HADD2.F32 R9, -RZ, R2.H0_H0 ;  /* 0x20000002ff097230 */ /* 0x004fca0000004100 */
[----:B------:R-:W-:-:S07]  /*0130*/  FFMA.FTZ R6, R9, R9, R6 ;  /* 0x0000000909067223 */ /* 0x000fce0000010006 */
[----:B------:R-:W-:Y:S05]  /*0140*/  @!P1 BRA `(.L_x_662) ;  /* 0xfffffffc00e09947 */ /* 0x000fea000383ffff */
.L_x_661:
[----:B------:R-:W-:Y:S05]  /*0150*/  BSYNC B0 ;  /* 0x0000000000007941 */ /* 0x000fea0003800000 */
.L_x_660:
[----:B------:R-:W0:Y:S01]  /*0160*/  SHFL.BFLY PT, R3, R6, 0x10, 0x1f ;  /* 0x0e001f0006037f89 */ /* 0x000e2200000e0000 */
[----:B------:R-:W-:Y:S01]  /*0170*/  ULDC UR8, c[0x0][0x0] ;  /* 0x0000000000087ab9 */ /* 0x000fe20000000800 */
[----:B------:R-:W-:Y:S01]  /*0180*/  I2FP.F32.U32 R8, R0 ;  /* 0x0000000000087245 */ /* 0x000fe20000201000 */
[----:B------:R-:W-:Y:S01]  /*0190*/  BSSY B0, `(.L_x_663) ;  /* 0x0000033000007945 */ /* 0x000fe20003800000 */
[----:B------:R-:W-:Y:S02]  /*01a0*/  I2FP.F32.U32 R4, UR8 ;  /* 0x0000000800047c45 */ /* 0x000fe40008201000 */
[----:B------:R-:W-:-:S03]  /*01b0*/  LOP3.LUT P1, R10, R0, 0x1f, RZ, 0xc0, !PT ;  /* 0x0000001f000a7812 */ /* 0x000fc6000782c0ff */
[----:B------:R-:W-:-:S05]  /*01c0*/  FMUL.FTZ R7, R4, 0.03125 ;  /* 0x3d00000004077820 */ /* 0x000fca0000410000 */
[----:B------:R-:W-:-:S05]  /*01d0*/  FSETP.GT.FTZ.AND P2, PT, R7, R8, PT ;  /* 0x000000080700720b */ /* 0x000fca0003f54000 */
[----:B------:R-:W1:Y:S01]  /*01e0*/  @!P1 S2R R7, SR_CgaCtaId ;  /* 0x0000000000079919 */ /* 0x000e620000008800 */
[----:B0-----:R-:W-:-:S07]  /*01f0*/  FADD.FTZ R3, R3, R6 ;  /* 0x0000000603037221 */ /* 0x001fce0000010000 */
[----:B------:R-:W0:Y:S01]  /*0200*/  @P2 S2R R9, SR_CgaCtaId ;  /* 0x0000000000092919 */ /* 0x000e220000008800 */
[----:B------:R-:W-:Y:S01]  /*0210*/  @P2 MOV R8, 0x400 ;  /* 0x0000040000082802 */ /* 0x000fe20000000f00 */
[----:B------:R-:W2:Y:S04]  /*0220*/  SHFL.BFLY PT, R2, R3, 0x8, 0x1f ;  /* 0x0d001f0003027f89 */ /* 0x000ea800000e0000 */
[----:B------:R-:W-:Y:S02]  /*0230*/  @P2 VIADD R8, R8, 0x4 ;  /* 0x0000000408082836 */ /* 0x000fe40000000000 */
[----:B--2---:R-:W-:-:S05]  /*0240*/  FADD.FTZ R2, R3, R2 ;  /* 0x0000000203027221 */ /* 0x004fca0000010000 */
[----:B------:R-:W2:Y:S02]  /*0250*/  SHFL.BFLY PT, R5, R2, 0x4, 0x1f ;  /* 0x0c801f0002057f89 */ /* 0x000ea400000e0000 */
[----:B--2---:R-:W-:Y:S01]  /*0260*/  FADD.FTZ R5, R2, R5 ;  /* 0x0000000502057221 */ /* 0x004fe20000010000 */
[----:B------:R-:W-:-:S04]  /*0270*/  @!P1 MOV R2, 0x400 ;  /* 0x0000040000029802 */ /* 0x000fc80000000f00 */
[----:B------:R-:W2:Y:S01]  /*0280*/  SHFL.BFLY PT, R4, R5, 0x2, 0x1f ;  /* 0x0c401f0005047f89 */ /* 0x000ea200000e0000 */
[----:B------:R-:W-:Y:S02]  /*0290*/  @!P1 IADD3 R6, R2, 0x4, RZ ;  /* 0x0000000402069810 */ /* 0x000fe40007ffe0ff */
[----:B------:R-:W-:-:S04]  /*02a0*/  @!P1 SHF.R.U32.HI R2, RZ, 0x3, R0 ;  /* 0x00000003ff029819 */ /* 0x000fc80000011600 */
[----:B------:R-:W-:Y:S01]  /*02b0*/  @!P1 LOP3.LUT R2, R2, 0x1ffffffc, RZ, 0xc0, !PT ;  /* 0x1ffffffc02029812 */ /* 0x000fe200078ec0ff */
[----:B--2---:R-:W-:Y:S01]  /*02c0*/  FADD.FTZ R4, R5, R4 ;  /* 0x0000000405047221 */ /* 0x004fe20000010000 */
[----:B-1----:R-:W-:Y:S02]  /*02d0*/  @!P1 LEA R5, R7, R6, 0x18 ;  /* 0x0000000607059211 */ /* 0x002fe400078ec0ff */
[----:B0-----:R-:W-:Y:S02]  /*02e0*/  @P2 LEA R7, R9, R8, 0x18 ;  /* 0x0000000809072211 */ /* 0x001fe400078ec0ff */
[----:B------:R-:W0:Y:S01]  /*02f0*/  SHFL.BFLY PT, R3, R4, 0x1, 0x1f ;  /* 0x0c201f0004037f89 */ /* 0x000e2200000e0000 */
[----:B------:R-:W-:Y:S01]  /*0300*/  @!P1 IADD3 R2, R2, R5, RZ ;  /* 0x0000000502029210 */ /* 0x000fe20007ffe0ff */
[----:B0-----:R-:W-:Y:S01]  /*0310*/  FADD.FTZ R9, R4, R3 ;  /* 0x0000000304097221 */ /* 0x001fe20000010000 */
[----:B------:R-:W-:Y:S01]  /*0320*/  MOV R3, RZ ;  /* 0x000000ff00037202 */ /* 0x000fe20000000f00 */
[----:B------:R-:W-:-:S03]  /*0330*/  @P2 IMAD R4, R10, 0x4, R7 ;  /* 0x000000040a042824 */ /* 0x000fc600078e0207 */
[----:B------:R-:W-:Y:S01]  /*0340*/  @!P1 STS [R2], R9 ;  /* 0x0000000902009388 */ /* 0x000fe20000000800 */
[----:B------:R-:W-:Y:S01]  /*0350*/  BAR.SYNC.DEFER_BLOCKING 0x0 ;  /* 0x0000000000007b1d */ /* 0x000fe20000010000 */
[----:B------:R-:W-:-:S05]  /*0360*/  ISETP.NE.AND P1, PT, R0, RZ, PT ;  /* 0x000000ff0000720c */ /* 0x000fca0003f25270 */
        /* <DEDUP_REMOVED lines=14> */
[----:B------:R-:W-:-:S04]  /*0450*/  ULDC UR4, c[0x0][0x228] ;  /* 0x00008a0000047ab9 */ /* 0x000fc80000000800 */
[----:B------:R-:W1:Y:S02]  /*0460*/  MUFU.RCP R2, R2 ;  /* 0x0000000200027308 */ /* 0x000e640000001000 */
[----:B-1----:R-:W-:Y:S01]  /*0470*/  FFMA.FTZ R3, R9, R2, UR4 ;  /* 0x0000000409037e23 */ /* 0x002fe20008010002 */
[----:B------:R-:W-:Y:S02]  /*0480*/  UMOV UR4, 0x400 ;  /* 0x0000040000047882 */ /* 0x000fe40000000000 */
[----:B0-----:R-:W-:-:S03]  /*0490*/  ULEA UR4, UR5, UR4, 0x18 ;  /* 0x0000000405047291 */ /* 0x001fc6000f8ec03f */
[----:B------:R-:W0:Y:S06]  /*04a0*/  MUFU.RSQ R3, R3 ;  /* 0x0000000300037308 */ /* 0x000e2c0000001400 */
[----:B0-----:R0:W-:Y:S03]  /*04b0*/  STS [UR4], R3 ;  /* 0x00000003ff007988 */ /* 0x0011e60008000804 */
.L_x_664:
[----:B------:R-:W-:Y:S05]  /*04c0*/  BSYNC B0 ;  /* 0x0000000000007941 */ /* 0x000fea0003800000 */
.L_x_663:
[----:B------:R-:W-:Y:S06]  /*04d0*/  BAR.SYNC.DEFER_BLOCKING 0x0 ;  /* 0x0000000000007b1d */ /* 0x000fec0000010000 */
[----:B------:R-:W-:Y:S05]  /*04e0*/  @P0 EXIT ;  /* 0x000000000000094d */ /* 0x000fea0003800000 */
[----:B------:R-:W1:Y:S01]  /*04f0*/  S2UR UR5, SR_CgaCtaId ;  /* 0x00000000000579c3 */ /* 0x000e620000008800 */
[----:B------:R-:W-:-:S07]  /*0500*/  UMOV UR4, 0x400 ;  /* 0x0000040000047882 */ /* 0x000fce0000000000 */
[----:B------:R-:W2:Y:S08]  /*0510*/  S2UR UR9, SR_CTAID.X ;  /* 0x00000000000979c3 */ /* 0x000eb00000002500 */
[----:B------:R-:W3:Y:S08]  /*0520*/  LDC R15, c[0x0][0x230] ;  /* 0x00008c00ff0f7b82 */ /* 0x000ef00000000800 */
[----:B------:R-:W4:Y:S01]  /*0530*/  LDC.64 R4, c[0x0][0x210] ;  /* 0x00008400ff047b82 */ /* 0x000f220000000a00 */
[----:B-1----:R-:W-:-:S07]  /*0540*/  ULEA UR4, UR5, UR4, 0x18 ;  /* 0x0000000405047291 */ /* 0x002fce000f8ec03f */
[----:B0-----:R-:W0:Y:S02]  /*0550*/  LDC.64 R2, c[0x0][0x218] ;  /* 0x00008600ff027b82 */ /* 0x001e240000000a00 */
[----:B------:R-:W1:Y:S01]  /*0560*/  LDS R12, [UR4] ;  /* 0x00000004ff0c7984 */ /* 0x000e620008000800 */
[----:B--2---:R-:W-:-:S05]  /*0570*/  ULDC.64 UR4, c[0x0][0x220] ;  /* 0x0000880000047ab9 */ /* 0x004fca0000000a00 */
.L_x_665:
[----:B---3--:R-:W-:Y:S02]  /*0580*/  IMAD R13, R15, UR9, R0 ;  /* 0x000000090f0d7c24 */ /* 0x008fe4000f8e0200 */
[----:B0-----:R-:W-:-:S04]  /*0590*/  IMAD.WIDE R8, R0, 0x2, R2 ;  /* 0x0000000200087825 */ /* 0x001fc800078e0202 */
[----:B----4-:R-:W-:Y:S02]  /*05a0*/  IMAD.WIDE.U32 R6, R13, 0x2, R4 ;  /* 0x000000020d067825 */ /* 0x010fe400078e0004 */
[----:B------:R-:W2:Y:S04]  /*05b0*/  LDG.E.U16.CONSTANT R8, desc[UR6][R8.64] ;  /* 0x0000000608087981 */ /* 0x000ea8000c1e9500 */
[----:B------:R-:W3:Y:S01]  /*05c0*/  LDG.E.U16.CONSTANT R6, desc[UR6][R6.64] ;  /* 0x0000000606067981 */ /* 0x000ee2000c1e9500 */
[----:B------:R-:W-:Y:S01]  /*05d0*/  IADD3 R0, R0, UR8, RZ ;  /* 0x0000000800007c10 */ /* 0x000fe2000fffe0ff */
[----:B--2---:R-:W-:Y:S02]  /*05e0*/  HADD2.F32 R10, -RZ, R8.H0_H0 ;  /* 0x20000008ff0a7230 */ /* 0x004fe40000004100 */
[----:B---3--:R-:W-:-:S05]  /*05f0*/  HADD2.F32 R11, -RZ, R6.H0_H0 ;  /* 0x20000006ff0b7230 */ /* 0x008fca0000004100 */
[----:B-1----:R-:W-:-:S04]  /*0600*/  FMUL.FTZ R11, R12, R11 ;  /* 0x0000000b0c0b7220 */ /* 0x002fc80000410000 */
[----:B------:R-:W-:-:S05]  /*0610*/  FMUL.FTZ R11, R11, R10 ;  /* 0x0000000a0b0b7220 */ /* 0x000fca0000410000 */
[----:B------:R-:W-:-:S13]  /*0620*/  FSETP.GT.FTZ.AND P0, PT, R11, RZ, PT ;  /* 0x000000ff0b00720b */ /* 0x000fda0003f14000 */
[C---:B------:R-:W-:Y:S02]  /*0630*/  @!P0 FMNMX.FTZ R10, R11.reuse, -64504, !PT ;  /* 0xc77bf8000b0a8809 */ /* 0x040fe40007810000 */
[----:B------:R-:W-:Y:S02]  /*0640*/  @P0 FMNMX.FTZ R11, R11, 64504, PT ;  /* 0x477bf8000b0b0809 */ /* 0x000fe40003810000 */
[----:B------:R-:W-:Y:S02]  /*0650*/  @!P0 F2FP.F16.F32.PACK_AB R7, RZ, R10 ;  /* 0x0000000aff07823e */ /* 0x000fe400000000ff */
[C---:B------:R-:W-:Y:S02]  /*0660*/  LEA R10, P1, R13.reuse, UR4, 0x1 ;  /* 0x000000040d0a7c11 */ /* 0x040fe4000f8208ff */
[----:B------:R-:W-:Y:S02]  /*0670*/  @P0 F2FP.F16.F32.PACK_AB R7, RZ, R11 ;  /* 0x0000000bff07023e */ /* 0x000fe400000000ff */
[----:B------:R-:W-:-:S05]  /*0680*/  LEA.HI.X R11, R13, UR5, RZ, 0x1, P1 ;  /* 0x000000050d0b7c11 */ /* 0x000fca00088f0cff */
[----:B------:R2:W-:Y:S01]  /*0690*/  STG.E.U16 desc[UR6][R10.64], R7 ;  /* 0x000000070a007986 */ /* 0x0005e2000c101506 */
[----:B------:R-:W-:-:S13]  /*06a0*/  ISETP.GE.AND P0, PT, R0, R15, PT ;  /* 0x0000000f0000720c */ /* 0x000fda0003f06270 */
[----:B--2---:R-:W-:Y:S05]  /*06b0*/  @!P0 BRA `(.L_x_665) ;  /* 0xfffffffc00b08947 */ /* 0x004fea000383ffff */
[----:B------:R-:W-:Y:S05]  /*06c0*/  EXIT ;  /* 0x000000000000794d */ /* 0x000fea0003800000 */
.L_x_666:
        /* <DEDUP_REMOVED lines=11> */
.L_x_2761:


//--------------------- .text._ZN17fastertransformer18generalT5LayerNormIfEEvPKT_S3_PS1_fii --------------------------
	.section	.text._ZN17fastertransformer18generalT5LayerNormIfEEvPKT_S3_PS1_fii,"ax",@progbits
	.align	128
        .global         _ZN17fastertransformer18generalT5LayerNormIfEEvPKT_S3_PS1_fii
        .type           _ZN17fastertransformer18generalT5LayerNormIfEEvPKT_S3_PS1_fii,@function
        .size           _ZN17fastertransformer18generalT5LayerNormIfEEvPKT_S3_PS1_fii,(.L_x_2762 - _ZN17fastertransformer18generalT5LayerNormIfEEvPKT_S3_PS1_fii)
        .other          _ZN17fastertransformer18generalT5LayerNormIfEEvPKT_S3_PS1_fii,@"STO_CUDA_ENTRY STV_DEFAULT"
_ZN17fastertransformer18generalT5LayerNormIfEEvPKT_S3_PS1_fii:
.text._ZN17fastertransformer18generalT5LayerNormIfEEvPKT_S3_PS1_fii:
        /* <DEDUP_REMOVED lines=10> */
[----:B------:R-:W-:Y:S02]  /*00a0*/  MOV R6, RZ ;  /* 0x000000ff00067202 */ /* 0x000fe40000000f00 */
[----:B------:R-:W-:-:S05]  /*00b0*/  MOV R7, R0 ;  /* 0x0000000000077202 */ /* 0x000fca0000000f00 */
[----:B------:R-:W2:Y:S02]  /*00c0*/  LDC.64 R4, c[0x0][0x210] ;  /* 0x00008400ff047b82 */ /* 0x000ea40000000a00 */
.L_x_669:
[----:B0-----:R-:W-:-:S04]  /*00d0*/  IMAD R3, R8, UR9, R7 ;  /* 0x0000000908037c24 */ /* 0x001fc8000f8e0207 */
[----:B--2---:R-:W-:-:S06]  /*00e0*/  IMAD.WIDE.U32 R2, R3, 0x4, R4 ;  /* 0x0000000403027825 */ /* 0x004fcc00078e0004 */
[----:B------:R-:W2:Y:S01]  /*00f0*/  LDG.E.CONSTANT R3, desc[UR6][R2.64] ;  /* 0x0000000602037981 */ /* 0x000ea2000c1e9900 */
[----:B-1----:R-:W-:-:S04]  /*0100*/  IADD3 R7, R10, R7, RZ ;  /* 0x000000070a077210 */ /* 0x002fc80007ffe0ff */
[----:B------:R-:W-:Y:S01]  /*0110*/  ISETP.GE.AND P1, PT, R7, UR9, PT ;  /* 0x0000000907007c0c */ /* 0x000fe2000bf26270 */
[----:B--2---:R-:W-:-:S12]  /*0120*/  FFMA.FTZ R6, R3, R3, R6 ;  /* 0x0000000303067223 */ /* 0x004fd80000010006 */
[----:B------:R-:W-:Y:S05]  /*0130*/  @!P1 BRA `(.L_x_669) ;  /* 0xfffffffc00e49947 */ /* 0x000fea000383ffff */
.L_x_668:
[----:B------:R-:W-:Y:S05]  /*0140*/  BSYNC B0 ;  /* 0x0000000000007941 */ /* 0x000fea0003800000 */
.L_x_667:
        /* <DEDUP_REMOVED lines=12> */
[----:B------:R-:W2:Y:S03]  /*0210*/  SHFL.BFLY PT, R2, R3, 0x8, 0x1f ;  /* 0x0d001f0003027f89 */ /* 0x000ea600000e0000 */
[----:B------:R-:W-:Y:S01]  /*0220*/  @P2 IADD3 R8, R8, 0x4, RZ ;  /* 0x0000000408082810 */ /* 0x000fe20007ffe0ff */
[----:B--2---:R-:W-:-:S05]  /*0230*/  FADD.FTZ R2, R3, R2 ;  /* 0x0000000203027221 */ /* 0x004fca0000010000 */
[----:B------:R-:W2:Y:S02]  /*0240*/  SHFL.BFLY PT, R5, R2, 0x4, 0x1f ;  /* 0x0c801f0002057f89 */ /* 0x000ea400000e0000 */
[----:B--2---:R-:W-:Y:S01]  /*0250*/  FADD.FTZ R5, R2, R5 ;  /* 0x0000000502057221 */ /* 0x004fe20000010000 */
[----:B------:R-:W-:-:S04]  /*0260*/  @!P1 MOV R2, 0x400 ;  /* 0x0000040000029802 */ /* 0x000fc80000000f00 */
[----:B------:R-:W2:Y:S01]  /*0270*/  SHFL.BFLY PT, R4, R5, 0x2, 0x1f ;  /* 0x0c401f0005047f89 */ /* 0x000ea200000e0000 */
[----:B------:R-:W-:Y:S01]  /*0280*/  @!P1 VIADD R6, R2, 0x4 ;  /* 0x0000000402069836 */ /* 0x000fe20000000000 */
        /* <DEDUP_REMOVED lines=34> */
.L_x_671:
[----:B------:R-:W-:Y:S05]  /*04b0*/  BSYNC B0 ;  /* 0x0000000000007941 */ /* 0x000fea0003800000 */
.L_x_670:
[----:B------:R-:W-:Y:S06]  /*04c0*/  BAR.SYNC.DEFER_BLOCKING 0x0 ;  /* 0x0000000000007b1d */ /* 0x000fec0000010000 */
[----:B------:R-:W-:Y:S05]  /*04d0*/  @P0 EXIT ;  /* 0x000000000000094d */ /* 0x000fea0003800000 */
[----:B------:R-:W1:Y:S01]  /*04e0*/  S2UR UR5, SR_CgaCtaId ;  /* 0x00000000000579c3 */ /* 0x000e620000008800 */
[----:B------:R-:W-:Y:S01]  /*04f0*/  UMOV UR4, 0x400 ;  /* 0x0000040000047882 */ /* 0x000fe20000000000 */
[----:B------:R-:W2:Y:S06]  /*0500*/  S2R R17, SR_CTAID.X ;  /* 0x0000000000117919 */ /* 0x000eac0000002500 */
[----:B------:R-:W3:Y:S08]  /*0510*/  LDC.64 R12, c[0x0][0x210] ;  /* 0x00008400ff0c7b82 */ /* 0x000ef00000000a00 */
[----:B------:R-:W4:Y:S01]  /*0520*/  LDC.64 R8, c[0x0][0x218] ;  /* 0x00008600ff087b82 */ /* 0x000f220000000a00 */
[----:B-1----:R-:W-:-:S07]  /*0530*/  ULEA UR4, UR5, UR4, 0x18 ;  /* 0x0000000405047291 */ /* 0x002fce000f8ec03f */
[----:B------:R-:W1:Y:S02]  /*0540*/  LDC.64 R10, c[0x0][0x220] ;  /* 0x00008800ff0a7b82 */ /* 0x000e640000000a00 */
[----:B------:R-:W0:Y:S03]  /*0550*/  LDS R14, [UR4] ;  /* 0x00000004ff0e7984 */ /* 0x000e260008000800 */
.L_x_672:
[----:B0-2---:R-:W-:Y:S02]  /*0560*/  IMAD R7, R17, UR9, R0 ;  /* 0x0000000911077c24 */ /* 0x005fe4000f8e0200 */
[----:B----4-:R-:W-:-:S04]  /*0570*/  IMAD.WIDE R4, R0, 0x4, R8 ;  /* 0x0000000400047825 */ /* 0x010fc800078e0208 */
[C---:B0--3--:R-:W-:Y:S02]  /*0580*/  IMAD.WIDE.U32 R2, R7.reuse, 0x4, R12 ;  /* 0x0000000407027825 */ /* 0x049fe400078e000c */
[----:B------:R-:W2:Y:S04]  /*0590*/  LDG.E.CONSTANT R4, desc[UR6][R4.64] ;  /* 0x0000000604047981 */ /* 0x000ea8000c1e9900 */
[----:B------:R-:W3:Y:S01]  /*05a0*/  LDG.E R3, desc[UR6][R2.64] ;  /* 0x0000000602037981 */ /* 0x000ee2000c1e1900 */
[----:B-1----:R-:W-:Y:S01]  /*05b0*/  IMAD.WIDE.U32 R6, R7, 0x4, R10 ;  /* 0x0000000407067825 */ /* 0x002fe200078e000a */
[----:B------:R-:W-:-:S04]  /*05c0*/  IADD3 R0, R0, UR8, RZ ;  /* 0x0000000800007c10 */ /* 0x000fc8000fffe0ff */
[----:B------:R-:W-:Y:S01]  /*05d0*/  ISETP.GE.AND P0, PT, R0, UR9, PT ;  /* 0x0000000900007c0c */ /* 0x000fe2000bf06270 */
[----:B---3--:R-:W-:-:S04]  /*05e0*/  FMUL.FTZ R15, R14, R3 ;  /* 0x000000030e0f7220 */ /* 0x008fc80000410000 */
[----:B--2---:R-:W-:-:S05]  /*05f0*/  FMUL.FTZ R15, R15, R4 ;  /* 0x000000040f0f7220 */ /* 0x004fca0000410000 */
[----:B------:R0:W-:Y:S03]  /*0600*/  STG.E desc[UR6][R6.64], R15 ;  /* 0x0000000f06007986 */ /* 0x0001e6000c101906 */
[----:B------:R-:W-:Y:S05]  /*0610*/  @!P0 BRA `(.L_x_672) ;  /* 0xfffffffc00d08947 */ /* 0x000fea000383ffff */
[----:B------:R-:W-:Y:S05]  /*0620*/  EXIT ;  /* 0x000000000000794d */ /* 0x000fea0003800000 */
.L_x_673:
        /* <DEDUP_REMOVED lines=13> */
.L_x_2762:


//--------------------- .text._ZN17fastertransformer16generalLayerNormI6__halfLb0EEEvPKT_S4_S4_PS2_fiiPfS6_i --------------------------
	.section	.text._ZN17fastertransformer16generalLayerNormI6__halfLb0EEEvPKT_S4_S4_PS2_fiiPfS6_i,"ax",@progbits
	.align	128
        .global         _ZN17fastertransformer16generalLayerNormI6__halfLb0EEEvPKT_S4_S4_PS2_fiiPfS6_i
        .type           _ZN17fastertransformer16generalLayerNormI6__halfLb0EEEvPKT_S4_S4_PS2_fiiPfS6_i,@function
        .size           _ZN17fastertransformer16generalLayerNormI6__halfLb0EEEvPKT_S4_S4_PS2_fiiPfS6_i,(.L_x_2763 - _ZN17fastertransformer16generalLayerNormI6__halfLb0EEEvPKT_S4_S4_PS2_fiiPfS6_i)
        .other          _ZN17fastertransformer16generalLayerNormI6__halfLb0EEEvPKT_S4_S4_PS2_fiiPfS6_i,@"STO_CUDA_ENTRY STV_DEFAULT"
_ZN17fastertransformer16generalLayerNormI6__halfLb0EEEvPKT_S4_S4_PS2_fiiPfS6_i:
.text._ZN17fastertransformer16generalLayerNormI6__halfLb0EEEvPKT_S4_S4_PS2_fiiPfS6_i:
        /* <DEDUP_REMOVED lines=13> */
.L_x_676:
[----:B0-----:R-:W-:-:S04]  /*00d0*/  IMAD R3, R8, UR4, R7 ;  /* 0x0000000408037c24 */ /* 0x001fc8000f8e0207 */
[----:B--2---:R-:W-:-:S06]  /*00e0*/  IMAD.WIDE.U32 R2, R3, 0x2, R4 ;  /* 0x0000000203027825 */ /* 0x004fcc00078e0004 */
[----:B------:R-:W2:Y:S01]  /*00f0*/  LDG.E.U16.CONSTANT R2, desc[UR6][R2.64] ;  /* 0x0000000602027981 */ /* 0x000ea2000c1e9500 */
[----:B-1----:R-:W-:-:S05]  /*0100*/  IMAD.IADD R7, R10, 0x1, R7 ;  /* 0x000000010a077824 */ /* 0x002fca00078e0207 */
[----:B------:R-:W-:Y:S01]  /*0110*/  ISETP.GE.AND P1, PT, R7, UR4, PT ;  /* 0x0000000407007c0c */ /* 0x000fe2000bf26270 */
[----:B--2---:R-:W-:-:S05]  /*0120*/  HADD2.F32 R9, -RZ, R2.H0_H0 ;  /* 0x20000002ff097230 */ /* 0x004fca0000004100 */
[----:B------:R-:W-:-:S07]  /*0130*/  FADD.FTZ R6, R9, R6 ;  /* 0x0000000609067221 */ /* 0x000fce0000010000 */
[----:B------:R-:W-:Y:S05]  /*0140*/  @!P1 BRA `(.L_x_676) ;  /* 0xfffffffc00e09947 */ /* 0x000fea000383ffff */
.L_x_675:
[----:B------:R-:W-:Y:S05]  /*0150*/  BSYNC B0 ;  /* 0x0000000000007941 */ /* 0x000fea0003800000 */
.L_x_674:
[----:B------:R-:W0:Y:S01]  /*0160*/  SHFL.BFLY PT, R3, R6, 0x10, 0x1f ;  /* 0x0e001f0006037f89 */ /* 0x000e2200000e0000 */
[----:B------:R-:W-:Y:S01]  /*0170*/  ULDC UR8, c[0x0][0x0] ;  /* 0x0000000000087ab9 */ /* 0x000fe20000000800 */
[----:B------:R-:W-:Y:S01]  /*0180*/  LOP3.LUT P2, R14, R0, 0x1f, RZ, 0xc0, !PT ;  /* 0x0000001f000e7812 */ /* 0x000fe2000784c0ff */
[----:B0-----:R-:W-:Y:S01]  /*0190*/  FADD.FTZ R2, R3, R6 ;  /* 0x0000000603027221 */ /* 0x001fe20000010000 */
[----:B------:R-:W-:-:S04]  /*01a0*/  MOV R6, 0x400 ;  /* 0x0000040000067802 */ /* 0x000fc80000000f00 */
[----:B------:R-:W0:Y:S01]  /*01b0*/  SHFL.BFLY PT, R3, R2, 0x8, 0x1f ;  /* 0x0d001f0002037f89 */ /* 0x000e2200000e0000 */
[----:B------:R-:W-:Y:S01]  /*01c0*/  IADD3 R12, R6, 0x8, RZ ;  /* 0x00000008060c7810 */ /* 0x000fe20007ffe0ff */
[----:B0-----:R-:W-:Y:S01]  /*01d0*/  FADD.FTZ R7, R2, R3 ;  /* 0x0000000302077221 */ /* 0x001fe20000010000 */
[----:B------:R-:W-:Y:S01]  /*01e0*/  I2FP.F32.U32 R2, UR8 ;  /* 0x0000000800027c45 */ /* 0x000fe20008201000 */
[----:B------:R-:W0:Y:S03]  /*01f0*/  S2R R3, SR_CgaCtaId ;  /* 0x0000000000037919 */ /* 0x000e260000008800 */
[----:B------:R-:W1:Y:S02]  /*0200*/  SHFL.BFLY PT, R4, R7, 0x4, 0x1f ;  /* 0x0c801f0007047f89 */ /* 0x000e6400000e0000 */
[----:B-1----:R-:W-:Y:S01]  /*0210*/  FADD.FTZ R8, R7, R4 ;  /* 0x0000000407087221 */ /* 0x002fe20000010000 */
[----:B------:R-:W-:Y:S01]  /*0220*/  FMUL.FTZ R7, R2, 0.03125 ;  /* 0x3d00000002077820 */ /* 0x000fe20000410000 */
[----:B------:R-:W1:Y:S01]  /*0230*/  LDC R4, c[0x0][0x250] ;  /* 0x00009400ff047b82 */ /* 0x000e620000000800 */
[----:B------:R-:W-:-:S02]  /*0240*/  SHF.R.U32.HI R2, RZ, 0x3, R0 ;  /* 0x00000003ff027819 */ /* 0x000fc40000011600 */
[----:B------:R-:W2:Y:S02]  /*0250*/  SHFL.BFLY PT, R5, R8, 0x2, 0x1f ;  /* 0x0c401f0008057f89 */ /* 0x000ea400000e0000 */
[----:B------:R-:W-:Y:S02]  /*0260*/  LOP3.LUT R2, R2, 0x1ffffffc, RZ, 0xc0, !PT ;  /* 0x1ffffffc02027812 */ /* 0x000fe400078ec0ff */
[----:B-1----:R-:W-:Y:S01]  /*0270*/  ISETP.NE.AND P3, PT, R4, 0x2, PT ;  /* 0x000000020400780c */ /* 0x002fe20003f65270 */
[----:B--2---:R-:W-:Y:S01]  /*0280*/  FADD.FTZ R9, R8, R5 ;  /* 0x0000000508097221 */ /* 0x004fe20000010000 */
[----:B------:R-:W-:-:S04]  /*0290*/  I2FP.F32.U32 R8, R0 ;  /* 0x0000000000087245 */ /* 0x000fc80000201000 */
[----:B------:R-:W1:Y:S01]  /*02a0*/  SHFL.BFLY PT, R10, R9, 0x1, 0x1f ;  /* 0x0c201f00090a7f89 */ /* 0x000e6200000e0000 */
[----:B------:R-:W-:Y:S01]  /*02b0*/  FSETP.GT.FTZ.AND P1, PT, R7, R8, PT ;  /* 0x000000080700720b */ /* 0x000fe20003f34000 */
[----:B------:R-:W-:Y:S01]  /*02c0*/  IMAD.MOV.U32 R8, RZ, RZ, RZ ;  /* 0x000000ffff087224 */ /* 0x000fe200078e00ff */
[----:B0-----:R-:W-:-:S04]  /*02d0*/  LEA R7, R3, R12, 0x18 ;  /* 0x0000000c03077211 */ /* 0x001fc800078ec0ff */
[----:B------:R-:W0:Y:S01]  /*02e0*/  @!P3 LDC.64 R4, c[0x0][0x240] ;  /* 0x00009000ff04bb82 */ /* 0x000e220000000a00 */
[-C--:B------:R-:W-:Y:S01]  /*02f0*/  IADD3 R16, R2, R7.reuse, RZ ;  /* 0x0000000702107210 */ /* 0x080fe20007ffe0ff */
[----:B------:R-:W-:Y:S01]  /*0300*/  HFMA2.MMA R2, -RZ, RZ, 0, 0 ;  /* 0x00000000ff027435 */ /* 0x000fe200000001ff */
[----:B------:R-:W-:Y:S01]  /*0310*/  LEA R14, R14, R7, 0x2 ;  /* 0x000000070e0e7211 */ /* 0x000fe200078e10ff */
[----:B-1----:R-:W-:-:S05]  /*0320*/  FADD.FTZ R13, R9, R10 ;  /* 0x0000000a090d7221 */ /* 0x002fca0000010000 */
[----:B------:R-:W-:Y:S04]  /*0330*/  @!P2 STS [R16], R13 ;  /* 0x0000000d1000a388 */ /* 0x000fe80000000800 */
[----:B0-----:R0:W5:Y:S01]  /*0340*/  @!P3 LDG.E R2, desc[UR6][R4.64] ;  /* 0x000000060402b981 */ /* 0x001162000c1e1900 */
[----:B------:R-:W-:Y:S01]  /*0350*/  BAR.SYNC.DEFER_BLOCKING 0x0 ;  /* 0x0000000000007b1d */ /* 0x000fe20000010000 */
[----:B------:R-:W-:-:S05]  /*0360*/  ISETP.NE.AND P2, PT, R0, RZ, PT ;  /* 0x000000ff0000720c */ /* 0x000fca0003f45270 */
[----:B------:R-:W-:Y:S08]  /*0370*/  BSSY B0, `(.L_x_677) ;  /* 0x0000023000007945 */ /* 0x000ff00003800000 */
[----:B0-----:R-:W-:-:S06]  /*0380*/  @!P2 I2FP.F32.S32 R4, UR4 ;  /* 0x000000040004ac45 */ /* 0x001fcc0008201400 */
[----:B------:R-:W0:Y:S01]  /*0390*/  @!P2 MUFU.RCP R4, R4 ;  /* 0x000000040004a308 */ /* 0x000e220000001000 */
[----:B------:R-:W1:Y:S04]  /*03a0*/  @P1 LDS R8, [R14] ;  /* 0x000000000e081984 */ /* 0x000e680000000800 */
[----:B-1----:R-:W1:Y:S02]  /*03b0*/  SHFL.BFLY PT, R9, R8, 0x10, 0x1f ;  /* 0x0e001f0008097f89 */ /* 0x002e6400000e0000 */
[----:B-1----:R-:W-:Y:S01]  /*03c0*/  FADD.FTZ R9, R9, R8 ;  /* 0x0000000809097221 */ /* 0x002fe20000010000 */
[----:B------:R-:W-:-:S04]  /*03d0*/  @!P2 LEA R8, R3, R6, 0x18 ;  /* 0x000000060308a211 */ /* 0x000fc800078ec0ff */
[----:B------:R-:W1:Y:S02]  /*03e0*/  SHFL.BFLY PT, R10, R9, 0x8, 0x1f ;  /* 0x0d001f00090a7f89 */ /* 0x000e6400000e0000 */
[----:B-1----:R-:W-:-:S05]  /*03f0*/  FADD.FTZ R10, R9, R10 ;  /* 0x0000000a090a7221 */ /* 0x002fca0000010000 */
[----:B------:R-:W1:Y:S02]  /*0400*/  SHFL.BFLY PT, R11, R10, 0x4, 0x1f ;  /* 0x0c801f000a0b7f89 */ /* 0x000e6400000e0000 */
[----:B-1----:R-:W-:Y:S01]  /*0410*/  FADD.FTZ R11, R10, R11 ;  /* 0x0000000b0a0b7221 */ /* 0x002fe20000010000 */
[----:B------:R-:W-:-:S04]  /*0420*/  MOV R10, RZ ;  /* 0x000000ff000a7202 */ /* 0x000fc80000000f00 */
[----:B------:R-:W1:Y:S02]  /*0430*/  SHFL.BFLY PT, R12, R11, 0x2, 0x1f ;  /* 0x0c401f000b0c7f89 */ /* 0x000e6400000e0000 */
[----:B-1----:R-:W-:-:S05]  /*0440*/  FADD.FTZ R12, R11, R12 ;  /* 0x0000000c0b0c7221 */ /* 0x002fca0000010000 */
[----:B------:R-:W1:Y:S02]  /*0450*/  SHFL.BFLY PT, R5, R12, 0x1, 0x1f ;  /* 0x0c201f000c057f89 */ /* 0x000e6400000e0000 */
[----:B-1----:R-:W-:-:S04]  /*0460*/  FADD.FTZ R5, R12, R5 ;  /* 0x000000050c057221 */ /* 0x002fc80000010000 */
[----:B0-----:R-:W-:-:S05]  /*0470*/  @!P2 FMUL.FTZ R5, R5, R4 ;  /* 0x000000040505a220 */ /* 0x001fca0000410000 */
[----:B------:R0:W-:Y:S01]  /*0480*/  @!P2 STS [R8], R5 ;  /* 0x000000050800a388 */ /* 0x0001e20000000800 */
[----:B------:R-:W-:Y:S06]  /*0490*/  BAR.SYNC.DEFER_BLOCKING 0x0 ;  /* 0x0000000000007b1d */ /* 0x000fec0000010000 */
[----:B------:R-:W-:Y:S05]  /*04a0*/  @P0 BRA `(.L_x_678) ;  /* 0x00000000003c0947 */ /* 0x000fea0003800000 */
[----:B------:R-:W-:Y:S01]  /*04b0*/  LEA R11, R3, R6, 0x18 ;  /* 0x00000006030b7211 */ /* 0x000fe200078ec0ff */
[----:B------:R-:W1:Y:S01]  /*04c0*/  S2R R15, SR_CTAID.X ;  /* 0x00000000000f7919 */ /* 0x000e620000002500 */
[----:B0-----:R-:W0:Y:S01]  /*04d0*/  LDC.64 R4, c[0x0][0x210] ;  /* 0x00008400ff047b82 */ /* 0x001e220000000a00 */
[----:B------:R-:W-:Y:S01]  /*04e0*/  MOV R10, RZ ;  /* 0x000000ff000a7202 */ /* 0x000fe20000000f00 */
[----:B------:R-:W-:Y:S02]  /*04f0*/  IMAD.MOV.U32 R12, RZ, RZ, R0 ;  /* 0x000000ffff0c7224 */ /* 0x000fe400078e0000 */
[----:B------:R-:W2:Y:S05]  /*0500*/  LDS R11, [R11] ;  /* 0x000000000b0b7984 */ /* 0x000eaa0000000800 */
.L_x_679:
[----:B-1----:R-:W-:-:S04]  /*0510*/  IMAD R9, R15, UR4, R12 ;  /* 0x000000040f097c24 */ /* 0x002fc8000f8e020c */
[----:B0-----:R-:W-:-:S06]  /*0520*/  IMAD.WIDE.U32 R8, R9, 0x2, R4 ;  /* 0x0000000209087825 */ /* 0x001fcc00078e0004 */
[----:B------:R-:W3:Y:S01]  /*0530*/  LDG.E.U16.CONSTANT R8, desc[UR6][R8.64] ;  /* 0x0000000608087981 */ /* 0x000ee2000c1e9500 */
[----:B------:R-:W-:-:S04]  /*0540*/  IADD3 R12, R12, UR8, RZ ;  /* 0x000000080c0c7c10 */ /* 0x000fc8000fffe0ff */
[----:B------:R-:W-:Y:S01]  /*0550*/  ISETP.GE.AND P3, PT, R12, UR4, PT ;  /* 0x000000040c007c0c */ /* 0x000fe2000bf66270 */
[----:B---3--:R-:W-:-:S05]  /*0560*/  HADD2.F32 R14, -RZ, R8.H0_H0 ;  /* 0x20000008ff0e7230 */ /* 0x008fca0000004100 */
[----:B--2---:R-:W-:-:S04]  /*0570*/  FADD.FTZ R13, -R11, R14 ;  /* 0x0000000e0b0d7221 */ /* 0x004fc80000010100 */
[----:B------:R-:W-:-:S03]  /*0580*/  FFMA.FTZ R10, R13, R13, R10 ;  /* 0x0000000d0d0a7223 */ /* 0x000fc6000001000a */
[----:B------:R-:W-:Y:S05]  /*0590*/  @!P3 BRA `(.L_x_679) ;  /* 0xfffffffc00dcb947 */ /* 0x000fea000383ffff */
.L_x_678:
[----:B------:R-:W-:Y:S05]  /*05a0*/  BSYNC B0 ;  /* 0x0000000000007941 */ /* 0x000fea0003800000 */
.L_x_677:
[----:B0-----:R-:W0:Y:S01]  /*05b0*/  SHFL.BFLY PT, R5, R10, 0x10, 0x1f ;  /* 0x0e001f000a057f89 */ /* 0x001e2200000e0000 */
[----:B------:R-:W-:Y:S02]  /*05c0*/  LOP3.LUT P3, RZ, R0, 0x1f, RZ, 0xc0, !PT ;  /* 0x0000001f00ff7812 */ /* 0x000fe4000786c0ff */
[----:B------:R-:W-:-:S11]  /*05d0*/  @!P2 LEA R3, R3, R6, 0x18 ;  /* 0x000000060303a211 */ /* 0x000fd600078ec0ff */
[----:B------:R-:W-:-:S04]  /*05e0*/  @!P3 SHF.R.U32.HI R12, RZ, 0x3, R0 ;  /* 0x00000003ff0cb819 */ /* 0x000fc80000011600 */
[----:B------:R-:W-:-:S04]  /*05f0*/  @!P3 LOP3.LUT R12, R12, 0x1ffffffc, RZ, 0xc0, !PT ;  /* 0x1ffffffc0c0cb812 */ /* 0x000fc800078ec0ff */
[----:B------:R-:W-:Y:S01]  /*0600*/  @!P3 IADD3 R12, R7, R12, RZ ;  /* 0x0000000c070cb210 */ /* 0x000fe20007ffe0ff */
[----:B0-----:R-:W-:Y:S01]  /*0610*/  FADD.FTZ R5, R5, R10 ;  /* 0x0000000a05057221 */ /* 0x001fe20000010000 */
[----:B------:R-:W-:-:S04]  /*0620*/  @P1 SHF.L.U32 R10, R0, 0x2, RZ ;  /* 0x00000002000a1819 */ /* 0x000fc800000006ff */
[----:B------:R-:W0:Y:S01]  /*0630*/  SHFL.BFLY PT, R4, R5, 0x8, 0x1f ;  /* 0x0d001f0005047f89 */ /* 0x000e2200000e0000 */
[----:B------:R-:W-:-:S05]  /*0640*/  @P1 LOP3.LUT R10, R10, 0x7c, RZ, 0xc0, !PT ;  /* 0x0000007c0a0a1812 */ /* 0x000fca00078ec0ff */
[----:B------:R-:W-:Y:S02]  /*0650*/  @P1 IMAD.IADD R10, R7, 0x1, R10 ;  /* 0x00000001070a1824 */ /* 0x000fe400078e020a */
[----:B0-----:R-:W-:-:S05]  /*0660*/  FADD.FTZ R4, R5, R4 ;  /* 0x0000000405047221 */ /* 0x001fca0000010000 */
[----:B------:R-:W0:Y:S02]  /*0670*/  SHFL.BFLY PT, R9, R4, 0x4, 0x1f ;  /* 0x0c801f0004097f89 */ /* 0x000e2400000e0000 */
[----:B0-----:R-:W-:Y:S01]  /*0680*/  FADD.FTZ R9, R4, R9 ;  /* 0x0000000904097221 */ /* 0x001fe20000010000 */
[----:B------:R-:W-:-:S04]  /*0690*/  HFMA2.MMA R4, -RZ, RZ, 0, 0 ;  /* 0x00000000ff047435 */ /* 0x000fc800000001ff */
[----:B------:R-:W0:Y:S02]  /*06a0*/  SHFL.BFLY PT, R8, R9, 0x2, 0x1f ;  /* 0x0c401f0009087f89 */ /* 0x000e2400000e0000 */
[----:B0-----:R-:W-:-:S05]  /*06b0*/  FADD.FTZ R8, R9, R8 ;  /* 0x0000000809087221 */ /* 0x001fca0000010000 */
[----:B------:R-:W0:Y:S02]  /*06c0*/  SHFL.BFLY PT, R11, R8, 0x1, 0x1f ;  /* 0x0c201f00080b7f89 */ /* 0x000e2400000e0000 */
[----:B0-----:R-:W-:-:S05]  /*06d0*/  FADD.FTZ R11, R8, R11 ;  /* 0x0000000b080b7221 */ /* 0x001fca0000010000 */
[----:B------:R0:W-:Y:S01]  /*06e0*/  @!P3 STS [R12], R11 ;  /* 0x0000000b0c00b388 */ /* 0x0001e20000000800 */
[----:B------:R-:W-:Y:S08]  /*06f0*/  BAR.SYNC.DEFER_BLOCKING 0x0 ;  /* 0x0000000000007b1d */ /* 0x000ff00000010000 */
[----:B0-----:R-:W0:Y:S01]  /*0700*/  @!P2 LDC R11, c[0x0][0x230] ;  /* 0x00008c00ff0bab82 */ /* 0x001e220000000800 */
[----:B------:R1:W2:Y:S02]  /*0710*/  @P1 LDS R4, [R10] ;  /* 0x000000000a041984 */ /* 0x0002a40000000800 */
[----:B-1----:R-:W-:-:S06]  /*0720*/  @!P2 I2FP.F32.S32 R10, UR4 ;  /* 0x00000004000aac45 */ /* 0x002fcc0008201400 */
[----:B------:R-:W0:Y:S01]  /*0730*/  @!P2 MUFU.RCP R10, R10 ;  /* 0x0000000a000aa308 */ /* 0x000e220000001000 */
[----:B--2---:R-:W1:Y:S02]  /*0740*/  SHFL.BFLY PT, R5, R4, 0x10, 0x1f ;  /* 0x0e001f0004057f89 */ /* 0x004e6400000e0000 */
[----:B-1----:R-:W-:-:S05]  /*0750*/  FADD.FTZ R5, R5, R4 ;  /* 0x0000000405057221 */ /* 0x002fca0000010000 */
        /* <DEDUP_REMOVED lines=10> */
[----:B0-----:R0:W-:Y:S01]  /*0800*/  @!P2 STS [R3+0x4], R4 ;  /* 0x000004040300a388 */ /* 0x0011e20000000800 */
[----:B------:R-:W-:Y:S06]  /*0810*/  BAR.SYNC.DEFER_BLOCKING 0x0 ;  /* 0x0000000000007b1d */ /* 0x000fec0000010000 */
[----:B------:R-:W-:Y:S05]  /*0820*/  @P0 EXIT ;  /* 0x000000000000094d */ /* 0x000fea0003800000 */
[----:B------:R-:W1:Y:S01]  /*0830*/  S2UR UR9, SR_CTAID.X ;  /* 0x00000000000979c3 */ /* 0x000e620000002500 */
[----:B------:R-:W-:Y:S01]  /*0840*/  ULDC.64 UR4, c[0x0][0x220] ;  /* 0x0000880000047ab9 */ /* 0x000fe20000000a00 */
[----:B------:R-:W-:Y:S01]  /*0850*/  ULDC.64 UR10, c[0x0][0x228] ;  /* 0x00008a00000a7ab9 */ /* 0x000fe20000000a00 */
[----:B------:R-:W-:-:S04]  /*0860*/  ISETP.NE.U32.AND P0, PT, RZ, UR4, PT ;  /* 0x00000004ff007c0c */ /* 0x000fc8000bf05070 */
[----:B------:R-:W-:Y:S01]  /*0870*/  ISETP.NE.AND.EX P0, PT, RZ, UR5, PT, P0 ;  /* 0x00000005ff007c0c */ /* 0x000fe2000bf05300 */
[----:B0-----:R-:W0:Y:S08]  /*0880*/  LDC R3, c[0x0][0x238] ;  /* 0x00008e00ff037b82 */ /* 0x001e300000000800 */
[----:B------:R-:W2:Y:S08]  /*0890*/  LDC R20, c[0x0][0x250] ;  /* 0x00009400ff147b82 */ /* 0x000eb00000000800 */
[----:B------:R-:W3:Y:S08]  /*08a0*/  LDC.64 R4, c[0x0][0x210] ;  /* 0x00008400ff047b82 */ /* 0x000ef00000000a00 */
[----:B-1----:R-:W4:Y:S02]  /*08b0*/  LDC.64 R6, c[0x0][0x218] ;  /* 0x00008600ff067b82 */ /* 0x002f240000000a00 */
.L_x_681:
[----:B-1----:R-:W1:Y:S01]  /*08c0*/  @P0 LDC.64 R14, c[0x0][0x220] ;  /* 0x00008800ff0e0b82 */ /* 0x002e620000000a00 */
[----:B0-----:R-:W-:-:S04]  /*08d0*/  IMAD R11, R3, UR9, R0 ;  /* 0x00000009030b7c24 */ /* 0x001fc8000f8e0200 */
[----:B---3--:R-:W-:-:S04]  /*08e0*/  IMAD.WIDE R16, R11, 0x2, R4 ;  /* 0x000000020b107825 */ /* 0x008fc800078e0204 */
[C---:B----4-:R-:W-:Y:S02]  /*08f0*/  IMAD.WIDE R18, R0.reuse, 0x2, R6 ;  /* 0x0000000200127825 */ /* 0x050fe400078e0206 */
[----:B------:R-:W3:Y:S04]  /*0900*/  LDG.E.U16 R16, desc[UR6][R16.64] ;  /* 0x0000000610107981 */ /* 0x000ee8000c1e1500 */
[----:B------:R-:W4:Y:S01]  /*0910*/  LDG.E.U16.CONSTANT R18, desc[UR6][R18.64] ;  /* 0x0000000612127981 */ /* 0x000f22000c1e9500 */
[----:B-1----:R-:W-:-:S06]  /*0920*/  @P0 IMAD.WIDE R14, R0, 0x2, R14 ;  /* 0x00000002000e0825 */ /* 0x002fcc00078e020e */
[----:B------:R-:W4:Y:S01]  /*0930*/  @P0 LDG.E.U16.CONSTANT R14, desc[UR6][R14.64] ;  /* 0x000000060e0e0981 */ /* 0x000f22000c1e9500 */
[----:B------:R-:W0:Y:S01]  /*0940*/  S2UR UR5, SR_CgaCtaId ;  /* 0x00000000000579c3 */ /* 0x000e220000008800 */
[----:B------:R-:W-:Y:S01]  /*0950*/  UMOV UR4, 0x400 ;  /* 0x0000040000047882 */ /* 0x000fe20000000000 */
[----:B--2---:R-:W-:-:S13]  /*0960*/  ISETP.NE.AND P1, PT, R20, 0x2, PT ;  /* 0x000000021400780c */ /* 0x004fda0003f25270 */
[----:B------:R-:W1:Y:S01]  /*0970*/  @P1 LDC.64 R8, c[0x0][0x228] ;  /* 0x00008a00ff081b82 */ /* 0x000e620000000a00 */
[----:B0-----:R-:W-:-:S09]  /*0980*/  ULEA UR4, UR5, UR4, 0x18 ;  /* 0x0000000405047291 */ /* 0x001fd2000f8ec03f */
[----:B------:R-:W0:Y:S01]  /*0990*/  LDS.64 R12, [UR4] ;  /* 0x00000004ff0c7984 */ /* 0x000e220008000a00 */
[----:B-1----:R-:W-:Y:S02]  /*09a0*/  @P1 LEA R8, P2, R11, R8, 0x1 ;  /* 0x000000080b081211 */ /* 0x002fe400078408ff */
[----:B------:R-:W-:Y:S01]  /*09b0*/  IADD3 R0, R0, UR8, RZ ;  /* 0x0000000800007c10 */ /* 0x000fe2000fffe0ff */
[----:B---3--:R-:W-:-:S05]  /*09c0*/  HADD2.F32 R21, -RZ, R16.H0_H0 ;  /* 0x20000010ff157230 */ /* 0x008fca0000004100 */
[----:B0-----:R-:W-:-:S04]  /*09d0*/  FADD.FTZ R12, R21, -R12 ;  /* 0x8000000c150c7221 */ /* 0x001fc80000010000 */
[----:B------:R-:W-:Y:S01]  /*09e0*/  FMUL.FTZ R13, R12, R13 ;  /* 0x0000000d0c0d7220 */ /* 0x000fe20000410000 */
[----:B------:R-:W-:Y:S01]  /*09f0*/  SHF.R.S32.HI R12, RZ, 0x1f, R11 ;  /* 0x0000001fff0c7819 */ /* 0x000fe2000001140b */
[----:B----4-:R-:W-:Y:S01]  /*0a00*/  @P0 HADD2.F32 R10, -RZ, R14.H0_H0 ;  /* 0x2000000eff0a0230 */ /* 0x010fe20000004100 */
[----:B------:R-:W-:Y:S01]  /*0a10*/  @!P0 MOV R10, RZ ;  /* 0x000000ff000a8202 */ /* 0x000fe20000000f00 */
[----:B------:R-:W-:-:S05]  /*0a20*/  HADD2.F32 R14, -RZ, R18.H0_H0 ;  /* 0x20000012ff0e7230 */ /* 0x000fca0000004100 */
[----:B------:R-:W-:Y:S01]  /*0a30*/  FFMA.FTZ R10, R13, R14, R10 ;  /* 0x0000000e0d0a7223 */ /* 0x000fe2000001000a */
[----:B------:R-:W-:-:S04]  /*0a40*/  @P1 LEA.HI.X R9, R11, R9, R12, 0x1, P2 ;  /* 0x000000090b091211 */ /* 0x000fc800010f0c0c */
[----:B------:R-:W-:-:S05]  /*0a50*/  F2FP.F16.F32.PACK_AB R10, RZ, R10 ;  /* 0x0000000aff0a723e */ /* 0x000fca00000000ff */
[----:B------:R0:W-:Y:S01]  /*0a60*/  @P1 STG.E.U16 desc[UR6][R8.64], R10 ;  /* 0x0000000a08001986 */ /* 0x0001e2000c101506 */
[----:B------:R-:W-:Y:S01]  /*0a70*/  ISETP.GE.AND P2, PT, R0, R3, PT ;  /* 0x000000030000720c */ /* 0x000fe20003f46270 */
[----:B------:R-:W-:-:S12]  /*0a80*/  @P1 BRA `(.L_x_680) ;  /* 0x0000000000201947 */ /* 0x000fd80003800000 */
[----:B0-----:R-:W-:Y:S01]  /*0a90*/  HADD2.F32 R9, -RZ, R10.H0_H0 ;  /* 0x2000000aff097230 */ /* 0x001fe20000004100 */
[----:B------:R-:W-:-:S04]  /*0aa0*/  IADD3 R8, P1, R11, UR10, RZ ;  /* 0x0000000a0b087c10 */ /* 0x000fc8000ff3e0ff */
[----:B-----5:R-:W-:Y:S01]  /*0ab0*/  FMUL.FTZ R10, R9, R2 ;  /* 0x00000002090a7220 */ /* 0x020fe20000410000 */
[----:B------:R-:W-:-:S05]  /*0ac0*/  IADD3.X R9, R12, UR11, RZ, P1, !PT ;  /* 0x0000000b0c097c10 */ /* 0x000fca0008ffe4ff */
[----:B------:R-:W0:Y:S02]  /*0ad0*/  F2I.S8.NTZ R10, R10 ;  /* 0x0000000a000a7305 */ /* 0x000e240000202100 */
[----:B0-----:R-:W-:-:S04]  /*0ae0*/  PRMT R11, R10, 0x8880, RZ ;  /* 0x000088800a0b7816 */ /* 0x001fc800000000ff */
[----:B------:R-:W-:-:S05]  /*0af0*/  PRMT R11, R11, 0x7710, RZ ;  /* 0x000077100b0b7816 */ /* 0x000fca00000000ff */
[----:B------:R1:W-:Y:S02]  /*0b00*/  STG.E.U8 desc[UR6][R8.64], R11 ;  /* 0x0000000b08007986 */ /* 0x0003e4000c101106 */
.L_x_680:
[----:B------:R-:W-:Y:S05]  /*0b10*/  @!P2 BRA `(.L_x_681) ;  /* 0xfffffffc0068a947 */ /* 0x000fea000383ffff */
[----:B------:R-:W-:Y:S05]  /*0b20*/  EXIT ;  /* 0x000000000000794d */ /* 0x000fea0003800000 */
.L_x_682:
        /* <DEDUP_REMOVED lines=13> */
.L_x_2763:


//--------------------- .text._ZN17fastertransformer16generalLayerNormI6__halfLb1EEEvPKT_S4_S4_PS2_fiiPfS6_i --------------------------
	.section	.text._ZN17fastertransformer16generalLayerNormI6__halfLb1EEEvPKT_S4_S4_PS2_fiiPfS6_i,"ax",@progbits
	.align	128
        .global         _ZN17fastertransformer16generalLayerNormI6__halfLb1EEEvPKT_S4_S4_PS2_fiiPfS6_i
        .type           _ZN17fastertransformer16generalLayerNormI6__halfLb1EEEvPKT_S4_S4_PS2_fiiPfS6_i,@function
        .size           _ZN17fastertransformer16generalLayerNormI6__halfLb1EEEvPKT_S4_S4_PS2_fiiPfS6_i,(.L_x_2659 - _ZN17fastertransformer16generalLayerNormI6__halfLb1EEEvPKT_S4_S4_PS2_fiiPfS6_i)
        .other          _ZN17fastertransformer16generalLayerNormI6__halfLb1EEEvPKT_S4_S4_PS2_fiiPfS6_i,@"STO_CUDA_ENTRY STV_DEFAULT"
_ZN17fastertransformer16generalLayerNormI6__halfLb1EEEvPKT_S4_S4_PS2_fiiPfS6_i:
.text._ZN17fastertransformer16generalLayerNormI6__halfLb1EEEvPKT_S4_S4_PS2_fiiPfS6_i:
[----:B------:R-:W-:Y:S01]  /*0000*/  LDC R1, c[0x0][0x28] ;  /* 0x00000a00ff017b82 */ /* 0x000fe20000000800 */
[----:B------:R-:W0:Y:S01]  /*0010*/  S2R R10, SR_TID.X ;  /* 0x00000000000a7919 */ /* 0x000e220000002100 */
[----:B------:R-:W-:Y:S01]  /*0020*/  ULDC UR7, c[0x0][0x238] ;  /* 0x00008e0000077ab9 */ /* 0x000fe20000000800 */
[----:B------:R-:W-:Y:S01]  /*0030*/  ULDC.64 UR4, c[0x0][0x208] ;  /* 0x0000820000047ab9 */ /* 0x000fe20000000a00 */
[----:B------:R-:W-:Y:S01]  /*0040*/  BSSY B0, `(.L_x_683) ;  /* 0x0000011000007945 */ /* 0x000fe20003800000 */
[----:B------:R-:W-:Y:S01]  /*0050*/  IMAD.MOV.U32 R0, RZ, RZ, RZ ;  /* 0x000000ffff007224 */ /* 0x000fe200078e00ff */
[----:B0-----:R-:W-:-:S13]  /*0060*/  ISETP.GE.AND P1, PT, R10, UR7, PT ;  /* 0x000000070a007c0c */ /* 0x001fda000bf26270 */
[----:B------:R-:W-:Y:S05]  /*0070*/  @P1 BRA `(.L_x_684) ;  /* 0x0000000000341947 */ /* 0x000fea0003800000 */
[----:B------:R-:W0:Y:S01]  /*0080*/  S2R R9, SR_CTAID.X ;  /* 0x0000000000097919 */ /* 0x000e220000002500 */
[----:B------:R-:W1:Y:S01]  /*0090*/  LDC R11, c[0x0][RZ] ;  /* 0x00000000ff0b7b82 */ /* 0x000e620000000800 */
[----:B------:R-:W-:Y:S02]  /*00a0*/  IMAD.MOV.U32 R0, RZ, RZ, RZ ;  /* 0x000000ffff007224 */ /* 0x000fe400078e00ff */
[----:B------:R-:W-:-:S05]  /*00b0*/  IMAD.MOV.U32 R6, RZ, RZ, R10 ;  /* 0x000000ffff067224 */ /* 0x000fca00078e000a */
[----:B------:R-:W2:Y:S02]  /*00c0*/  LDC.64 R4, c[0x0][0x210] ;  /* 0x00008400ff047b82 */ /* 0x000ea40000000a00 */
.L_x_685:
[----:B0-----:R-:W-:-:S04]  /*00d0*/  IMAD R3, R9, UR7, R6 ;  /* 0x0000000709037c24 */ /* 0x001fc8000f8e0206 */
[----:B--2---:R-:W-:-:S06]  /*00e0*/  IMAD.WIDE.U32 R2, R3, 0x2, R4 ;  /* 0x0000000203027825 */ /* 0x004fcc00078e0004 */
[----:B------:R-:W2:Y:S01]  /*00f0*/  LDG.E.U16.CONSTANT R2, desc[UR4][R2.64] ;  /* 0x0000000402027981 */ /* 0x000ea2000c1e9500 */
[----:B-1----:R-:W-:-:S04]  /*0100*/  IADD3 R6, R11, R6, RZ ;  /* 0x000000060b067210 */ /* 0x002fc80007ffe0ff */
[----:B------:R-:W-:Y:S01]  /*0110*/  ISETP.GE.AND P0, PT, R6, UR7, PT ;  /* 0x0000000706007c0c */ /* 0x000fe2000bf06270 */
[----:B--2---:R-:W-:-:S05]  /*0120*/  HADD2.F32 R7, -RZ, R2.H0_H0 ;  /* 0x20000002ff077230 */ /* 0x004fca0000004100 */
[----:B------:R-:W-:-:S07]  /*0130*/  FADD.FTZ R0, R7, R0 ;  /* 0x0000000007007221 */ /* 0x000fce0000010000 */
[----:B------:R-:W-:Y:S05]  /*0140*/  @!P0 BRA `(.L_x_685) ;  /* 0xfffffffc00e08947 */ /* 0x000fea000383ffff */
.L_x_684:
[----:B------:R-:W-:Y:S05]  /*0150*/  BSYNC B0 ;  /* 0x0000000000007941 */ /* 0x000fea0003800000 */
.L_x_683:
[----:B------:R-:W0:Y:S01]  /*0160*/  SHFL.BFLY PT, R3, R0, 0x10, 0x1f ;  /* 0x0e001f0000037f89 */ /* 0x000e2200000e0000 */
[----:B------:R-:W-:Y:S01]  /*0170*/  ULDC UR6, c[0x0][0x0] ;  /* 0x0000000000067ab9 */ /* 0x000fe20000000800 */
[----:B------:R-:W-:Y:S01]  /*0180*/  MOV R14, 0x400 ;  /* 0x00000400000e7802 */ /* 0x000fe20000000f00 */
[----:B------:R-:W-:Y:S01]  /*0190*/  BSSY B0, `(.L_x_686) ;  /* 0x000003c000007945 */ /* 0x000fe20003800000 */
[----:B------:R-:W1:Y:S01]  /*01a0*/  S2R R15, SR_CgaCtaId ;  /* 0x00000000000f7919 */ /* 0x000e620000008800 */
[----:B------:R-:W-:Y:S02]  /*01b0*/  I2FP.F32.U32 R13, UR6 ;  /* 0x00000006000d7c45 */ /* 0x000fe40008201000 */
[----:B------:R-:W-:Y:S02]  /*01c0*/  SHF.R.U32.HI R11, RZ, 0x3, R10 ;  /* 0x00000003ff0b7819 */ /* 0x000fe4000001160a */
[----:B------:R-:W-:Y:S01]  /*01d0*/  LOP3.LUT P3, R12, R10, 0x1f, RZ, 0xc0, !PT ;  /* 0x0000001f0a0c7812 */ /* 0x000fe2000786c0ff */
[----:B------:R-:W-:Y:S01]  /*01e0*/  FMUL.FTZ R13, R13, 0.03125 ;  /* 0x3d0000000d0d7820 */ /* 0x000fe20000410000 */
[----:B------:R-:W-:-:S02]  /*01f0*/  LOP3.LUT R11, R11, 0x1ffffffc, RZ, 0xc0, !PT ;  /* 0x1ffffffc0b0b7812 */ /* 0x000fc400078ec0ff */
[----:B------:R-:W-:Y:S01]  /*0200*/  ISETP.NE.AND P2, PT, R10, RZ, PT ;  /* 0x000000ff0a00720c */ /* 0x000fe20003f45270 */
[----:B0-----:R-:W-:Y:S01]  /*0210*/  FADD.FTZ R3, R3, R0 ;  /* 0x0000000003037221 */ /* 0x001fe20000010000 */
[----:B------:R-:W-:-:S04]  /*0220*/  VIADD R0, R14, 0x8 ;  /* 0x000000080e007836 */ /* 0x000fc80000000000 */
[----:B------:R-:W0:Y:S02]  /*0230*/  SHFL.BFLY PT, R2, R3, 0x8, 0x1f ;  /* 0x0d001f0003027f89 */ /* 0x000e2400000e0000 */
[----:B0-----:R-:W-:Y:S01]  /*0240*/  FADD.FTZ R2, R3, R2 ;  /* 0x0000000203027221 */ /* 0x001fe20000010000 */
[----:B------:R-:W-:-:S04]  /*0250*/  IMAD.MOV.U32 R3, RZ, RZ, RZ ;  /* 0x000000ffff037224 */ /* 0x000fc800078e00ff */
[----:B------:R-:W0:Y:S02]  /*0260*/  SHFL.BFLY PT, R5, R2, 0x4, 0x1f ;  /* 0x0c801f0002057f89 */ /* 0x000e2400000e0000 */
[----:B0-----:R-:W-:Y:S01]  /*0270*/  FADD.FTZ R5, R2, R5 ;  /* 0x0000000502057221 */ /* 0x001fe20000010000 */
[----:B------:R-:W-:-:S04]  /*0280*/  I2FP.F32.U32 R2, R10 ;  /* 0x0000000a00027245 */ /* 0x000fc80000201000 */
[----:B------:R-:W0:Y:S01]  /*0290*/  SHFL.BFLY PT, R4, R5, 0x2, 0x1f ;  /* 0x0c401f0005047f89 */ /* 0x000e2200000e0000 */
[----:B------:R-:W-:Y:S02]  /*02a0*/  FSETP.GT.FTZ.AND P4, PT, R13, R2, PT ;  /* 0x000000020d00720b */ /* 0x000fe40003f94000 */
[----:B-1----:R-:W-:-:S05]  /*02b0*/  LEA R2, R15, R0, 0x18 ;  /* 0x000000000f027211 */ /* 0x002fca00078ec0ff */
[----:B------:R-:W-:Y:S01]  /*02c0*/  IMAD.IADD R0, R11, 0x1, R2 ;  /* 0x000000010b007824 */ /* 0x000fe200078e0202 */
[----:B------:R-:W-:Y:S01]  /*02d0*/  LEA R2, R12, R2, 0x2 ;  /* 0x000000020c027211 */ /* 0x000fe200078e10ff */
[----:B0-----:R-:W-:-:S05]  /*02e0*/  FADD.FTZ R4, R5, R4 ;  /* 0x0000000405047221 */ /* 0x001fca0000010000 */
[----:B------:R-:W0:Y:S02]  /*02f0*/  SHFL.BFLY PT, R7, R4, 0x1, 0x1f ;  /* 0x0c201f0004077f89 */ /* 0x000e2400000e0000 */
[----:B0-----:R-:W-:-:S05]  /*0300*/  FADD.FTZ R9, R4, R7 ;  /* 0x0000000704097221 */ /* 0x001fca0000010000 */
[----:B------:R0:W-:Y:S01]  /*0310*/  @!P3 STS [R0], R9 ;  /* 0x000000090000b388 */ /* 0x0001e20000000800 */
[----:B------:R-:W-:Y:S01]  /*0320*/  BAR.SYNC.DEFER_BLOCKING 0x0 ;  /* 0x0000000000007b1d */ /* 0x000fe20000010000 */
[----:B0-----:R-:W-:-:S05]  /*0330*/  @!P2 I2FP.F32.S32 R9, UR7 ;  /* 0x000000070009ac45 */ /* 0x001fca0008201400 */
[----:B------:R-:W0:Y:S04]  /*0340*/  @P4 LDS R3, [R2] ;  /* 0x0000000002034984 */ /* 0x000e280000000800 */
[----:B0-----:R-:W0:Y:S02]  /*0350*/  SHFL.BFLY PT, R4, R3, 0x10, 0x1f ;  /* 0x0e001f0003047f89 */ /* 0x001e2400000e0000 */
[----:B0-----:R-:W-:Y:S02]  /*0360*/  FADD.FTZ R4, R4, R3 ;  /* 0x0000000304047221 */ /* 0x001fe40000010000 */
[----:B------:R-:W0:Y:S03]  /*0370*/  @!P2 MUFU.RCP R3, R9 ;  /* 0x000000090003a308 */ /* 0x000e260000001000 */
[----:B------:R-:W1:Y:S02]  /*0380*/  SHFL.BFLY PT, R5, R4, 0x8, 0x1f ;  /* 0x0d001f0004057f89 */ /* 0x000e6400000e0000 */
[----:B-1----:R-:W-:Y:S01]  /*0390*/  FADD.FTZ R5, R4, R5 ;  /* 0x0000000504057221 */ /* 0x002fe20000010000 */
[----:B------:R-:W-:-:S04]  /*03a0*/  @!P2 LEA R4, R15, R14, 0x18 ;  /* 0x0000000e0f04a211 */ /* 0x000fc800078ec0ff */
[----:B------:R-:W1:Y:S02]  /*03b0*/  SHFL.BFLY PT, R6, R5, 0x4, 0x1f ;  /* 0x0c801f0005067f89 */ /* 0x000e6400000e0000 */
[----:B-1----:R-:W-:-:S05]  /*03c0*/  FADD.FTZ R6, R5, R6 ;  /* 0x0000000605067221 */ /* 0x002fca0000010000 */
[----:B------:R-:W1:Y:S02]  /*03d0*/  SHFL.BFLY PT, R7, R6, 0x2, 0x1f ;  /* 0x0c401f0006077f89 */ /* 0x000e6400000e0000 */
[----:B-1----:R-:W-:-:S05]  /*03e0*/  FADD.FTZ R7, R6, R7 ;  /* 0x0000000706077221 */ /* 0x002fca0000010000 */
[----:B------:R-:W1:Y:S02]  /*03f0*/  SHFL.BFLY PT, R8, R7, 0x1, 0x1f ;  /* 0x0c201f0007087f89 */ /* 0x000e6400000e0000 */
[----:B-1----:R-:W-:-:S04]  /*0400*/  FADD.FTZ R8, R7, R8 ;  /* 0x0000000807087221 */ /* 0x002fc80000010000 */
[----:B0-----:R-:W-:Y:S01]  /*0410*/  @!P2 FMUL.FTZ R3, R8, R3 ;  /* 0x000000030803a220 */ /* 0x001fe20000410000 */
[----:B------:R-:W-:-:S04]  /*0420*/  IMAD.MOV.U32 R8, RZ, RZ, RZ ;  /* 0x000000ffff087224 */ /* 0x000fc800078e00ff */
[----:B------:R0:W-:Y:S01]  /*0430*/  @!P2 STS [R4], R3 ;  /* 0x000000030400a388 */ /* 0x0001e20000000800 */
[----:B------:R-:W-:Y:S06]  /*0440*/  BAR.SYNC.DEFER_BLOCKING 0x0 ;  /* 0x0000000000007b1d */ /* 0x000fec0000010000 */
[----:B------:R-:W-:Y:S05]  /*0450*/  @P1 BRA `(.L_x_687) ;  /* 0x00000000003c1947 */ /* 0x000fea0003800000 */
[----:B0-----:R-:W-:Y:S01]  /*0460*/  LEA R3, R15, R14, 0x18 ;  /* 0x0000000e0f037211 */ /* 0x001fe200078ec0ff */
[----:B------:R-:W0:Y:S01]  /*0470*/  S2R R18, SR_CTAID.X ;  /* 0x0000000000127919 */ /* 0x000e220000002500 */
[----:B------:R-:W1:Y:S01]  /*0480*/  LDC.64 R4, c[0x0][0x210] ;  /* 0x00008400ff047b82 */ /* 0x000e620000000a00 */
[----:B------:R-:W-:Y:S02]  /*0490*/  IMAD.MOV.U32 R8, RZ, RZ, RZ ;  /* 0x000000ffff087224 */ /* 0x000fe400078e00ff */
[----:B------:R-:W-:Y:S01]  /*04a0*/  IMAD.MOV.U32 R9, RZ, RZ, R10 ;  /* 0x000000ffff097224 */ /* 0x000fe200078e000a */
[----:B------:R-:W2:Y:S06]  /*04b0*/  LDS R3, [R3] ;  /* 0x0000000003037984 */ /* 0x000eac0000000800 */
.L_x_688:
[----:B0-----:R-:W-:-:S04]  /*04c0*/  IMAD R7, R18, UR7, R9 ;  /* 0x0000000712077c24 */ /* 0x001fc8000f8e0209 */
[----:B-1----:R-:W-:-:S06]  /*04d0*/  IMAD.WIDE.U32 R6, R7, 0x2, R4 ;  /* 0x0000000207067825 */ /* 0x002fcc00078e0004 */
[----:B------:R-:W3:Y:S01]  /*04e0*/  LDG.E.U16.CONSTANT R6, desc[UR4][R6.64] ;  /* 0x0000000406067981 */ /* 0x000ee2000c1e9500 */
[----:B------:R-:W-:-:S04]  /*04f0*/  IADD3 R9, R9, UR6, RZ ;  /* 0x0000000609097c10 */ /* 0x000fc8000fffe0ff */
[----:B------:R-:W-:Y:S01]  /*0500*/  ISETP.GE.AND P0, PT, R9, UR7, PT ;  /* 0x0000000709007c0c */ /* 0x000fe2000bf06270 */
[----:B---3--:R-:W-:-:S05]  /*0510*/  HADD2.F32 R16, -RZ, R6.H0_H0 ;  /* 0x20000006ff107230 */ /* 0x008fca0000004100 */
[----:B--2---:R-:W-:-:S04]  /*0520*/  FADD.FTZ R17, -R3, R16 ;  /* 0x0000001003117221 */ /* 0x004fc80000010100 */
[----:B------:R-:W-:-:S03]  /*0530*/  FFMA.FTZ R8, R17, R17, R8 ;  /* 0x0000001111087223 */ /* 0x000fc60000010008 */
[----:B------:R-:W-:Y:S05]  /*0540*/  @!P0 BRA `(.L_x_688) ;  /* 0xfffffffc00dc8947 */ /* 0x000fea000383ffff */
.L_x_687:
[----:B------:R-:W-:Y:S05]  /*0550*/  BSYNC B0 ;  /* 0x0000000000007941 */ /* 0x000fea0003800000 */
.L_x_686:
[----:B0-----:R-:W0:Y:S01]  /*0560*/  SHFL.BFLY PT, R3, R8, 0x10, 0x1f ;  /* 0x0e001f0008037f89 */ /* 0x001e2200000e0000 */
[----:B------:R-:W-:Y:S01]  /*0570*/  IMAD.MOV.U32 R22, RZ, RZ, 0x11 ;  /* 0x00000011ff167424 */ /* 0x000fe200078e00ff */
[----:B------:R-:W-:Y:S04]  /*0580*/  BSSY B0, `(.L_x_689) ;  /* 0x0000063000007945 */ /* 0x000fe80003800000 */
[----:B------:R-:W-:Y:S01]  /*0590*/  PRMT R22, R22, 0x5410, R22 ;  /* 0x0000541016167816 */ /* 0x000fe20000000016 */
        /* <DEDUP_REMOVED lines=9> */
[----:B------:R-:W-:Y:S01]  /*0630*/  IMAD.MOV.U32 R7, RZ, RZ, RZ ;  /* 0x000000ffff077224 */ /* 0x000fe200078e00ff */
[----:B------:R-:W0:Y:S03]  /*0640*/  @!P2 LDC R6, c[0x0][0x230] ;  /* 0x00008c00ff06ab82 */ /* 0x000e260000000800 */
[----:B------:R-:W-:Y:S05]  /*0650*/  @!P3 STS [R0], R9 ;  /* 0x000000090000b388 */ /* 0x000fea0000000800 */
[----:B------:R-:W-:Y:S06]  /*0660*/  BAR.SYNC.DEFER_BLOCKING 0x0 ;  /* 0x0000000000007b1d */ /* 0x000fec0000010000 */
        /* <DEDUP_REMOVED lines=18> */
[----:B------:R-:W-:Y:S05]  /*0790*/  @P1 BRA `(.L_x_690) ;  /* 0x0000000400041947 */ /* 0x000fea0003800000 */
[----:B------:R-:W-:Y:S01]  /*07a0*/  LEA R2, R15, R14, 0x18 ;  /* 0x0000000e0f027211 */ /* 0x000fe200078ec0ff */
[----:B------:R-:W-:Y:S01]  /*07b0*/  ULDC.64 UR8, c[0x0][0x220] ;  /* 0x0000880000087ab9 */ /* 0x000fe20000000a00 */
[----:B------:R-:W1:Y:S01]  /*07c0*/  S2R R23, SR_CTAID.X ;  /* 0x0000000000177919 */ /* 0x000e620000002500 */
[----:B------:R-:W-:-:S03]  /*07d0*/  ISETP.NE.U32.AND P0, PT, RZ, UR8, PT ;  /* 0x00000008ff007c0c */ /* 0x000fc6000bf05070 */
[----:B0-----:R-:W0:Y:S01]  /*07e0*/  LDS.64 R2, [R2] ;  /* 0x0000000002027984 */ /* 0x001e220000000a00 */
[----:B------:R-:W-:-:S13]  /*07f0*/  ISETP.NE.AND.EX P0, PT, RZ, UR9, PT, P0 ;  /* 0x00000009ff007c0c */ /* 0x000fda000bf05300 */
[----:B------:R-:W-:Y:S05]  /*0800*/  @!P0 BRA `(.L_x_691) ;  /* 0x0000000000808947 */ /* 0x000fea0003800000 */
[----:B------:R-:W2:Y:S01]  /*0810*/  LDC.64 R4, c[0x0][0x210] ;  /* 0x00008400ff047b82 */ /* 0x000ea20000000a00 */
[----:B------:R-:W-:Y:S01]  /*0820*/  VIADD R0, R14, 0x110 ;  /* 0x000001100e007836 */ /* 0x000fe20000000000 */
[----:B------:R-:W-:Y:S01]  /*0830*/  BSSY B1, `(.L_x_692) ;  /* 0x000001c000017945 */ /* 0x000fe20003800000 */
[----:B------:R-:W-:-:S03]  /*0840*/  MOV R25, R10 ;  /* 0x0000000a00197202 */ /* 0x000fc60000000f00 */
[----:B------:R-:W-:Y:S02]  /*0850*/  LEA R0, R15, R0, 0x18 ;  /* 0x000000000f007211 */ /* 0x000fe400078ec0ff */
[----:B------:R-:W3:Y:S08]  /*0860*/  LDC.64 R6, c[0x0][0x218] ;  /* 0x00008600ff067b82 */ /* 0x000ef00000000a00 */
[----:B------:R-:W4:Y:S02]  /*0870*/  LDC.64 R8, c[0x0][0x220] ;  /* 0x00008800ff087b82 */ /* 0x000f240000000a00 */
.L_x_693:
[----:B-1----:R-:W-:-:S04]  /*0880*/  IMAD R21, R23, UR7, R25 ;  /* 0x0000000717157c24 */ /* 0x002fc8000f8e0219 */
[----:B--2---:R-:W-:-:S04]  /*0890*/  IMAD.WIDE R20, R21, 0x2, R4 ;  /* 0x0000000215147825 */ /* 0x004fc800078e0204 */
[C---:B----4-:R-:W-:Y:S02]  /*08a0*/  IMAD.WIDE R16, R25.reuse, 0x2, R8 ;  /* 0x0000000219107825 */ /* 0x050fe400078e0208 */
[----:B------:R-:W2:Y:S02]  /*08b0*/  LDG.E.U16 R20, desc[UR4][R20.64] ;  /* 0x0000000414147981 */ /* 0x000ea4000c1e1500 */
[----:B---3--:R-:W-:Y:S02]  /*08c0*/  IMAD.WIDE R18, R25, 0x2, R6 ;  /* 0x0000000219127825 */ /* 0x008fe400078e0206 */
[----:B------:R-:W3:Y:S04]  /*08d0*/  LDG.E.U16.CONSTANT R16, desc[UR4][R16.64] ;  /* 0x0000000410107981 */ /* 0x000ee8000c1e9500 */
[----:B------:R-:W4:Y:S01]  /*08e0*/  LDG.E.U16.CONSTANT R18, desc[UR4][R18.64] ;  /* 0x0000000412127981 */ /* 0x000f22000c1e9500 */
[----:B--2---:R-:W-:-:S02]  /*08f0*/  HADD2.F32 R27, -RZ, R20.H0_H0 ;  /* 0x20000014ff1b7230 */ /* 0x004fc40000004100 */
[C---:B------:R-:W-:Y:S02]  /*0900*/  IMAD R20, R25.reuse, 0x2, R0 ;  /* 0x0000000219147824 */ /* 0x040fe400078e0200 */
[----:B---3--:R-:W-:Y:S02]  /*0910*/  HADD2.F32 R24, -RZ, R16.H0_H0 ;  /* 0x20000010ff187230 */ /* 0x008fe40000004100 */
[----:B0-----:R-:W-:Y:S01]  /*0920*/  FADD.FTZ R26, -R2, R27 ;  /* 0x0000001b021a7221 */ /* 0x001fe20000010100 */
[----:B------:R-:W-:Y:S02]  /*0930*/  VIADD R25, R25, UR6 ;  /* 0x0000000619197c36 */ /* 0x000fe40008000000 */
[----:B----4-:R-:W-:Y:S02]  /*0940*/  HADD2.F32 R28, -RZ, R18.H0_H0 ;  /* 0x20000012ff1c7230 */ /* 0x010fe40000004100 */
[----:B------:R-:W-:Y:S01]  /*0950*/  FMUL.FTZ R27, R26, R3 ;  /* 0x000000031a1b7220 */ /* 0x000fe20000410000 */
[----:B------:R-:W-:-:S03]  /*0960*/  ISETP.GE.AND P4, PT, R25, UR7, PT ;  /* 0x0000000719007c0c */ /* 0x000fc6000bf86270 */
[----:B------:R-:W-:-:S05]  /*0970*/  FFMA.FTZ R24, R27, R28, R24 ;  /* 0x0000001c1b187223 */ /* 0x000fca0000010018 */
[----:B------:R-:W-:-:S05]  /*0980*/  F2FP.F16.F32.PACK_AB R24, RZ, R24 ;  /* 0x00000018ff18723e */ /* 0x000fca00000000ff */
[----:B------:R0:W-:Y:S01]  /*0990*/  STS.U16 [R20], R24 ;  /* 0x0000001814007388 */ /* 0x0001e20000000400 */
[C---:B------:R-:W-:Y:S01]  /*09a0*/  HSETP2.GT.AND P0, PT, |R24|.reuse.H0_H0, R22.H1_H1, PT ;  /* 0x3000001618007234 */ /* 0x040fe20003f04a00 */
[----:B------:R-:W-:-:S05]  /*09b0*/  HADD2 R16, |R24|.H0_H0, -RZ.H0_H0 ;  /* 0xa00000ff18107230 */ /* 0x000fca0000000a00 */
[----:B------:R-:W-:-:S07]  /*09c0*/  PRMT R16, R16, 0x5410, RZ ;  /* 0x0000541010107816 */ /* 0x000fce00000000ff */
[----:B------:R-:W-:Y:S01]  /*09d0*/  @P0 PRMT R22, R22, 0x5410, R16 ;  /* 0x0000541016160816 */ /* 0x000fe20000000010 */
[----:B0-----:R-:W-:Y:S06]  /*09e0*/  @!P4 BRA `(.L_x_693) ;  /* 0xfffffffc00a4c947 */ /* 0x001fec000383ffff */
[----:B------:R-:W-:Y:S05]  /*09f0*/  BSYNC B1 ;  /* 0x0000000000017941 */ /* 0x000fea0003800000 */
.L_x_692:
[----:B------:R-:W-:Y:S05]  /*0a00*/  BRA `(.L_x_690) ;  /* 0x0000000000687947 */ /* 0x000fea0003800000 */
.L_x_691:
[----:B------:R-:W2:Y:S01]  /*0a10*/  LDC.64 R6, c[0x0][0x210] ;  /* 0x00008400ff067b82 */ /* 0x000ea20000000a00 */
[----:B------:R-:W-:Y:S01]  /*0a20*/  VIADD R16, R14, 0x110 ;  /* 0x000001100e107836 */ /* 0x000fe20000000000 */
[----:B------:R-:W-:-:S04]  /*0a30*/  MOV R17, R10 ;  /* 0x0000000a00117202 */ /* 0x000fc80000000f00 */
[----:B------:R-:W-:Y:S02]  /*0a40*/  LEA R16, R15, R16, 0x18 ;  /* 0x000000100f107211 */ /* 0x000fe400078ec0ff */
[----:B------:R-:W3:Y:S05]  /*0a50*/  LDC.64 R4, c[0x0][0x218] ;  /* 0x00008600ff047b82 */ /* 0x000eea0000000a00 */
.L_x_694:
[----:B-1----:R-:W-:-:S04]  /*0a60*/  IMAD R19, R23, UR7, R17 ;  /* 0x0000000717137c24 */ /* 0x002fc8000f8e0211 */
[----:B--2---:R-:W-:-:S04]  /*0a70*/  IMAD.WIDE R18, R19, 0x2, R6 ;  /* 0x0000000213127825 */ /* 0x004fc800078e0206 */
[C---:B---3--:R-:W-:Y:S02]  /*0a80*/  IMAD.WIDE R8, R17.reuse, 0x2, R4 ;  /* 0x0000000211087825 */ /* 0x048fe400078e0204 */
[----:B------:R-:W2:Y:S04]  /*0a90*/  LDG.E.U16 R18, desc[UR4][R18.64] ;  /* 0x0000000412127981 */ /* 0x000ea8000c1e1500 */
[----:B------:R-:W3:Y:S01]  /*0aa0*/  LDG.E.U16.CONSTANT R8, desc[UR4][R8.64] ;  /* 0x0000000408087981 */ /* 0x000ee2000c1e9500 */
[C---:B------:R-:W-:Y:S02]  /*0ab0*/  IMAD R20, R17.reuse, 0x2, R16 ;  /* 0x0000000211147824 */ /* 0x040fe400078e0210 */
[----:B------:R-:W-:-:S05]  /*0ac0*/  VIADD R17, R17, UR6 ;  /* 0x0000000611117c36 */ /* 0x000fca0008000000 */
[----:B------:R-:W-:Y:S01]  /*0ad0*/  ISETP.GE.AND P4, PT, R17, UR7, PT ;  /* 0x0000000711007c0c */ /* 0x000fe2000bf86270 */
[----:B--2---:R-:W-:-:S05]  /*0ae0*/  HADD2.F32 R21, -RZ, R18.H0_H0 ;  /* 0x20000012ff157230 */ /* 0x004fca0000004100 */
[----:B0-----:R-:W-:Y:S01]  /*0af0*/  FADD.FTZ R0, -R2, R21 ;  /* 0x0000001502007221 */ /* 0x001fe20000010100 */
[----:B---3--:R-:W-:-:S03]  /*0b00*/  HADD2.F32 R21, -RZ, R8.H0_H0 ;  /* 0x20000008ff157230 */ /* 0x008fc60000004100 */
[----:B------:R-:W-:-:S04]  /*0b10*/  FMUL.FTZ R0, R0, R3 ;  /* 0x0000000300007220 */ /* 0x000fc80000410000 */
[----:B------:R-:W-:-:S05]  /*0b20*/  FFMA.FTZ R0, R0, R21, RZ ;  /* 0x0000001500007223 */ /* 0x000fca00000100ff */
[----:B------:R-:W-:-:S04]  /*0b30*/  F2FP.F16.F32.PACK_AB R0, RZ, R0 ;  /* 0x00000000ff00723e */ /* 0x000fc800000000ff */
[----:B------:R-:W-:Y:S02]  /*0b40*/  PRMT R9, R0, 0x7610, R9 ;  /* 0x0000761000097816 */ /* 0x000fe40000000009 */
[C---:B------:R-:W-:Y:S01]  /*0b50*/  HSETP2.GT.AND P0, PT, |R0|.reuse.H0_H0, R22.H1_H1, PT ;  /* 0x3000001600007234 */ /* 0x040fe20003f04a00 */
[----:B------:R-:W-:Y:S02]  /*0b60*/  HADD2 R0, |R0|.H0_H0, -RZ.H0_H0 ;  /* 0xa00000ff00007230 */ /* 0x000fe40000000a00 */
[----:B------:R4:W-:Y:S03]  /*0b70*/  STS.U16 [R20], R9 ;  /* 0x0000000914007388 */ /* 0x0009e60000000400 */
[----:B------:R-:W-:-:S07]  /*0b80*/  PRMT R0, R0, 0x5410, RZ ;  /* 0x0000541000007816 */ /* 0x000fce00000000ff */
[----:B------:R-:W-:Y:S01]  /*0b90*/  @P0 PRMT R22, R22, 0x5410, R0 ;  /* 0x0000541016160816 */ /* 0x000fe20000000000 */
[----:B----4-:R-:W-:Y:S06]  /*0ba0*/  @!P4 BRA `(.L_x_694) ;  /* 0xfffffffc00acc947 */ /* 0x010fec000383ffff */
.L_x_690:
[----:B------:R-:W-:Y:S05]  /*0bb0*/  BSYNC B0 ;  /* 0x0000000000007941 */ /* 0x000fea0003800000 */
.L_x_689:
[----:B------:R-:W-:Y:S01]  /*0bc0*/  HADD2.F32 R22, -RZ, R22.H1_H1 ;  /* 0x30000016ff167230 */ /* 0x000fe20000004100 */
[----:B------:R-:W-:Y:S01]  /*0bd0*/  I2FP.F32.S32 R4, R12 ;  /* 0x0000000c00047245 */ /* 0x000fe20000201400 */
[----:B------:R-:W-:Y:S03]  /*0be0*/  BSSY B0, `(.L_x_695) ;  /* 0x0000031000007945 */ /* 0x000fe60003800000 */
[----:B0-----:R-:W0:Y:S01]  /*0bf0*/  SHFL.BFLY PT, R3, R22, 0x10, 0x1f ;  /* 0x0e001f0016037f89 */ /* 0x001e2200000e0000 */
[----:B------:R-:W-:Y:S01]  /*0c00*/  FSETP.GT.FTZ.AND P0, PT, R13, R4, PT ;  /* 0x000000040d00720b */ /* 0x000fe20003f14000 */
[----:B------:R-:W-:-:S05]  /*0c10*/  @!P3 VIADD R4, R14, 0x88 ;  /* 0x000000880e04b836 */ /* 0x000fca0000000000 */
[----:B------:R-:W-:-:S05]  /*0c20*/  @!P3 LEA R4, R15, R4, 0x18 ;  /* 0x000000040f04b211 */ /* 0x000fca00078ec0ff */
[----:B------:R-:W-:Y:S02]  /*0c30*/  @!P3 IMAD.IADD R4, R11, 0x1, R4 ;  /* 0x000000010b04b824 */ /* 0x000fe400078e0204 */
[----:B------:R-:W-:-:S04]  /*0c40*/  @P0 IADD3 R14, R14, 0x88, RZ ;  /* 0x000000880e0e0810 */ /* 0x000fc80007ffe0ff */
[----:B------:R-:W-:-:S05]  /*0c50*/  @P0 LEA R15, R15, R14, 0x18 ;  /* 0x0000000e0f0f0211 */ /* 0x000fca00078ec0ff */
[----:B------:R-:W-:Y:S01]  /*0c60*/  @P0 IMAD R12, R12, 0x4, R15 ;  /* 0x000000040c0c0824 */ /* 0x000fe200078e020f */
[----:B0-----:R-:W-:-:S05]  /*0c70*/  FMNMX.FTZ R3, R22, R3, !PT ;  /* 0x0000000316037209 */ /* 0x001fca0007810000 */
[----:B------:R-:W0:Y:S02]  /*0c80*/  SHFL.BFLY PT, R0, R3, 0x8, 0x1f ;  /* 0x0d001f0003007f89 */ /* 0x000e2400000e0000 */
[----:B0-----:R-:W-:Y:S01]  /*0c90*/  FMNMX.FTZ R0, R3, R0, !PT ;  /* 0x0000000003007209 */ /* 0x001fe20007810000 */
[----:B------:R-:W-:-:S04]  /*0ca0*/  HFMA2.MMA R3, -RZ, RZ, -598.5, 40320 ;  /* 0xe0ad78ecff037435 */ /* 0x000fc800000001ff */
[----:B------:R-:W0:Y:S02]  /*0cb0*/  SHFL.BFLY PT, R5, R0, 0x4, 0x1f ;  /* 0x0c801f0000057f89 */ /* 0x000e2400000e0000 */
[----:B0-----:R-:W-:-:S05]  /*0cc0*/  FMNMX.FTZ R5, R0, R5, !PT ;  /* 0x0000000500057209 */ /* 0x001fca0007810000 */
[----:B------:R-:W0:Y:S02]  /*0cd0*/  SHFL.BFLY PT, R2, R5, 0x2, 0x1f ;  /* 0x0c401f0005027f89 */ /* 0x000e2400000e0000 */
[----:B0-----:R-:W-:-:S05]  /*0ce0*/  FMNMX.FTZ R2, R5, R2, !PT ;  /* 0x0000000205027209 */ /* 0x001fca0007810000 */
[----:B------:R-:W0:Y:S02]  /*0cf0*/  SHFL.BFLY PT, R7, R2, 0x1, 0x1f ;  /* 0x0c201f0002077f89 */ /* 0x000e2400000e0000 */
[----:B0-----:R-:W-:Y:S01]  /*0d00*/  FMNMX.FTZ R7, R2, R7, !PT ;  /* 0x0000000702077209 */ /* 0x001fe20007810000 */
[----:B------:R-:W-:-:S04]  /*0d10*/  IMAD.MOV.U32 R2, RZ, RZ, 0x1 ;  /* 0x00000001ff027424 */ /* 0x000fc800078e00ff */
[----:B------:R-:W-:Y:S01]  /*0d20*/  @!P3 STS [R4], R7 ;  /* 0x000000070400b388 */ /* 0x000fe20000000800 */
[----:B------:R-:W-:Y:S06]  /*0d30*/  BAR.SYNC.DEFER_BLOCKING 0x0 ;  /* 0x0000000000007b1d */ /* 0x000fec0000010000 */
[----:B------:R-:W0:Y:S04]  /*0d40*/  @P0 LDS R3, [R12] ;  /* 0x000000000c030984 */ /* 0x000e280000000800 */
[----:B0-----:R-:W0:Y:S02]  /*0d50*/  SHFL.BFLY PT, R0, R3, 0x10, 0x1f ;  /* 0x0e001f0003007f89 */ /* 0x001e2400000e0000 */
[----:B0-----:R-:W-:-:S05]  /*0d60*/  FMNMX.FTZ R6, R0, R3, !PT ;  /* 0x0000000300067209 */ /* 0x001fca0007810000 */
[----:B------:R-:W0:Y:S02]  /*0d70*/  SHFL.BFLY PT, R5, R6, 0x8, 0x1f ;  /* 0x0d001f0006057f89 */ /* 0x000e2400000e0000 */
[----:B0-----:R-:W-:-:S05]  /*0d80*/  FMNMX.FTZ R8, R6, R5, !PT ;  /* 0x0000000506087209 */ /* 0x001fca0007810000 */
[----:B------:R-:W0:Y:S02]  /*0d90*/  SHFL.BFLY PT, R5, R8, 0x4, 0x1f ;  /* 0x0c801f0008057f89 */ /* 0x000e2400000e0000 */
[----:B0-----:R-:W-:-:S05]  /*0da0*/  FMNMX.FTZ R9, R8, R5, !PT ;  /* 0x0000000508097209 */ /* 0x001fca0007810000 */
[----:B------:R-:W0:Y:S02]  /*0db0*/  SHFL.BFLY PT, R0, R9, 0x2, 0x1f ;  /* 0x0c401f0009007f89 */ /* 0x000e2400000e0000 */
[----:B0-----:R-:W-:-:S05]  /*0dc0*/  FMNMX.FTZ R11, R9, R0, !PT ;  /* 0x00000000090b7209 */ /* 0x001fca0007810000 */
[----:B------:R-:W0:Y:S02]  /*0dd0*/  SHFL.BFLY PT, R0, R11, 0x1, 0x1f ;  /* 0x0c201f000b007f89 */ /* 0x000e2400000e0000 */
[----:B0-----:R-:W-:-:S05]  /*0de0*/  FMNMX.FTZ R0, R11, R0, !PT ;  /* 0x000000000b007209 */ /* 0x001fca0007810000 */
[----:B------:R-:W-:-:S06]  /*0df0*/  FMUL.FTZ R4, R0, 1 ;  /* 0x3f80000000047820 */ /* 0x000fcc0000410000 */
[----:B------:R-:W0:Y:S08]  /*0e00*/  F2F.F64.F32 R4, R4 ;  /* 0x0000000400047310 */ /* 0x000e300000201800 */
[----:B0-----:R-:W0:Y:S02]  /*0e10*/  MUFU.RCP64H R3, R5 ;  /* 0x0000000500037308 */ /* 0x001e240000001800 */
[----:B0-----:R-:W-:-:S08]  /*0e20*/  DFMA R6, -R4, R2, 1 ;  /* 0x3ff000000406742b */ /* 0x001fd00000000102 */
[----:B------:R-:W-:-:S08]  /*0e30*/  DFMA R6, R6, R6, R6 ;  /* 0x000000060606722b */ /* 0x000fd00000000006 */
[----:B------:R-:W-:-:S08]  /*0e40*/  DFMA R6, R2, R6, R2 ;  /* 0x000000060206722b */ /* 0x000fd00000000002 */
[----:B------:R-:W-:-:S08]  /*0e50*/  DFMA R2, -R4, R6, 1 ;  /* 0x3ff000000402742b */ /* 0x000fd00000000106 */
[----:B------:R-:W-:-:S08]  /*0e60*/  DFMA R2, R6, R2, R6 ;  /* 0x000000020602722b */ /* 0x000fd00000000006 */
[----:B------:R-:W-:-:S08]  /*0e70*/  DMUL R6, R2, 127 ;  /* 0x405fc00002067828 */ /* 0x000fd00000000000 */
[----:B------:R-:W-:-:S08]  /*0e80*/  DFMA R8, -R4, R6, 127 ;  /* 0x405fc0000408742b */ /* 0x000fd00000000106 */
[----:B------:R-:W-:-:S10]  /*0e90*/  DFMA R2, R2, R8, R6 ;  /* 0x000000080202722b */ /* 0x000fd40000000006 */
[----:B------:R-:W-:-:S05]  /*0ea0*/  FFMA R6, RZ, R5, R3 ;  /* 0x00000005ff067223 */ /* 0x000fca0000000003 */
[----:B------:R-:W-:-:S13]  /*0eb0*/  FSETP.GT.AND P0, PT, |R6|, 1.469367938527859385e-39, PT ;  /* 0x001000000600780b */ /* 0x000fda0003f04200 */
[----:B------:R-:W-:Y:S05]  /*0ec0*/  @P0 BRA `(.L_x_696) ;  /* 0x0000000000080947 */ /* 0x000fea0003800000 */
[----:B------:R-:W-:-:S07]  /*0ed0*/  MOV R6, 0xef0 ;  /* 0x00000ef000067802 */ /* 0x000fce0000000f00 */
[----:B------:R-:W-:Y:S05]  /*0ee0*/  CALL.REL.NOINC `($__internal_0_$__cuda_sm20_div_rn_f64_full) ;  /* 0x0000000000947944 */ /* 0x000fea0003c00000 */
.L_x_696:
[----:B------:R-:W-:Y:S05]  /*0ef0*/  BSYNC B0 ;  /* 0x0000000000007941 */ /* 0x000fea0003800000 */
.L_x_695:
[----:B------:R-:W-:Y:S04]  /*0f00*/  BSSY B0, `(.L_x_697) ;  /* 0x0000019000007945 */ /* 0x000fe80003800000 */
[----:B------:R-:W-:Y:S05]  /*0f10*/  @P1 BRA `(.L_x_698) ;  /* 0x00000000005c1947 */ /* 0x000fea0003800000 */
[----:B------:R-:W0:Y:S01]  /*0f20*/  S2R R7, SR_CgaCtaId ;  /* 0x0000000000077919 */ /* 0x000e220000008800 */
[----:B------:R-:W1:Y:S01]  /*0f30*/  LDC R17, c[0x0][0x238] ;  /* 0x00008e00ff117b82 */ /* 0x000e620000000800 */
[----:B------:R-:W2:Y:S01]  /*0f40*/  F2F.F16.F64 R2, R2 ;  /* 0x0000000200027310 */ /* 0x000ea20000300800 */
[----:B------:R-:W-:Y:S01]  /*0f50*/  MOV R6, 0x400 ;  /* 0x0000040000067802 */ /* 0x000fe20000000f00 */
[----:B------:R-:W3:Y:S04]  /*0f60*/  S2R R13, SR_CTAID.X ;  /* 0x00000000000d7919 */ /* 0x000ee80000002500 */
[----:B------:R-:W-:Y:S01]  /*0f70*/  VIADD R6, R6, 0x110 ;  /* 0x0000011006067836 */ /* 0x000fe20000000000 */
[----:B------:R-:W4:Y:S01]  /*0f80*/  LDC.64 R4, c[0x0][0x228] ;  /* 0x00008a00ff047b82 */ /* 0x000f220000000a00 */
[----:B--2---:R-:W-:-:S03]  /*0f90*/  HADD2.F32 R11, -RZ, R2.H0_H0 ;  /* 0x20000002ff0b7230 */ /* 0x004fc60000004100 */
[----:B0-----:R-:W-:-:S07]  /*0fa0*/  LEA R15, R7, R6, 0x18 ;  /* 0x00000006070f7211 */ /* 0x001fce00078ec0ff */
.L_x_699:
[C---:B------:R-:W-:Y:S01]  /*0fb0*/  LEA R6, R10.reuse, R15, 0x1 ;  /* 0x0000000f0a067211 */ /* 0x040fe200078e08ff */
[----:B01-3--:R-:W-:Y:S02]  /*0fc0*/  IMAD R3, R13, R17, R10 ;  /* 0x000000110d037224 */ /* 0x00bfe400078e020a */
[----:B------:R-:W-:-:S03]  /*0fd0*/  VIADD R10, R10, UR6 ;  /* 0x000000060a0a7c36 */ /* 0x000fc60008000000 */
[----:B------:R-:W0:Y:S02]  /*0fe0*/  LDS.U16 R6, [R6] ;  /* 0x0000000006067984 */ /* 0x000e240000000400 */
[----:B0-----:R-:W-:-:S05]  /*0ff0*/  HADD2.F32 R2, -RZ, R6.H0_H0 ;  /* 0x20000006ff027230 */ /* 0x001fca0000004100 */
[----:B------:R-:W-:Y:S01]  /*1000*/  FMUL.FTZ R7, R11, R2 ;  /* 0x000000020b077220 */ /* 0x000fe20000410000 */
[----:B----4-:R-:W-:-:S04]  /*1010*/  IADD3 R2, P0, R3, R4, RZ ;  /* 0x0000000403027210 */ /* 0x010fc80007f1e0ff */
[----:B------:R-:W-:Y:S01]  /*1020*/  LEA.HI.X.SX32 R3, R3, R5, 0x1, P0 ;  /* 0x0000000503037211 */ /* 0x000fe200000f0eff */
[----:B------:R-:W0:Y:S01]  /*1030*/  F2I.S8.NTZ R7, R7 ;  /* 0x0000000700077305 */ /* 0x000e220000202100 */
[----:B------:R-:W-:Y:S02]  /*1040*/  ISETP.GE.AND P0, PT, R10, R17, PT ;  /* 0x000000110a00720c */ /* 0x000fe40003f06270 */
[----:B0-----:R-:W-:-:S04]  /*1050*/  PRMT R9, R7, 0x8880, RZ ;  /* 0x0000888007097816 */ /* 0x001fc800000000ff */
[----:B------:R-:W-:-:S05]  /*1060*/  PRMT R9, R9, 0x7710, RZ ;  /* 0x0000771009097816 */ /* 0x000fca00000000ff */
[----:B------:R0:W-:Y:S02]  /*1070*/  STG.E.U8 desc[UR4][R2.64], R9 ;  /* 0x0000000902007986 */ /* 0x0001e4000c101104 */
[----:B------:R-:W-:Y:S05]  /*1080*/  @!P0 BRA `(.L_x_699) ;  /* 0xfffffffc00c88947 */ /* 0x000fea000383ffff */
.L_x_698:
[----:B------:R-:W-:Y:S05]  /*1090*/  BSYNC B0 ;  /* 0x0000000000007941 */ /* 0x000fea0003800000 */
.L_x_697:
[----:B------:R-:W-:Y:S05]  /*10a0*/  @P2 EXIT ;  /* 0x000000000000294d */ /* 0x000fea0003800000 */
[----:B0-----:R-:W0:Y:S01]  /*10b0*/  LDC.64 R2, c[0x0][0x240] ;  /* 0x00009000ff027b82 */ /* 0x001e220000000a00 */
[----:B------:R-:W1:Y:S07]  /*10c0*/  S2R R7, SR_CTAID.X ;  /* 0x0000000000077919 */ /* 0x000e6e0000002500 */
[----:B------:R-:W1:Y:S01]  /*10d0*/  LDC.64 R4, c[0x0][0x248] ;  /* 0x00009200ff047b82 */ /* 0x000e620000000a00 */
[----:B0-----:R-:W2:Y:S01]  /*10e0*/  LDG.E R3, desc[UR4][R2.64] ;  /* 0x0000000402037981 */ /* 0x001ea2000c1e1900 */
[----:B-1----:R-:W-:-:S04]  /*10f0*/  IMAD.WIDE.U32 R4, R7, 0x4, R4 ;  /* 0x0000000407047825 */ /* 0x002fc800078e0004 */
[----:B--2---:R-:W-:-:S04]  /*1100*/  FMUL.FTZ R0, R0, R3 ;  /* 0x0000000300007220 */ /* 0x004fc80000410000 */
[----:B------:R-:W-:-:S05]  /*1110*/  FMUL.FTZ R7, R0, 0.0078740157186985015869 ;  /* 0x3c01020400077820 */ /* 0x000fca0000410000 */
[----:B------:R-:W-:Y:S01]  /*1120*/  STG.E desc[UR4][R4.64], R7 ;  /* 0x0000000704007986 */ /* 0x000fe2000c101904 */
[----:B------:R-:W-:Y:S05]  /*1130*/  EXIT ;  /* 0x000000000000794d */ /* 0x000fea0003800000 */
        .weak           $__internal_0_$__cuda_sm20_div_rn_f64_full
        .type           $__internal_0_$__cuda_sm20_div_rn_f64_full,@function
        .size           $__internal_0_$__cuda_sm20_div_rn_f64_full,(.L_x_2659 - $__internal_0_$__cuda_sm20_div_rn_f64_full)
$__internal_0_$__cuda_sm20_div_rn_f64_full:
[C---:B------:R-:W-:Y:S01]  /*1140*/  FSETP.GEU.AND P0, PT, |R5|.reuse, 1.469367938527859385e-39, PT ;  /* 0x001000000500780b */ /* 0x040fe20003f0e200 */
[----:B------:R-:W-:Y:S01]  /*1150*/  IMAD.MOV.U32 R7, RZ, RZ, 0x1ca00000 ;  /* 0x1ca00000ff077424 */ /* 0x000fe200078e00ff */
[C---:B------:R-:W-:Y:S01]  /*1160*/  LOP3.LUT R2, R5.reuse, 0x800fffff, RZ, 0xc0, !PT ;  /* 0x800fffff05027812 */ /* 0x040fe200078ec0ff */
[----:B------:R-:W-:Y:S01]  /*1170*/  BSSY B1, `(.L_x_700) ;  /* 0x0000048000017945 */ /* 0x000fe20003800000 */
[----:B------:R-:W-:Y:S02]  /*1180*/  MOV R8, 0x1 ;  /* 0x0000000100087802 */ /* 0x000fe40000000f00 */
[----:B------:R-:W-:Y:S01]  /*1190*/  LOP3.LUT R3, R2, 0x3ff00000, RZ, 0xfc, !PT ;  /* 0x3ff0000002037812 */ /* 0x000fe200078efcff */
[----:B------:R-:W-:Y:S01]  /*11a0*/  IMAD.MOV.U32 R2, RZ, RZ, R4 ;  /* 0x000000ffff027224 */ /* 0x000fe200078e0004 */
[----:B------:R-:W-:Y:S02]  /*11b0*/  LOP3.LUT R11, R5, 0x7ff00000, RZ, 0xc0, !PT ;  /* 0x7ff00000050b7812 */ /* 0x000fe400078ec0ff */
[----:B------:R-:W-:-:S02]  /*11c0*/  MOV R18, 0x40500000 ;  /* 0x4050000000127802 */ /* 0x000fc40000000f00 */
[----:B------:R-:W-:Y:S01]  /*11d0*/  ISETP.LE.U32.AND P3, PT, R11, 0x40500000, PT ;  /* 0x405000000b00780c */ /* 0x000fe20003f63070 */
[----:B------:R-:W-:Y:S02]  /*11e0*/  @!P0 DMUL R2, R4, 8.98846567431157953865e+307 ;  /* 0x7fe0000004028828 */ /* 0x000fe40000000000 */
[----:B------:R-:W-:Y:S01]  /*11f0*/  VIADD R19, R18, 0xffffffff ;  /* 0xffffffff12137836 */ /* 0x000fe20000000000 */
[----:B------:R-:W-:-:S03]  /*1200*/  SEL R14, R7, 0x63400000, !P3 ;  /* 0x63400000070e7807 */ /* 0x000fc60005800000 */
[----:B------:R-:W0:Y:S01]  /*1210*/  MUFU.RCP64H R9, R3 ;  /* 0x0000000300097308 */ /* 0x000e220000001800 */
[----:B------:R-:W-:Y:S01]  /*1220*/  LOP3.LUT R15, R14, 0xfc000, RZ, 0xfc, !PT ;  /* 0x000fc0000e0f7812 */ /* 0x000fe200078efcff */
[----:B------:R-:W-:Y:S02]  /*1230*/  IMAD.MOV.U32 R14, RZ, RZ, RZ ;  /* 0x000000ffff0e7224 */ /* 0x000fe400078e00ff */
[----:B------:R-:W-:Y:S02]  /*1240*/  @!P0 LOP3.LUT R11, R3, 0x7ff00000, RZ, 0xc0, !PT ;  /* 0x7ff00000030b8812 */ /* 0x000fe400078ec0ff */
[----:B------:R-:W-:-:S03]  /*1250*/  ISETP.GT.U32.AND P0, PT, R19, 0x7feffffe, PT ;  /* 0x7feffffe1300780c */ /* 0x000fc60003f04070 */
[----:B------:R-:W-:-:S05]  /*1260*/  VIADD R19, R11, 0xffffffff ;  /* 0xffffffff0b137836 */ /* 0x000fca0000000000 */
[----:B------:R-:W-:Y:S01]  /*1270*/  ISETP.GT.U32.OR P0, PT, R19, 0x7feffffe, P0 ;  /* 0x7feffffe1300780c */ /* 0x000fe20000704470 */
[----:B0-----:R-:W-:-:S08]  /*1280*/  DFMA R12, R8, -R2, 1 ;  /* 0x3ff00000080c742b */ /* 0x001fd00000000802 */
[----:B------:R-:W-:-:S08]  /*1290*/  DFMA R12, R12, R12, R12 ;  /* 0x0000000c0c0c722b */ /* 0x000fd0000000000c */
[----:B------:R-:W-:-:S08]  /*12a0*/  DFMA R8, R8, R12, R8 ;  /* 0x0000000c0808722b */ /* 0x000fd00000000008 */
[----:B------:R-:W-:-:S08]  /*12b0*/  DFMA R12, R8, -R2, 1 ;  /* 0x3ff00000080c742b */ /* 0x000fd00000000802 */
[----:B------:R-:W-:-:S08]  /*12c0*/  DFMA R8, R8, R12, R8 ;  /* 0x0000000c0808722b */ /* 0x000fd00000000008 */
[----:B------:R-:W-:-:S08]  /*12d0*/  DMUL R12, R8, R14 ;  /* 0x0000000e080c7228 */ /* 0x000fd00000000000 */
[----:B------:R-:W-:-:S08]  /*12e0*/  DFMA R16, R12, -R2, R14 ;  /* 0x800000020c10722b */ /* 0x000fd0000000000e */
[----:B------:R-:W-:Y:S01]  /*12f0*/  DFMA R8, R8, R16, R12 ;  /* 0x000000100808722b */ /* 0x000fe2000000000c */
[----:B------:R-:W-:Y:S10]  /*1300*/  @P0 BRA `(.L_x_701) ;  /* 0x0000000000740947 */ /* 0x000ff40003800000 */
[----:B------:R-:W-:Y:S01]  /*1310*/  LOP3.LUT R13, R5, 0x7ff00000, RZ, 0xc0, !PT ;  /* 0x7ff00000050d7812 */ /* 0x000fe200078ec0ff */
[----:B------:R-:W-:Y:S01]  /*1320*/  IMAD.MOV.U32 R16, RZ, RZ, RZ ;  /* 0x000000ffff107224 */ /* 0x000fe200078e00ff */
[----:B------:R-:W-:Y:S02]  /*1330*/  MOV R11, 0x40500000 ;  /* 0x40500000000b7802 */ /* 0x000fe40000000f00 */
[----:B------:R-:W-:Y:S01]  /*1340*/  ISETP.LE.U32.AND P0, PT, R13, 0x40500000, PT ;  /* 0x405000000d00780c */ /* 0x000fe20003f03070 */
[----:B------:R-:W-:-:S05]  /*1350*/  IMAD.MOV R12, RZ, RZ, -R13 ;  /* 0x000000ffff0c7224 */ /* 0x000fca00078e0a0d */
[----:B------:R-:W-:Y:S02]  /*1360*/  VIADDMNMX R11, R12, R11, 0xb9600000, !PT ;  /* 0xb96000000c0b7446 */ /* 0x000fe4000780010b */
[----:B------:R-:W-:Y:S02]  /*1370*/  SEL R12, R7, 0x63400000, !P0 ;  /* 0x63400000070c7807 */ /* 0x000fe40004000000 */
[----:B------:R-:W-:-:S05]  /*1380*/  VIMNMX R11, R11, 0x46a00000, PT ;  /* 0x46a000000b0b7848 */ /* 0x000fca0003fe0100 */
[----:B------:R-:W-:-:S05]  /*1390*/  IMAD.IADD R11, R11, 0x1, -R12 ;  /* 0x000000010b0b7824 */ /* 0x000fca00078e0a0c */
[----:B------:R-:W-:-:S06]  /*13a0*/  IADD3 R17, R11, 0x7fe00000, RZ ;  /* 0x7fe000000b117810 */ /* 0x000fcc0007ffe0ff */
[----:B------:R-:W-:-:S10]  /*13b0*/  DMUL R12, R8, R16 ;  /* 0x00000010080c7228 */ /* 0x000fd40000000000 */
[----:B------:R-:W-:-:S13]  /*13c0*/  FSETP.GTU.AND P0, PT, |R13|, 1.469367938527859385e-39, PT ;  /* 0x001000000d00780b */ /* 0x000fda0003f0c200 */
[----:B------:R-:W-:Y:S05]  /*13d0*/  @P0 BRA `(.L_x_702) ;  /* 0x0000000000840947 */ /* 0x000fea0003800000 */
[----:B------:R-:W-:Y:S01]  /*13e0*/  DFMA R2, R8, -R2, R14 ;  /* 0x800000020802722b */ /* 0x000fe2000000000e */
[----:B------:R-:W-:-:S09]  /*13f0*/  IMAD.MOV.U32 R16, RZ, RZ, RZ ;  /* 0x000000ffff107224 */ /* 0x000fd200078e00ff */
[C---:B------:R-:W-:Y:S02]  /*1400*/  FSETP.NEU.AND P0, PT, R3.reuse, RZ, PT ;  /* 0x000000ff0300720b */ /* 0x040fe40003f0d000 */
[----:B------:R-:W-:-:S04]  /*1410*/  LOP3.LUT R5, R3, 0x80000000, R5, 0x48, !PT ;  /* 0x8000000003057812 */ /* 0x000fc800078e4805 */
[----:B------:R-:W-:-:S07]  /*1420*/  LOP3.LUT R17, R5, R17, RZ, 0xfc, !PT ;  /* 0x0000001105117212 */ /* 0x000fce00078efcff */
[----:B------:R-:W-:Y:S05]  /*1430*/  @!P0 BRA `(.L_x_702) ;  /* 0x00000000006c8947 */ /* 0x000fea0003800000 */
[----:B------:R-:W-:Y:S01]  /*1440*/  IADD3 R3, -R11, RZ, RZ ;  /* 0x000000ff0b037210 */ /* 0x000fe20007ffe1ff */
[----:B------:R-:W-:-:S06]  /*1450*/  IMAD.MOV.U32 R2, RZ, RZ, RZ ;  /* 0x000000ffff027224 */ /* 0x000fcc00078e00ff */
[----:B------:R-:W-:Y:S02]  /*1460*/  DFMA R2, R12, -R2, R8 ;  /* 0x800000020c02722b */ /* 0x000fe40000000008 */
[----:B------:R-:W-:-:S04]  /*1470*/  DMUL.RP R8, R8, R16 ;  /* 0x0000001008087228 */ /* 0x000fc80000008000 */
[----:B------:R-:W-:-:S04]  /*1480*/  IADD3 R2, -R11, -0x43300000, RZ ;  /* 0xbcd000000b027810 */ /* 0x000fc80007ffe1ff */
[----:B------:R-:W-:Y:S02]  /*1490*/  FSETP.NEU.AND P0, PT, |R3|, R2, PT ;  /* 0x000000020300720b */ /* 0x000fe40003f0d200 */
[----:B------:R-:W-:Y:S02]  /*14a0*/  LOP3.LUT R5, R9, R5, RZ, 0x3c, !PT ;  /* 0x0000000509057212 */ /* 0x000fe400078e3cff */
[----:B------:R-:W-:Y:S02]  /*14b0*/  FSEL R12, R8, R12, !P0 ;  /* 0x0000000c080c7208 */ /* 0x000fe40004000000 */
[----:B------:R-:W-:Y:S01]  /*14c0*/  FSEL R13, R5, R13, !P0 ;  /* 0x0000000d050d7208 */ /* 0x000fe20004000000 */
[----:B------:R-:W-:Y:S06]  /*14d0*/  BRA `(.L_x_702) ;  /* 0x0000000000447947 */ /* 0x000fec0003800000 */
.L_x_701:
[----:B------:R-:W-:-:S14]  /*14e0*/  DSETP.NAN.AND P0, PT, R4, R4, PT ;  /* 0x000000040400722a */ /* 0x000fdc0003f08000 */
[----:B------:R-:W-:Y:S05]  /*14f0*/  @P0 BRA `(.L_x_703) ;  /* 0x0000000000340947 */ /* 0x000fea0003800000 */
[----:B------:R-:W-:Y:S01]  /*1500*/  ISETP.NE.AND P0, PT, R18, R11, PT ;  /* 0x0000000b1200720c */ /* 0x000fe20003f05270 */
[----:B------:R-:W-:Y:S01]  /*1510*/  IMAD.MOV.U32 R12, RZ, RZ, 0x0 ;  /* 0x00000000ff0c7424 */ /* 0x000fe200078e00ff */
[----:B------:R-:W-:-:S11]  /*1520*/  MOV R13, 0xfff80000 ;  /* 0xfff80000000d7802 */ /* 0x000fd60000000f00 */
[----:B------:R-:W-:Y:S05]  /*1530*/  @!P0 BRA `(.L_x_702) ;  /* 0x00000000002c8947 */ /* 0x000fea0003800000 */
[----:B------:R-:W-:Y:S02]  /*1540*/  ISETP.NE.AND P0, PT, R18, 0x7ff00000, PT ;  /* 0x7ff000001200780c */ /* 0x000fe40003f05270 */
[----:B------:R-:W-:Y:S02]  /*1550*/  LOP3.LUT R4, R5, 0x405fc000, RZ, 0x3c, !PT ;  /* 0x405fc00005047812 */ /* 0x000fe400078e3cff */
[----:B------:R-:W-:Y:S02]  /*1560*/  ISETP.EQ.OR P0, PT, R11, RZ, !P0 ;  /* 0x000000ff0b00720c */ /* 0x000fe40004702670 */
[----:B------:R-:W-:-:S11]  /*1570*/  LOP3.LUT R13, R4, 0x80000000, RZ, 0xc0, !PT ;  /* 0x80000000040d7812 */ /* 0x000fd600078ec0ff */
[----:B------:R-:W-:Y:S01]  /*1580*/  @P0 LOP3.LUT R2, R13, 0x7ff00000, RZ, 0xfc, !PT ;  /* 0x7ff000000d020812 */ /* 0x000fe200078efcff */
[----:B------:R-:W-:Y:S02]  /*1590*/  @!P0 IMAD.MOV.U32 R12, RZ, RZ, RZ ;  /* 0x000000ffff0c8224 */ /* 0x000fe400078e00ff */
[----:B------:R-:W-:Y:S01]  /*15a0*/  @P0 IMAD.MOV.U32 R12, RZ, RZ, RZ ;  /* 0x000000ffff0c0224 */ /* 0x000fe200078e00ff */
[----:B------:R-:W-:Y:S01]  /*15b0*/  @P0 MOV R13, R2 ;  /* 0x00000002000d0202 */ /* 0x000fe20000000f00 */
[----:B------:R-:W-:Y:S06]  /*15c0*/  BRA `(.L_x_702) ;  /* 0x0000000000087947 */ /* 0x000fec0003800000 */
.L_x_703:
[----:B------:R-:W-:Y:S01]  /*15d0*/  LOP3.LUT R13, R5, 0x80000, RZ, 0xfc, !PT ;  /* 0x00080000050d7812 */ /* 0x000fe200078efcff */
[----:B------:R-:W-:-:S07]  /*15e0*/  IMAD.MOV.U32 R12, RZ, RZ, R4 ;  /* 0x000000ffff0c7224 */ /* 0x000fce00078e0004 */
.L_x_702:
[----:B------:R-:W-:Y:S05]  /*15f0*/  BSYNC B1 ;  /* 0x0000000000017941 */ /* 0x000fea0003800000 */
.L_x_700:
[----:B------:R-:W-:Y:S01]  /*1600*/  IMAD.MOV.U32 R7, RZ, RZ, 0x0 ;  /* 0x00000000ff077424 */ /* 0x000fe200078e00ff */
[----:B------:R-:W-:Y:S01]  /*1610*/  MOV R3, R13 ;  /* 0x0000000d00037202 */ /* 0x000fe20000000f00 */
[----:B------:R-:W-:Y:S02]  /*1620*/  IMAD.MOV.U32 R2, RZ, RZ, R12 ;  /* 0x000000ffff027224 */ /* 0x000fe400078e000c */
[----:B------:R-:W-:Y:S05]  /*1630*/  RET.REL.NODEC R6 `(_ZN17fastertransformer16generalLayerNormI6__halfLb1EEEvPKT_S4_S4_PS2_fiiPfS6_i) ;  /* 0xffffffe806707950 */ /* 0x000fea0003c3ffff */
.L_x_704:
        /* <DEDUP_REMOVED lines=12> */
.L_x_2659:


//--------------------- .text._ZN17fastertransformer16generalLayerNormIfLb0EEEvPKT_S3_S3_PS1_fiiPfS5_i --------------------------
	.section	.text._ZN17fastertransformer16generalLayerNormIfLb0EEEvPKT_S3_S3_PS1_fiiPfS5_i,"ax",@progbits
	.align	128
        .global         _ZN17fastertransformer16generalLayerNormIfLb0EEEvPKT_S3_S3_PS1_fiiPfS5_i
        .type           _ZN17fastertransformer16generalLayerNormIfLb0EEEvPKT_S3_S3_PS1_fiiPfS5_i,@function
        .size           _ZN17fastertransformer16generalLayerNormIfLb0EEEvPKT_S3_S3_PS1_fiiPfS5_i,(.L_x_2765 - _ZN17fastertransformer16generalLayerNormIfLb0EEEvPKT_S3_S3_PS1_fiiPfS5_i)
        .other          _ZN17fastertransformer16generalLayerNormIfLb0EEEvPKT_S3_S3_PS1_fiiPfS5_i,@"STO_CUDA_ENTRY STV_DEFAULT"
_ZN17fastertransformer16generalLayerNormIfLb0EEEvPKT_S3_S3_PS1_fiiPfS5_i:
.text._ZN17fastertransformer16generalLayerNormIfLb0EEEvPKT_S3_S3_PS1_fiiPfS5_i:
        /* <DEDUP_REMOVED lines=10> */
[----:B------:R-:W-:Y:S01]  /*00a0*/  MOV R6, RZ ;  /* 0x000000ff00067202 */ /* 0x000fe20000000f00 */
[----:B------:R-:W-:-:S06]  /*00b0*/  IMAD.MOV.U32 R7, RZ, RZ, R0 ;  /* 0x000000ffff077224 */ /* 0x000fcc00078e0000 */
[----:B------:R-:W2:Y:S02]  /*00c0*/  LDC.64 R4, c[0x0][0x210] ;  /* 0x00008400ff047b82 */ /* 0x000ea40000000a00 */
.L_x_707:
[----:B0-----:R-:W-:-:S04]  /*00d0*/  IMAD R3, R8, UR4, R7 ;  /* 0x0000000408037c24 */ /* 0x001fc8000f8e0207 */
[----:B--2---:R-:W-:-:S06]  /*00e0*/  IMAD.WIDE.U32 R2, R3, 0x4, R4 ;  /* 0x0000000403027825 */ /* 0x004fcc00078e0004 */
[----:B------:R-:W2:Y:S01]  /*00f0*/  LDG.E.CONSTANT R3, desc[UR6][R2.64] ;  /* 0x0000000602037981 */ /* 0x000ea2000c1e9900 */
[----:B-1----:R-:W-:-:S04]  /*0100*/  IADD3 R7, R10, R7, RZ ;  /* 0x000000070a077210 */ /* 0x002fc80007ffe0ff */
[----:B------:R-:W-:Y:S01]  /*0110*/  ISETP.GE.AND P1, PT, R7, UR4, PT ;  /* 0x0000000407007c0c */ /* 0x000fe2000bf26270 */
[----:B--2---:R-:W-:-:S12]  /*0120*/  FADD.FTZ R6, R3, R6 ;  /* 0x0000000603067221 */ /* 0x004fd80000010000 */
[----:B------:R-:W-:Y:S05]  /*0130*/  @!P1 BRA `(.L_x_707) ;  /* 0xfffffffc00e49947 */ /* 0x000fea000383ffff */
.L_x_706:
[----:B------:R-:W-:Y:S05]  /*0140*/  BSYNC B0 ;  /* 0x0000000000007941 */ /* 0x000fea0003800000 */
.L_x_705:
        /* <DEDUP_REMOVED lines=21> */
[----:B------:R-:W-:Y:S02]  /*02a0*/  FSETP.GT.FTZ.AND P1, PT, R7, R8, PT ;  /* 0x000000080700720b */ /* 0x000fe40003f34000 */
[----:B0-----:R-:W-:-:S04]  /*02b0*/  LEA R7, R3, R12, 0x18 ;  /* 0x0000000c03077211 */ /* 0x001fc800078ec0ff */
[----:B------:R-:W0:Y:S01]  /*02c0*/  @!P3 LDC.64 R4, c[0x0][0x240] ;  /* 0x00009000ff04bb82 */ /* 0x000e220000000a00 */
[--C-:B------:R-:W-:Y:S01]  /*02d0*/  IMAD.IADD R15, R2, 0x1, R7.reuse ;  /* 0x00000001020f7824 */ /* 0x100fe200078e0207 */
[----:B------:R-:W-:Y:S01]  /*02e0*/  HFMA2.MMA R2, -RZ, RZ, 0, 0 ;  /* 0x00000000ff027435 */ /* 0x000fe200000001ff */
[----:B------:R-:W-:Y:S02]  /*02f0*/  IMAD R8, R16, 0x4, R7 ;  /* 0x0000000410087824 */ /* 0x000fe400078e0207 */
[----:B-1----:R-:W-:Y:S01]  /*0300*/  FADD.FTZ R14, R9, R10 ;  /* 0x0000000a090e7221 */ /* 0x002fe20000010000 */
[----:B------:R-:W-:-:S04]  /*0310*/  MOV R9, RZ ;  /* 0x000000ff00097202 */ /* 0x000fc80000000f00 */
[----:B------:R1:W-:Y:S04]  /*0320*/  @!P2 STS [R15], R14 ;  /* 0x0000000e0f00a388 */ /* 0x0003e80000000800 */
[----:B0-----:R0:W5:Y:S01]  /*0330*/  @!P3 LDG.E R2, desc[UR6][R4.64] ;  /* 0x000000060402b981 */ /* 0x001162000c1e1900 */
[----:B------:R-:W-:Y:S01]  /*0340*/  BAR.SYNC.DEFER_BLOCKING 0x0 ;  /* 0x0000000000007b1d */ /* 0x000fe20000010000 */
[----:B------:R-:W-:Y:S01]  /*0350*/  ISETP.NE.AND P4, PT, R0, RZ, PT ;  /* 0x000000ff0000720c */ /* 0x000fe20003f85270 */
[----:B-1----:R-:W-:-:S04]  /*0360*/  HFMA2.MMA R14, -RZ, RZ, 0, 0 ;  /* 0x00000000ff0e7435 */ /* 0x002fc800000001ff */
        /* <DEDUP_REMOVED lines=25> */
.L_x_710:
[----:B-1----:R-:W-:-:S04]  /*0500*/  IMAD R11, R12, UR4, R9 ;  /* 0x000000040c0b7c24 */ /* 0x002fc8000f8e0209 */
[----:B0-----:R-:W-:-:S06]  /*0510*/  IMAD.WIDE.U32 R10, R11, 0x4, R4 ;  /* 0x000000040b0a7825 */ /* 0x001fcc00078e0004 */
[----:B------:R-:W2:Y:S01]  /*0520*/  LDG.E.CONSTANT R10, desc[UR6][R10.64] ;  /* 0x000000060a0a7981 */ /* 0x000ea2000c1e9900 */
[----:B------:R-:W-:-:S04]  /*0530*/  IADD3 R9, R9, UR8, RZ ;  /* 0x0000000809097c10 */ /* 0x000fc8000fffe0ff */
[----:B------:R-:W-:Y:S01]  /*0540*/  ISETP.GE.AND P3, PT, R9, UR4, PT ;  /* 0x0000000409007c0c */ /* 0x000fe2000bf66270 */
[----:B--2---:R-:W-:-:S04]  /*0550*/  FADD.FTZ R15, R10, -R13 ;  /* 0x8000000d0a0f7221 */ /* 0x004fc80000010000 */
[----:B------:R-:W-:-:S08]  /*0560*/  FFMA.FTZ R14, R15, R15, R14 ;  /* 0x0000000f0f0e7223 */ /* 0x000fd0000001000e */
[----:B------:R-:W-:Y:S05]  /*0570*/  @!P3 BRA `(.L_x_710) ;  /* 0xfffffffc00e0b947 */ /* 0x000fea000383ffff */
.L_x_709:
[----:B------:R-:W-:Y:S05]  /*0580*/  BSYNC B0 ;  /* 0x0000000000007941 */ /* 0x000fea0003800000 */
.L_x_708:
[----:B------:R-:W1:Y:S01]  /*0590*/  SHFL.BFLY PT, R5, R14, 0x10, 0x1f ;  /* 0x0e001f000e057f89 */ /* 0x000e6200000e0000 */
[----:B------:R-:W-:Y:S02]  /*05a0*/  @!P2 SHF.R.U32.HI R12, RZ, 0x3, R0 ;  /* 0x00000003ff0ca819 */ /* 0x000fe40000011600 */
[----:B------:R-:W-:Y:S02]  /*05b0*/  @!P4 LEA R3, R3, R6, 0x18 ;  /* 0x000000060303c211 */ /* 0x000fe400078ec0ff */
[----:B------:R-:W-:-:S04]  /*05c0*/  @!P2 LOP3.LUT R12, R12, 0x1ffffffc, RZ, 0xc0, !PT ;  /* 0x1ffffffc0c0ca812 */ /* 0x000fc800078ec0ff */
[----:B------:R-:W-:Y:S01]  /*05d0*/  @!P2 IADD3 R12, R7, R12, RZ ;  /* 0x0000000c070ca210 */ /* 0x000fe20007ffe0ff */
[----:B-1----:R-:W-:-:S05]  /*05e0*/  FADD.FTZ R5, R5, R14 ;  /* 0x0000000e05057221 */ /* 0x002fca0000010000 */
[----:B0-----:R-:W0:Y:S02]  /*05f0*/  SHFL.BFLY PT, R4, R5, 0x8, 0x1f ;  /* 0x0d001f0005047f89 */ /* 0x001e2400000e0000 */
        /* <DEDUP_REMOVED lines=38> */
.L_x_712:
[----:B-1----:R-:W1:Y:S01]  /*0860*/  @P0 LDC.64 R14, c[0x0][0x220] ;  /* 0x00008800ff0e0b82 */ /* 0x002e620000000a00 */
[----:B0-----:R-:W-:-:S04]  /*0870*/  IMAD R11, R3, UR9, R0 ;  /* 0x00000009030b7c24 */ /* 0x001fc8000f8e0200 */
[----:B---3--:R-:W-:-:S04]  /*0880*/  IMAD.WIDE R16, R11, 0x4, R4 ;  /* 0x000000040b107825 */ /* 0x008fc800078e0204 */
[C---:B----4-:R-:W-:Y:S02]  /*0890*/  IMAD.WIDE R18, R0.reuse, 0x4, R6 ;  /* 0x0000000400127825 */ /* 0x050fe400078e0206 */
[----:B------:R0:W3:Y:S04]  /*08a0*/  LDG.E R17, desc[UR6][R16.64] ;  /* 0x0000000610117981 */ /* 0x0000e8000c1e1900 */
[----:B------:R-:W4:Y:S01]  /*08b0*/  LDG.E.CONSTANT R18, desc[UR6][R18.64] ;  /* 0x0000000612127981 */ /* 0x000f22000c1e9900 */
[----:B-1----:R-:W-:-:S06]  /*08c0*/  @P0 IMAD.WIDE R14, R0, 0x4, R14 ;  /* 0x00000004000e0825 */ /* 0x002fcc00078e020e */
[----:B------:R-:W4:Y:S01]  /*08d0*/  @P0 LDG.E.CONSTANT R14, desc[UR6][R14.64] ;  /* 0x000000060e0e0981 */ /* 0x000f22000c1e9900 */
[----:B------:R-:W1:Y:S01]  /*08e0*/  S2UR UR5, SR_CgaCtaId ;  /* 0x00000000000579c3 */ /* 0x000e620000008800 */
[----:B------:R-:W-:Y:S01]  /*08f0*/  UMOV UR4, 0x400 ;  /* 0x0000040000047882 */ /* 0x000fe20000000000 */
[----:B--2---:R-:W-:-:S13]  /*0900*/  ISETP.NE.AND P1, PT, R10, 0x2, PT ;  /* 0x000000020a00780c */ /* 0x004fda0003f25270 */
[----:B------:R-:W2:Y:S01]  /*0910*/  @P1 LDC.64 R8, c[0x0][0x228] ;  /* 0x00008a00ff081b82 */ /* 0x000ea20000000a00 */
[----:B-1----:R-:W-:-:S09]  /*0920*/  ULEA UR4, UR5, UR4, 0x18 ;  /* 0x0000000405047291 */ /* 0x002fd2000f8ec03f */
[----:B------:R-:W3:Y:S01]  /*0930*/  LDS.64 R12, [UR4] ;  /* 0x00000004ff0c7984 */ /* 0x000ee20008000a00 */
[----:B0-----:R-:W-:Y:S02]  /*0940*/  SHF.R.S32.HI R16, RZ, 0x1f, R11 ;  /* 0x0000001fff107819 */ /* 0x001fe4000001140b */
[----:B--2---:R-:W-:-:S04]  /*0950*/  @P1 LEA R8, P2, R11, R8, 0x2 ;  /* 0x000000080b081211 */ /* 0x004fc800078410ff */
[----:B------:R-:W-:Y:S02]  /*0960*/  @P1 LEA.HI.X R9, R11, R9, R16, 0x2, P2 ;  /* 0x000000090b091211 */ /* 0x000fe400010f1410 */
[----:B------:R-:W-:-:S04]  /*0970*/  IADD3 R0, R0, UR8, RZ ;  /* 0x0000000800007c10 */ /* 0x000fc8000fffe0ff */
[----:B------:R-:W-:Y:S01]  /*0980*/  ISETP.GE.AND P2, PT, R0, R3, PT ;  /* 0x000000030000720c */ /* 0x000fe20003f46270 */
[----:B---3--:R-:W-:-:S04]  /*0990*/  FADD.FTZ R12, -R12, R17 ;  /* 0x000000110c0c7221 */ /* 0x008fc80000010100 */
[----:B------:R-:W-:Y:S01]  /*09a0*/  FMUL.FTZ R13, R12, R13 ;  /* 0x0000000d0c0d7220 */ /* 0x000fe20000410000 */
[----:B------:R-:W-:-:S05]  /*09b0*/  @!P0 MOV R14, RZ ;  /* 0x000000ff000e8202 */ /* 0x000fca0000000f00 */
[----:B----4-:R-:W-:-:S05]  /*09c0*/  FFMA.FTZ R13, R13, R18, R14 ;  /* 0x000000120d0d7223 */ /* 0x010fca000001000e */
[----:B------:R0:W-:Y:S01]  /*09d0*/  @P1 STG.E desc[UR6][R8.64], R13 ;  /* 0x0000000d08001986 */ /* 0x0001e2000c101906 */
[----:B------:R-:W-:Y:S05]  /*09e0*/  @P1 BRA `(.L_x_711) ;  /* 0x00000000001c1947 */ /* 0x000fea0003800000 */
[----:B-----5:R-:W-:Y:S01]  /*09f0*/  FMUL.FTZ R12, R13, R2 ;  /* 0x000000020d0c7220 */ /* 0x020fe20000410000 */
[----:B0-----:R-:W-:-:S04]  /*0a00*/  IADD3 R8, P1, R11, UR10, RZ ;  /* 0x0000000a0b087c10 */ /* 0x001fc8000ff3e0ff */
[----:B------:R-:W-:Y:S01]  /*0a10*/  IADD3.X R9, R16, UR11, RZ, P1, !PT ;  /* 0x0000000b10097c10 */ /* 0x000fe20008ffe4ff */
[----:B------:R-:W0:Y:S02]  /*0a20*/  F2I.S8.NTZ R12, R12 ;  /* 0x0000000c000c7305 */ /* 0x000e240000202100 */
[----:B0-----:R-:W-:-:S04]  /*0a30*/  PRMT R11, R12, 0x8880, RZ ;  /* 0x000088800c0b7816 */ /* 0x001fc800000000ff */
[----:B------:R-:W-:-:S05]  /*0a40*/  PRMT R11, R11, 0x7710, RZ ;  /* 0x000077100b0b7816 */ /* 0x000fca00000000ff */
[----:B------:R1:W-:Y:S02]  /*0a50*/  STG.E.U8 desc[UR6][R8.64], R11 ;  /* 0x0000000b08007986 */ /* 0x0003e4000c101106 */
.L_x_711:
[----:B------:R-:W-:Y:S05]  /*0a60*/  @!P2 BRA `(.L_x_712) ;  /* 0xfffffffc007ca947 */ /* 0x000fea000383ffff */
[----:B------:R-:W-:Y:S05]  /*0a70*/  EXIT ;  /* 0x000000000000794d */ /* 0x000fea0003800000 */
.L_x_713:
        /* <DEDUP_REMOVED lines=16> */
.L_x_2765:


//--------------------- .text._ZN17fastertransformer16generalLayerNormIfLb1EEEvPKT_S3_S3_PS1_fiiPfS5_i --------------------------
	.section	.text._ZN17fastertransformer16generalLayerNormIfLb1EEEvPKT_S3_S3_PS1_fiiPfS5_i,"ax",@progbits
	.align	128
        .global         _ZN17fastertransformer16generalLayerNormIfLb1EEEvPKT_S3_S3_PS1_fiiPfS5_i
        .type           _ZN17fastertransformer16generalLayerNormIfLb1EEEvPKT_S3_S3_PS1_fiiPfS5_i,@function
        .size           _ZN17fastertransformer16generalLayerNormIfLb1EEEvPKT_S3_S3_PS1_fiiPfS5_i,(.L_x_2660 - _ZN17fastertransformer16generalLayerNormIfLb1EEEvPKT_S3_S3_PS1_fiiPfS5_i)
        .other          _ZN17fastertransformer16generalLayerNormIfLb1EEEvPKT_S3_S3_PS1_fiiPfS5_i,@"STO_CUDA_ENTRY STV_DEFAULT"
_ZN17fastertransformer16generalLayerNormIfLb1EEEvPKT_S3_S3_PS1_fiiPfS5_i:
.text._ZN17fastertransformer16generalLayerNormIfLb1EEEvPKT_S3_S3_PS1_fiiPfS5_i:
        /* <DEDUP_REMOVED lines=13> */
.L_x_716:
[----:B0-----:R-:W-:-:S04]  /*00d0*/  IMAD R3, R8, UR7, R7 ;  /* 0x0000000708037c24 */ /* 0x001fc8000f8e0207 */
[----:B--2---:R-:W-:-:S06]  /*00e0*/  IMAD.WIDE.U32 R2, R3, 0x4, R4 ;  /* 0x0000000403027825 */ /* 0x004fcc00078e0004 */
[----:B------:R-:W2:Y:S01]  /*00f0*/  LDG.E.CONSTANT R3, desc[UR4][R2.64] ;  /* 0x0000000402037981 */ /* 0x000ea2000c1e9900 */
[----:B-1----:R-:W-:-:S05]  /*0100*/  IMAD.IADD R7, R10, 0x1, R7 ;  /* 0x000000010a077824 */ /* 0x002fca00078e0207 */
[----:B------:R-:W-:Y:S01]  /*0110*/  ISETP.GE.AND P0, PT, R7, UR7, PT ;  /* 0x0000000707007c0c */ /* 0x000fe2000bf06270 */
[----:B--2---:R-:W-:-:S12]  /*0120*/  FADD.FTZ R6, R3, R6 ;  /* 0x0000000603067221 */ /* 0x004fd80000010000 */
[----:B------:R-:W-:Y:S05]  /*0130*/  @!P0 BRA `(.L_x_716) ;  /* 0xfffffffc00e48947 */ /* 0x000fea000383ffff */
.L_x_715:
[----:B------:R-:W-:Y:S05]  /*0140*/  BSYNC B0 ;  /* 0x0000000000007941 */ /* 0x000fea0003800000 */
.L_x_714:
[----:B------:R-:W0:Y:S01]  /*0150*/  SHFL.BFLY PT, R3, R6, 0x10, 0x1f ;  /* 0x0e001f0006037f89 */ /* 0x000e2200000e0000 */
[----:B------:R-:W-:Y:S01]  /*0160*/  ULDC UR6, c[0x0][0x0] ;  /* 0x0000000000067ab9 */ /* 0x000fe20000000800 */
[----:B------:R-:W-:Y:S01]  /*0170*/  MOV R10, 0x400 ;  /* 0x00000400000a7802 */ /* 0x000fe20000000f00 */
[----:B------:R-:W-:Y:S01]  /*0180*/  BSSY B0, `(.L_x_717) ;  /* 0x000003b000007945 */ /* 0x000fe20003800000 */
[----:B------:R-:W1:Y:S01]  /*0190*/  S2R R9, SR_CgaCtaId ;  /* 0x0000000000097919 */ /* 0x000e620000008800 */
[----:B------:R-:W-:Y:S01]  /*01a0*/  SHF.R.U32.HI R8, RZ, 0x3, R0 ;  /* 0x00000003ff087819 */ /* 0x000fe20000011600 */
[----:B------:R-:W-:Y:S01]  /*01b0*/  IMAD.MOV.U32 R16, RZ, RZ, RZ ;  /* 0x000000ffff107224 */ /* 0x000fe200078e00ff */
[----:B------:R-:W-:Y:S02]  /*01c0*/  LOP3.LUT P3, R7, R0, 0x1f, RZ, 0xc0, !PT ;  /* 0x0000001f00077812 */ /* 0x000fe4000786c0ff */
[----:B------:R-:W-:Y:S02]  /*01d0*/  LOP3.LUT R8, R8, 0x1ffffffc, RZ, 0xc0, !PT ;  /* 0x1ffffffc08087812 */ /* 0x000fe400078ec0ff */
[----:B------:R-:W-:Y:S01]  /*01e0*/  ISETP.NE.AND P1, PT, R0, RZ, PT ;  /* 0x000000ff0000720c */ /* 0x000fe20003f25270 */
[----:B0-----:R-:W-:Y:S01]  /*01f0*/  FADD.FTZ R3, R3, R6 ;  /* 0x0000000603037221 */ /* 0x001fe20000010000 */
[----:B------:R-:W-:-:S11]  /*0200*/  I2FP.F32.U32 R6, UR6 ;  /* 0x0000000600067c45 */ /* 0x000fd60008201000 */
[----:B------:R-:W-:Y:S01]  /*0210*/  @!P1 I2FP.F32.S32 R15, UR7 ;  /* 0x00000007000f9c45 */ /* 0x000fe20008201400 */
[----:B------:R-:W0:Y:S01]  /*0220*/  SHFL.BFLY PT, R2, R3, 0x8, 0x1f ;  /* 0x0d001f0003027f89 */ /* 0x000e2200000e0000 */
[----:B------:R-:W-:Y:S01]  /*0230*/  FMUL.FTZ R6, R6, 0.03125 ;  /* 0x3d00000006067820 */ /* 0x000fe20000410000 */
[----:B0-----:R-:W-:Y:S01]  /*0240*/  FADD.FTZ R2, R3, R2 ;  /* 0x0000000203027221 */ /* 0x001fe20000010000 */
[----:B------:R-:W-:-:S04]  /*0250*/  I2FP.F32.U32 R3, R0 ;  /* 0x0000000000037245 */ /* 0x000fc80000201000 */
[----:B------:R-:W0:Y:S01]  /*0260*/  SHFL.BFLY PT, R5, R2, 0x4, 0x1f ;  /* 0x0c801f0002057f89 */ /* 0x000e2200000e0000 */
[----:B------:R-:W-:Y:S01]  /*0270*/  FSETP.GT.FTZ.AND P4, PT, R6, R3, PT ;  /* 0x000000030600720b */ /* 0x000fe20003f94000 */
[----:B0-----:R-:W-:Y:S01]  /*0280*/  FADD.FTZ R5, R2, R5 ;  /* 0x0000000502057221 */ /* 0x001fe20000010000 */
[----:B------:R-:W-:-:S04]  /*0290*/  IADD3 R2, R10, 0x8, RZ ;  /* 0x000000080a027810 */ /* 0x000fc80007ffe0ff */
[----:B------:R-:W0:Y:S01]  /*02a0*/  SHFL.BFLY PT, R4, R5, 0x2, 0x1f ;  /* 0x0c401f0005047f89 */ /* 0x000e2200000e0000 */
[----:B-1----:R-:W-:-:S05]  /*02b0*/  LEA R3, R9, R2, 0x18 ;  /* 0x0000000209037211 */ /* 0x002fca00078ec0ff */
[--C-:B------:R-:W-:Y:S02]  /*02c0*/  IMAD.IADD R2, R8, 0x1, R3.reuse ;  /* 0x0000000108027824 */ /* 0x100fe400078e0203 */
[----:B------:R-:W-:Y:S02]  /*02d0*/  IMAD R3, R7, 0x4, R3 ;  /* 0x0000000407037824 */ /* 0x000fe400078e0203 */
[----:B0-----:R-:W-:-:S05]  /*02e0*/  FADD.FTZ R4, R5, R4 ;  /* 0x0000000405047221 */ /* 0x001fca0000010000 */
[----:B------:R-:W0:Y:S02]  /*02f0*/  SHFL.BFLY PT, R11, R4, 0x1, 0x1f ;  /* 0x0c201f00040b7f89 */ /* 0x000e2400000e0000 */
[----:B0-----:R-:W-:Y:S01]  /*0300*/  FADD.FTZ R13, R4, R11 ;  /* 0x0000000b040d7221 */ /* 0x001fe20000010000 */
[----:B------:R-:W-:-:S04]  /*0310*/  IMAD.MOV.U32 R4, RZ, RZ, RZ ;  /* 0x000000ffff047224 */ /* 0x000fc800078e00ff */
[----:B------:R-:W-:Y:S01]  /*0320*/  @!P3 STS [R2], R13 ;  /* 0x0000000d0200b388 */ /* 0x000fe20000000800 */
[----:B------:R-:W-:Y:S06]  /*0330*/  BAR.SYNC.DEFER_BLOCKING 0x0 ;  /* 0x0000000000007b1d */ /* 0x000fec0000010000 */
[----:B------:R-:W0:Y:S04]  /*0340*/  @P4 LDS R4, [R3] ;  /* 0x0000000003044984 */ /* 0x000e280000000800 */
[----:B0-----:R-:W0:Y:S02]  /*0350*/  SHFL.BFLY PT, R5, R4, 0x10, 0x1f ;  /* 0x0e001f0004057f89 */ /* 0x001e2400000e0000 */
[----:B0-----:R-:W-:-:S02]  /*0360*/  FADD.FTZ R5, R5, R4 ;  /* 0x0000000405057221 */ /* 0x001fc40000010000 */
        /* <DEDUP_REMOVED lines=17> */
[----:B------:R-:W-:Y:S01]  /*0480*/  HFMA2.MMA R16, -RZ, RZ, 0, 0 ;  /* 0x00000000ff107435 */ /* 0x000fe200000001ff */
[----:B------:R-:W-:Y:S02]  /*0490*/  IMAD.MOV.U32 R11, RZ, RZ, R0 ;  /* 0x000000ffff0b7224 */ /* 0x000fe400078e0000 */
[----:B------:R-:W2:Y:S08]  /*04a0*/  LDS R15, [R15] ;  /* 0x000000000f0f7984 */ /* 0x000eb00000000800 */
.L_x_719:
[----:B-1----:R-:W-:-:S04]  /*04b0*/  IMAD R13, R14, UR7, R11 ;  /* 0x000000070e0d7c24 */ /* 0x002fc8000f8e020b */
[----:B0-----:R-:W-:-:S06]  /*04c0*/  IMAD.WIDE.U32 R12, R13, 0x4, R4 ;  /* 0x000000040d0c7825 */ /* 0x001fcc00078e0004 */
[----:B------:R-:W2:Y:S01]  /*04d0*/  LDG.E.CONSTANT R12, desc[UR4][R12.64] ;  /* 0x000000040c0c7981 */ /* 0x000ea2000c1e9900 */
[----:B------:R-:W-:-:S05]  /*04e0*/  VIADD R11, R11, UR6 ;  /* 0x000000060b0b7c36 */ /* 0x000fca0008000000 */
[----:B------:R-:W-:Y:S01]  /*04f0*/  ISETP.GE.AND P0, PT, R11, UR7, PT ;  /* 0x000000070b007c0c */ /* 0x000fe2000bf06270 */
[----:B--2---:R-:W-:-:S04]  /*0500*/  FADD.FTZ R17, R12, -R15 ;  /* 0x8000000f0c117221 */ /* 0x004fc80000010000 */
[----:B------:R-:W-:-:S08]  /*0510*/  FFMA.FTZ R16, R17, R17, R16 ;  /* 0x0000001111107223 */ /* 0x000fd00000010010 */
[----:B------:R-:W-:Y:S05]  /*0520*/  @!P0 BRA `(.L_x_719) ;  /* 0xfffffffc00e08947 */ /* 0x000fea000383ffff */
.L_x_718:
[----:B------:R-:W-:Y:S05]  /*0530*/  BSYNC B0 ;  /* 0x0000000000007941 */ /* 0x000fea0003800000 */
.L_x_717:
[----:B0-----:R-:W0:Y:S01]  /*0540*/  SHFL.BFLY PT, R5, R16, 0x10, 0x1f ;  /* 0x0e001f0010057f89 */ /* 0x001e2200000e0000 */
[----:B------:R-:W-:Y:S01]  /*0550*/  BSSY B0, `(.L_x_720) ;  /* 0x0000042000007945 */ /* 0x000fe20003800000 */
        /* <DEDUP_REMOVED lines=11> */
[----:B------:R1:W-:Y:S05]  /*0610*/  @!P3 STS [R2], R15 ;  /* 0x0000000f0200b388 */ /* 0x0003ea0000000800 */
[----:B------:R-:W-:Y:S01]  /*0620*/  BAR.SYNC.DEFER_BLOCKING 0x0 ;  /* 0x0000000000007b1d */ /* 0x000fe20000010000 */
[----:B-1----:R-:W-:-:S05]  /*0630*/  @!P1 I2FP.F32.S32 R15, UR7 ;  /* 0x00000007000f9c45 */ /* 0x002fca0008201400 */
[----:B------:R-:W-:Y:S01]  /*0640*/  ULDC UR7, c[0x0][0x238] ;  /* 0x00008e0000077ab9 */ /* 0x000fe20000000800 */
[----:B------:R-:W0:Y:S01]  /*0650*/  @!P1 MUFU.RCP R15, R15 ;  /* 0x0000000f000f9308 */ /* 0x000e220000001000 */
[----:B------:R-:W1:Y:S04]  /*0660*/  @P4 LDS R13, [R3] ;  /* 0x00000000030d4984 */ /* 0x000e680000000800 */
[----:B-1----:R-:W1:Y:S02]  /*0670*/  SHFL.BFLY PT, R14, R13, 0x10, 0x1f ;  /* 0x0e001f000d0e7f89 */ /* 0x002e6400000e0000 */
[----:B-1----:R-:W-:-:S05]  /*0680*/  FADD.FTZ R14, R14, R13 ;  /* 0x0000000d0e0e7221 */ /* 0x002fca0000010000 */
[----:B------:R-:W1:Y:S02]  /*0690*/  SHFL.BFLY PT, R5, R14, 0x8, 0x1f ;  /* 0x0d001f000e057f89 */ /* 0x000e6400000e0000 */
[----:B-1----:R-:W-:Y:S01]  /*06a0*/  FADD.FTZ R5, R14, R5 ;  /* 0x000000050e057221 */ /* 0x002fe20000010000 */
[----:B------:R-:W-:-:S04]  /*06b0*/  IMAD.MOV.U32 R14, RZ, RZ, 0x358637bd ;  /* 0x358637bdff0e7424 */ /* 0x000fc800078e00ff */
[----:B------:R-:W1:Y:S02]  /*06c0*/  SHFL.BFLY PT, R4, R5, 0x4, 0x1f ;  /* 0x0c801f0005047f89 */ /* 0x000e6400000e0000 */
[----:B-1----:R-:W-:-:S05]  /*06d0*/  FADD.FTZ R4, R5, R4 ;  /* 0x0000000405047221 */ /* 0x002fca0000010000 */
[----:B------:R-:W1:Y:S02]  /*06e0*/  SHFL.BFLY PT, R11, R4, 0x2, 0x1f ;  /* 0x0c401f00040b7f89 */ /* 0x000e6400000e0000 */
[----:B-1----:R-:W-:-:S05]  /*06f0*/  FADD.FTZ R11, R4, R11 ;  /* 0x0000000b040b7221 */ /* 0x002fca0000010000 */
[----:B------:R-:W1:Y:S02]  /*0700*/  SHFL.BFLY PT, R2, R11, 0x1, 0x1f ;  /* 0x0c201f000b027f89 */ /* 0x000e6400000e0000 */
[----:B-1----:R-:W-:-:S04]  /*0710*/  FADD.FTZ R3, R11, R2 ;  /* 0x000000020b037221 */ /* 0x002fc80000010000 */
[----:B0-----:R-:W-:Y:S01]  /*0720*/  @!P1 FFMA.FTZ R2, R3, R15, R12 ;  /* 0x0000000f03029223 */ /* 0x001fe2000001000c */
[----:B------:R-:W-:-:S05]  /*0730*/  @!P1 LEA R3, R9, R10, 0x18 ;  /* 0x0000000a09039211 */ /* 0x000fca00078ec0ff */
[----:B------:R-:W0:Y:S02]  /*0740*/  @!P1 MUFU.RSQ R2, R2 ;  /* 0x0000000200029308 */ /* 0x000e240000001400 */
[----:B0-----:R0:W-:Y:S01]  /*0750*/  @!P1 STS [R3+0x4], R2 ;  /* 0x0000040203009388 */ /* 0x0011e20000000800 */
[----:B------:R-:W-:Y:S06]  /*0760*/  BAR.SYNC.DEFER_BLOCKING 0x0 ;  /* 0x0000000000007b1d */ /* 0x000fec0000010000 */
[----:B------:R-:W-:Y:S05]  /*0770*/  @P2 BRA `(.L_x_721) ;  /* 0x00000000007c2947 */ /* 0x000fea0003800000 */
[----:B------:R-:W1:Y:S01]  /*0780*/  S2R R15, SR_CTAID.X ;  /* 0x00000000000f7919 */ /* 0x000e620000002500 */
[----:B------:R-:W2:Y:S01]  /*0790*/  LDC.64 R4, c[0x0][0x210] ;  /* 0x00008400ff047b82 */ /* 0x000ea20000000a00 */
[----:B------:R-:W-:Y:S01]  /*07a0*/  ULDC.64 UR8, c[0x0][0x220] ;  /* 0x0000880000087ab9 */ /* 0x000fe20000000a00 */
[----:B------:R-:W-:Y:S01]  /*07b0*/  IADD3 R20, R10, 0x110, RZ ;  /* 0x000001100a147810 */ /* 0x000fe20007ffe0ff */
[----:B------:R-:W-:Y:S01]  /*07c0*/  IMAD.MOV.U32 R14, RZ, RZ, 0x358637bd ;  /* 0x358637bdff0e7424 */ /* 0x000fe200078e00ff */
[----:B------:R-:W-:Y:S02]  /*07d0*/  ISETP.NE.U32.AND P0, PT, RZ, UR8, PT ;  /* 0x00000008ff007c0c */ /* 0x000fe4000bf05070 */
[C---:B------:R-:W-:Y:S02]  /*07e0*/  LEA R18, R9.reuse, R10, 0x18 ;  /* 0x0000000a09127211 */ /* 0x040fe400078ec0ff */
[----:B0-----:R-:W0:Y:S01]  /*07f0*/  LDC.64 R2, c[0x0][0x218] ;  /* 0x00008600ff027b82 */ /* 0x001e220000000a00 */
[----:B------:R-:W-:Y:S01]  /*0800*/  LEA R20, R9, R20, 0x18 ;  /* 0x0000001409147211 */ /* 0x000fe200078ec0ff */
[----:B------:R-:W-:Y:S01]  /*0810*/  IMAD.MOV.U32 R9, RZ, RZ, R0 ;  /* 0x000000ffff097224 */ /* 0x000fe200078e0000 */
[----:B------:R-:W-:-:S13]  /*0820*/  ISETP.NE.AND.EX P0, PT, RZ, UR9, PT, P0 ;  /* 0x00000009ff007c0c */ /* 0x000fda000bf05300 */
.L_x_722:
[----:B------:R-:W3:Y:S01]  /*0830*/  @P0 LDC.64 R10, c[0x0][0x220] ;  /* 0x00008800ff0a0b82 */ /* 0x000ee20000000a00 */
[----:B-1----:R-:W-:Y:S01]  /*0840*/  IMAD R23, R15, UR7, R9 ;  /* 0x000000070f177c24 */ /* 0x002fe2000f8e0209 */
[----:B------:R-:W1:Y:S03]  /*0850*/  LDS.64 R16, [R18] ;  /* 0x0000000012107984 */ /* 0x000e660000000a00 */
[----:B--2---:R-:W-:-:S04]  /*0860*/  IMAD.WIDE R22, R23, 0x4, R4 ;  /* 0x0000000417167825 */ /* 0x004fc800078e0204 */
[C---:B0-----:R-:W-:Y:S02]  /*0870*/  IMAD.WIDE R12, R9.reuse, 0x4, R2 ;  /* 0x00000004090c7825 */ /* 0x041fe400078e0202 */
[----:B------:R-:W1:Y:S04]  /*0880*/  LDG.E R23, desc[UR4][R22.64] ;  /* 0x0000000416177981 */ /* 0x000e68000c1e1900 */
[----:B------:R-:W2:Y:S01]  /*0890*/  LDG.E.CONSTANT R12, desc[UR4][R12.64] ;  /* 0x000000040c0c7981 */ /* 0x000ea2000c1e9900 */
[----:B---3--:R-:W-:-:S05]  /*08a0*/  @P0 IMAD.WIDE R10, R9, 0x4, R10 ;  /* 0x00000004090a0825 */ /* 0x008fca00078e020a */
[----:B------:R-:W2:Y:S01]  /*08b0*/  @P0 LDG.E.CONSTANT R19, desc[UR4][R10.64] ;  /* 0x000000040a130981 */ /* 0x000ea2000c1e9900 */
[C---:B------:R-:W-:Y:S01]  /*08c0*/  IMAD R24, R9.reuse, 0x4, R20 ;  /* 0x0000000409187824 */ /* 0x040fe200078e0214 */
[----:B------:R-:W-:-:S04]  /*08d0*/  IADD3 R9, R9, UR6, RZ ;  /* 0x0000000609097c10 */ /* 0x000fc8000fffe0ff */
[----:B------:R-:W-:Y:S01]  /*08e0*/  ISETP.GE.AND P5, PT, R9, UR7, PT ;  /* 0x0000000709007c0c */ /* 0x000fe2000bfa6270 */
[----:B-1----:R-:W-:-:S04]  /*08f0*/  FADD.FTZ R16, -R16, R23 ;  /* 0x0000001710107221 */ /* 0x002fc80000010100 */
[----:B------:R-:W-:Y:S01]  /*0900*/  FMUL.FTZ R16, R16, R17 ;  /* 0x0000001110107220 */ /* 0x000fe20000410000 */
[----:B------:R-:W-:-:S04]  /*0910*/  @!P0 IMAD.MOV.U32 R19, RZ, RZ, RZ ;  /* 0x000000ffff138224 */ /* 0x000fc800078e00ff */
[----:B--2---:R-:W-:-:S05]  /*0920*/  FFMA.FTZ R19, R16, R12, R19 ;  /* 0x0000000c10137223 */ /* 0x004fca0000010013 */
[----:B------:R3:W-:Y:S01]  /*0930*/  STS [R24], R19 ;  /* 0x0000001318007388 */ /* 0x0007e20000000800 */
[----:B------:R-:W-:-:S13]  /*0940*/  FSETP.GT.FTZ.AND P4, PT, |R19|, R14, PT ;  /* 0x0000000e1300720b */ /* 0x000fda0003f94200 */
[----:B------:R-:W-:Y:S01]  /*0950*/  @P4 FADD.FTZ R14, |R19|, -RZ ;  /* 0x800000ff130e4221 */ /* 0x000fe20000010200 */
[----:B---3--:R-:W-:Y:S06]  /*0960*/  @!P5 BRA `(.L_x_722) ;  /* 0xfffffffc00b0d947 */ /* 0x008fec000383ffff */
.L_x_721:
[----:B------:R-:W-:Y:S05]  /*0970*/  BSYNC B0 ;  /* 0x0000000000007941 */ /* 0x000fea0003800000 */
.L_x_720:
[----:B0-----:R-:W0:Y:S01]  /*0980*/  SHFL.BFLY PT, R3, R14, 0x10, 0x1f ;  /* 0x0e001f000e037f89 */ /* 0x001e2200000e0000 */
[----:B------:R-:W-:Y:S01]  /*0990*/  I2FP.F32.S32 R9, R7 ;  /* 0x0000000700097245 */ /* 0x000fe20000201400 */
[----:B------:R-:W-:Y:S01]  /*09a0*/  BSSY B0, `(.L_x_723) ;  /* 0x0000050000007945 */ /* 0x000fe20003800000 */
[----:B------:R-:W1:Y:S02]  /*09b0*/  @!P3 S2R R11, SR_CgaCtaId ;  /* 0x00000000000bb919 */ /* 0x000e640000008800 */
[----:B------:R-:W-:-:S13]  /*09c0*/  FSETP.GT.FTZ.AND P0, PT, R6, R9, PT ;  /* 0x000000090600720b */ /* 0x000fda0003f14000 */
[----:B------:R-:W2:Y:S01]  /*09d0*/  @P0 S2R R13, SR_CgaCtaId ;  /* 0x00000000000d0919 */ /* 0x000ea20000008800 */
[----:B------:R-:W-:Y:S02]  /*09e0*/  @P0 MOV R6, 0x400 ;  /* 0x0000040000060802 */ /* 0x000fe40000000f00 */
[----:B0-----:R-:W-:-:S03]  /*09f0*/  FMNMX.FTZ R3, R3, R14, !PT ;  /* 0x0000000e03037209 */ /* 0x001fc60007810000 */
[----:B------:R-:W-:Y:S02]  /*0a00*/  @P0 VIADD R6, R6, 0x88 ;  /* 0x0000008806060836 */ /* 0x000fe40000000000 */
[----:B------:R-:W0:Y:S03]  /*0a10*/  SHFL.BFLY PT, R2, R3, 0x8, 0x1f ;  /* 0x0d001f0003027f89 */ /* 0x000e2600000e0000 */
[----:B--2---:R-:W-:Y:S02]  /*0a20*/  @P0 LEA R6, R13, R6, 0x18 ;  /* 0x000000060d060211 */ /* 0x004fe400078ec0ff */
[----:B0-----:R-:W-:Y:S02]  /*0a30*/  FMNMX.FTZ R2, R3, R2, !PT ;  /* 0x0000000203027209 */ /* 0x001fe40007810000 */
[----:B------:R-:W-:Y:S01]  /*0a40*/  @!P3 MOV R3, 0x400 ;  /* 0x000004000003b802 */ /* 0x000fe20000000f00 */
[----:B------:R-:W-:-:S02]  /*0a50*/  @P0 IMAD R7, R7, 0x4, R6 ;  /* 0x0000000407070824 */ /* 0x000fc400078e0206 */
[----:B------:R-:W0:Y:S02]  /*0a60*/  SHFL.BFLY PT, R5, R2, 0x4, 0x1f ;  /* 0x0c801f0002057f89 */ /* 0x000e2400000e0000 */
[----:B0-----:R-:W-:Y:S01]  /*0a70*/  FMNMX.FTZ R5, R2, R5, !PT ;  /* 0x0000000502057209 */ /* 0x001fe20007810000 */
[----:B------:R-:W-:-:S04]  /*0a80*/  @!P3 VIADD R2, R3, 0x88 ;  /* 0x000000880302b836 */ /* 0x000fc80000000000 */
[----:B------:R-:W0:Y:S01]  /*0a90*/  SHFL.BFLY PT, R4, R5, 0x2, 0x1f ;  /* 0x0c401f0005047f89 */ /* 0x000e2200000e0000 */
[----:B-1----:R-:W-:Y:S02]  /*0aa0*/  @!P3 LEA R3, R11, R2, 0x18 ;  /* 0x000000020b03b211 */ /* 0x002fe400078ec0ff */
[----:B------:R-:W-:-:S03]  /*0ab0*/  MOV R2, 0xe0ad78ec ;  /* 0xe0ad78ec00027802 */ /* 0x000fc60000000f00 */
[----:B------:R-:W-:Y:S01]  /*0ac0*/  @!P3 IMAD.IADD R3, R8, 0x1, R3 ;  /* 0x000000010803b824 */ /* 0x000fe200078e0203 */
[----:B0-----:R-:W-:-:S05]  /*0ad0*/  FMNMX.FTZ R4, R5, R4, !PT ;  /* 0x0000000405047209 */ /* 0x001fca0007810000 */
[----:B------:R-:W0:Y:S02]  /*0ae0*/  SHFL.BFLY PT, R9, R4, 0x1, 0x1f ;  /* 0x0c201f0004097f89 */ /* 0x000e2400000e0000 */
[----:B0-----:R-:W-:-:S05]  /*0af0*/  FMNMX.FTZ R10, R4, R9, !PT ;  /* 0x00000009040a7209 */ /* 0x001fca0007810000 */
        /* <DEDUP_REMOVED lines=12> */
[----:B0-----:R-:W-:Y:S01]  /*0bc0*/  FMNMX.FTZ R4, R8, R3, !PT ;  /* 0x0000000308047209 */ /* 0x001fe20007810000 */
[----:B------:R-:W-:Y:S06]  /*0bd0*/  @P2 BRA `(.L_x_724) ;  /* 0x0000000000b02947 */ /* 0x000fec0003800000 */
[----:B------:R-:W-:Y:S01]  /*0be0*/  FMUL.FTZ R6, R4, 1 ;  /* 0x3f80000004067820 */ /* 0x000fe20000410000 */
[----:B------:R-:W-:Y:S01]  /*0bf0*/  IMAD.MOV.U32 R2, RZ, RZ, 0x1 ;  /* 0x00000001ff027424 */ /* 0x000fe200078e00ff */
[----:B------:R-:W0:Y:S01]  /*0c00*/  S2R R5, SR_CTAID.X ;  /* 0x0000000000057919 */ /* 0x000e220000002500 */
[----:B------:R-:W-:Y:S03]  /*0c10*/  BSSY B1, `(.L_x_725) ;  /* 0x0000010000017945 */ /* 0x000fe60003800000 */
[----:B------:R-:W1:Y:S08]  /*0c20*/  F2F.F64.F32 R6, R6 ;  /* 0x0000000600067310 */ /* 0x000e700000201800 */
[----:B-1----:R-:W1:Y:S02]  /*0c30*/  MUFU.RCP64H R3, R7 ;  /* 0x0000000700037308 */ /* 0x002e640000001800 */
[----:B-1----:R-:W-:-:S08]  /*0c40*/  DFMA R8, -R6, R2, 1 ;  /* 0x3ff000000608742b */ /* 0x002fd00000000102 */
        /* <DEDUP_REMOVED lines=9> */
[----:B0-----:R-:W-:Y:S05]  /*0ce0*/  @P0 BRA `(.L_x_726) ;  /* 0x0000000000080947 */ /* 0x001fea0003800000 */
[----:B------:R-:W-:-:S07]  /*0cf0*/  MOV R8, 0xd10 ;  /* 0x00000d1000087802 */ /* 0x000fce0000000f00 */
[----:B------:R-:W-:Y:S05]  /*0d00*/  CALL.REL.NOINC `($__internal_1_$__cuda_sm20_div_rn_f64_full) ;  /* 0x0000000000907944 */ /* 0x000fea0003c00000 */
.L_x_726:
[----:B------:R-:W-:Y:S05]  /*0d10*/  BSYNC B1 ;  /* 0x0000000000017941 */ /* 0x000fea0003800000 */
.L_x_725:
[----:B------:R-:W0:Y:S01]  /*0d20*/  S2R R10, SR_CgaCtaId ;  /* 0x00000000000a7919 */ /* 0x000e220000008800 */
[----:B------:R-:W1:Y:S01]  /*0d30*/  LDC R15, c[0x0][0x238] ;  /* 0x00008e00ff0f7b82 */ /* 0x000e620000000800 */
[----:B------:R-:W-:Y:S01]  /*0d40*/  UMOV UR8, 0xf0000000 ;  /* 0xf000000000087882 */ /* 0x000fe20000000000 */
[----:B------:R-:W-:Y:S01]  /*0d50*/  UMOV UR9, 0x380fffff ;  /* 0x380fffff00097882 */ /* 0x000fe20000000000 */
[----:B------:R-:W2:Y:S01]  /*0d60*/  F2F.F32.F64 R8, R2 ;  /* 0x0000000200087310 */ /* 0x000ea20000301000 */
[----:B------:R-:W-:Y:S01]  /*0d70*/  DSETP.GEU.AND P0, PT, |R2|, UR8, PT ;  /* 0x0000000802007e2a */ /* 0x000fe2000bf0e200 */
[----:B------:R-:W-:-:S03]  /*0d80*/  MOV R9, 0x400 ;  /* 0x0000040000097802 */ /* 0x000fc60000000f00 */
[----:B------:R-:W3:Y:S02]  /*0d90*/  LDC.64 R6, c[0x0][0x228] ;  /* 0x00008a00ff067b82 */ /* 0x000ee40000000a00 */
[----:B------:R-:W-:-:S08]  /*0da0*/  VIADD R9, R9, 0x110 ;  /* 0x0000011009097836 */ /* 0x000fd00000000000 */
[----:B--2---:R-:W-:Y:S01]  /*0db0*/  @!P0 FMUL R8, R8, 1.175494350822287508e-38 ;  /* 0x0080000008088820 */ /* 0x004fe20000400000 */
[----:B0-----:R-:W-:-:S07]  /*0dc0*/  LEA R13, R10, R9, 0x18 ;  /* 0x000000090a0d7211 */ /* 0x001fce00078ec0ff */
.L_x_727:
[C---:B------:R-:W-:Y:S02]  /*0dd0*/  IMAD R9, R0.reuse, 0x4, R13 ;  /* 0x0000000400097824 */ /* 0x040fe400078e020d */
[----:B01----:R-:W-:Y:S02]  /*0de0*/  IMAD R3, R5, R15, R0 ;  /* 0x0000000f05037224 */ /* 0x003fe400078e0200 */
[----:B------:R-:W-:Y:S02]  /*0df0*/  VIADD R0, R0, UR6 ;  /* 0x0000000600007c36 */ /* 0x000fe40008000000 */
[----:B------:R-:W0:Y:S01]  /*0e00*/  LDS R9, [R9] ;  /* 0x0000000009097984 */ /* 0x000e220000000800 */
[----:B---3--:R-:W-:-:S04]  /*0e10*/  IADD3 R2, P0, R3, R6, RZ ;  /* 0x0000000603027210 */ /* 0x008fc80007f1e0ff */
[----:B------:R-:W-:Y:S02]  /*0e20*/  LEA.HI.X.SX32 R3, R3, R7, 0x1, P0 ;  /* 0x0000000703037211 */ /* 0x000fe400000f0eff */
[----:B------:R-:W-:Y:S01]  /*0e30*/  ISETP.GE.AND P0, PT, R0, R15, PT ;  /* 0x0000000f0000720c */ /* 0x000fe20003f06270 */
[----:B0-----:R-:W-:-:S06]  /*0e40*/  FMUL.FTZ R10, R8, R9 ;  /* 0x00000009080a7220 */ /* 0x001fcc0000410000 */
[----:B------:R-:W0:Y:S02]  /*0e50*/  F2I.S8.NTZ R10, R10 ;  /* 0x0000000a000a7305 */ /* 0x000e240000202100 */
[----:B0-----:R-:W-:-:S04]  /*0e60*/  PRMT R11, R10, 0x8880, RZ ;  /* 0x000088800a0b7816 */ /* 0x001fc800000000ff */
[----:B------:R-:W-:-:S05]  /*0e70*/  PRMT R11, R11, 0x7710, RZ ;  /* 0x000077100b0b7816 */ /* 0x000fca00000000ff */
[----:B------:R0:W-:Y:S01]  /*0e80*/  STG.E.U8 desc[UR4][R2.64], R11 ;  /* 0x0000000b02007986 */ /* 0x0001e2000c101104 */
[----:B------:R-:W-:Y:S05]  /*0e90*/  @!P0 BRA `(.L_x_727) ;  /* 0xfffffffc00cc8947 */ /* 0x000fea000383ffff */
.L_x_724:
[----:B------:R-:W-:Y:S05]  /*0ea0*/  BSYNC B0 ;  /* 0x0000000000007941 */ /* 0x000fea0003800000 */
.L_x_723:
[----:B------:R-:W-:Y:S05]  /*0eb0*/  @P1 EXIT ;  /* 0x000000000000194d */ /* 0x000fea0003800000 */
[----:B0-----:R-:W0:Y:S01]  /*0ec0*/  LDC.64 R2, c[0x0][0x240] ;  /* 0x00009000ff027b82 */ /* 0x001e220000000a00 */
[----:B------:R-:W1:Y:S07]  /*0ed0*/  S2R R5, SR_CTAID.X ;  /* 0x0000000000057919 */ /* 0x000e6e0000002500 */
[----:B------:R-:W1:Y:S01]  /*0ee0*/  LDC.64 R6, c[0x0][0x248] ;  /* 0x00009200ff067b82 */ /* 0x000e620000000a00 */
[----:B0-----:R-:W2:Y:S02]  /*0ef0*/  LDG.E R3, desc[UR4][R2.64] ;  /* 0x0000000402037981 */ /* 0x001ea4000c1e1900 */
[----:B--2---:R-:W-:Y:S01]  /*0f00*/  FMUL.FTZ R0, R4, R3 ;  /* 0x0000000304007220 */ /* 0x004fe20000410000 */
[----:B-1----:R-:W-:-:S04]  /*0f10*/  IMAD.WIDE.U32 R4, R5, 0x4, R6 ;  /* 0x0000000405047825 */ /* 0x002fc800078e0006 */
[----:B------:R-:W-:-:S05]  /*0f20*/  FMUL.FTZ R7, R0, 0.0078740157186985015869 ;  /* 0x3c01020400077820 */ /* 0x000fca0000410000 */
[----:B------:R-:W-:Y:S01]  /*0f30*/  STG.E desc[UR4][R4.64], R7 ;  /* 0x0000000704007986 */ /* 0x000fe2000c101904 */
[----:B------:R-:W-:Y:S05]  /*0f40*/  EXIT ;  /* 0x000000000000794d */ /* 0x000fea0003800000 */
        .weak           $__internal_1_$__cuda_sm20_div_rn_f64_full
        .type           $__internal_1_$__cuda_sm20_div_rn_f64_full,@function
        .size           $__internal_1_$__cuda_sm20_div_rn_f64_full,(.L_x_2660 - $__internal_1_$__cuda_sm20_div_rn_f64_full)
$__internal_1_$__cuda_sm20_div_rn_f64_full:
[C---:B------:R-:W-:Y:S01]  /*0f50*/  FSETP.GEU.AND P0, PT, |R7|.reuse, 1.469367938527859385e-39, PT ;  /* 0x001000000700780b */ /* 0x040fe20003f0e200 */
[----:B------:R-:W-:Y:S01]  /*0f60*/  IMAD.MOV.U32 R10, RZ, RZ, 0x1 ;  /* 0x00000001ff0a7424 */ /* 0x000fe200078e00ff */
[C---:B------:R-:W-:Y:S01]  /*0f70*/  LOP3.LUT R2, R7.reuse, 0x800fffff, RZ, 0xc0, !PT ;  /* 0x800fffff07027812 */ /* 0x040fe200078ec0ff */
[----:B------:R-:W-:Y:S01]  /*0f80*/  IMAD.MOV.U32 R9, RZ, RZ, 0x1ca00000 ;  /* 0x1ca00000ff097424 */ /* 0x000fe200078e00ff */
[----:B------:R-:W-:Y:S01]  /*0f90*/  LOP3.LUT R18, R7, 0x7ff00000, RZ, 0xc0, !PT ;  /* 0x7ff0000007127812 */ /* 0x000fe200078ec0ff */
[----:B------:R-:W-:Y:S01]  /*0fa0*/  IMAD.MOV.U32 R19, RZ, RZ, 0x40500000 ;  /* 0x40500000ff137424 */ /* 0x000fe200078e00ff */
[----:B------:R-:W-:Y:S01]  /*0fb0*/  LOP3.LUT R3, R2, 0x3ff00000, RZ, 0xfc, !PT ;  /* 0x3ff0000002037812 */ /* 0x000fe200078efcff */
[----:B------:R-:W-:Y:S01]  /*0fc0*/  BSSY B2, `(.L_x_728) ;  /* 0x0000044000027945 */ /* 0x000fe20003800000 */
[----:B------:R-:W-:Y:S02]  /*0fd0*/  MOV R2, R6 ;  /* 0x0000000600027202 */ /* 0x000fe40000000f00 */
[----:B------:R-:W-:-:S02]  /*0fe0*/  ISETP.LE.U32.AND P2, PT, R18, 0x40500000, PT ;  /* 0x405000001200780c */ /* 0x000fc40003f43070 */
[----:B------:R-:W-:Y:S01]  /*0ff0*/  IADD3 R20, R19, -0x1, RZ ;  /* 0xffffffff13147810 */ /* 0x000fe20007ffe0ff */
[----:B------:R-:W-:Y:S01]  /*1000*/  @!P0 DMUL R2, R6, 8.98846567431157953865e+307 ;  /* 0x7fe0000006028828 */ /* 0x000fe20000000000 */
[----:B------:R-:W-:-:S04]  /*1010*/  SEL R14, R9, 0x63400000, !P2 ;  /* 0x63400000090e7807 */ /* 0x000fc80005000000 */
[----:B------:R-:W-:Y:S01]  /*1020*/  LOP3.LUT R15, R14, 0xfc000, RZ, 0xfc, !PT ;  /* 0x000fc0000e0f7812 */ /* 0x000fe200078efcff */
[----:B------:R-:W0:Y:S01]  /*1030*/  MUFU.RCP64H R11, R3 ;  /* 0x00000003000b7308 */ /* 0x000e220000001800 */
[----:B------:R-:W-:-:S03]  /*1040*/  IMAD.MOV.U32 R14, RZ, RZ, RZ ;  /* 0x000000ffff0e7224 */ /* 0x000fc600078e00ff */
        /* <DEDUP_REMOVED lines=14> */
[----:B------:R-:W-:-:S03]  /*1130*/  IMAD.MOV.U32 R12, RZ, RZ, 0x40500000 ;  /* 0x40500000ff0c7424 */ /* 0x000fc600078e00ff */
[----:B------:R-:W-:Y:S01]  /*1140*/  ISETP.LE.U32.AND P0, PT, R16, 0x40500000, PT ;  /* 0x405000001000780c */ /* 0x000fe20003f03070 */
[----:B------:R-:W-:Y:S02]  /*1150*/  IMAD.MOV R13, RZ, RZ, -R16 ;  /* 0x000000ffff0d7224 */ /* 0x000fe400078e0a10 */
[----:B------:R-:W-:Y:S01]  /*1160*/  IMAD.MOV.U32 R16, RZ, RZ, RZ ;  /* 0x000000ffff107224 */ /* 0x000fe200078e00ff */
[----:B------:R-:W-:Y:S02]  /*1170*/  SEL R9, R9, 0x63400000, !P0 ;  /* 0x6340000009097807 */ /* 0x000fe40004000000 */
[----:B------:R-:W-:-:S04]  /*1180*/  VIADDMNMX R12, R13, R12, 0xb9600000, !PT ;  /* 0xb96000000d0c7446 */ /* 0x000fc8000780010c */
[----:B------:R-:W-:-:S04]  /*1190*/  VIMNMX R12, R12, 0x46a00000, PT ;  /* 0x46a000000c0c7848 */ /* 0x000fc80003fe0100 */
[----:B------:R-:W-:-:S05]  /*11a0*/  IADD3 R9, R12, -R9, RZ ;  /* 0x800000090c097210 */ /* 0x000fca0007ffe0ff */
[----:B------:R-:W-:-:S06]  /*11b0*/  VIADD R17, R9, 0x7fe00000 ;  /* 0x7fe0000009117836 */ /* 0x000fcc0000000000 */
        /* <DEDUP_REMOVED lines=19> */
.L_x_729:
[----:B------:R-:W-:-:S14]  /*12f0*/  DSETP.NAN.AND P0, PT, R6, R6, PT ;  /* 0x000000060600722a */ /* 0x000fdc0003f08000 */
[----:B------:R-:W-:Y:S05]  /*1300*/  @P0 BRA `(.L_x_731) ;  /* 0x0000000000340947 */ /* 0x000fea0003800000 */
[----:B------:R-:W-:Y:S01]  /*1310*/  ISETP.NE.AND P0, PT, R19, R18, PT ;  /* 0x000000121300720c */ /* 0x000fe20003f05270 */
[----:B------:R-:W-:Y:S02]  /*1320*/  IMAD.MOV.U32 R12, RZ, RZ, 0x0 ;  /* 0x00000000ff0c7424 */ /* 0x000fe400078e00ff */
[----:B------:R-:W-:-:S10]  /*1330*/  IMAD.MOV.U32 R13, RZ, RZ, -0x80000 ;  /* 0xfff80000ff0d7424 */ /* 0x000fd400078e00ff */
[----:B------:R-:W-:Y:S05]  /*1340*/  @!P0 BRA `(.L_x_730) ;  /* 0x00000000002c8947 */ /* 0x000fea0003800000 */
[----:B------:R-:W-:Y:S02]  /*1350*/  ISETP.NE.AND P0, PT, R19, 0x7ff00000, PT ;  /* 0x7ff000001300780c */ /* 0x000fe40003f05270 */
[----:B------:R-:W-:Y:S02]  /*1360*/  LOP3.LUT R6, R7, 0x405fc000, RZ, 0x3c, !PT ;  /* 0x405fc00007067812 */ /* 0x000fe400078e3cff */
[----:B------:R-:W-:Y:S02]  /*1370*/  ISETP.EQ.OR P0, PT, R18, RZ, !P0 ;  /* 0x000000ff1200720c */ /* 0x000fe40004702670 */
[----:B------:R-:W-:-:S11]  /*1380*/  LOP3.LUT R13, R6, 0x80000000, RZ, 0xc0, !PT ;  /* 0x80000000060d7812 */ /* 0x000fd600078ec0ff */
[----:B------:R-:W-:Y:S02]  /*1390*/  @P0 LOP3.LUT R2, R13, 0x7ff00000, RZ, 0xfc, !PT ;  /* 0x7ff000000d020812 */ /* 0x000fe400078efcff */
[----:B------:R-:W-:Y:S01]  /*13a0*/  @!P0 MOV R12, RZ ;  /* 0x000000ff000c8202 */ /* 0x000fe20000000f00 */
[----:B------:R-:W-:Y:S02]  /*13b0*/  @P0 IMAD.MOV.U32 R12, RZ, RZ, RZ ;  /* 0x000000ffff0c0224 */ /* 0x000fe400078e00ff */
[----:B------:R-:W-:Y:S01]  /*13c0*/  @P0 IMAD.MOV.U32 R13, RZ, RZ, R2 ;  /* 0x000000ffff0d0224 */ /* 0x000fe200078e0002 */
[----:B------:R-:W-:Y:S06]  /*13d0*/  BRA `(.L_x_730) ;  /* 0x0000000000087947 */ /* 0x000fec0003800000 */
.L_x_731:
[----:B------:R-:W-:Y:S01]  /*13e0*/  LOP3.LUT R13, R7, 0x80000, RZ, 0xfc, !PT ;  /* 0x00080000070d7812 */ /* 0x000fe200078efcff */
[----:B------:R-:W-:-:S07]  /*13f0*/  IMAD.MOV.U32 R12, RZ, RZ, R6 ;  /* 0x000000ffff0c7224 */ /* 0x000fce00078e0006 */
.L_x_730:
[----:B------:R-:W-:Y:S05]  /*1400*/  BSYNC B2 ;  /* 0x0000000000027941 */ /* 0x000fea0003800000 */
.L_x_728:
[----:B------:R-:W-:Y:S01]  /*1410*/  IMAD.MOV.U32 R9, RZ, RZ, 0x0 ;  /* 0x00000000ff097424 */ /* 0x000fe200078e00ff */
[----:B------:R-:W-:Y:S01]  /*1420*/  MOV R2, R12 ;  /* 0x0000000c00027202 */ /* 0x000fe20000000f00 */
[----:B------:R-:W-:Y:S02]  /*1430*/  IMAD.MOV.U32 R3, RZ, RZ, R13 ;  /* 0x000000ffff037224 */ /* 0x000fe400078e000d */
[----:B------:R-:W-:Y:S05]  /*1440*/  RET.REL.NODEC R8 `(_ZN17fastertransformer16generalLayerNormIfLb1EEEvPKT_S3_S3_PS1_fiiPfS5_i) ;  /* 0xffffffe808ec7950 */ /* 0x000fea0003c3ffff */
.L_x_732:
        /* <DEDUP_REMOVED lines=11> */
.L_x_2660:


//--------------------- .text._ZN17fastertransformer29generalAddResidualT5LayerNormI6__halfEEvPKT_S4_PS2_S5_fii --------------------------
	.section	.text._ZN17fastertransformer29generalAddResidualT5LayerNormI6__halfEEvPKT_S4_PS2_S5_fii,"ax",@progbits
	.align	128
        .global         _ZN17fastertransformer29generalAddResidualT5LayerNormI6__halfEEvPKT_S4_PS2_S5_fii
        .type           _ZN17fastertransformer29generalAddResidualT5LayerNormI6__halfEEvPKT_S4_PS2_S5_fii,@function
        .size           _ZN17fastertransformer29generalAddResidualT5LayerNormI6__halfEEvPKT_S4_PS2_S5_fii,(.L_x_2767 - _ZN17fastertransformer29generalAddResidualT5LayerNormI6__halfEEvPKT_S4_PS2_S5_fii)
        .other          _ZN17fastertransformer29generalAddResidualT5LayerNormI6__halfEEvPKT_S4_PS2_S5_fii,@"STO_CUDA_ENTRY STV_DEFAULT"
_ZN17fastertransformer29generalAddResidualT5LayerNormI6__halfEEvPKT_S4_PS2_S5_fii:
.text._ZN17fastertransformer29generalAddResidualT5LayerNormI6__halfEEvPKT_S4_PS2_S5_fii:
[----:B------:R-:W-:Y:S01]  /*0000*/  LDC R1, c[0x0][0x28] ;  /* 0x00000a00ff017b82 */ /* 0x000fe20000000800 */
[----:B------:R-:W0:Y:S01]  /*0010*/  S2R R0, SR_TID.X ;  /* 0x0000000000007919 */ /* 0x000e220000002100 */
[----:B------:R-:W-:Y:S01]  /*0020*/  ULDC UR4, c[0x0][0x238] ;  /* 0x00008e0000047ab9 */ /* 0x000fe20000000800 */
[----:B------:R-:W-:Y:S01]  /*0030*/  ULDC.64 UR6, c[0x0][0x208] ;  /* 0x0000820000067ab9 */ /* 0x000fe20000000a00 */
[----:B------:R-:W-:Y:S01]  /*0040*/  IMAD.U32 R9, RZ, RZ, UR4 ;  /* 0x00000004ff097e24 */ /* 0x000fe2000f8e00ff */
[----:B------:R-:W-:Y:S01]  /*0050*/  ULDC UR4, c[0x0][0x238] ;  /* 0x00008e0000047ab9 */ /* 0x000fe20000000800 */
[----:B------:R-:W-:Y:S01]  /*0060*/  BSSY B0, `(.L_x_733) ;  /* 0x000001f000007945 */ /* 0x000fe20003800000 */
[----:B------:R-:W-:Y:S02]  /*0070*/  IMAD.MOV.U32 R8, RZ, RZ, RZ ;  /* 0x000000ffff087224 */ /* 0x000fe400078e00ff */
[----:B0-----:R-:W-:-:S13]  /*0080*/  ISETP.GE.AND P0, PT, R0, R9, PT ;  /* 0x000000090000720c */ /* 0x001fda0003f06270 */
[----:B------:R-:W-:Y:S05]  /*0090*/  @P0 BRA `(.L_x_734) ;  /* 0x00000000006c0947 */ /* 0x000fea0003800000 */
[----:B------:R-:W0:Y:S01]  /*00a0*/  S2R R15, SR_CTAID.X ;  /* 0x00000000000f7919 */ /* 0x000e220000002500 */
[----:B------:R-:W1:Y:S01]  /*00b0*/  LDC R17, c[0x0][RZ] ;  /* 0x00000000ff117b82 */ /* 0x000e620000000800 */
[----:B------:R-:W-:Y:S01]  /*00c0*/  HFMA2.MMA R8, -RZ, RZ, 0, 0 ;  /* 0x00000000ff087435 */ /* 0x000fe200000001ff */
[----:B------:R-:W-:-:S06]  /*00d0*/  IMAD.MOV.U32 R12, RZ, RZ, R0 ;  /* 0x000000ffff0c7224 */ /* 0x000fcc00078e0000 */
[----:B------:R-:W2:Y:S08]  /*00e0*/  LDC.64 R2, c[0x0][0x220] ;  /* 0x00008800ff027b82 */ /* 0x000eb00000000a00 */
[----:B------:R-:W3:Y:S02]  /*00f0*/  LDC.64 R4, c[0x0][0x210] ;  /* 0x00008400ff047b82 */ /* 0x000ee40000000a00 */
.L_x_735:
[----:B------:R-:W-:-:S05]  /*0100*/  MOV R9, UR4 ;  /* 0x0000000400097c02 */ /* 0x000fca0008000f00 */
[----:B0---4-:R-:W-:-:S04]  /*0110*/  IMAD R7, R15, R9, R12 ;  /* 0x000000090f077224 */ /* 0x011fc800078e020c */
[----:B---3--:R-:W-:-:S04]  /*0120*/  IMAD.WIDE.U32 R10, R7, 0x2, R4 ;  /* 0x00000002070a7825 */ /* 0x008fc800078e0004 */
[----:B--2---:R-:W-:Y:S02]  /*0130*/  IMAD.WIDE.U32 R6, R7, 0x2, R2 ;  /* 0x0000000207067825 */ /* 0x004fe400078e0002 */
[----:B------:R-:W2:Y:S04]  /*0140*/  LDG.E.U16.CONSTANT R10, desc[UR6][R10.64] ;  /* 0x000000060a0a7981 */ /* 0x000ea8000c1e9500 */
[----:B------:R-:W3:Y:S01]  /*0150*/  LDG.E.U16 R14, desc[UR6][R6.64] ;  /* 0x00000006060e7981 */ /* 0x000ee2000c1e1500 */
[----:B-1----:R-:W-:Y:S02]  /*0160*/  IMAD.IADD R12, R17, 0x1, R12 ;  /* 0x00000001110c7824 */ /* 0x002fe400078e020c */
[----:B--2---:R-:W-:Y:S02]  /*0170*/  HADD2.F32 R13, -RZ, R10.H0_H0 ;  /* 0x2000000aff0d7230 */ /* 0x004fe40000004100 */
[----:B---3--:R-:W-:-:S05]  /*0180*/  HADD2.F32 R14, -RZ, R14.H0_H0 ;  /* 0x2000000eff0e7230 */ /* 0x008fca0000004100 */
[----:B------:R-:W-:-:S05]  /*0190*/  FADD.FTZ R13, R13, R14 ;  /* 0x0000000e0d0d7221 */ /* 0x000fca0000010000 */
[----:B------:R-:W-:-:S13]  /*01a0*/  FSETP.GT.FTZ.AND P1, PT, R13, RZ, PT ;  /* 0x000000ff0d00720b */ /* 0x000fda0003f34000 */
[C---:B------:R-:W-:Y:S02]  /*01b0*/  @!P1 FMNMX.FTZ R14, R13.reuse, -64504, !PT ;  /* 0xc77bf8000d0e9809 */ /* 0x040fe40007810000 */
[----:B------:R-:W-:Y:S02]  /*01c0*/  @P1 FMNMX.FTZ R13, R13, 64504, PT ;  /* 0x477bf8000d0d1809 */ /* 0x000fe40003810000 */
[----:B------:R-:W-:Y:S02]  /*01d0*/  @!P1 F2FP.F16.F32.PACK_AB R11, RZ, R14 ;  /* 0x0000000eff0b923e */ /* 0x000fe400000000ff */
[----:B------:R-:W-:Y:S02]  /*01e0*/  @P1 F2FP.F16.F32.PACK_AB R11, RZ, R13 ;  /* 0x0000000dff0b123e */ /* 0x000fe400000000ff */
[----:B------:R-:W-:Y:S02]  /*01f0*/  ISETP.GE.AND P1, PT, R12, R9, PT ;  /* 0x000000090c00720c */ /* 0x000fe40003f26270 */
[----:B------:R-:W-:Y:S01]  /*0200*/  PRMT R13, R11, 0x7610, R13 ;  /* 0x000076100b0d7816 */ /* 0x000fe2000000000d */
[----:B------:R-:W-:-:S04]  /*0210*/  HADD2.F32 R11, -RZ, R11.H0_H0 ;  /* 0x2000000bff0b7230 */ /* 0x000fc80000004100 */
[----:B------:R4:W-:Y:S01]  /*0220*/  STG.E.U16 desc[UR6][R6.64], R13 ;  /* 0x0000000d06007986 */ /* 0x0009e2000c101506 */
[----:B------:R-:W-:-:S05]  /*0230*/  FFMA.FTZ R8, R11, R11, R8 ;  /* 0x0000000b0b087223 */ /* 0x000fca0000010008 */
[----:B------:R-:W-:Y:S05]  /*0240*/  @!P1 BRA `(.L_x_735) ;  /* 0xfffffffc00ac9947 */ /* 0x000fea000383ffff */
.L_x_734:
[----:B------:R-:W-:Y:S05]  /*0250*/  BSYNC B0 ;  /* 0x0000000000007941 */ /* 0x000fea0003800000 */
.L_x_733:
[----:B------:R-:W0:Y:S01]  /*0260*/  SHFL.BFLY PT, R3, R8, 0x10, 0x1f ;  /* 0x0e001f0008037f89 */ /* 0x000e2200000e0000 */
[----:B------:R-:W-:Y:S01]  /*0270*/  ULDC UR8, c[0x0][0x0] ;  /* 0x0000000000087ab9 */ /* 0x000fe20000000800 */
[----:B----4-:R-:W-:Y:S01]  /*0280*/  I2FP.F32.U32 R7, R0 ;  /* 0x0000000000077245 */ /* 0x010fe20000201000 */
[----:B------:R-:W-:Y:S01]  /*0290*/  BSSY B0, `(.L_x_736) ;  /* 0x0000033000007945 */ /* 0x000fe20003800000 */
[----:B------:R-:W-:-:S05]  /*02a0*/  I2FP.F32.U32 R4, UR8 ;  /* 0x0000000800047c45 */ /* 0x000fca0008201000 */
[----:B------:R-:W-:-:S05]  /*02b0*/  FMUL.FTZ R6, R4, 0.03125 ;  /* 0x3d00000004067820 */ /* 0x000fca0000410000 */
[----:B------:R-:W-:Y:S01]  /*02c0*/  FSETP.GT.FTZ.AND P2, PT, R6, R7, PT ;  /* 0x000000070600720b */ /* 0x000fe20003f54000 */
[----:B0-----:R-:W-:Y:S01]  /*02d0*/  FADD.FTZ R3, R3, R8 ;  /* 0x0000000803037221 */ /* 0x001fe20000010000 */
[----:B------:R-:W-:-:S11]  /*02e0*/  LOP3.LUT P1, R8, R0, 0x1f, RZ, 0xc0, !PT ;  /* 0x0000001f00087812 */ /* 0x000fd6000782c0ff */
[----:B------:R-:W0:Y:S01]  /*02f0*/  @P2 S2R R11, SR_CgaCtaId ;  /* 0x00000000000b2919 */ /* 0x000e220000008800 */
[----:B------:R-:W-:Y:S01]  /*0300*/  @P2 MOV R10, 0x400 ;  /* 0x00000400000a2802 */ /* 0x000fe20000000f00 */
[----:B------:R-:W1:Y:S04]  /*0310*/  SHFL.BFLY PT, R2, R3, 0x8, 0x1f ;  /* 0x0d001f0003027f89 */ /* 0x000e6800000e0000 */
[----:B------:R-:W-:Y:S01]  /*0320*/  @P2 VIADD R10, R10, 0x4 ;  /* 0x000000040a0a2836 */ /* 0x000fe20000000000 */
[----:B------:R-:W2:Y:S01]  /*0330*/  @!P1 S2R R7, SR_CgaCtaId ;  /* 0x0000000000079919 */ /* 0x000ea20000008800 */
[----:B-1----:R-:W-:-:S05]  /*0340*/  FADD.FTZ R2, R3, R2 ;  /* 0x0000000203027221 */ /* 0x002fca0000010000 */
[----:B------:R-:W1:Y:S02]  /*0350*/  SHFL.BFLY PT, R5, R2, 0x4, 0x1f ;  /* 0x0c801f0002057f89 */ /* 0x000e6400000e0000 */
[----:B-1----:R-:W-:Y:S01]  /*0360*/  FADD.FTZ R5, R2, R5 ;  /* 0x0000000502057221 */ /* 0x002fe20000010000 */
[----:B------:R-:W-:-:S04]  /*0370*/  @!P1 MOV R2, 0x400 ;  /* 0x0000040000029802 */ /* 0x000fc80000000f00 */
[----:B------:R-:W1:Y:S01]  /*0380*/  SHFL.BFLY PT, R4, R5, 0x2, 0x1f ;  /* 0x0c401f0005047f89 */ /* 0x000e6200000e0000 */
[----:B------:R-:W-:Y:S02]  /*0390*/  @!P1 IADD3 R6, R2, 0x4, RZ ;  /* 0x0000000402069810 */ /* 0x000fe40007ffe0ff */
[----:B------:R-:W-:-:S04]  /*03a0*/  @!P1 SHF.R.U32.HI R2, RZ, 0x3, R0 ;  /* 0x00000003ff029819 */ /* 0x000fc80000011600 */
[----:B------:R-:W-:Y:S01]  /*03b0*/  @!P1 LOP3.LUT R2, R2, 0x1ffffffc, RZ, 0xc0, !PT ;  /* 0x1ffffffc02029812 */ /* 0x000fe200078ec0ff */
[----:B-1----:R-:W-:Y:S01]  /*03c0*/  FADD.FTZ R4, R5, R4 ;  /* 0x0000000405047221 */ /* 0x002fe20000010000 */
[----:B--2---:R-:W-:Y:S02]  /*03d0*/  @!P1 LEA R5, R7, R6, 0x18 ;  /* 0x0000000607059211 */ /* 0x004fe400078ec0ff */
        /* <DEDUP_REMOVED lines=21> */
[----:B------:R-:W-:Y:S01]  /*0530*/  I2FP.F32.S32 R9, R9 ;  /* 0x0000000900097245 */ /* 0x000fe20000201400 */
[----:B------:R-:W0:Y:S01]  /*0540*/  S2UR UR5, SR_CgaCtaId ;  /* 0x00000000000579c3 */ /* 0x000e220000008800 */
[----:B------:R-:W-:Y:S02]  /*0550*/  ULDC UR4, c[0x0][0x230] ;  /* 0x00008c0000047ab9 */ /* 0x000fe40000000800 */
[----:B------:R-:W1:Y:S02]  /*0560*/  MUFU.RCP R2, R9 ;  /* 0x0000000900027308 */ /* 0x000e640000001000 */
[----:B-1----:R-:W-:Y:S01]  /*0570*/  FFMA.FTZ R2, R11, R2, UR4 ;  /* 0x000000040b027e23 */ /* 0x002fe20008010002 */
[----:B------:R-:W-:Y:S02]  /*0580*/  UMOV UR4, 0x400 ;  /* 0x0000040000047882 */ /* 0x000fe40000000000 */
[----:B0-----:R-:W-:-:S03]  /*0590*/  ULEA UR4, UR5, UR4, 0x18 ;  /* 0x0000000405047291 */ /* 0x001fc6000f8ec03f */
[----:B------:R-:W0:Y:S06]  /*05a0*/  MUFU.RSQ R2, R2 ;  /* 0x0000000200027308 */ /* 0x000e2c0000001400 */
[----:B0-----:R0:W-:Y:S03]  /*05b0*/  STS [UR4], R2 ;  /* 0x00000002ff007988 */ /* 0x0011e60008000804 */
.L_x_737:
[----:B------:R-:W-:Y:S05]  /*05c0*/  BSYNC B0 ;  /* 0x0000000000007941 */ /* 0x000fea0003800000 */
.L_x_736:
        /* <DEDUP_REMOVED lines=11> */
.L_x_738:
[----:B---3--:R-:W-:Y:S02]  /*0680*/  IMAD R13, R15, UR9, R0 ;  /* 0x000000090f0d7c24 */ /* 0x008fe4000f8e0200 */
[----:B0-----:R-:W-:-:S04]  /*0690*/  IMAD.WIDE R8, R0, 0x2, R2 ;  /* 0x0000000200087825 */ /* 0x001fc800078e0202 */
[----:B----4-:R-:W-:Y:S02]  /*06a0*/  IMAD.WIDE.U32 R6, R13, 0x2, R4 ;  /* 0x000000020d067825 */ /* 0x010fe400078e0004 */
[----:B------:R-:W2:Y:S04]  /*06b0*/  LDG.E.U16.CONSTANT R8, desc[UR6][R8.64] ;  /* 0x0000000608087981 */ /* 0x000ea8000c1e9500 */
[----:B------:R-:W3:Y:S01]  /*06c0*/  LDG.E.U16 R6, desc[UR6][R6.64] ;  /* 0x0000000606067981 */ /* 0x000ee2000c1e1500 */
        /* <DEDUP_REMOVED lines=16> */
.L_x_739:
        /* <DEDUP_REMOVED lines=11> */
.L_x_2767:


//--------------------- .text._ZN17fastertransformer29generalAddResidualT5LayerNormIfEEvPKT_S3_PS1_S4_fii --------------------------
	.section	.text._ZN17fastertransformer29generalAddResidualT5LayerNormIfEEvPKT_S3_PS1_S4_fii,"ax",@progbits
	.align	128
        .global         _ZN17fastertransformer29generalAddResidualT5LayerNormIfEEvPKT_S3_PS1_S4_fii
        .type           _ZN17fastertransformer29generalAddResidualT5LayerNormIfEEvPKT_S3_PS1_S4_fii,@function
        .size           _ZN17fastertransformer29generalAddResidualT5LayerNormIfEEvPKT_S3_PS1_S4_fii,(.L_x_2768 - _ZN17fastertransformer29generalAddResidualT5LayerNormIfEEvPKT_S3_PS1_S4_fii)
        .other          _ZN17fastertransformer29generalAddResidualT5LayerNormIfEEvPKT_S3_PS1_S4_fii,@"STO_CUDA_ENTRY STV_DEFAULT"
_ZN17fastertransformer29generalAddResidualT5LayerNormIfEEvPKT_S3_PS1_S4_fii:
.text._ZN17fastertransformer29generalAddResidualT5LayerNormIfEEvPKT_S3_PS1_S4_fii:
        /* <DEDUP_REMOVED lines=12> */
[----:B------:R-:W2:Y:S08]  /*00c0*/  LDC.64 R8, c[0x0][0x220] ;  /* 0x00008800ff087b82 */ /* 0x000eb00000000a00 */
[----:B------:R-:W3:Y:S02]  /*00d0*/  LDC.64 R6, c[0x0][0x210] ;  /* 0x00008400ff067b82 */ /* 0x000ee40000000a00 */
.L_x_742:
[----:B0---4-:R-:W-:-:S04]  /*00e0*/  IMAD R5, R12, UR9, R11 ;  /* 0x000000090c057c24 */ /* 0x011fc8000f8e020b */
[----:B---3--:R-:W-:-:S04]  /*00f0*/  IMAD.WIDE.U32 R2, R5, 0x4, R6 ;  /* 0x0000000405027825 */ /* 0x008fc800078e0006 */
[----:B--2---:R-:W-:Y:S02]  /*0100*/  IMAD.WIDE.U32 R4, R5, 0x4, R8 ;  /* 0x0000000405047825 */ /* 0x004fe400078e0008 */
[----:B------:R-:W2:Y:S04]  /*0110*/  LDG.E.CONSTANT R2, desc[UR6][R2.64] ;  /* 0x0000000602027981 */ /* 0x000ea8000c1e9900 */
[----:B------:R-:W2:Y:S01]  /*0120*/  LDG.E R13, desc[UR6][R4.64] ;  /* 0x00000006040d7981 */ /* 0x000ea2000c1e1900 */
[----:B-1----:R-:W-:-:S04]  /*0130*/  IADD3 R11, R14, R11, RZ ;  /* 0x0000000b0e0b7210 */ /* 0x002fc80007ffe0ff */
[----:B------:R-:W-:Y:S01]  /*0140*/  ISETP.GE.AND P1, PT, R11, UR9, PT ;  /* 0x000000090b007c0c */ /* 0x000fe2000bf26270 */
[----:B--2---:R-:W-:-:S04]  /*0150*/  FADD.FTZ R13, R2, R13 ;  /* 0x0000000d020d7221 */ /* 0x004fc80000010000 */
[----:B------:R-:W-:Y:S01]  /*0160*/  FFMA.FTZ R10, R13, R13, R10 ;  /* 0x0000000d0d0a7223 */ /* 0x000fe2000001000a */
[----:B------:R4:W-:Y:S07]  /*0170*/  STG.E desc[UR6][R4.64], R13 ;  /* 0x0000000d04007986 */ /* 0x0009ee000c101906 */
[----:B------:R-:W-:Y:S05]  /*0180*/  @!P1 BRA `(.L_x_742) ;  /* 0xfffffffc00d49947 */ /* 0x000fea000383ffff */
.L_x_741:
[----:B------:R-:W-:Y:S05]  /*0190*/  BSYNC B0 ;  /* 0x0000000000007941 */ /* 0x000fea0003800000 */
.L_x_740:
[----:B------:R-:W0:Y:S01]  /*01a0*/  SHFL.BFLY PT, R3, R10, 0x10, 0x1f ;  /* 0x0e001f000a037f89 */ /* 0x000e2200000e0000 */
[----:B------:R-:W-:Y:S01]  /*01b0*/  ULDC UR8, c[0x0][0x0] ;  /* 0x0000000000087ab9 */ /* 0x000fe20000000800 */
[----:B------:R-:W-:Y:S01]  /*01c0*/  I2FP.F32.U32 R7, R0 ;  /* 0x0000000000077245 */ /* 0x000fe20000201000 */
[----:B------:R-:W-:Y:S01]  /*01d0*/  BSSY B0, `(.L_x_743) ;  /* 0x0000033000007945 */ /* 0x000fe20003800000 */
[----:B----4-:R-:W-:Y:S02]  /*01e0*/  I2FP.F32.U32 R4, UR8 ;  /* 0x0000000800047c45 */ /* 0x010fe40008201000 */
        /* <DEDUP_REMOVED lines=23> */
[----:B------:R-:W-:Y:S02]  /*0360*/  MOV R3, RZ ;  /* 0x000000ff00037202 */ /* 0x000fe40000000f00 */
[----:B------:R-:W-:-:S02]  /*0370*/  @P2 LEA R4, R8, R7, 0x2 ;  /* 0x0000000708042211 */ /* 0x000fc400078e10ff */
        /* <DEDUP_REMOVED lines=24> */
.L_x_744:
[----:B------:R-:W-:Y:S05]  /*0500*/  BSYNC B0 ;  /* 0x0000000000007941 */ /* 0x000fea0003800000 */
.L_x_743:
        /* <DEDUP_REMOVED lines=10> */
.L_x_745:
        /* <DEDUP_REMOVED lines=13> */
.L_x_746:
        /* <DEDUP_REMOVED lines=16> */
.L_x_2768:


//--------------------- .text._ZN17fastertransformer31generalAddBiasResidualLayerNormI6__halfLi2EEEvPKT_S4_S4_S4_S4_S4_PS2_S5_fiiPKfS7_S7_Pfi --------------------------
	.section	.text._ZN17fastertransformer31generalAddBiasResidualLayerNormI6__halfLi2EEEvPKT_S4_S4_S4_S4_S4_PS2_S5_fiiPKfS7_S7_Pfi,"ax",@progbits
	.align	128
        .global         _ZN17fastertransformer31generalAddBiasResidualLayerNormI6__halfLi2EEEvPKT_S4_S4_S4_S4_S4_PS2_S5_fiiPKfS7_S7_Pfi
        .type           _ZN17fastertransformer31generalAddBiasResidualLayerNormI6__halfLi2EEEvPKT_S4_S4_S4_S4_S4_PS2_S5_fiiPKfS7_S7_Pfi,@function
        .size           _ZN17fastertransformer31generalAddBiasResidualLayerNormI6__halfLi2EEEvPKT_S4_S4_S4_S4_S4_PS2_S5_fiiPKfS7_S7_Pfi,(.L_x_2661 - _ZN17fastertransformer31generalAddBiasResidualLayerNormI6__halfLi2EEEvPKT_S4_S4_S4_S4_S4_PS2_S5_fiiPKfS7_S7_Pfi)
        .other          _ZN17fastertransformer31generalAddBiasResidualLayerNormI6__halfLi2EEEvPKT_S4_S4_S4_S4_S4_PS2_S5_fiiPKfS7_S7_Pfi,@"STO_CUDA_ENTRY STV_DEFAULT"
_ZN17fastertransformer31generalAddBiasResidualLayerNormI6__halfLi2EEEvPKT_S4_S4_S4_S4_S4_PS2_S5_fiiPKfS7_S7_Pfi:
.text._ZN17fastertransformer31generalAddBiasResidualLayerNormI6__halfLi2EEEvPKT_S4_S4_S4_S4_S4_PS2_S5_fiiPKfS7_S7_Pfi:
[----:B------:R-:W-:Y:S08]  /*0000*/  LDC R1, c[0x0][0x28] ;  /* 0x00000a00ff017b82 */ /* 0x000ff00000000800 */
[----:B------:R-:W0:Y:S01]  /*0010*/  LDC.64 R2, c[0x0][0x260] ;  /* 0x00009800ff027b82 */ /* 0x000e220000000a00 */
[----:B------:R-:W-:-:S07]  /*0020*/  ULDC.64 UR4, c[0x0][0x208] ;  /* 0x0000820000047ab9 */ /* 0x000fce0000000a00 */
[----:B------:R-:W1:Y:S08]  /*0030*/  LDC R24, c[0x0][0x280] ;  /* 0x0000a000ff187b82 */ /* 0x000e700000000800 */
[----:B------:R-:W2:Y:S01]  /*0040*/  LDC.64 R4, c[0x0][0x268] ;  /* 0x00009a00ff047b82 */ /* 0x000ea20000000a00 */
[----:B------:R-:W3:Y:S01]  /*0050*/  S2R R0, SR_TID.X ;  /* 0x0000000000007919 */ /* 0x000ee20000002100 */
[----:B------:R-:W-:Y:S01]  /*0060*/  ULDC UR7, c[0x0][0x258] ;  /* 0x0000960000077ab9 */ /* 0x000fe20000000800 */
[----:B0-----:R-:W-:-:S02]  /*0070*/  ISETP.NE.U32.AND P0, PT, R2, RZ, PT ;  /* 0x000000ff0200720c */ /* 0x001fc40003f05070 */
[----:B-1----:R-:W-:-:S04]  /*0080*/  ISETP.NE.AND P1, PT, R24, 0x2, PT ;  /* 0x000000021800780c */ /* 0x002fc80003f25270 */
[----:B------:R-:W-:Y:S02]  /*0090*/  ISETP.NE.AND.EX P0, PT, R3, RZ, !P1, P0 ;  /* 0x000000ff0300720c */ /* 0x000fe40004f05300 */
[----:B--2---:R-:W-:-:S04]  /*00a0*/  ISETP.NE.U32.AND P2, PT, R4, RZ, PT ;  /* 0x000000ff0400720c */ /* 0x004fc80003f45070 */
[----:B------:R-:W-:-:S13]  /*00b0*/  ISETP.NE.AND.EX P0, PT, R5, RZ, P0, P2 ;  /* 0x000000ff0500720c */ /* 0x000fda0000705320 */
[----:B------:R-:W0:Y:S08]  /*00c0*/  @P0 LDC.64 R2, c[0x0][0x268] ;  /* 0x00009a00ff020b82 */ /* 0x000e300000000a00 */
[----:B------:R-:W1:Y:S01]  /*00d0*/  @P0 LDC.64 R4, c[0x0][0x260] ;  /* 0x00009800ff040b82 */ /* 0x000e620000000a00 */
[----:B0-----:R-:W2:Y:S04]  /*00e0*/  @P0 LDG.E R2, desc[UR4][R2.64] ;  /* 0x0000000402020981 */ /* 0x001ea8000c1e1900 */
[----:B-1----:R-:W2:Y:S01]  /*00f0*/  @P0 LDG.E R5, desc[UR4][R4.64] ;  /* 0x0000000404050981 */ /* 0x002ea2000c1e1900 */
[----:B---3--:R-:W-:Y:S01]  /*0100*/  ISETP.GE.AND P3, PT, R0, UR7, PT ;  /* 0x0000000700007c0c */ /* 0x008fe2000bf66270 */
[----:B------:R-:W-:Y:S01]  /*0110*/  BSSY B0, `(.L_x_747) ;  /* 0x0000099000007945 */ /* 0x000fe20003800000 */
[----:B------:R-:W-:-:S02]  /*0120*/  CS2R R14, SRZ ;  /* 0x00000000000e7805 */ /* 0x000fc4000001ff00 */
[----:B--2---:R-:W-:-:S09]  /*0130*/  @P0 FMUL.FTZ R15, R2, R5 ;  /* 0x00000005020f0220 */ /* 0x004fd20000410000 */
[----:B------:R-:W-:Y:S05]  /*0140*/  @P3 BRA `(.L_x_748) ;  /* 0x0000000800543947 */ /* 0x000fea0003800000 */
[----:B------:R-:W0:Y:S01]  /*0150*/  S2R R13, SR_CTAID.X ;  /* 0x00000000000d7919 */ /* 0x000e220000002500 */
[----:B------:R-:W1:Y:S01]  /*0160*/  LDC R12, c[0x0][RZ] ;  /* 0x00000000ff0c7b82 */ /* 0x000e620000000800 */
[----:B------:R-:W-:Y:S01]  /*0170*/  IMAD.MOV.U32 R14, RZ, RZ, RZ ;  /* 0x000000ffff0e7224 */ /* 0x000fe200078e00ff */
[----:B------:R-:W-:Y:S06]  /*0180*/  @P0 BRA `(.L_x_749) ;  /* 0x0000000400240947 */ /* 0x000fec0003800000 */
[----:B------:R-:W-:Y:S02]  /*0190*/  ULDC.64 UR8, c[0x0][0x238] ;  /* 0x00008e0000087ab9 */ /* 0x000fe40000000a00 */
[----:B------:R-:W-:-:S04]  /*01a0*/  ISETP.NE.U32.AND P0, PT, RZ, UR8, PT ;  /* 0x00000008ff007c0c */ /* 0x000fc8000bf05070 */
[----:B------:R-:W-:-:S13]  /*01b0*/  ISETP.NE.AND.EX P0, PT, RZ, UR9, PT, P0 ;  /* 0x00000009ff007c0c */ /* 0x000fda000bf05300 */
[----:B------:R-:W-:Y:S05]  /*01c0*/  @!P0 BRA `(.L_x_750) ;  /* 0x0000000000948947 */ /* 0x000fea0003800000 */
[----:B------:R-:W2:Y:S01]  /*01d0*/  S2R R16, SR_CgaCtaId ;  /* 0x0000000000107919 */ /* 0x000ea20000008800 */
[----:B------:R-:W3:Y:S01]  /*01e0*/  LDC.64 R10, c[0x0][0x240] ;  /* 0x00009000ff0a7b82 */ /* 0x000ee20000000a00 */
[----:B------:R-:W-:Y:S02]  /*01f0*/  MOV R15, 0x400 ;  /* 0x00000400000f7802 */ /* 0x000fe40000000f00 */
[----:B------:R-:W-:-:S03]  /*0200*/  MOV R25, R0 ;  /* 0x0000000000197202 */ /* 0x000fc60000000f00 */
[----:B------:R-:W-:Y:S02]  /*0210*/  VIADD R15, R15, 0x110 ;  /* 0x000001100f0f7836 */ /* 0x000fe40000000000 */
[----:B------:R-:W4:Y:S08]  /*0220*/  LDC.64 R8, c[0x0][0x218] ;  /* 0x00008600ff087b82 */ /* 0x000f300000000a00 */
[----:B------:R-:W0:Y:S08]  /*0230*/  LDC.64 R6, c[0x0][0x220] ;  /* 0x00008800ff067b82 */ /* 0x000e300000000a00 */
[----:B------:R-:W0:Y:S01]  /*0240*/  LDC.64 R4, c[0x0][0x210] ;  /* 0x00008400ff047b82 */ /* 0x000e220000000a00 */
[----:B--2---:R-:W-:-:S07]  /*0250*/  LEA R15, R16, R15, 0x18 ;  /* 0x0000000f100f7211 */ /* 0x004fce00078ec0ff */
[----:B------:R-:W2:Y:S02]  /*0260*/  LDC.64 R2, c[0x0][0x238] ;  /* 0x00008e00ff027b82 */ /* 0x000ea40000000a00 */
.L_x_751:
[----:B0-----:R-:W-:-:S04]  /*0270*/  IMAD R27, R13, UR7, R25 ;  /* 0x000000070d1b7c24 */ /* 0x001fc8000f8e0219 */
[----:B----4-:R-:W-:-:S04]  /*0280*/  IMAD.WIDE.U32 R18, R27, 0x2, R8 ;  /* 0x000000021b127825 */ /* 0x010fc800078e0008 */
[C---:B------:R-:W-:Y:S02]  /*0290*/  IMAD.WIDE.U32 R20, R27.reuse, 0x2, R6 ;  /* 0x000000021b147825 */ /* 0x040fe400078e0006 */
[----:B------:R0:W4:Y:S02]  /*02a0*/  LDG.E.U16.CONSTANT R18, desc[UR4][R18.64] ;  /* 0x0000000412127981 */ /* 0x000124000c1e9500 */
[----:B------:R-:W-:Y:S02]  /*02b0*/  IMAD.WIDE.U32 R16, R27, 0x2, R4 ;  /* 0x000000021b107825 */ /* 0x000fe400078e0004 */
[----:B------:R-:W5:Y:S02]  /*02c0*/  LDG.E.U16.CONSTANT R20, desc[UR4][R20.64] ;  /* 0x0000000414147981 */ /* 0x000f64000c1e9500 */
[C---:B--2---:R-:W-:Y:S02]  /*02d0*/  IMAD.WIDE R22, R25.reuse, 0x2, R2 ;  /* 0x0000000219167825 */ /* 0x044fe400078e0202 */
[----:B------:R-:W2:Y:S04]  /*02e0*/  LDG.E.U16.CONSTANT R16, desc[UR4][R16.64] ;  /* 0x0000000410107981 */ /* 0x000ea8000c1e9500 */
[----:B------:R-:W3:Y:S01]  /*02f0*/  LDG.E.U16.CONSTANT R22, desc[UR4][R22.64] ;  /* 0x0000000416167981 */ /* 0x000ee2000c1e9500 */
[----:B0-----:R-:W-:-:S02]  /*0300*/  IMAD R19, R25, 0x2, R15 ;  /* 0x0000000219137824 */ /* 0x001fc400078e020f */
[----:B-1----:R-:W-:-:S05]  /*0310*/  IMAD.IADD R25, R12, 0x1, R25 ;  /* 0x000000010c197824 */ /* 0x002fca00078e0219 */
[----:B------:R-:W-:Y:S01]  /*0320*/  ISETP.GE.AND P0, PT, R25, UR7, PT ;  /* 0x0000000719007c0c */ /* 0x000fe2000bf06270 */
[----:B----4-:R-:W-:Y:S02]  /*0330*/  HADD2.F32 R26, -RZ, R18.H0_H0 ;  /* 0x20000012ff1a7230 */ /* 0x010fe40000004100 */
[----:B-----5:R-:W-:Y:S02]  /*0340*/  HADD2.F32 R29, -RZ, R20.H0_H0 ;  /* 0x20000014ff1d7230 */ /* 0x020fe40000004100 */
[----:B--2---:R-:W-:-:S03]  /*0350*/  HADD2.F32 R28, -RZ, R16.H0_H0 ;  /* 0x20000010ff1c7230 */ /* 0x004fc60000004100 */
[----:B------:R-:W-:Y:S01]  /*0360*/  FADD.FTZ R26, R26, R29 ;  /* 0x0000001d1a1a7221 */ /* 0x000fe20000010000 */
[----:B---3--:R-:W-:-:S03]  /*0370*/  HADD2.F32 R29, -RZ, R22.H0_H0 ;  /* 0x20000016ff1d7230 */ /* 0x008fc60000004100 */
[----:B------:R-:W-:-:S04]  /*0380*/  FADD.FTZ R26, R26, R28 ;  /* 0x0000001c1a1a7221 */ /* 0x000fc80000010000 */
[----:B------:R-:W-:Y:S01]  /*0390*/  FADD.FTZ R29, R26, R29 ;  /* 0x0000001d1a1d7221 */ /* 0x000fe20000010000 */
[----:B------:R-:W-:-:S04]  /*03a0*/  IMAD.WIDE.U32 R16, R27, 0x2, R10 ;  /* 0x000000021b107825 */ /* 0x000fc800078e000a */
[----:B------:R-:W-:-:S04]  /*03b0*/  F2FP.F16.F32.PACK_AB R18, RZ, R29 ;  /* 0x0000001dff12723e */ /* 0x000fc800000000ff */
[----:B------:R-:W-:Y:S01]  /*03c0*/  PRMT R20, R18, 0x7610, R20 ;  /* 0x0000761012147816 */ /* 0x000fe20000000014 */
[----:B------:R0:W-:Y:S04]  /*03d0*/  STS.U16 [R19], R18 ;  /* 0x0000001213007388 */ /* 0x0001e80000000400 */
[----:B------:R0:W-:Y:S01]  /*03e0*/  STG.E.U16 desc[UR4][R16.64], R20 ;  /* 0x0000001410007986 */ /* 0x0001e2000c101504 */
[----:B------:R-:W-:Y:S01]  /*03f0*/  FADD.FTZ R14, R29, R14 ;  /* 0x0000000e1d0e7221 */ /* 0x000fe20000010000 */
[----:B------:R-:W-:Y:S06]  /*0400*/  @!P0 BRA `(.L_x_751) ;  /* 0xfffffffc00988947 */ /* 0x000fec000383ffff */
[----:B------:R-:W-:Y:S05]  /*0410*/  BRA `(.L_x_748) ;  /* 0x0000000400a07947 */ /* 0x000fea0003800000 */
.L_x_750:
[----:B------:R-:W2:Y:S01]  /*0420*/  S2R R15, SR_CgaCtaId ;  /* 0x00000000000f7919 */ /* 0x000ea20000008800 */
[----:B------:R-:W3:Y:S01]  /*0430*/  LDC.64 R2, c[0x0][0x240] ;  /* 0x00009000ff027b82 */ /* 0x000ee20000000a00 */
[----:B------:R-:W-:Y:S01]  /*0440*/  MOV R10, 0x400 ;  /* 0x00000400000a7802 */ /* 0x000fe20000000f00 */
[----:B------:R-:W-:-:S03]  /*0450*/  IMAD.MOV.U32 R20, RZ, RZ, R0 ;  /* 0x000000ffff147224 */ /* 0x000fc600078e0000 */
[----:B------:R-:W-:-:S03]  /*0460*/  IADD3 R10, R10, 0x110, RZ ;  /* 0x000001100a0a7810 */ /* 0x000fc60007ffe0ff */
[----:B------:R-:W4:Y:S08]  /*0470*/  LDC.64 R4, c[0x0][0x218] ;  /* 0x00008600ff047b82 */ /* 0x000f300000000a00 */
[----:B------:R-:W0:Y:S08]  /*0480*/  LDC.64 R6, c[0x0][0x220] ;  /* 0x00008800ff067b82 */ /* 0x000e300000000a00 */
[----:B------:R-:W0:Y:S01]  /*0490*/  LDC.64 R8, c[0x0][0x210] ;  /* 0x00008400ff087b82 */ /* 0x000e220000000a00 */
[----:B--2---:R-:W-:-:S07]  /*04a0*/  LEA R15, R15, R10, 0x18 ;  /* 0x0000000a0f0f7211 */ /* 0x004fce00078ec0ff */
.L_x_752:
[----:B0-----:R-:W-:-:S04]  /*04b0*/  IMAD R21, R13, UR7, R20 ;  /* 0x000000070d157c24 */ /* 0x001fc8000f8e0214 */
[----:B--2-4-:R-:W-:-:S04]  /*04c0*/  IMAD.WIDE.U32 R10, R21, 0x2, R4 ;  /* 0x00000002150a7825 */ /* 0x014fc800078e0004 */
[C---:B------:R-:W-:Y:S02]  /*04d0*/  IMAD.WIDE.U32 R16, R21.reuse, 0x2, R6 ;  /* 0x0000000215107825 */ /* 0x040fe400078e0006 */
[----:B------:R-:W2:Y:S02]  /*04e0*/  LDG.E.U16.CONSTANT R10, desc[UR4][R10.64] ;  /* 0x000000040a0a7981 */ /* 0x000ea4000c1e9500 */
[----:B------:R-:W-:Y:S02]  /*04f0*/  IMAD.WIDE.U32 R18, R21, 0x2, R8 ;  /* 0x0000000215127825 */ /* 0x000fe400078e0008 */
[----:B------:R-:W4:Y:S04]  /*0500*/  LDG.E.U16.CONSTANT R16, desc[UR4][R16.64] ;  /* 0x0000000410107981 */ /* 0x000f28000c1e9500 */
[----:B------:R-:W5:Y:S01]  /*0510*/  LDG.E.U16.CONSTANT R18, desc[UR4][R18.64] ;  /* 0x0000000412127981 */ /* 0x000f62000c1e9500 */
[----:B------:R-:W-:Y:S01]  /*0520*/  IMAD R26, R20, 0x2, R15 ;  /* 0x00000002141a7824 */ /* 0x000fe200078e020f */
[----:B-1----:R-:W-:-:S04]  /*0530*/  IADD3 R20, R12, R20, RZ ;  /* 0x000000140c147210 */ /* 0x002fc80007ffe0ff */
[----:B------:R-:W-:Y:S01]  /*0540*/  ISETP.GE.AND P0, PT, R20, UR7, PT ;  /* 0x0000000714007c0c */ /* 0x000fe2000bf06270 */
[----:B--2---:R-:W-:Y:S02]  /*0550*/  HADD2.F32 R22, -RZ, R10.H0_H0 ;  /* 0x2000000aff167230 */ /* 0x004fe40000004100 */
[----:B----4-:R-:W-:Y:S02]  /*0560*/  HADD2.F32 R23, -RZ, R16.H0_H0 ;  /* 0x20000010ff177230 */ /* 0x010fe40000004100 */
[----:B-----5:R-:W-:-:S03]  /*0570*/  HADD2.F32 R25, -RZ, R18.H0_H0 ;  /* 0x20000012ff197230 */ /* 0x020fc60000004100 */
[----:B------:R-:W-:-:S04]  /*0580*/  FADD.FTZ R22, R22, R23 ;  /* 0x0000001716167221 */ /* 0x000fc80000010000 */
[----:B------:R-:W-:Y:S01]  /*0590*/  FADD.FTZ R25, R22, R25 ;  /* 0x0000001916197221 */ /* 0x000fe20000010000 */
[----:B---3--:R-:W-:-:S04]  /*05a0*/  IMAD.WIDE.U32 R22, R21, 0x2, R2 ;  /* 0x0000000215167825 */ /* 0x008fc800078e0002 */
[----:B------:R-:W-:-:S04]  /*05b0*/  F2FP.F16.F32.PACK_AB R11, RZ, R25 ;  /* 0x00000019ff0b723e */ /* 0x000fc800000000ff */
[----:B------:R-:W-:Y:S01]  /*05c0*/  PRMT R10, R11, 0x7610, R10 ;  /* 0x000076100b0a7816 */ /* 0x000fe2000000000a */
[----:B------:R2:W-:Y:S04]  /*05d0*/  STS.U16 [R26], R11 ;  /* 0x0000000b1a007388 */ /* 0x0005e80000000400 */
[----:B------:R2:W-:Y:S01]  /*05e0*/  STG.E.U16 desc[UR4][R22.64], R10 ;  /* 0x0000000a16007986 */ /* 0x0005e2000c101504 */
[----:B------:R-:W-:Y:S01]  /*05f0*/  FADD.FTZ R14, R25, R14 ;  /* 0x0000000e190e7221 */ /* 0x000fe20000010000 */
[----:B------:R-:W-:Y:S06]  /*0600*/  @!P0 BRA `(.L_x_752) ;  /* 0xfffffffc00a88947 */ /* 0x000fec000383ffff */
[----:B------:R-:W-:Y:S05]  /*0610*/  BRA `(.L_x_748) ;  /* 0x0000000400207947 */ /* 0x000fea0003800000 */
.L_x_749:
[----:B------:R-:W-:Y:S02]  /*0620*/  ULDC.64 UR8, c[0x0][0x238] ;  /* 0x00008e0000087ab9 */ /* 0x000fe40000000a00 */
[----:B------:R-:W-:-:S04]  /*0630*/  ISETP.NE.U32.AND P0, PT, RZ, UR8, PT ;  /* 0x00000008ff007c0c */ /* 0x000fc8000bf05070 */
[----:B------:R-:W-:-:S13]  /*0640*/  ISETP.NE.AND.EX P0, PT, RZ, UR9, PT, P0 ;  /* 0x00000009ff007c0c */ /* 0x000fda000bf05300 */
[----:B------:R-:W-:Y:S05]  /*0650*/  @!P0 BRA `(.L_x_753) ;  /* 0x0000000000948947 */ /* 0x000fea0003800000 */
[----:B------:R-:W2:Y:S01]  /*0660*/  S2R R25, SR_CgaCtaId ;  /* 0x0000000000197919 */ /* 0x000ea20000008800 */
[----:B------:R-:W3:Y:S01]  /*0670*/  LDC.64 R2, c[0x0][0x240] ;  /* 0x00009000ff027b82 */ /* 0x000ee20000000a00 */
[----:B------:R-:W-:Y:S01]  /*0680*/  MOV R16, 0x400 ;  /* 0x0000040000107802 */ /* 0x000fe20000000f00 */
[----:B------:R-:W-:-:S04]  /*0690*/  IMAD.MOV.U32 R26, RZ, RZ, R0 ;  /* 0x000000ffff1a7224 */ /* 0x000fc800078e0000 */
[----:B------:R-:W-:Y:S02]  /*06a0*/  VIADD R16, R16, 0x110 ;  /* 0x0000011010107836 */ /* 0x000fe40000000000 */
[----:B------:R-:W4:Y:S08]  /*06b0*/  LDC.64 R4, c[0x0][0x218] ;  /* 0x00008600ff047b82 */ /* 0x000f300000000a00 */
[----:B------:R-:W0:Y:S08]  /*06c0*/  LDC.64 R6, c[0x0][0x220] ;  /* 0x00008800ff067b82 */ /* 0x000e300000000a00 */
[----:B------:R-:W0:Y:S01]  /*06d0*/  LDC.64 R8, c[0x0][0x210] ;  /* 0x00008400ff087b82 */ /* 0x000e220000000a00 */
[----:B--2---:R-:W-:-:S07]  /*06e0*/  LEA R25, R25, R16, 0x18 ;  /* 0x0000001019197211 */ /* 0x004fce00078ec0ff */
[----:B------:R-:W2:Y:S02]  /*06f0*/  LDC.64 R10, c[0x0][0x238] ;  /* 0x00008e00ff0a7b82 */ /* 0x000ea40000000a00 */
.L_x_754:
[----:B0-----:R-:W-:-:S04]  /*0700*/  IMAD R27, R13, UR7, R26 ;  /* 0x000000070d1b7c24 */ /* 0x001fc8000f8e021a */
[----:B----4-:R-:W-:-:S04]  /*0710*/  IMAD.WIDE.U32 R20, R27, 0x2, R4 ;  /* 0x000000021b147825 */ /* 0x010fc800078e0004 */
[C---:B------:R-:W-:Y:S02]  /*0720*/  IMAD.WIDE.U32 R16, R27.reuse, 0x2, R6 ;  /* 0x000000021b107825 */ /* 0x040fe400078e0006 */
[----:B------:R-:W4:Y:S02]  /*0730*/  LDG.E.U16.CONSTANT R20, desc[UR4][R20.64] ;  /* 0x0000000414147981 */ /* 0x000f24000c1e9500 */
[----:B------:R-:W-:Y:S02]  /*0740*/  IMAD.WIDE.U32 R18, R27, 0x4, R8 ;  /* 0x000000041b127825 */ /* 0x000fe400078e0008 */
[----:B------:R-:W5:Y:S02]  /*0750*/  LDG.E.U16.CONSTANT R16, desc[UR4][R16.64] ;  /* 0x0000000410107981 */ /* 0x000f64000c1e9500 */
[C---:B--2---:R-:W-:Y:S02]  /*0760*/  IMAD.WIDE R22, R26.reuse, 0x2, R10 ;  /* 0x000000021a167825 */ /* 0x044fe400078e020a */
[----:B------:R-:W2:Y:S04]  /*0770*/  LDG.E.CONSTANT R18, desc[UR4][R18.64] ;  /* 0x0000000412127981 */ /* 0x000ea8000c1e9900 */
[----:B------:R-:W3:Y:S01]  /*0780*/  LDG.E.U16.CONSTANT R22, desc[UR4][R22.64] ;  /* 0x0000000416167981 */ /* 0x000ee2000c1e9500 */
[----:B----4-:R-:W-:Y:S01]  /*0790*/  HADD2.F32 R28, -RZ, R20.H0_H0 ;  /* 0x20000014ff1c7230 */ /* 0x010fe20000004100 */
[----:B------:R-:W-:Y:S01]  /*07a0*/  LEA R20, R26, R25, 0x1 ;  /* 0x000000191a147211 */ /* 0x000fe200078e08ff */
[----:B-1----:R-:W-:-:S02]  /*07b0*/  IMAD.IADD R26, R12, 0x1, R26 ;  /* 0x000000010c1a7824 */ /* 0x002fc400078e021a */
[----:B-----5:R-:W-:-:S03]  /*07c0*/  HADD2.F32 R29, -RZ, R16.H0_H0 ;  /* 0x20000010ff1d7230 */ /* 0x020fc60000004100 */
[----:B------:R-:W-:Y:S02]  /*07d0*/  ISETP.GE.AND P0, PT, R26, UR7, PT ;  /* 0x000000071a007c0c */ /* 0x000fe4000bf06270 */
[----:B--2---:R-:W-:Y:S01]  /*07e0*/  I2FP.F32.S32 R17, R18 ;  /* 0x0000001200117245 */ /* 0x004fe20000201400 */
[----:B------:R-:W-:Y:S01]  /*07f0*/  FADD.FTZ R28, R28, R29 ;  /* 0x0000001d1c1c7221 */ /* 0x000fe20000010000 */
[----:B---3--:R-:W-:-:S03]  /*0800*/  HADD2.F32 R29, -RZ, R22.H0_H0 ;  /* 0x20000016ff1d7230 */ /* 0x008fc60000004100 */
[----:B------:R-:W-:Y:S01]  /*0810*/  FFMA.FTZ R28, R17, R15, R28 ;  /* 0x0000000f111c7223 */ /* 0x000fe2000001001c */
[----:B------:R-:W-:-:S04]  /*0820*/  IMAD.WIDE.U32 R16, R27, 0x2, R2 ;  /* 0x000000021b107825 */ /* 0x000fc800078e0002 */
[----:B------:R-:W-:-:S04]  /*0830*/  FADD.FTZ R29, R28, R29 ;  /* 0x0000001d1c1d7221 */ /* 0x000fc80000010000 */
[----:B------:R-:W-:Y:S01]  /*0840*/  FADD.FTZ R14, R29, R14 ;  /* 0x0000000e1d0e7221 */ /* 0x000fe20000010000 */
[----:B------:R-:W-:-:S04]  /*0850*/  F2FP.F16.F32.PACK_AB R19, RZ, R29 ;  /* 0x0000001dff13723e */ /* 0x000fc800000000ff */
[----:B------:R-:W-:Y:S01]  /*0860*/  PRMT R18, R19, 0x7610, R18 ;  /* 0x0000761013127816 */ /* 0x000fe20000000012 */
[----:B------:R0:W-:Y:S04]  /*0870*/  STS.U16 [R20], R19 ;  /* 0x0000001314007388 */ /* 0x0001e80000000400 */
[----:B------:R0:W-:Y:S01]  /*0880*/  STG.E.U16 desc[UR4][R16.64], R18 ;  /* 0x0000001210007986 */ /* 0x0001e2000c101504 */
[----:B------:R-:W-:Y:S05]  /*0890*/  @!P0 BRA `(.L_x_754) ;  /* 0xfffffffc00988947 */ /* 0x000fea000383ffff */
[----:B------:R-:W-:Y:S05]  /*08a0*/  BRA `(.L_x_748) ;  /* 0x00000000007c7947 */ /* 0x000fea0003800000 */
.L_x_753:
        /* <DEDUP_REMOVED lines=9> */
.L_x_755:
[----:B0-----:R-:W-:-:S04]  /*0940*/  IMAD R23, R13, UR7, R21 ;  /* 0x000000070d177c24 */ /* 0x001fc8000f8e0215 */
[----:B----4-:R-:W-:-:S04]  /*0950*/  IMAD.WIDE.U32 R10, R23, 0x2, R6 ;  /* 0x00000002170a7825 */ /* 0x010fc800078e0006 */
[C---:B------:R-:W-:Y:S02]  /*0960*/  IMAD.WIDE.U32 R16, R23.reuse, 0x2, R4 ;  /* 0x0000000217107825 */ /* 0x040fe400078e0004 */
[----:B------:R-:W2:Y:S02]  /*0970*/  LDG.E.U16.CONSTANT R10, desc[UR4][R10.64] ;  /* 0x000000040a0a7981 */ /* 0x000ea4000c1e9500 */
[----:B------:R-:W-:Y:S02]  /*0980*/  IMAD.WIDE.U32 R18, R23, 0x4, R2 ;  /* 0x0000000417127825 */ /* 0x000fe400078e0002 */
[----:B------:R-:W4:Y:S04]  /*0990*/  LDG.E.U16.CONSTANT R16, desc[UR4][R16.64] ;  /* 0x0000000410107981 */ /* 0x000f28000c1e9500 */
[----:B------:R-:W5:Y:S01]  /*09a0*/  LDG.E.CONSTANT R18, desc[UR4][R18.64] ;  /* 0x0000000412127981 */ /* 0x000f62000c1e9900 */
[----:B--2---:R-:W-:-:S02]  /*09b0*/  HADD2.F32 R22, -RZ, R10.H0_H0 ;  /* 0x2000000aff167230 */ /* 0x004fc40000004100 */
[----:B----4-:R-:W-:Y:S01]  /*09c0*/  HADD2.F32 R25, -RZ, R16.H0_H0 ;  /* 0x20000010ff197230 */ /* 0x010fe20000004100 */
[----:B-----5:R-:W-:-:S04]  /*09d0*/  I2FP.F32.S32 R27, R18 ;  /* 0x00000012001b7245 */ /* 0x020fc80000201400 */
[----:B------:R-:W-:-:S04]  /*09e0*/  FADD.FTZ R22, R22, R25 ;  /* 0x0000001916167221 */ /* 0x000fc80000010000 */
[----:B------:R-:W-:Y:S01]  /*09f0*/  FFMA.FTZ R27, R27, R15, R22 ;  /* 0x0000000f1b1b7223 */ /* 0x000fe20000010016 */
[----:B------:R-:W-:-:S04]  /*0a00*/  IMAD R25, R21, 0x2, R20 ;  /* 0x0000000215197824 */ /* 0x000fc800078e0214 */
[----:B------:R-:W-:Y:S01]  /*0a10*/  F2FP.F16.F32.PACK_AB R11, RZ, R27 ;  /* 0x0000001bff0b723e */ /* 0x000fe200000000ff */
[----:B---3--:R-:W-:-:S03]  /*0a20*/  IMAD.WIDE.U32 R22, R23, 0x2, R8 ;  /* 0x0000000217167825 */ /* 0x008fc600078e0008 */
[----:B------:R-:W-:Y:S01]  /*0a30*/  PRMT R10, R11, 0x7610, R10 ;  /* 0x000076100b0a7816 */ /* 0x000fe2000000000a */
[----:B------:R0:W-:Y:S01]  /*0a40*/  STS.U16 [R25], R11 ;  /* 0x0000000b19007388 */ /* 0x0001e20000000400 */
[----:B-1----:R-:W-:-:S03]  /*0a50*/  IMAD.IADD R21, R12, 0x1, R21 ;  /* 0x000000010c157824 */ /* 0x002fc600078e0215 */
[----:B------:R0:W-:Y:S02]  /*0a60*/  STG.E.U16 desc[UR4][R22.64], R10 ;  /* 0x0000000a16007986 */ /* 0x0001e4000c101504 */
[----:B------:R-:W-:Y:S01]  /*0a70*/  ISETP.GE.AND P0, PT, R21, UR7, PT ;  /* 0x0000000715007c0c */ /* 0x000fe2000bf06270 */
[----:B------:R-:W-:-:S12]  /*0a80*/  FADD.FTZ R14, R27, R14 ;  /* 0x0000000e1b0e7221 */ /* 0x000fd80000010000 */
[----:B0-----:R-:W-:Y:S05]  /*0a90*/  @!P0 BRA `(.L_x_755) ;  /* 0xfffffffc00a88947 */ /* 0x001fea000383ffff */
.L_x_748:
[----:B------:R-:W-:Y:S05]  /*0aa0*/  BSYNC B0 ;  /* 0x0000000000007941 */ /* 0x000fea0003800000 */
.L_x_747:
[----:B------:R-:W1:Y:S01]  /*0ab0*/  SHFL.BFLY PT, R3, R14, 0x10, 0x1f ;  /* 0x0e001f000e037f89 */ /* 0x000e6200000e0000 */
[----:B------:R-:W2:Y:S01]  /*0ac0*/  S2UR UR9, SR_CgaCtaId ;  /* 0x00000000000979c3 */ /* 0x000ea20000008800 */
[----:B------:R-:W-:Y:S01]  /*0ad0*/  UMOV UR8, 0x400 ;  /* 0x0000040000087882 */ /* 0x000fe20000000000 */
[----:B------:R-:W-:Y:S01]  /*0ae0*/  ULDC UR6, c[0x0][0x0] ;  /* 0x0000000000067ab9 */ /* 0x000fe20000000800 */
[----:B------:R-:W-:Y:S01]  /*0af0*/  MOV R9, UR8 ;  /* 0x0000000800097c02 */ /* 0x000fe20008000f00 */
[----:B------:R-:W-:Y:S01]  /*0b00*/  BSSY B0, `(.L_x_756) ;  /* 0x000003c000007945 */ /* 0x000fe20003800000 */
[----:B------:R-:W-:Y:S01]  /*0b10*/  I2FP.F32.U32 R7, UR6 ;  /* 0x0000000600077c45 */ /* 0x000fe20008201000 */
[----:B0-----:R-:W-:Y:S01]  /*0b20*/  HFMA2.MMA R16, -RZ, RZ, 0, 0 ;  /* 0x00000000ff107435 */ /* 0x001fe200000001ff */
[----:B------:R-:W-:Y:S02]  /*0b30*/  SHF.R.U32.HI R8, RZ, 0x3, R0 ;  /* 0x00000003ff087819 */ /* 0x000fe40000011600 */
[----:B------:R-:W-:Y:S01]  /*0b40*/  LOP3.LUT P5, R6, R0, 0x1f, RZ, 0xc0, !PT ;  /* 0x0000001f00067812 */ /* 0x000fe200078ac0ff */
[----:B------:R-:W-:Y:S01]  /*0b50*/  FMUL.FTZ R7, R7, 0.03125 ;  /* 0x3d00000007077820 */ /* 0x000fe20000410000 */
[----:B------:R-:W-:-:S02]  /*0b60*/  LOP3.LUT R8, R8, 0x1ffffffc, RZ, 0xc0, !PT ;  /* 0x1ffffffc08087812 */ /* 0x000fc400078ec0ff */
[----:B------:R-:W-:Y:S01]  /*0b70*/  ISETP.NE.AND P2, PT, R0, RZ, PT ;  /* 0x000000ff0000720c */ /* 0x000fe20003f45270 */
[----:B-1----:R-:W-:Y:S01]  /*0b80*/  FADD.FTZ R3, R3, R14 ;  /* 0x0000000e03037221 */ /* 0x002fe20000010000 */
[----:B--2---:R-:W-:-:S11]  /*0b90*/  IMAD.U32 R10, RZ, RZ, UR9 ;  /* 0x00000009ff0a7e24 */ /* 0x004fd6000f8e00ff */
[----:B------:R-:W-:Y:S01]  /*0ba0*/  @!P2 I2FP.F32.S32 R15, UR7 ;  /* 0x00000007000fac45 */ /* 0x000fe20008201400 */
[----:B------:R-:W0:Y:S02]  /*0bb0*/  SHFL.BFLY PT, R2, R3, 0x8, 0x1f ;  /* 0x0d001f0003027f89 */ /* 0x000e2400000e0000 */
[----:B0-----:R-:W-:Y:S01]  /*0bc0*/  FADD.FTZ R2, R3, R2 ;  /* 0x0000000203027221 */ /* 0x001fe20000010000 */
[----:B------:R-:W-:-:S04]  /*0bd0*/  VIADD R3, R9, 0x8 ;  /* 0x0000000809037836 */ /* 0x000fc80000000000 */
[----:B------:R-:W0:Y:S01]  /*0be0*/  SHFL.BFLY PT, R5, R2, 0x4, 0x1f ;  /* 0x0c801f0002057f89 */ /* 0x000e2200000e0000 */
[----:B------:R-:W-:Y:S01]  /*0bf0*/  LEA R3, R10, R3, 0x18 ;  /* 0x000000030a037211 */ /* 0x000fe200078ec0ff */
[----:B0-----:R-:W-:Y:S01]  /*0c00*/  FADD.FTZ R5, R2, R5 ;  /* 0x0000000502057221 */ /* 0x001fe20000010000 */
[----:B------:R-:W-:-:S04]  /*0c10*/  I2FP.F32.U32 R2, R0 ;  /* 0x0000000000027245 */ /* 0x000fc80000201000 */
[----:B------:R-:W0:Y:S01]  /*0c20*/  SHFL.BFLY PT, R4, R5, 0x2, 0x1f ;  /* 0x0c401f0005047f89 */ /* 0x000e2200000e0000 */
[----:B------:R-:W-:Y:S02]  /*0c30*/  FSETP.GT.FTZ.AND P4, PT, R7, R2, PT ;  /* 0x000000020700720b */ /* 0x000fe40003f94000 */
[----:B------:R-:W-:Y:S01]  /*0c40*/  IADD3 R2, R8, R3, RZ ;  /* 0x0000000308027210 */ /* 0x000fe20007ffe0ff */
        /* <DEDUP_REMOVED lines=27> */
[----:B------:R-:W-:Y:S02]  /*0e00*/  IMAD.MOV.U32 R16, RZ, RZ, RZ ;  /* 0x000000ffff107224 */ /* 0x000fe400078e00ff */
[----:B------:R-:W-:Y:S01]  /*0e10*/  IMAD.MOV.U32 R14, RZ, RZ, R0 ;  /* 0x000000ffff0e7224 */ /* 0x000fe200078e0000 */
[----:B------:R-:W2:Y:S06]  /*0e20*/  LDS R11, [R11] ;  /* 0x000000000b0b7984 */ /* 0x000eac0000000800 */
.L_x_758:
[----:B-1----:R-:W-:-:S04]  /*0e30*/  IMAD R13, R17, UR7, R14 ;  /* 0x00000007110d7c24 */ /* 0x002fc8000f8e020e */
[----:B0-----:R-:W-:-:S06]  /*0e40*/  IMAD.WIDE.U32 R12, R13, 0x2, R4 ;  /* 0x000000020d0c7825 */ /* 0x001fcc00078e0004 */
[----:B------:R-:W3:Y:S01]  /*0e50*/  LDG.E.U16 R12, desc[UR4][R12.64] ;  /* 0x000000040c0c7981 */ /* 0x000ee2000c1e1500 */
[----:B------:R-:W-:-:S04]  /*0e60*/  IADD3 R14, R14, UR6, RZ ;  /* 0x000000060e0e7c10 */ /* 0x000fc8000fffe0ff */
[----:B------:R-:W-:Y:S01]  /*0e70*/  ISETP.GE.AND P0, PT, R14, UR7, PT ;  /* 0x000000070e007c0c */ /* 0x000fe2000bf06270 */
[----:B---3--:R-:W-:-:S05]  /*0e80*/  HADD2.F32 R18, -RZ, R12.H0_H0 ;  /* 0x2000000cff127230 */ /* 0x008fca0000004100 */
[----:B--2---:R-:W-:-:S04]  /*0e90*/  FADD.FTZ R15, -R11, R18 ;  /* 0x000000120b0f7221 */ /* 0x004fc80000010100 */
[----:B------:R-:W-:-:S03]  /*0ea0*/  FFMA.FTZ R16, R15, R15, R16 ;  /* 0x0000000f0f107223 */ /* 0x000fc60000010010 */
[----:B------:R-:W-:Y:S05]  /*0eb0*/  @!P0 BRA `(.L_x_758) ;  /* 0xfffffffc00dc8947 */ /* 0x000fea000383ffff */
.L_x_757:
[----:B------:R-:W-:Y:S05]  /*0ec0*/  BSYNC B0 ;  /* 0x0000000000007941 */ /* 0x000fea0003800000 */
.L_x_756:
[----:B0-----:R-:W0:Y:S01]  /*0ed0*/  SHFL.BFLY PT, R5, R16, 0x10, 0x1f ;  /* 0x0e001f0010057f89 */ /* 0x001e2200000e0000 */
[----:B------:R-:W-:Y:S01]  /*0ee0*/  ISETP.NE.AND P0, PT, R24, 0x2, PT ;  /* 0x000000021800780c */ /* 0x000fe20003f05270 */
        /* <DEDUP_REMOVED lines=13> */
[----:B-1----:R-:W-:-:S06]  /*0fc0*/  @!P2 I2FP.F32.S32 R15, UR7 ;  /* 0x00000007000fac45 */ /* 0x002fcc0008201400 */
        /* <DEDUP_REMOVED lines=12> */
[----:B-1----:R-:W-:Y:S01]  /*1090*/  FADD.FTZ R3, R11, R2 ;  /* 0x000000020b037221 */ /* 0x002fe20000010000 */
[----:B------:R-:W-:-:S03]  /*10a0*/  MOV R11, RZ ;  /* 0x000000ff000b7202 */ /* 0x000fc60000000f00 */
[----:B0-----:R-:W-:Y:S01]  /*10b0*/  @!P2 FFMA.FTZ R2, R3, R15, R12 ;  /* 0x0000000f0302a223 */ /* 0x001fe2000001000c */
[----:B------:R-:W-:-:S05]  /*10c0*/  @!P2 LEA R3, R10, R9, 0x18 ;  /* 0x000000090a03a211 */ /* 0x000fca00078ec0ff */
[----:B------:R-:W0:Y:S02]  /*10d0*/  @!P2 MUFU.RSQ R2, R2 ;  /* 0x000000020002a308 */ /* 0x000e240000001400 */
[----:B0-----:R0:W-:Y:S01]  /*10e0*/  @!P2 STS [R3+0x4], R2 ;  /* 0x000004020300a388 */ /* 0x0011e20000000800 */
[----:B------:R-:W-:Y:S06]  /*10f0*/  BAR.SYNC.DEFER_BLOCKING 0x0 ;  /* 0x0000000000007b1d */ /* 0x000fec0000010000 */
[----:B------:R-:W-:Y:S05]  /*1100*/  @P0 BRA `(.L_x_759) ;  /* 0x0000000000080947 */ /* 0x000fea0003800000 */
[----:B0-----:R-:W0:Y:S02]  /*1110*/  LDC.64 R2, c[0x0][0x270] ;  /* 0x00009c00ff027b82 */ /* 0x001e240000000a00 */
[----:B0-----:R1:W5:Y:S02]  /*1120*/  LDG.E R11, desc[UR4][R2.64] ;  /* 0x00000004020b7981 */ /* 0x001364000c1e1900 */
.L_x_759:
[----:B------:R-:W-:Y:S01]  /*1130*/  ULDC UR7, c[0x0][0x258] ;  /* 0x0000960000077ab9 */ /* 0x000fe20000000800 */
[----:B------:R-:W-:Y:S01]  /*1140*/  ULDC.64 UR10, c[0x0][0x278] ;  /* 0x00009e00000a7ab9 */ /* 0x000fe20000000a00 */
[----:B------:R-:W-:Y:S01]  /*1150*/  ULDC.64 UR12, c[0x0][0x248] ;  /* 0x00009200000c7ab9 */ /* 0x000fe20000000a00 */
[----:B------:R-:W-:Y:S04]  /*1160*/  BSSY B0, `(.L_x_760) ;  /* 0x000003b000007945 */ /* 0x000fe80003800000 */
[----:B------:R-:W-:Y:S05]  /*1170*/  @P3 BRA `(.L_x_761) ;  /* 0x0000000000e43947 */ /* 0x000fea0003800000 */
[----:B------:R-:W2:Y:S01]  /*1180*/  S2R R15, SR_CTAID.X ;  /* 0x00000000000f7919 */ /* 0x000ea20000002500 */
[----:B------:R-:W3:Y:S01]  /*1190*/  LDC.64 R4, c[0x0][0x228] ;  /* 0x00008a00ff047b82 */ /* 0x000ee20000000a00 */
[----:B------:R-:W-:Y:S01]  /*11a0*/  ULDC.64 UR8, c[0x0][0x230] ;  /* 0x00008c0000087ab9 */ /* 0x000fe20000000a00 */
[----:B------:R-:W-:Y:S01]  /*11b0*/  IMAD.MOV.U32 R16, RZ, RZ, R0 ;  /* 0x000000ffff107224 */ /* 0x000fe200078e0000 */
[----:B------:R-:W-:-:S04]  /*11c0*/  ISETP.NE.U32.AND P0, PT, RZ, UR8, PT ;  /* 0x00000008ff007c0c */ /* 0x000fc8000bf05070 */
[----:B------:R-:W-:Y:S01]  /*11d0*/  ISETP.NE.AND.EX P0, PT, RZ, UR9, PT, P0 ;  /* 0x00000009ff007c0c */ /* 0x000fe2000bf05300 */
[----:B01----:R-:W0:-:S12]  /*11e0*/  LDC.64 R2, c[0x0][0x248] ;  /* 0x00009200ff027b82 */ /* 0x003e180000000a00 */
.L_x_765:
[----:B012---:R-:W1:Y:S01]  /*11f0*/  @P0 LDC.64 R12, c[0x0][0x230] ;  /* 0x00008c00ff0c0b82 */ /* 0x007e620000000a00 */
[----:B---3--:R-:W-:-:S06]  /*1200*/  IMAD.WIDE R18, R16, 0x2, R4 ;  /* 0x0000000210127825 */ /* 0x008fcc00078e0204 */
[----:B------:R-:W3:Y:S01]  /*1210*/  LDG.E.U16.CONSTANT R18, desc[UR4][R18.64] ;  /* 0x0000000412127981 */ /* 0x000ee2000c1e9500 */
[----:B-1----:R-:W-:-:S05]  /*1220*/  @P0 IMAD.WIDE R12, R16, 0x2, R12 ;  /* 0x00000002100c0825 */ /* 0x002fca00078e020c */
[----:B------:R1:W4:Y:S01]  /*1230*/  @P0 LDG.E.U16.CONSTANT R20, desc[UR4][R12.64] ;  /* 0x000000040c140981 */ /* 0x000322000c1e9500 */
[----:B------:R-:W2:Y:S01]  /*1240*/  S2UR UR9, SR_CgaCtaId ;  /* 0x00000000000979c3 */ /* 0x000ea20000008800 */
[----:B------:R-:W-:Y:S02]  /*1250*/  UMOV UR8, 0x400 ;  /* 0x0000040000087882 */ /* 0x000fe40000000000 */
[----:B------:R-:W-:-:S04]  /*1260*/  IMAD.U32 R9, RZ, RZ, UR8 ;  /* 0x00000008ff097e24 */ /* 0x000fc8000f8e00ff */
[----:B------:R-:W-:Y:S01]  /*1270*/  VIADD R17, R9, 0x110 ;  /* 0x0000011009117836 */ /* 0x000fe20000000000 */
[----:B--2---:R-:W-:-:S04]  /*1280*/  MOV R10, UR9 ;  /* 0x00000009000a7c02 */ /* 0x004fc80008000f00 */
[----:B------:R-:W-:-:S05]  /*1290*/  LEA R17, R10, R17, 0x18 ;  /* 0x000000110a117211 */ /* 0x000fca00078ec0ff */
[----:B------:R-:W-:Y:S01]  /*12a0*/  IMAD R17, R16, 0x2, R17 ;  /* 0x0000000210117824 */ /* 0x000fe200078e0211 */
[----:B------:R-:W-:-:S04]  /*12b0*/  LEA R22, R10, R9, 0x18 ;  /* 0x000000090a167211 */ /* 0x000fc800078ec0ff */
[----:B------:R-:W2:Y:S04]  /*12c0*/  LDS.U16 R21, [R17] ;  /* 0x0000000011157984 */ /* 0x000ea80000000400 */
[----:B-1----:R-:W1:Y:S01]  /*12d0*/  LDS.64 R12, [R22] ;  /* 0x00000000160c7984 */ /* 0x002e620000000a00 */
[----:B------:R-:W-:-:S04]  /*12e0*/  ISETP.NE.U32.AND P4, PT, RZ, UR10, PT ;  /* 0x0000000aff007c0c */ /* 0x000fc8000bf85070 */
[----:B------:R-:W-:Y:S01]  /*12f0*/  ISETP.NE.AND.EX P4, PT, RZ, UR11, PT, P4 ;  /* 0x0000000bff007c0c */ /* 0x000fe2000bf85340 */
[----:B--2---:R-:W-:-:S05]  /*1300*/  HADD2.F32 R21, -RZ, R21.H0_H0 ;  /* 0x20000015ff157230 */ /* 0x004fca0000004100 */
[----:B-1----:R-:W-:-:S04]  /*1310*/  FADD.FTZ R12, R21, -R12 ;  /* 0x8000000c150c7221 */ /* 0x002fc80000010000 */
[----:B------:R-:W-:Y:S01]  /*1320*/  FMUL.FTZ R13, R12, R13 ;  /* 0x0000000d0c0d7220 */ /* 0x000fe20000410000 */
[----:B---3--:R-:W-:Y:S02]  /*1330*/  HADD2.F32 R18, -RZ, R18.H0_H0 ;  /* 0x20000012ff127230 */ /* 0x008fe40000004100 */
[----:B----4-:R-:W-:Y:S01]  /*1340*/  @P0 HADD2.F32 R20, -RZ, R20.H0_H0 ;  /* 0x20000014ff140230 */ /* 0x010fe20000004100 */
[----:B------:R-:W-:-:S05]  /*1350*/  @!P0 MOV R20, RZ ;  /* 0x000000ff00148202 */ /* 0x000fca0000000f00 */
[----:B------:R-:W-:Y:S01]  /*1360*/  FFMA.FTZ R13, R13, R18, R20 ;  /* 0x000000120d0d7223 */ /* 0x000fe20000010014 */
[----:B------:R-:W-:Y:S06]  /*1370*/  @P4 BRA `(.L_x_762) ;  /* 0x0000000000404947 */ /* 0x000fec0003800000 */
[----:B------:R-:W-:Y:S05]  /*1380*/  @!P1 BRA `(.L_x_763) ;  /* 0x0000000000189947 */ /* 0x000fea0003800000 */
[----:B------:R-:W-:Y:S01]  /*1390*/  F2FP.F16.F32.PACK_AB R12, RZ, R13 ;  /* 0x0000000dff0c723e */ /* 0x000fe200000000ff */
[----:B------:R-:W-:-:S03]  /*13a0*/  IMAD R13, R15, UR7, R16 ;  /* 0x000000070f0d7c24 */ /* 0x000fc6000f8e0210 */
[----:B------:R-:W-:Y:S01]  /*13b0*/  PRMT R17, R12, 0x7610, R17 ;  /* 0x000076100c117816 */ /* 0x000fe20000000011 */
[----:B0-----:R-:W-:-:S05]  /*13c0*/  IMAD.WIDE.U32 R12, R13, 0x2, R2 ;  /* 0x000000020d0c7825 */ /* 0x001fca00078e0002 */
[----:B------:R0:W-:Y:S01]  /*13d0*/  STG.E.U16 desc[UR4][R12.64], R17 ;  /* 0x000000110c007986 */ /* 0x0001e2000c101504 */
[----:B------:R-:W-:Y:S05]  /*13e0*/  BRA `(.L_x_764) ;  /* 0x00000000003c7947 */ /* 0x000fea0003800000 */
.L_x_763:
[----:B-----5:R-:W-:Y:S01]  /*13f0*/  FMUL.FTZ R17, R13, R11 ;  /* 0x0000000b0d117220 */ /* 0x020fe20000410000 */
[----:B------:R-:W-:-:S05]  /*1400*/  IMAD R12, R15, UR7, R16 ;  /* 0x000000070f0c7c24 */ /* 0x000fca000f8e0210 */
[----:B------:R-:W1:Y:S01]  /*1410*/  F2I.S8.NTZ R17, R17 ;  /* 0x0000001100117305 */ /* 0x000e620000202100 */
[----:B------:R-:W-:-:S05]  /*1420*/  IADD3 R12, P4, R12, UR12, RZ ;  /* 0x0000000c0c0c7c10 */ /* 0x000fca000ff9e0ff */
[----:B------:R-:W-:Y:S01]  /*1430*/  IMAD.X R13, RZ, RZ, UR13, P4 ;  /* 0x0000000dff0d7e24 */ /* 0x000fe2000a0e06ff */
[----:B-1----:R-:W-:-:S04]  /*1440*/  PRMT R19, R17, 0x8880, RZ ;  /* 0x0000888011137816 */ /* 0x002fc800000000ff */
[----:B------:R-:W-:-:S05]  /*1450*/  PRMT R19, R19, 0x7710, RZ ;  /* 0x0000771013137816 */ /* 0x000fca00000000ff */
[----:B------:R1:W-:Y:S01]  /*1460*/  STG.E.U8 desc[UR4][R12.64], R19 ;  /* 0x000000130c007986 */ /* 0x0003e2000c101104 */
[----:B------:R-:W-:Y:S05]  /*1470*/  BRA `(.L_x_764) ;  /* 0x0000000000187947 */ /* 0x000fea0003800000 */
.L_x_762:
[----:B------:R-:W-:-:S05]  /*1480*/  FADD.FTZ R12, |R13|, -RZ ;  /* 0x800000ff0d0c7221 */ /* 0x000fca0000010200 */
[----:B------:R-:W-:-:S04]  /*1490*/  F2FP.F16.F32.PACK_AB R13, R13, R12 ;  /* 0x0000000c0d0d723e */ /* 0x000fc800000000ff */
[----:B------:R-:W-:Y:S02]  /*14a0*/  PRMT R12, R13, 0x7632, R12 ;  /* 0x000076320d0c7816 */ /* 0x000fe4000000000c */
[----:B------:R-:W-:-:S03]  /*14b0*/  HSETP2.GT.AND P4, PT, R13.H0_H0, R14.H0_H0, PT ;  /* 0x2000000e0d007234 */ /* 0x000fc60003f84800 */
[----:B------:R2:W-:Y:S02]  /*14c0*/  STS.U16 [R17], R12 ;  /* 0x0000000c11007388 */ /* 0x0005e40000000400 */
[----:B------:R-:W-:-:S08]  /*14d0*/  SEL R14, R14, R13, !P4 ;  /* 0x0000000d0e0e7207 */ /* 0x000fd00006000000 */
.L_x_764:
[----:B------:R-:W-:-:S05]  /*14e0*/  VIADD R16, R16, UR6 ;  /* 0x0000000610107c36 */ /* 0x000fca0008000000 */
[----:B------:R-:W-:-:S13]  /*14f0*/  ISETP.GE.AND P4, PT, R16, UR7, PT ;  /* 0x0000000710007c0c */ /* 0x000fda000bf86270 */
[----:B------:R-:W-:Y:S05]  /*1500*/  @!P4 BRA `(.L_x_765) ;  /* 0xfffffffc0038c947 */ /* 0x000fea000383ffff */
.L_x_761:
[----:B------:R-:W-:Y:S05]  /*1510*/  BSYNC B0 ;  /* 0x0000000000007941 */ /* 0x000fea0003800000 */
.L_x_760:
[----:B------:R-:W-:Y:S02]  /*1520*/  ULDC.64 UR8, c[0x0][0x278] ;  /* 0x00009e0000087ab9 */ /* 0x000fe40000000a00 */
[----:B------:R-:W-:-:S04]  /*1530*/  ISETP.NE.U32.AND P0, PT, RZ, UR8, PT ;  /* 0x00000008ff007c0c */ /* 0x000fc8000bf05070 */
[----:B------:R-:W-:-:S13]  /*1540*/  ISETP.NE.AND.EX P0, PT, RZ, UR9, PT, P0 ;  /* 0x00000009ff007c0c */ /* 0x000fda000bf05300 */
[----:B------:R-:W-:Y:S05]  /*1550*/  @!P0 EXIT ;  /* 0x000000000000894d */ /* 0x000fea0003800000 */
[----:B------:R-:W-:Y:S01]  /*1560*/  HADD2.F32 R14, -RZ, R14.H0_H0 ;  /* 0x2000000eff0e7230 */ /* 0x000fe20000004100 */
[----:B012---:R-:W-:Y:S01]  /*1570*/  I2FP.F32.S32 R12, R6 ;  /* 0x00000006000c7245 */ /* 0x007fe20000201400 */
[----:B------:R-:W-:Y:S03]  /*1580*/  BSSY B0, `(.L_x_766) ;  /* 0x000004e000007945 */ /* 0x000fe60003800000 */
[----:B------:R-:W0:Y:S01]  /*1590*/  SHFL.BFLY PT, R3, R14, 0x10, 0x1f ;  /* 0x0e001f000e037f89 */ /* 0x000e2200000e0000 */
[----:B------:R-:W-:Y:S02]  /*15a0*/  FSETP.GT.FTZ.AND P0, PT, R7, R12, PT ;  /* 0x0000000c0700720b */ /* 0x000fe40003f14000 */
[----:B------:R-:W-:-:S04]  /*15b0*/  @!P5 IADD3 R7, R9, 0x88, RZ ;  /* 0x000000880907d810 */ /* 0x000fc80007ffe0ff */
[----:B------:R-:W-:-:S05]  /*15c0*/  @!P5 LEA R7, R10, R7, 0x18 ;  /* 0x000000070a07d211 */ /* 0x000fca00078ec0ff */
[----:B------:R-:W-:Y:S02]  /*15d0*/  @!P5 IMAD.IADD R7, R8, 0x1, R7 ;  /* 0x000000010807d824 */ /* 0x000fe400078e0207 */
[----:B------:R-:W-:-:S05]  /*15e0*/  @P0 VIADD R9, R9, 0x88 ;  /* 0x0000008809090836 */ /* 0x000fca0000000000 */
[----:B------:R-:W-:-:S04]  /*15f0*/  @P0 LEA R9, R10, R9, 0x18 ;  /* 0x000000090a090211 */ /* 0x000fc800078ec0ff */
[----:B------:R-:W-:Y:S02]  /*1600*/  @P0 LEA R6, R6, R9, 0x2 ;  /* 0x0000000906060211 */ /* 0x000fe400078e10ff */
[----:B0-----:R-:W-:-:S05]  /*1610*/  FMNMX.FTZ R3, R14, R3, !PT ;  /* 0x000000030e037209 */ /* 0x001fca0007810000 */
[----:B------:R-:W0:Y:S02]  /*1620*/  SHFL.BFLY PT, R2, R3, 0x8, 0x1f ;  /* 0x0d001f0003027f89 */ /* 0x000e2400000e0000 */
[----:B0-----:R-:W-:-:S05]  /*1630*/  FMNMX.FTZ R2, R3, R2, !PT ;  /* 0x0000000203027209 */ /* 0x001fca0007810000 */
[----:B------:R-:W0:Y:S02]  /*1640*/  SHFL.BFLY PT, R5, R2, 0x4, 0x1f ;  /* 0x0c801f0002057f89 */ /* 0x000e2400000e0000 */
[----:B0-----:R-:W-:Y:S01]  /*1650*/  FMNMX.FTZ R5, R2, R5, !PT ;  /* 0x0000000502057209 */ /* 0x001fe20007810000 */
[----:B------:R-:W-:-:S04]  /*1660*/  IMAD.MOV.U32 R2, RZ, RZ, -0x1f528714 ;  /* 0xe0ad78ecff027424 */ /* 0x000fc800078e00ff */
[----:B------:R-:W0:Y:S02]  /*1670*/  SHFL.BFLY PT, R4, R5, 0x2, 0x1f ;  /* 0x0c401f0005047f89 */ /* 0x000e2400000e0000 */
[----:B0-----:R-:W-:-:S05]  /*1680*/  FMNMX.FTZ R4, R5, R4, !PT ;  /* 0x0000000405047209 */ /* 0x001fca0007810000 */
[----:B-----5:R-:W0:Y:S02]  /*1690*/  SHFL.BFLY PT, R11, R4, 0x1, 0x1f ;  /* 0x0c201f00040b7f89 */ /* 0x020e2400000e0000 */
        /* <DEDUP_REMOVED lines=33> */
[----:B------:R-:W-:Y:S05]  /*18b0*/  CALL.REL.NOINC `($__internal_2_$__cuda_sm20_div_rn_f64_full) ;  /* 0x0000000000947944 */ /* 0x000fea0003c00000 */
.L_x_769:
[----:B------:R-:W-:Y:S05]  /*18c0*/  BSYNC B1 ;  /* 0x0000000000017941 */ /* 0x000fea0003800000 */
.L_x_768:
[----:B------:R-:W0:Y:S01]  /*18d0*/  S2R R10, SR_CgaCtaId ;  /* 0x00000000000a7919 */ /* 0x000e220000008800 */
[----:B------:R-:W1:Y:S01]  /*18e0*/  LDC R15, c[0x0][0x258] ;  /* 0x00009600ff0f7b82 */ /* 0x000e620000000800 */
[----:B------:R-:W-:Y:S01]  /*18f0*/  UMOV UR8, 0xf0000000 ;  /* 0xf000000000087882 */ /* 0x000fe20000000000 */
[----:B------:R-:W-:Y:S01]  /*1900*/  UMOV UR9, 0x380fffff ;  /* 0x380fffff00097882 */ /* 0x000fe20000000000 */
[----:B------:R-:W2:Y:S01]  /*1910*/  F2F.F32.F64 R8, R2 ;  /* 0x0000000200087310 */ /* 0x000ea20000301000 */
[----:B------:R-:W-:Y:S01]  /*1920*/  DSETP.GEU.AND P0, PT, |R2|, UR8, PT ;  /* 0x0000000802007e2a */ /* 0x000fe2000bf0e200 */
[----:B------:R-:W-:-:S03]  /*1930*/  MOV R9, 0x400 ;  /* 0x0000040000097802 */ /* 0x000fc60000000f00 */
[----:B------:R-:W3:Y:S01]  /*1940*/  LDC.64 R6, c[0x0][0x248] ;  /* 0x00009200ff067b82 */ /* 0x000ee20000000a00 */
[----:B------:R-:W-:-:S09]  /*1950*/  IADD3 R9, R9, 0x110, RZ ;  /* 0x0000011009097810 */ /* 0x000fd20007ffe0ff */
[----:B--2---:R-:W-:Y:S01]  /*1960*/  @!P0 FMUL R8, R8, 1.175494350822287508e-38 ;  /* 0x0080000008088820 */ /* 0x004fe20000400000 */
[----:B0-----:R-:W-:-:S07]  /*1970*/  LEA R13, R10, R9, 0x18 ;  /* 0x000000090a0d7211 */ /* 0x001fce00078ec0ff */
.L_x_770:
[----:B------:R-:W-:-:S06]  /*1980*/  IMAD R9, R0, 0x2, R13 ;  /* 0x0000000200097824 */ /* 0x000fcc00078e020d */
[----:B0-----:R-:W0:Y:S02]  /*1990*/  LDS.U16 R9, [R9] ;  /* 0x0000000009097984 */ /* 0x001e240000000400 */
[----:B0-----:R-:W-:-:S05]  /*19a0*/  HADD2.F32 R3, -RZ, R9.H0_H0 ;  /* 0x20000009ff037230 */ /* 0x001fca0000004100 */
[----:B------:R-:W-:Y:S01]  /*19b0*/  FMUL.FTZ R10, R8, R3 ;  /* 0x00000003080a7220 */ /* 0x000fe20000410000 */
[----:B-1----:R-:W-:Y:S02]  /*19c0*/  IMAD R3, R5, R15, R0 ;  /* 0x0000000f05037224 */ /* 0x002fe400078e0200 */
[----:B------:R-:W-:-:S03]  /*19d0*/  VIADD R0, R0, UR6 ;  /* 0x0000000600007c36 */ /* 0x000fc60008000000 */
[----:B------:R-:W0:Y:S01]  /*19e0*/  F2I.S8.NTZ R10, R10 ;  /* 0x0000000a000a7305 */ /* 0x000e220000202100 */
[----:B---3--:R-:W-:-:S04]  /*19f0*/  IADD3 R2, P0, R3, R6, RZ ;  /* 0x0000000603027210 */ /* 0x008fc80007f1e0ff */
[----:B------:R-:W-:Y:S02]  /*1a00*/  LEA.HI.X.SX32 R3, R3, R7, 0x1, P0 ;  /* 0x0000000703037211 */ /* 0x000fe400000f0eff */
[----:B------:R-:W-:Y:S02]  /*1a10*/  ISETP.GE.AND P0, PT, R0, R15, PT ;  /* 0x0000000f0000720c */ /* 0x000fe40003f06270 */
[----:B0-----:R-:W-:-:S04]  /*1a20*/  PRMT R11, R10, 0x8880, RZ ;  /* 0x000088800a0b7816 */ /* 0x001fc800000000ff */
[----:B------:R-:W-:-:S05]  /*1a30*/  PRMT R11, R11, 0x7710, RZ ;  /* 0x000077100b0b7816 */ /* 0x000fca00000000ff */
[----:B------:R0:W-:Y:S02]  /*1a40*/  STG.E.U8 desc[UR4][R2.64], R11 ;  /* 0x0000000b02007986 */ /* 0x0001e4000c101104 */
[----:B------:R-:W-:Y:S05]  /*1a50*/  @!P0 BRA `(.L_x_770) ;  /* 0xfffffffc00c88947 */ /* 0x000fea000383ffff */
.L_x_767:
[----:B------:R-:W-:Y:S05]  /*1a60*/  BSYNC B0 ;  /* 0x0000000000007941 */ /* 0x000fea0003800000 */
.L_x_766:
[----:B------:R-:W-:Y:S05]  /*1a70*/  @P2 EXIT ;  /* 0x000000000000294d */ /* 0x000fea0003800000 */
[----:B------:R-:W1:Y:S01]  /*1a80*/  LDC.64 R6, c[0x0][0x270] ;  /* 0x00009c00ff067b82 */ /* 0x000e620000000a00 */
[----:B------:R-:W2:Y:S07]  /*1a90*/  S2R R5, SR_CTAID.X ;  /* 0x0000000000057919 */ /* 0x000eae0000002500 */
[----:B0-----:R-:W2:Y:S01]  /*1aa0*/  LDC.64 R2, c[0x0][0x278] ;  /* 0x00009e00ff027b82 */ /* 0x001ea20000000a00 */
[----:B-1----:R-:W3:Y:S01]  /*1ab0*/  LDG.E R7, desc[UR4][R6.64] ;  /* 0x0000000406077981 */ /* 0x002ee2000c1e1900 */
[----:B--2---:R-:W-:-:S04]  /*1ac0*/  IMAD.WIDE.U32 R2, R5, 0x4, R2 ;  /* 0x0000000405027825 */ /* 0x004fc800078e0002 */
[----:B---3--:R-:W-:-:S04]  /*1ad0*/  FMUL.FTZ R4, R4, R7 ;  /* 0x0000000704047220 */ /* 0x008fc80000410000 */
[----:B------:R-:W-:-:S05]  /*1ae0*/  FMUL.FTZ R5, R4, 0.0078740157186985015869 ;  /* 0x3c01020404057820 */ /* 0x000fca0000410000 */
[----:B------:R-:W-:Y:S01]  /*1af0*/  STG.E desc[UR4][R2.64], R5 ;  /* 0x0000000502007986 */ /* 0x000fe2000c101904 */
[----:B------:R-:W-:Y:S05]  /*1b00*/  EXIT ;  /* 0x000000000000794d */ /* 0x000fea0003800000 */
        .weak           $__internal_2_$__cuda_sm20_div_rn_f64_full
        .type           $__internal_2_$__cuda_sm20_div_rn_f64_full,@function
        .size           $__internal_2_$__cuda_sm20_div_rn_f64_full,(.L_x_2661 - $__internal_2_$__cuda_sm20_div_rn_f64_full)
$__internal_2_$__cuda_sm20_div_rn_f64_full:
        /* <DEDUP_REMOVED lines=15> */
[----:B------:R-:W-:-:S03]  /*1c00*/  MOV R14, RZ ;  /* 0x000000ff000e7202 */ /* 0x000fc60000000f00 */
        /* <DEDUP_REMOVED lines=13> */
[----:B------:R-:W-:Y:S02]  /*1ce0*/  LOP3.LUT R16, R7, 0x7ff00000, RZ, 0xc0, !PT ;  /* 0x7ff0000007107812 */ /* 0x000fe400078ec0ff */
[----:B------:R-:W-:Y:S02]  /*1cf0*/  MOV R12, 0x40500000 ;  /* 0x40500000000c7802 */ /* 0x000fe40000000f00 */
[----:B------:R-:W-:Y:S01]  /*1d00*/  ISETP.LE.U32.AND P0, PT, R16, 0x40500000, PT ;  /* 0x405000001000780c */ /* 0x000fe20003f03070 */
[----:B------:R-:W-:Y:S01]  /*1d10*/  IMAD.MOV R13, RZ, RZ, -R16 ;  /* 0x000000ffff0d7224 */ /* 0x000fe200078e0a10 */
[----:B------:R-:W-:Y:S02]  /*1d20*/  MOV R16, RZ ;  /* 0x000000ff00107202 */ /* 0x000fe40000000f00 */
        /* <DEDUP_REMOVED lines=24> */
.L_x_772:
[----:B------:R-:W-:-:S14]  /*1eb0*/  DSETP.NAN.AND P0, PT, R6, R6, PT ;  /* 0x000000060600722a */ /* 0x000fdc0003f08000 */
[----:B------:R-:W-:Y:S05]  /*1ec0*/  @P0 BRA `(.L_x_774) ;  /* 0x0000000000340947 */ /* 0x000fea0003800000 */
[----:B------:R-:W-:Y:S01]  /*1ed0*/  ISETP.NE.AND P0, PT, R19, R18, PT ;  /* 0x000000121300720c */ /* 0x000fe20003f05270 */
[----:B------:R-:W-:Y:S01]  /*1ee0*/  IMAD.MOV.U32 R13, RZ, RZ, -0x80000 ;  /* 0xfff80000ff0d7424 */ /* 0x000fe200078e00ff */
[----:B------:R-:W-:-:S11]  /*1ef0*/  MOV R12, 0x0 ;  /* 0x00000000000c7802 */ /* 0x000fd60000000f00 */
[----:B------:R-:W-:Y:S05]  /*1f00*/  @!P0 BRA `(.L_x_773) ;  /* 0x00000000002c8947 */ /* 0x000fea0003800000 */
[----:B------:R-:W-:Y:S02]  /*1f10*/  ISETP.NE.AND P0, PT, R19, 0x7ff00000, PT ;  /* 0x7ff000001300780c */ /* 0x000fe40003f05270 */
[----:B------:R-:W-:Y:S02]  /*1f20*/  LOP3.LUT R6, R7, 0x405fc000, RZ, 0x3c, !PT ;  /* 0x405fc00007067812 */ /* 0x000fe400078e3cff */
[----:B------:R-:W-:Y:S02]  /*1f30*/  ISETP.EQ.OR P0, PT, R18, RZ, !P0 ;  /* 0x000000ff1200720c */ /* 0x000fe40004702670 */
[----:B------:R-:W-:-:S11]  /*1f40*/  LOP3.LUT R13, R6, 0x80000000, RZ, 0xc0, !PT ;  /* 0x80000000060d7812 */ /* 0x000fd600078ec0ff */
[----:B------:R-:W-:Y:S02]  /*1f50*/  @P0 LOP3.LUT R2, R13, 0x7ff00000, RZ, 0xfc, !PT ;  /* 0x7ff000000d020812 */ /* 0x000fe400078efcff */
[----:B------:R-:W-:Y:S01]  /*1f60*/  @!P0 MOV R12, RZ ;  /* 0x000000ff000c8202 */ /* 0x000fe20000000f00 */
[----:B------:R-:W-:Y:S01]  /*1f70*/  @P0 IMAD.MOV.U32 R12, RZ, RZ, RZ ;  /* 0x000000ffff0c0224 */ /* 0x000fe200078e00ff */
[----:B------:R-:W-:Y:S01]  /*1f80*/  @P0 MOV R13, R2 ;  /* 0x00000002000d0202 */ /* 0x000fe20000000f00 */
[----:B------:R-:W-:Y:S06]  /*1f90*/  BRA `(.L_x_773) ;  /* 0x0000000000087947 */ /* 0x000fec0003800000 */
.L_x_774:
[----:B------:R-:W-:Y:S01]  /*1fa0*/  LOP3.LUT R13, R7, 0x80000, RZ, 0xfc, !PT ;  /* 0x00080000070d7812 */ /* 0x000fe200078efcff */
[----:B------:R-:W-:-:S07]  /*1fb0*/  IMAD.MOV.U32 R12, RZ, RZ, R6 ;  /* 0x000000ffff0c7224 */ /* 0x000fce00078e0006 */
.L_x_773:
[----:B------:R-:W-:Y:S05]  /*1fc0*/  BSYNC B2 ;  /* 0x0000000000027941 */ /* 0x000fea0003800000 */
.L_x_771:
[----:B------:R-:W-:Y:S01]  /*1fd0*/  HFMA2.MMA R9, -RZ, RZ, 0, 0 ;  /* 0x00000000ff097435 */ /* 0x000fe200000001ff */
[----:B------:R-:W-:Y:S01]  /*1fe0*/  MOV R2, R12 ;  /* 0x0000000c00027202 */ /* 0x000fe20000000f00 */
[----:B------:R-:W-:-:S04]  /*1ff0*/  IMAD.MOV.U32 R3, RZ, RZ, R13 ;  /* 0x000000ffff037224 */ /* 0x000fc800078e000d */
[----:B------:R-:W-:Y:S05]  /*2000*/  RET.REL.NODEC R8 `(_ZN17fastertransformer31generalAddBiasResidualLayerNormI6__halfLi2EEEvPKT_S4_S4_S4_S4_S4_PS2_S5_fiiPKfS7_S7_Pfi) ;  /* 0xffffffdc08fc7950 */ /* 0x000fea0003c3ffff */
.L_x_775:
        /* <DEDUP_REMOVED lines=15> */
.L_x_2661:


//--------------------- .text._ZN17fastertransformer31generalAddBiasResidualLayerNormI6__halfLi1EEEvPKT_S4_S4_S4_S4_S4_PS2_S5_fiiPKfS7_S7_Pfi --------------------------
	.section	.text._ZN17fastertransformer31generalAddBiasResidualLayerNormI6__halfLi1EEEvPKT_S4_S4_S4_S4_S4_PS2_S5_fiiPKfS7_S7_Pfi,"ax",@progbits
	.align	128
        .global         _ZN17fastertransformer31generalAddBiasResidualLayerNormI6__halfLi1EEEvPKT_S4_S4_S4_S4_S4_PS2_S5_fiiPKfS7_S7_Pfi
        .type           _ZN17fastertransformer31generalAddBiasResidualLayerNormI6__halfLi1EEEvPKT_S4_S4_S4_S4_S4_PS2_S5_fiiPKfS7_S7_Pfi,@function
        .size           _ZN17fastertransformer31generalAddBiasResidualLayerNormI6__halfLi1EEEvPKT_S4_S4_S4_S4_S4_PS2_S5_fiiPKfS7_S7_Pfi,(.L_x_2662 - _ZN17fastertransformer31generalAddBiasResidualLayerNormI6__halfLi1EEEvPKT_S4_S4_S4_S4_S4_PS2_S5_fiiPKfS7_S7_Pfi)
        .other          _ZN17fastertransformer31generalAddBiasResidualLayerNormI6__halfLi1EEEvPKT_S4_S4_S4_S4_S4_PS2_S5_fiiPKfS7_S7_Pfi,@"STO_CUDA_ENTRY STV_DEFAULT"
_ZN17fastertransformer31generalAddBiasResidualLayerNormI6__halfLi1EEEvPKT_S4_S4_S4_S4_S4_PS2_S5_fiiPKfS7_S7_Pfi:
.text._ZN17fastertransformer31generalAddBiasResidualLayerNormI6__halfLi1EEEvPKT_S4_S4_S4_S4_S4_PS2_S5_fiiPKfS7_S7_Pfi:
        /* <DEDUP_REMOVED lines=18> */
[----:B------:R-:W-:-:S02]  /*0120*/  IMAD.MOV.U32 R20, RZ, RZ, RZ ;  /* 0x000000ffff147224 */ /* 0x000fc400078e00ff */
[----:B------:R-:W-:Y:S02]  /*0130*/  IMAD.MOV.U32 R2, RZ, RZ, RZ ;  /* 0x000000ffff027224 */ /* 0x000fe400078e00ff */
[----:B--2---:R-:W-:-:S07]  /*0140*/  @P0 FMUL.FTZ R20, R6, R9 ;  /* 0x0000000906140220 */ /* 0x004fce0000410000 */
        /* <DEDUP_REMOVED lines=18> */
.L_x_780:
[----:B0-2---:R-:W-:Y:S02]  /*0270*/  IMAD R23, R3, UR7, R21 ;  /* 0x0000000703177c24 */ /* 0x005fe4000f8e0215 */
[----:B------:R-:W-:-:S04]  /*0280*/  IMAD.WIDE R18, R21, 0x2, R12 ;  /* 0x0000000215127825 */ /* 0x000fc800078e020c */
[C---:B----4-:R-:W-:Y:S02]  /*0290*/  IMAD.WIDE.U32 R14, R23.reuse, 0x2, R8 ;  /* 0x00000002170e7825 */ /* 0x050fe400078e0008 */
[----:B------:R-:W2:Y:S02]  /*02a0*/  LDG.E.U16.CONSTANT R18, desc[UR4][R18.64] ;  /* 0x0000000412127981 */ /* 0x000ea4000c1e9500 */
[----:B------:R-:W-:Y:S02]  /*02b0*/  IMAD.WIDE.U32 R16, R23, 0x2, R10 ;  /* 0x0000000217107825 */ /* 0x000fe400078e000a */
[----:B------:R-:W4:Y:S04]  /*02c0*/  LDG.E.U16.CONSTANT R14, desc[UR4][R14.64] ;  /* 0x000000040e0e7981 */ /* 0x000f28000c1e9500 */
[----:B------:R-:W5:Y:S01]  /*02d0*/  LDG.E.U16.CONSTANT R16, desc[UR4][R16.64] ;  /* 0x0000000410107981 */ /* 0x000f62000c1e9500 */
[----:B------:R-:W-:-:S02]  /*02e0*/  IMAD R24, R21, 0x2, R20 ;  /* 0x0000000215187824 */ /* 0x000fc400078e0214 */
[----:B-1----:R-:W-:-:S05]  /*02f0*/  IMAD.IADD R21, R4, 0x1, R21 ;  /* 0x0000000104157824 */ /* 0x002fca00078e0215 */
[----:B------:R-:W-:Y:S01]  /*0300*/  ISETP.GE.AND P0, PT, R21, UR7, PT ;  /* 0x0000000715007c0c */ /* 0x000fe2000bf06270 */
[----:B--2---:R-:W-:Y:S02]  /*0310*/  HADD2.F32 R27, -RZ, R18.H0_H0 ;  /* 0x20000012ff1b7230 */ /* 0x004fe40000004100 */
[----:B----4-:R-:W-:Y:S02]  /*0320*/  HADD2.F32 R22, -RZ, R14.H0_H0 ;  /* 0x2000000eff167230 */ /* 0x010fe40000004100 */
[----:B-----5:R-:W-:-:S05]  /*0330*/  HADD2.F32 R25, -RZ, R16.H0_H0 ;  /* 0x20000010ff197230 */ /* 0x020fca0000004100 */
        /* <DEDUP_REMOVED lines=10> */
.L_x_779:
[----:B------:R-:W2:Y:S01]  /*03e0*/  S2R R13, SR_CgaCtaId ;  /* 0x00000000000d7919 */ /* 0x000ea20000008800 */
[----:B------:R-:W3:Y:S01]  /*03f0*/  LDC.64 R6, c[0x0][0x240] ;  /* 0x00009000ff067b82 */ /* 0x000ee20000000a00 */
[----:B------:R-:W-:Y:S01]  /*0400*/  MOV R12, 0x400 ;  /* 0x00000400000c7802 */ /* 0x000fe20000000f00 */
[----:B------:R-:W-:-:S03]  /*0410*/  IMAD.MOV.U32 R18, RZ, RZ, R0 ;  /* 0x000000ffff127224 */ /* 0x000fc600078e0000 */
[----:B------:R-:W-:-:S03]  /*0420*/  IADD3 R12, R12, 0x110, RZ ;  /* 0x000001100c0c7810 */ /* 0x000fc60007ffe0ff */
[----:B------:R-:W4:Y:S08]  /*0430*/  LDC.64 R8, c[0x0][0x218] ;  /* 0x00008600ff087b82 */ /* 0x000f300000000a00 */
[----:B------:R-:W0:Y:S01]  /*0440*/  LDC.64 R10, c[0x0][0x210] ;  /* 0x00008400ff0a7b82 */ /* 0x000e220000000a00 */
[----:B--2---:R-:W-:-:S07]  /*0450*/  LEA R21, R13, R12, 0x18 ;  /* 0x0000000c0d157211 */ /* 0x004fce00078ec0ff */
.L_x_781:
[----:B0-2---:R-:W-:-:S04]  /*0460*/  IMAD R13, R3, UR7, R18 ;  /* 0x00000007030d7c24 */ /* 0x005fc8000f8e0212 */
[----:B----4-:R-:W-:-:S04]  /*0470*/  IMAD.WIDE.U32 R14, R13, 0x2, R8 ;  /* 0x000000020d0e7825 */ /* 0x010fc800078e0008 */
[----:B------:R-:W-:Y:S02]  /*0480*/  IMAD.WIDE.U32 R16, R13, 0x2, R10 ;  /* 0x000000020d107825 */ /* 0x000fe400078e000a */
[----:B------:R-:W2:Y:S04]  /*0490*/  LDG.E.U16.CONSTANT R14, desc[UR4][R14.64] ;  /* 0x000000040e0e7981 */ /* 0x000ea8000c1e9500 */
[----:B------:R-:W4:Y:S01]  /*04a0*/  LDG.E.U16.CONSTANT R16, desc[UR4][R16.64] ;  /* 0x0000000410107981 */ /* 0x000f22000c1e9500 */
[----:B------:R-:W-:Y:S02]  /*04b0*/  IMAD R20, R18, 0x2, R21 ;  /* 0x0000000212147824 */ /* 0x000fe400078e0215 */
[----:B-1----:R-:W-:-:S05]  /*04c0*/  IMAD.IADD R18, R4, 0x1, R18 ;  /* 0x0000000104127824 */ /* 0x002fca00078e0212 */
[----:B------:R-:W-:Y:S01]  /*04d0*/  ISETP.GE.AND P0, PT, R18, UR7, PT ;  /* 0x0000000712007c0c */ /* 0x000fe2000bf06270 */
[----:B--2---:R-:W-:Y:S02]  /*04e0*/  HADD2.F32 R12, -RZ, R14.H0_H0 ;  /* 0x2000000eff0c7230 */ /* 0x004fe40000004100 */
[----:B----4-:R-:W-:-:S05]  /*04f0*/  HADD2.F32 R19, -RZ, R16.H0_H0 ;  /* 0x20000010ff137230 */ /* 0x010fca0000004100 */
[----:B------:R-:W-:Y:S01]  /*0500*/  FADD.FTZ R19, R12, R19 ;  /* 0x000000130c137221 */ /* 0x000fe20000010000 */
[----:B---3--:R-:W-:-:S04]  /*0510*/  IMAD.WIDE.U32 R12, R13, 0x2, R6 ;  /* 0x000000020d0c7825 */ /* 0x008fc800078e0006 */
[----:B------:R-:W-:Y:S01]  /*0520*/  FADD.FTZ R2, R19, R2 ;  /* 0x0000000213027221 */ /* 0x000fe20000010000 */
[----:B------:R-:W-:-:S04]  /*0530*/  F2FP.F16.F32.PACK_AB R15, RZ, R19 ;  /* 0x00000013ff0f723e */ /* 0x000fc800000000ff */
[----:B------:R-:W-:Y:S01]  /*0540*/  PRMT R17, R15, 0x7610, R17 ;  /* 0x000076100f117816 */ /* 0x000fe20000000011 */
[----:B------:R2:W-:Y:S04]  /*0550*/  STS.U16 [R20], R15 ;  /* 0x0000000f14007388 */ /* 0x0005e80000000400 */
[----:B------:R2:W-:Y:S01]  /*0560*/  STG.E.U16 desc[UR4][R12.64], R17 ;  /* 0x000000110c007986 */ /* 0x0005e2000c101504 */
[----:B------:R-:W-:Y:S05]  /*0570*/  @!P0 BRA `(.L_x_781) ;  /* 0xfffffffc00b88947 */ /* 0x000fea000383ffff */
[----:B------:R-:W-:Y:S05]  /*0580*/  BRA `(.L_x_777) ;  /* 0x0000000000f87947 */ /* 0x000fea0003800000 */
.L_x_778:
        /* <DEDUP_REMOVED lines=13> */
.L_x_783:
[----:B0-----:R-:W-:Y:S02]  /*0660*/  IMAD R23, R3, UR7, R22 ;  /* 0x0000000703177c24 */ /* 0x001fe4000f8e0216 */
[----:B------:R-:W-:-:S04]  /*0670*/  IMAD.WIDE R18, R22, 0x2, R6 ;  /* 0x0000000216127825 */ /* 0x000fc800078e0206 */
[C---:B--2-4-:R-:W-:Y:S02]  /*0680*/  IMAD.WIDE.U32 R14, R23.reuse, 0x2, R10 ;  /* 0x00000002170e7825 */ /* 0x054fe400078e000a */
[----:B------:R-:W2:Y:S02]  /*0690*/  LDG.E.U16.CONSTANT R18, desc[UR4][R18.64] ;  /* 0x0000000412127981 */ /* 0x000ea4000c1e9500 */
[----:B------:R-:W-:Y:S02]  /*06a0*/  IMAD.WIDE.U32 R16, R23, 0x4, R8 ;  /* 0x0000000417107825 */ /* 0x000fe400078e0008 */
[----:B------:R-:W4:Y:S04]  /*06b0*/  LDG.E.U16.CONSTANT R14, desc[UR4][R14.64] ;  /* 0x000000040e0e7981 */ /* 0x000f28000c1e9500 */
[----:B------:R-:W5:Y:S01]  /*06c0*/  LDG.E.CONSTANT R16, desc[UR4][R16.64] ;  /* 0x0000000410107981 */ /* 0x000f62000c1e9900 */
[----:B------:R-:W-:-:S02]  /*06d0*/  IMAD R26, R22, 0x2, R21 ;  /* 0x00000002161a7824 */ /* 0x000fc400078e0215 */
[----:B-1----:R-:W-:-:S05]  /*06e0*/  IMAD.IADD R22, R4, 0x1, R22 ;  /* 0x0000000104167824 */ /* 0x002fca00078e0216 */
[----:B------:R-:W-:Y:S01]  /*06f0*/  ISETP.GE.AND P0, PT, R22, UR7, PT ;  /* 0x0000000716007c0c */ /* 0x000fe2000bf06270 */
[----:B--2---:R-:W-:Y:S02]  /*0700*/  HADD2.F32 R27, -RZ, R18.H0_H0 ;  /* 0x20000012ff1b7230 */ /* 0x004fe40000004100 */
[----:B----4-:R-:W-:Y:S01]  /*0710*/  HADD2.F32 R25, -RZ, R14.H0_H0 ;  /* 0x2000000eff197230 */ /* 0x010fe20000004100 */
[----:B-----5:R-:W-:-:S05]  /*0720*/  I2FP.F32.S32 R24, R16 ;  /* 0x0000001000187245 */ /* 0x020fca0000201400 */
[----:B------:R-:W-:-:S04]  /*0730*/  FFMA.FTZ R24, R24, R20, R25 ;  /* 0x0000001418187223 */ /* 0x000fc80000010019 */
        /* <DEDUP_REMOVED lines=9> */
.L_x_782:
        /* <DEDUP_REMOVED lines=8> */
.L_x_784:
[----:B0-----:R-:W-:-:S04]  /*0850*/  IMAD R15, R3, UR7, R17 ;  /* 0x00000007030f7c24 */ /* 0x001fc8000f8e0211 */
[----:B----4-:R-:W-:-:S04]  /*0860*/  IMAD.WIDE.U32 R18, R15, 0x2, R8 ;  /* 0x000000020f127825 */ /* 0x010fc800078e0008 */
[----:B------:R-:W-:Y:S02]  /*0870*/  IMAD.WIDE.U32 R12, R15, 0x4, R10 ;  /* 0x000000040f0c7825 */ /* 0x000fe400078e000a */
[----:B------:R-:W2:Y:S04]  /*0880*/  LDG.E.U16.CONSTANT R18, desc[UR4][R18.64] ;  /* 0x0000000412127981 */ /* 0x000ea8000c1e9500 */
[----:B------:R-:W4:Y:S01]  /*0890*/  LDG.E.CONSTANT R12, desc[UR4][R12.64] ;  /* 0x000000040c0c7981 */ /* 0x000f22000c1e9900 */
[----:B------:R-:W-:Y:S02]  /*08a0*/  IMAD R22, R17, 0x2, R16 ;  /* 0x0000000211167824 */ /* 0x000fe400078e0210 */
[----:B-1----:R-:W-:-:S05]  /*08b0*/  IMAD.IADD R17, R4, 0x1, R17 ;  /* 0x0000000104117824 */ /* 0x002fca00078e0211 */
[----:B------:R-:W-:Y:S01]  /*08c0*/  ISETP.GE.AND P0, PT, R17, UR7, PT ;  /* 0x0000000711007c0c */ /* 0x000fe2000bf06270 */
[----:B--2---:R-:W-:Y:S01]  /*08d0*/  HADD2.F32 R21, -RZ, R18.H0_H0 ;  /* 0x20000012ff157230 */ /* 0x004fe20000004100 */
[----:B----4-:R-:W-:-:S05]  /*08e0*/  I2FP.F32.S32 R14, R12 ;  /* 0x0000000c000e7245 */ /* 0x010fca0000201400 */
[----:B------:R-:W-:Y:S01]  /*08f0*/  FFMA.FTZ R21, R14, R20, R21 ;  /* 0x000000140e157223 */ /* 0x000fe20000010015 */
[----:B---3--:R-:W-:-:S04]  /*0900*/  IMAD.WIDE.U32 R14, R15, 0x2, R6 ;  /* 0x000000020f0e7825 */ /* 0x008fc800078e0006 */
[----:B------:R-:W-:Y:S01]  /*0910*/  FADD.FTZ R2, R21, R2 ;  /* 0x0000000215027221 */ /* 0x000fe20000010000 */
[----:B------:R-:W-:-:S04]  /*0920*/  F2FP.F16.F32.PACK_AB R13, RZ, R21 ;  /* 0x00000015ff0d723e */ /* 0x000fc800000000ff */
[----:B------:R-:W-:Y:S01]  /*0930*/  PRMT R19, R13, 0x7610, R19 ;  /* 0x000076100d137816 */ /* 0x000fe20000000013 */
[----:B------:R0:W-:Y:S04]  /*0940*/  STS.U16 [R22], R13 ;  /* 0x0000000d16007388 */ /* 0x0001e80000000400 */
[----:B------:R0:W-:Y:S01]  /*0950*/  STG.E.U16 desc[UR4][R14.64], R19 ;  /* 0x000000130e007986 */ /* 0x0001e2000c101504 */
[----:B------:R-:W-:Y:S05]  /*0960*/  @!P0 BRA `(.L_x_784) ;  /* 0xfffffffc00b88947 */ /* 0x000fea000383ffff */
.L_x_777:
[----:B------:R-:W-:Y:S05]  /*0970*/  BSYNC B0 ;  /* 0x0000000000007941 */ /* 0x000fea0003800000 */
.L_x_776:
[----:B------:R-:W1:Y:S01]  /*0980*/  SHFL.BFLY PT, R3, R2, 0x10, 0x1f ;  /* 0x0e001f0002037f89 */ /* 0x000e6200000e0000 */
[----:B------:R-:W3:Y:S01]  /*0990*/  S2UR UR9, SR_CgaCtaId ;  /* 0x00000000000979c3 */ /* 0x000ee20000008800 */
[----:B------:R-:W-:Y:S01]  /*09a0*/  UMOV UR8, 0x400 ;  /* 0x0000040000087882 */ /* 0x000fe20000000000 */
[C---:B------:R-:W-:Y:S01]  /*09b0*/  LOP3.LUT P5, R6, R0.reuse, 0x1f, RZ, 0xc0, !PT ;  /* 0x0000001f00067812 */ /* 0x040fe200078ac0ff */
[----:B------:R-:W-:Y:S01]  /*09c0*/  ULDC UR6, c[0x0][0x0] ;  /* 0x0000000000067ab9 */ /* 0x000fe20000000800 */
[----:B------:R-:W-:Y:S01]  /*09d0*/  MOV R9, UR8 ;  /* 0x0000000800097c02 */ /* 0x000fe20008000f00 */
[----:B------:R-:W-:Y:S01]  /*09e0*/  BSSY B0, `(.L_x_785) ;  /* 0x000003b000007945 */ /* 0x000fe20003800000 */
[----:B------:R-:W-:Y:S01]  /*09f0*/  ISETP.NE.AND P2, PT, R0, RZ, PT ;  /* 0x000000ff0000720c */ /* 0x000fe20003f45270 */
[----:B--2---:R-:W-:-:S12]  /*0a00*/  IMAD.MOV.U32 R17, RZ, RZ, RZ ;  /* 0x000000ffff117224 */ /* 0x004fd800078e00ff */
[----:B------:R-:W-:Y:S01]  /*0a10*/  @!P2 I2FP.F32.S32 R16, UR7 ;  /* 0x000000070010ac45 */ /* 0x000fe20008201400 */
[----:B-1----:R-:W-:Y:S01]  /*0a20*/  FADD.FTZ R3, R3, R2 ;  /* 0x0000000203037221 */ /* 0x002fe20000010000 */
[----:B---3--:R-:W-:Y:S01]  /*0a30*/  IMAD.U32 R10, RZ, RZ, UR9 ;  /* 0x00000009ff0a7e24 */ /* 0x008fe2000f8e00ff */
[----:B------:R-:W-:-:S03]  /*0a40*/  SHF.R.U32.HI R2, RZ, 0x3, R0 ;  /* 0x00000003ff027819 */ /* 0x000fc60000011600 */
[----:B------:R-:W1:Y:S02]  /*0a50*/  SHFL.BFLY PT, R4, R3, 0x8, 0x1f ;  /* 0x0d001f0003047f89 */ /* 0x000e6400000e0000 */
[----:B-1----:R-:W-:Y:S01]  /*0a60*/  FADD.FTZ R4, R3, R4 ;  /* 0x0000000403047221 */ /* 0x002fe20000010000 */
[----:B------:R-:W-:-:S04]  /*0a70*/  VIADD R3, R9, 0x8 ;  /* 0x0000000809037836 */ /* 0x000fc80000000000 */
[----:B------:R-:W1:Y:S01]  /*0a80*/  SHFL.BFLY PT, R7, R4, 0x4, 0x1f ;  /* 0x0c801f0004077f89 */ /* 0x000e6200000e0000 */
[----:B------:R-:W-:Y:S01]  /*0a90*/  LEA R3, R10, R3, 0x18 ;  /* 0x000000030a037211 */ /* 0x000fe200078ec0ff */
[----:B-1----:R-:W-:Y:S01]  /*0aa0*/  FADD.FTZ R8, R4, R7 ;  /* 0x0000000704087221 */ /* 0x002fe20000010000 */
[----:B------:R-:W-:-:S04]  /*0ab0*/  I2FP.F32.U32 R4, R0 ;  /* 0x0000000000047245 */ /* 0x000fc80000201000 */
[----:B------:R-:W1:Y:S02]  /*0ac0*/  SHFL.BFLY PT, R7, R8, 0x2, 0x1f ;  /* 0x0c401f0008077f89 */ /* 0x000e6400000e0000 */
[----:B-1----:R-:W-:Y:S01]  /*0ad0*/  FADD.FTZ R11, R8, R7 ;  /* 0x00000007080b7221 */ /* 0x002fe20000010000 */
[----:B------:R-:W-:Y:S02]  /*0ae0*/  LOP3.LUT R8, R2, 0x1ffffffc, RZ, 0xc0, !PT ;  /* 0x1ffffffc02087812 */ /* 0x000fe400078ec0ff */
[----:B------:R-:W-:Y:S02]  /*0af0*/  I2FP.F32.U32 R7, UR6 ;  /* 0x0000000600077c45 */ /* 0x000fe40008201000 */
[----:B------:R-:W0:Y:S01]  /*0b00*/  SHFL.BFLY PT, R12, R11, 0x1, 0x1f ;  /* 0x0c201f000b0c7f89 */ /* 0x000e2200000e0000 */
[--C-:B------:R-:W-:Y:S02]  /*0b10*/  IMAD.IADD R2, R8, 0x1, R3.reuse ;  /* 0x0000000108027824 */ /* 0x100fe400078e0203 */
[----:B------:R-:W-:Y:S01]  /*0b20*/  FMUL.FTZ R7, R7, 0.03125 ;  /* 0x3d00000007077820 */ /* 0x000fe20000410000 */
[----:B------:R-:W-:-:S04]  /*0b30*/  IMAD R3, R6, 0x4, R3 ;  /* 0x0000000406037824 */ /* 0x000fc800078e0203 */
[----:B------:R-:W-:Y:S01]  /*0b40*/  FSETP.GT.FTZ.AND P4, PT, R7, R4, PT ;  /* 0x000000040700720b */ /* 0x000fe20003f94000 */
[----:B------:R-:W-:Y:S01]  /*0b50*/  HFMA2.MMA R4, -RZ, RZ, 0, 0 ;  /* 0x00000000ff047435 */ /* 0x000fe200000001ff */
[----:B0-----:R-:W-:-:S05]  /*0b60*/  FADD.FTZ R15, R11, R12 ;  /* 0x0000000c0b0f7221 */ /* 0x001fca0000010000 */
        /* <DEDUP_REMOVED lines=19> */
[----:B0-----:R-:W-:Y:S01]  /*0ca0*/  LEA R4, R10, R9, 0x18 ;  /* 0x000000090a047211 */ /* 0x001fe200078ec0ff */
[----:B------:R-:W0:Y:S01]  /*0cb0*/  S2R R18, SR_CTAID.X ;  /* 0x0000000000127919 */ /* 0x000e220000002500 */
[----:B------:R-:W1:Y:S01]  /*0cc0*/  LDC.64 R12, c[0x0][0x240] ;  /* 0x00009000ff0c7b82 */ /* 0x000e620000000a00 */
[----:B------:R-:W-:Y:S01]  /*0cd0*/  MOV R17, RZ ;  /* 0x000000ff00117202 */ /* 0x000fe20000000f00 */
[----:B------:R-:W-:Y:S02]  /*0ce0*/  IMAD.MOV.U32 R11, RZ, RZ, R0 ;  /* 0x000000ffff0b7224 */ /* 0x000fe400078e0000 */
[----:B------:R-:W2:Y:S05]  /*0cf0*/  LDS R4, [R4] ;  /* 0x0000000004047984 */ /* 0x000eaa0000000800 */
.L_x_787:
[----:B0-----:R-:W-:-:S04]  /*0d00*/  IMAD R15, R18, UR7, R11 ;  /* 0x00000007120f7c24 */ /* 0x001fc8000f8e020b */
[----:B-1----:R-:W-:-:S06]  /*0d10*/  IMAD.WIDE.U32 R14, R15, 0x2, R12 ;  /* 0x000000020f0e7825 */ /* 0x002fcc00078e000c */
[----:B------:R-:W3:Y:S01]  /*0d20*/  LDG.E.U16 R14, desc[UR4][R14.64] ;  /* 0x000000040e0e7981 */ /* 0x000ee2000c1e1500 */
[----:B------:R-:W-:-:S05]  /*0d30*/  VIADD R11, R11, UR6 ;  /* 0x000000060b0b7c36 */ /* 0x000fca0008000000 */
[----:B------:R-:W-:Y:S01]  /*0d40*/  ISETP.GE.AND P0, PT, R11, UR7, PT ;  /* 0x000000070b007c0c */ /* 0x000fe2000bf06270 */
[----:B---3--:R-:W-:-:S05]  /*0d50*/  HADD2.F32 R19, -RZ, R14.H0_H0 ;  /* 0x2000000eff137230 */ /* 0x008fca0000004100 */
[----:B--2---:R-:W-:-:S04]  /*0d60*/  FADD.FTZ R16, -R4, R19 ;  /* 0x0000001304107221 */ /* 0x004fc80000010100 */
[----:B------:R-:W-:-:S03]  /*0d70*/  FFMA.FTZ R17, R16, R16, R17 ;  /* 0x0000001010117223 */ /* 0x000fc60000010011 */
[----:B------:R-:W-:Y:S05]  /*0d80*/  @!P0 BRA `(.L_x_787) ;  /* 0xfffffffc00dc8947 */ /* 0x000fea000383ffff */
.L_x_786:
[----:B------:R-:W-:Y:S05]  /*0d90*/  BSYNC B0 ;  /* 0x0000000000007941 */ /* 0x000fea0003800000 */
.L_x_785:
        /* <DEDUP_REMOVED lines=11> */
[----:B------:R-:W-:-:S04]  /*0e50*/  MOV R14, RZ ;  /* 0x000000ff000e7202 */ /* 0x000fc80000000f00 */
[----:B------:R0:W-:Y:S01]  /*0e60*/  @!P5 STS [R2], R19 ;  /* 0x000000130200d388 */ /* 0x0001e20000000800 */
[----:B------:R-:W-:Y:S08]  /*0e70*/  BAR.SYNC.DEFER_BLOCKING 0x0 ;  /* 0x0000000000007b1d */ /* 0x000ff00000010000 */
[----:B0-----:R-:W0:Y:S01]  /*0e80*/  @!P2 LDC R2, c[0x0][0x250] ;  /* 0x00009400ff02ab82 */ /* 0x001e220000000800 */
[----:B------:R1:W2:Y:S02]  /*0e90*/  @P4 LDS R14, [R3] ;  /* 0x00000000030e4984 */ /* 0x0002a40000000800 */
[----:B-1----:R-:W-:-:S06]  /*0ea0*/  @!P2 I2FP.F32.S32 R3, UR7 ;  /* 0x000000070003ac45 */ /* 0x002fcc0008201400 */
[----:B------:R-:W0:Y:S01]  /*0eb0*/  @!P2 MUFU.RCP R3, R3 ;  /* 0x000000030003a308 */ /* 0x000e220000001000 */
[----:B--2---:R-:W1:Y:S02]  /*0ec0*/  SHFL.BFLY PT, R15, R14, 0x10, 0x1f ;  /* 0x0e001f000e0f7f89 */ /* 0x004e6400000e0000 */
        /* <DEDUP_REMOVED lines=8> */
[----:B------:R-:W-:-:S04]  /*0f50*/  IMAD.MOV.U32 R11, RZ, RZ, RZ ;  /* 0x000000ffff0b7224 */ /* 0x000fc800078e00ff */
        /* <DEDUP_REMOVED lines=10> */
.L_x_788:
        /* <DEDUP_REMOVED lines=8> */
[----:B------:R-:W-:Y:S02]  /*1080*/  MOV R16, R0 ;  /* 0x0000000000107202 */ /* 0x000fe40000000f00 */
[----:B------:R-:W-:-:S04]  /*1090*/  ISETP.NE.U32.AND P0, PT, RZ, UR8, PT ;  /* 0x00000008ff007c0c */ /* 0x000fc8000bf05070 */
[----:B01----:R-:W0:Y:S01]  /*10a0*/  LDC.64 R2, c[0x0][0x248] ;  /* 0x00009200ff027b82 */ /* 0x003e220000000a00 */
[----:B------:R-:W-:-:S13]  /*10b0*/  ISETP.NE.AND.EX P0, PT, RZ, UR9, PT, P0 ;  /* 0x00000009ff007c0c */ /* 0x000fda000bf05300 */
.L_x_794:
[----:B012---:R-:W1:Y:S01]  /*10c0*/  @P0 LDC.64 R12, c[0x0][0x230] ;  /* 0x00008c00ff0c0b82 */ /* 0x007e620000000a00 */
[----:B---3--:R-:W-:-:S06]  /*10d0*/  IMAD.WIDE R18, R16, 0x2, R4 ;  /* 0x0000000210127825 */ /* 0x008fcc00078e0204 */
[----:B------:R-:W3:Y:S01]  /*10e0*/  LDG.E.U16.CONSTANT R18, desc[UR4][R18.64] ;  /* 0x0000000412127981 */ /* 0x000ee2000c1e9500 */
[----:B-1----:R-:W-:-:S05]  /*10f0*/  @P0 IMAD.WIDE R12, R16, 0x2, R12 ;  /* 0x00000002100c0825 */ /* 0x002fca00078e020c */
[----:B------:R1:W4:Y:S01]  /*1100*/  @P0 LDG.E.U16.CONSTANT R20, desc[UR4][R12.64] ;  /* 0x000000040c140981 */ /* 0x000322000c1e9500 */
[----:B------:R-:W2:Y:S01]  /*1110*/  S2UR UR9, SR_CgaCtaId ;  /* 0x00000000000979c3 */ /* 0x000ea20000008800 */
[----:B------:R-:W-:Y:S02]  /*1120*/  UMOV UR8, 0x400 ;  /* 0x0000040000087882 */ /* 0x000fe40000000000 */
[----:B------:R-:W-:-:S05]  /*1130*/  IMAD.U32 R9, RZ, RZ, UR8 ;  /* 0x00000008ff097e24 */ /* 0x000fca000f8e00ff */
[----:B------:R-:W-:Y:S01]  /*1140*/  IADD3 R17, R9, 0x110, RZ ;  /* 0x0000011009117810 */ /* 0x000fe20007ffe0ff */
[----:B--2---:R-:W-:-:S05]  /*1150*/  IMAD.U32 R10, RZ, RZ, UR9 ;  /* 0x00000009ff0a7e24 */ /* 0x004fca000f8e00ff */
        /* <DEDUP_REMOVED lines=11> */
[----:B----4-:R-:W-:Y:S02]  /*1210*/  @P0 HADD2.F32 R20, -RZ, R20.H0_H0 ;  /* 0x20000014ff140230 */ /* 0x010fe40000004100 */
[----:B------:R-:W-:-:S04]  /*1220*/  @!P0 IMAD.MOV.U32 R20, RZ, RZ, RZ ;  /* 0x000000ffff148224 */ /* 0x000fc800078e00ff */
        /* <DEDUP_REMOVED lines=9> */
.L_x_792:
[----:B-----5:R-:W-:Y:S01]  /*12c0*/  FMUL.FTZ R17, R13, R11 ;  /* 0x0000000b0d117220 */ /* 0x020fe20000410000 */
[----:B------:R-:W-:-:S05]  /*12d0*/  IMAD R12, R15, UR7, R16 ;  /* 0x000000070f0c7c24 */ /* 0x000fca000f8e0210 */
[----:B------:R-:W1:Y:S01]  /*12e0*/  F2I.S8.NTZ R17, R17 ;  /* 0x0000001100117305 */ /* 0x000e620000202100 */
[----:B------:R-:W-:-:S04]  /*12f0*/  IADD3 R12, P4, R12, UR12, RZ ;  /* 0x0000000c0c0c7c10 */ /* 0x000fc8000ff9e0ff */
[----:B------:R-:W-:Y:S02]  /*1300*/  IADD3.X R13, RZ, UR13, RZ, P4, !PT ;  /* 0x0000000dff0d7c10 */ /* 0x000fe4000a7fe4ff */
[----:B-1----:R-:W-:-:S04]  /*1310*/  PRMT R19, R17, 0x8880, RZ ;  /* 0x0000888011137816 */ /* 0x002fc800000000ff */
[----:B------:R-:W-:-:S05]  /*1320*/  PRMT R19, R19, 0x7710, RZ ;  /* 0x0000771013137816 */ /* 0x000fca00000000ff */
[----:B------:R1:W-:Y:S01]  /*1330*/  STG.E.U8 desc[UR4][R12.64], R19 ;  /* 0x000000130c007986 */ /* 0x0003e2000c101104 */
[----:B------:R-:W-:Y:S05]  /*1340*/  BRA `(.L_x_793) ;  /* 0x0000000000187947 */ /* 0x000fea0003800000 */
.L_x_791:
[----:B------:R-:W-:-:S05]  /*1350*/  FADD.FTZ R12, |R13|, -RZ ;  /* 0x800000ff0d0c7221 */ /* 0x000fca0000010200 */
[----:B------:R-:W-:-:S04]  /*1360*/  F2FP.F16.F32.PACK_AB R13, R13, R12 ;  /* 0x0000000c0d0d723e */ /* 0x000fc800000000ff */
[----:B------:R-:W-:Y:S02]  /*1370*/  PRMT R12, R13, 0x7632, R12 ;  /* 0x000076320d0c7816 */ /* 0x000fe4000000000c */
[----:B------:R-:W-:-:S03]  /*1380*/  HSETP2.GT.AND P4, PT, R13.H0_H0, R14.H0_H0, PT ;  /* 0x2000000e0d007234 */ /* 0x000fc60003f84800 */
[----:B------:R2:W-:Y:S02]  /*1390*/  STS.U16 [R17], R12 ;  /* 0x0000000c11007388 */ /* 0x0005e40000000400 */
[----:B------:R-:W-:-:S08]  /*13a0*/  SEL R14, R14, R13, !P4 ;  /* 0x0000000d0e0e7207 */ /* 0x000fd00006000000 */
.L_x_793:
[----:B------:R-:W-:-:S05]  /*13b0*/  VIADD R16, R16, UR6 ;  /* 0x0000000610107c36 */ /* 0x000fca0008000000 */
[----:B------:R-:W-:-:S13]  /*13c0*/  ISETP.GE.AND P4, PT, R16, UR7, PT ;  /* 0x0000000710007c0c */ /* 0x000fda000bf86270 */
[----:B------:R-:W-:Y:S05]  /*13d0*/  @!P4 BRA `(.L_x_794) ;  /* 0xfffffffc0038c947 */ /* 0x000fea000383ffff */
.L_x_790:
[----:B------:R-:W-:Y:S05]  /*13e0*/  BSYNC B0 ;  /* 0x0000000000007941 */ /* 0x000fea0003800000 */
.L_x_789:
        /* <DEDUP_REMOVED lines=17> */
[----:B0-----:R-:W-:-:S05]  /*1500*/  FMNMX.FTZ R2, R3, R2, !PT ;  /* 0x0000000203027209 */ /* 0x001fca0007810000 */
[----:B------:R-:W0:Y:S02]  /*1510*/  SHFL.BFLY PT, R5, R2, 0x4, 0x1f ;  /* 0x0c801f0002057f89 */ /* 0x000e2400000e0000 */
[----:B0-----:R-:W-:Y:S01]  /*1520*/  FMNMX.FTZ R5, R2, R5, !PT ;  /* 0x0000000502057209 */ /* 0x001fe20007810000 */
[----:B------:R-:W-:-:S04]  /*1530*/  HFMA2.MMA R2, -RZ, RZ, -598.5, 40320 ;  /* 0xe0ad78ecff027435 */ /* 0x000fc800000001ff */
        /* <DEDUP_REMOVED lines=36> */
[----:B------:R-:W-:Y:S05]  /*1780*/  CALL.REL.NOINC `($__internal_3_$__cuda_sm20_div_rn_f64_full) ;  /* 0x0000000000947944 */ /* 0x000fea0003c00000 */
.L_x_798:
[----:B------:R-:W-:Y:S05]  /*1790*/  BSYNC B1 ;  /* 0x0000000000017941 */ /* 0x000fea0003800000 */
.L_x_797:
        /* <DEDUP_REMOVED lines=11> */
.L_x_799:
[----:B------:R-:W-:-:S06]  /*1850*/  LEA R9, R0, R13, 0x1 ;  /* 0x0000000d00097211 */ /* 0x000fcc00078e08ff */
        /* <DEDUP_REMOVED lines=13> */
.L_x_796:
[----:B------:R-:W-:Y:S05]  /*1930*/  BSYNC B0 ;  /* 0x0000000000007941 */ /* 0x000fea0003800000 */
.L_x_795:
        /* <DEDUP_REMOVED lines=10> */
        .weak           $__internal_3_$__cuda_sm20_div_rn_f64_full
        .type           $__internal_3_$__cuda_sm20_div_rn_f64_full,@function
        .size           $__internal_3_$__cuda_sm20_div_rn_f64_full,(.L_x_2662 - $__internal_3_$__cuda_sm20_div_rn_f64_full)
$__internal_3_$__cuda_sm20_div_rn_f64_full:
        /* <DEDUP_REMOVED lines=32> */
[----:B------:R-:W-:Y:S02]  /*1be0*/  IMAD.MOV R13, RZ, RZ, -R16 ;  /* 0x000000ffff0d7224 */ /* 0x000fe400078e0a10 */
[----:B------:R-:W-:Y:S01]  /*1bf0*/  IMAD.MOV.U32 R16, RZ, RZ, RZ ;  /* 0x000000ffff107224 */ /* 0x000fe200078e00ff */
[----:B------:R-:W-:Y:S02]  /*1c00*/  SEL R9, R9, 0x63400000, !P0 ;  /* 0x6340000009097807 */ /* 0x000fe40004000000 */
[----:B------:R-:W-:-:S04]  /*1c10*/  VIADDMNMX R12, R13, R12, 0xb9600000, !PT ;  /* 0xb96000000d0c7446 */ /* 0x000fc8000780010c */
        /* <DEDUP_REMOVED lines=22> */
.L_x_801:
        /* <DEDUP_REMOVED lines=15> */
.L_x_803:
[----:B------:R-:W-:Y:S01]  /*1e70*/  LOP3.LUT R13, R7, 0x80000, RZ, 0xfc, !PT ;  /* 0x00080000070d7812 */ /* 0x000fe200078efcff */
[----:B------:R-:W-:-:S07]  /*1e80*/  IMAD.MOV.U32 R12, RZ, RZ, R6 ;  /* 0x000000ffff0c7224 */ /* 0x000fce00078e0006 */
.L_x_802:
[----:B------:R-:W-:Y:S05]  /*1e90*/  BSYNC B2 ;  /* 0x0000000000027941 */ /* 0x000fea0003800000 */
.L_x_800:
[----:B------:R-:W-:Y:S01]  /*1ea0*/  IMAD.MOV.U32 R9, RZ, RZ, 0x0 ;  /* 0x00000000ff097424 */ /* 0x000fe200078e00ff */
[----:B------:R-:W-:Y:S01]  /*1eb0*/  MOV R3, R13 ;  /* 0x0000000d00037202 */ /* 0x000fe20000000f00 */
[----:B------:R-:W-:Y:S02]  /*1ec0*/  IMAD.MOV.U32 R2, RZ, RZ, R12 ;  /* 0x000000ffff027224 */ /* 0x000fe400078e000c */
[----:B------:R-:W-:Y:S05]  /*1ed0*/  RET.REL.NODEC R8 `(_ZN17fastertransformer31generalAddBiasResidualLayerNormI6__halfLi1EEEvPKT_S4_S4_S4_S4_S4_PS2_S5_fiiPKfS7_S7_Pfi) ;  /* 0xffffffe008487950 */ /* 0x000fea0003c3ffff */
.L_x_804:
        /* <DEDUP_REMOVED lines=10> */
.L_x_2662:


//--------------------- .text._ZN17fastertransformer31generalAddBiasResidualLayerNormIfLi2EEEvPKT_S3_S3_S3_S3_S3_PS1_S4_fiiPKfS6_S6_Pfi --------------------------
	.section	.text._ZN17fastertransformer31generalAddBiasResidualLayerNormIfLi2EEEvPKT_S3_S3_S3_S3_S3_PS1_S4_fiiPKfS6_S6_Pfi,"ax",@progbits
	.align	128
        .global         _ZN17fastertransformer31generalAddBiasResidualLayerNormIfLi2EEEvPKT_S3_S3_S3_S3_S3_PS1_S4_fiiPKfS6_S6_Pfi
        .type           _ZN17fastertransformer31generalAddBiasResidualLayerNormIfLi2EEEvPKT_S3_S3_S3_S3_S3_PS1_S4_fiiPKfS6_S6_Pfi,@function
        .size           _ZN17fastertransformer31generalAddBiasResidualLayerNormIfLi2EEEvPKT_S3_S3_S3_S3_S3_PS1_S4_fiiPKfS6_S6_Pfi,(.L_x_2663 - _ZN17fastertransformer31generalAddBiasResidualLayerNormIfLi2EEEvPKT_S3_S3_S3_S3_S3_PS1_S4_fiiPKfS6_S6_Pfi)
        .other          _ZN17fastertransformer31generalAddBiasResidualLayerNormIfLi2EEEvPKT_S3_S3_S3_S3_S3_PS1_S4_fiiPKfS6_S6_Pfi,@"STO_CUDA_ENTRY STV_DEFAULT"
_ZN17fastertransformer31generalAddBiasResidualLayerNormIfLi2EEEvPKT_S3_S3_S3_S3_S3_PS1_S4_fiiPKfS6_S6_Pfi:
.text._ZN17fastertransformer31generalAddBiasResidualLayerNormIfLi2EEEvPKT_S3_S3_S3_S3_S3_PS1_S4_fiiPKfS6_S6_Pfi:
[----:B------:R-:W-:Y:S08]  /*0000*/  LDC R1, c[0x0][0x28] ;  /* 0x00000a00ff017b82 */ /* 0x000ff00000000800 */
[----:B------:R-:W0:Y:S01]  /*0010*/  LDC R0, c[0x0][0x280] ;  /* 0x0000a000ff007b82 */ /* 0x000e220000000800 */
[----:B------:R-:W-:Y:S01]  /*0020*/  ULDC.64 UR4, c[0x0][0x208] ;  /* 0x0000820000047ab9 */ /* 0x000fe20000000a00 */
[----:B------:R-:W-:Y:S01]  /*0030*/  ULDC UR6, c[0x0][0x258] ;  /* 0x0000960000067ab9 */ /* 0x000fe20000000800 */
[----:B------:R-:W-:Y:S01]  /*0040*/  ULDC UR10, c[0x0][0x258] ;  /* 0x00009600000a7ab9 */ /* 0x000fe20000000800 */
[----:B------:R-:W-:-:S04]  /*0050*/  ULDC.64 UR8, c[0x0][0x240] ;  /* 0x0000900000087ab9 */ /* 0x000fc80000000a00 */
[----:B------:R-:W1:Y:S08]  /*0060*/  LDC.64 R2, c[0x0][0x260] ;  /* 0x00009800ff027b82 */ /* 0x000e700000000a00 */
[----:B------:R-:W2:Y:S01]  /*0070*/  LDC.64 R4, c[0x0][0x268] ;  /* 0x00009a00ff047b82 */ /* 0x000ea20000000a00 */
[----:B0-----:R-:W-:Y:S02]  /*0080*/  ISETP.NE.AND P2, PT, R0, 0x2, PT ;  /* 0x000000020000780c */ /* 0x001fe40003f45270 */
[----:B-1----:R-:W-:-:S04]  /*0090*/  ISETP.NE.U32.AND P0, PT, R2, RZ, PT ;  /* 0x000000ff0200720c */ /* 0x002fc80003f05070 */
[----:B------:R-:W-:Y:S02]  /*00a0*/  ISETP.NE.AND.EX P0, PT, R3, RZ, !P2, P0 ;  /* 0x000000ff0300720c */ /* 0x000fe40005705300 */
[----:B--2---:R-:W-:-:S04]  /*00b0*/  ISETP.NE.U32.AND P1, PT, R4, RZ, PT ;  /* 0x000000ff0400720c */ /* 0x004fc80003f25070 */
[----:B------:R-:W-:-:S13]  /*00c0*/  ISETP.NE.AND.EX P0, PT, R5, RZ, P0, P1 ;  /* 0x000000ff0500720c */ /* 0x000fda0000705310 */
[----:B------:R-:W0:Y:S08]  /*00d0*/  @P0 LDC.64 R2, c[0x0][0x268] ;  /* 0x00009a00ff020b82 */ /* 0x000e300000000a00 */
[----:B------:R-:W1:Y:S01]  /*00e0*/  @P0 LDC.64 R4, c[0x0][0x260] ;  /* 0x00009800ff040b82 */ /* 0x000e620000000a00 */
[----:B0-----:R-:W2:Y:S04]  /*00f0*/  @P0 LDG.E R2, desc[UR4][R2.64] ;  /* 0x0000000402020981 */ /* 0x001ea8000c1e1900 */
[----:B-1----:R-:W2:Y:S01]  /*0100*/  @P0 LDG.E R5, desc[UR4][R4.64] ;  /* 0x0000000404050981 */ /* 0x002ea2000c1e1900 */
[----:B------:R-:W-:Y:S01]  /*0110*/  IMAD.U32 R17, RZ, RZ, UR6 ;  /* 0x00000006ff117e24 */ /* 0x000fe2000f8e00ff */
[----:B------:R-:W-:Y:S01]  /*0120*/  ULDC.64 UR6, c[0x0][0x238] ;  /* 0x00008e0000067ab9 */ /* 0x000fe20000000a00 */
[----:B------:R-:W-:Y:S01]  /*0130*/  BSSY B0, `(.L_x_805) ;  /* 0x000002d000007945 */ /* 0x000fe20003800000 */
[----:B------:R-:W0:Y:S01]  /*0140*/  S2R R0, SR_TID.X ;  /* 0x0000000000007919 */ /* 0x000e220000002100 */
[----:B------:R-:W-:-:S02]  /*0150*/  IMAD.MOV.U32 R16, RZ, RZ, RZ ;  /* 0x000000ffff107224 */ /* 0x000fc400078e00ff */
[----:B------:R-:W-:Y:S01]  /*0160*/  IMAD.MOV.U32 R18, RZ, RZ, RZ ;  /* 0x000000ffff127224 */ /* 0x000fe200078e00ff */
[----:B0-----:R-:W-:Y:S01]  /*0170*/  ISETP.GE.AND P3, PT, R0, R17, PT ;  /* 0x000000110000720c */ /* 0x001fe20003f66270 */
[----:B--2---:R-:W-:-:S12]  /*0180*/  @P0 FMUL.FTZ R16, R2, R5 ;  /* 0x0000000502100220 */ /* 0x004fd80000410000 */
[----:B------:R-:W-:Y:S05]  /*0190*/  @P3 BRA `(.L_x_806) ;  /* 0x0000000000983947 */ /* 0x000fea0003800000 */
[----:B------:R-:W0:Y:S01]  /*01a0*/  S2R R21, SR_CgaCtaId ;  /* 0x0000000000157919 */ /* 0x000e220000008800 */
[----:B------:R-:W1:Y:S01]  /*01b0*/  LDC R19, c[0x0][RZ] ;  /* 0x00000000ff137b82 */ /* 0x000e620000000800 */
[----:B------:R-:W-:Y:S01]  /*01c0*/  MOV R8, 0x400 ;  /* 0x0000040000087802 */ /* 0x000fe20000000f00 */
[----:B------:R-:W-:Y:S01]  /*01d0*/  HFMA2.MMA R18, -RZ, RZ, 0, 0 ;  /* 0x00000000ff127435 */ /* 0x000fe200000001ff */
[----:B------:R-:W2:Y:S01]  /*01e0*/  S2R R20, SR_CTAID.X ;  /* 0x0000000000147919 */ /* 0x000ea20000002500 */
[----:B------:R-:W-:Y:S02]  /*01f0*/  IMAD.MOV.U32 R22, RZ, RZ, R0 ;  /* 0x000000ffff167224 */ /* 0x000fe400078e0000 */
[----:B------:R-:W-:Y:S02]  /*0200*/  VIADD R8, R8, 0x110 ;  /* 0x0000011008087836 */ /* 0x000fe40000000000 */
[----:B------:R-:W3:Y:S08]  /*0210*/  LDC.64 R6, c[0x0][0x218] ;  /* 0x00008600ff067b82 */ /* 0x000ef00000000a00 */
[----:B------:R-:W4:Y:S08]  /*0220*/  LDC.64 R4, c[0x0][0x220] ;  /* 0x00008800ff047b82 */ /* 0x000f300000000a00 */
[----:B------:R-:W1:Y:S01]  /*0230*/  LDC.64 R2, c[0x0][0x210] ;  /* 0x00008400ff027b82 */ /* 0x000e620000000a00 */
[----:B0-----:R-:W-:-:S07]  /*0240*/  LEA R21, R21, R8, 0x18 ;  /* 0x0000000815157211 */ /* 0x001fce00078ec0ff */
.L_x_807:
[----:B------:R-:W-:Y:S01]  /*0250*/  ISETP.NE.U32.AND P1, PT, RZ, UR6, PT ;  /* 0x00000006ff007c0c */ /* 0x000fe2000bf25070 */
[----:B------:R-:W-:-:S03]  /*0260*/  IMAD.U32 R17, RZ, RZ, UR10 ;  /* 0x0000000aff117e24 */ /* 0x000fc6000f8e00ff */
[----:B------:R-:W-:Y:S01]  /*0270*/  ISETP.NE.AND.EX P1, PT, RZ, UR7, PT, P1 ;  /* 0x00000007ff007c0c */ /* 0x000fe2000bf25310 */
[----:B--2---:R-:W-:-:S04]  /*0280*/  IMAD R23, R20, R17, R22 ;  /* 0x0000001114177224 */ /* 0x004fc800078e0216 */
[----:B-1----:R-:W-:-:S04]  /*0290*/  IMAD.WIDE.U32 R12, R23, 0x4, R2 ;  /* 0x00000004170c7825 */ /* 0x002fc800078e0002 */
[C---:B---3--:R-:W-:Y:S01]  /*02a0*/  IMAD.WIDE.U32 R10, R23.reuse, 0x4, R6 ;  /* 0x00000004170a7825 */ /* 0x048fe200078e0006 */
[----:B------:R-:W2:Y:S03]  /*02b0*/  LDG.E.CONSTANT R26, desc[UR4][R12.64] ;  /* 0x000000040c1a7981 */ /* 0x000ea6000c1e9900 */
[----:B------:R-:W0:Y:S01]  /*02c0*/  @P1 LDC.64 R8, c[0x0][0x238] ;  /* 0x00008e00ff081b82 */ /* 0x000e220000000a00 */
[----:B----4-:R-:W-:Y:S01]  /*02d0*/  IMAD.WIDE.U32 R14, R23, 0x4, R4 ;  /* 0x00000004170e7825 */ /* 0x010fe200078e0004 */
[----:B------:R-:W3:Y:S05]  /*02e0*/  LDG.E.CONSTANT R10, desc[UR4][R10.64] ;  /* 0x000000040a0a7981 */ /* 0x000eea000c1e9900 */
[----:B------:R-:W3:Y:S01]  /*02f0*/  LDG.E.CONSTANT R15, desc[UR4][R14.64] ;  /* 0x000000040e0f7981 */ /* 0x000ee2000c1e9900 */
[----:B0-----:R-:W-:-:S06]  /*0300*/  @P1 IMAD.WIDE R8, R22, 0x4, R8 ;  /* 0x0000000416081825 */ /* 0x001fcc00078e0208 */
[----:B------:R-:W4:Y:S01]  /*0310*/  @P1 LDG.E.CONSTANT R8, desc[UR4][R8.64] ;  /* 0x0000000408081981 */ /* 0x000f22000c1e9900 */
[----:B------:R-:W-:Y:S02]  /*0320*/  LEA R24, P4, R23, UR8, 0x2 ;  /* 0x0000000817187c11 */ /* 0x000fe4000f8810ff */
[----:B--2---:R-:W-:-:S05]  /*0330*/  @P0 I2FP.F32.S32 R25, R26 ;  /* 0x0000001a00190245 */ /* 0x004fca0000201400 */
[----:B------:R-:W-:Y:S01]  /*0340*/  @P0 FMUL.FTZ R26, R25, R16 ;  /* 0x00000010191a0220 */ /* 0x000fe20000410000 */
[----:B---3--:R-:W-:-:S04]  /*0350*/  FADD.FTZ R27, R10, R15 ;  /* 0x0000000f0a1b7221 */ /* 0x008fc80000010000 */
[----:B------:R-:W-:Y:S01]  /*0360*/  FADD.FTZ R13, R27, R26 ;  /* 0x0000001a1b0d7221 */ /* 0x000fe20000010000 */
[----:B------:R-:W-:Y:S01]  /*0370*/  LEA.HI.X R25, R23, UR9, RZ, 0x2, P4 ;  /* 0x0000000917197c11 */ /* 0x000fe2000a0f14ff */
[----:B------:R-:W-:Y:S02]  /*0380*/  IMAD R10, R22, 0x4, R21 ;  /* 0x00000004160a7824 */ /* 0x000fe400078e0215 */
[----:B------:R-:W-:Y:S02]  /*0390*/  IMAD.IADD R22, R19, 0x1, R22 ;  /* 0x0000000113167824 */ /* 0x000fe400078e0216 */
[----:B----4-:R-:W-:-:S05]  /*03a0*/  @P1 FADD.FTZ R13, R13, R8 ;  /* 0x000000080d0d1221 */ /* 0x010fca0000010000 */
[----:B------:R0:W-:Y:S04]  /*03b0*/  STG.E desc[UR4][R24.64], R13 ;  /* 0x0000000d18007986 */ /* 0x0001e8000c101904 */
[----:B------:R0:W-:Y:S01]  /*03c0*/  STS [R10], R13 ;  /* 0x0000000d0a007388 */ /* 0x0001e20000000800 */
[----:B------:R-:W-:Y:S01]  /*03d0*/  ISETP.GE.AND P1, PT, R22, R17, PT ;  /* 0x000000111600720c */ /* 0x000fe20003f26270 */
[----:B------:R-:W-:-:S12]  /*03e0*/  FADD.FTZ R18, R13, R18 ;  /* 0x000000120d127221 */ /* 0x000fd80000010000 */
[----:B0-----:R-:W-:Y:S05]  /*03f0*/  @!P1 BRA `(.L_x_807) ;  /* 0xfffffffc00949947 */ /* 0x001fea000383ffff */
.L_x_806:
[----:B------:R-:W-:Y:S05]  /*0400*/  BSYNC B0 ;  /* 0x0000000000007941 */ /* 0x000fea0003800000 */
.L_x_805:
[----:B------:R-:W0:Y:S01]  /*0410*/  SHFL.BFLY PT, R3, R18, 0x10, 0x1f ;  /* 0x0e001f0012037f89 */ /* 0x000e2200000e0000 */
[----:B------:R-:W1:Y:S01]  /*0420*/  S2UR UR8, SR_CgaCtaId ;  /* 0x00000000000879c3 */ /* 0x000e620000008800 */
[----:B------:R-:W-:Y:S01]  /*0430*/  ULDC UR6, c[0x0][0x0] ;  /* 0x0000000000067ab9 */ /* 0x000fe20000000800 */
[----:B------:R-:W-:Y:S01]  /*0440*/  UMOV UR7, 0x400 ;  /* 0x0000040000077882 */ /* 0x000fe20000000000 */
[----:B------:R-:W-:Y:S01]  /*0450*/  SHF.R.U32.HI R11, RZ, 0x3, R0 ;  /* 0x00000003ff0b7819 */ /* 0x000fe20000011600 */
[----:B------:R-:W-:Y:S01]  /*0460*/  BSSY B0, `(.L_x_808) ;  /* 0x000003b000007945 */ /* 0x000fe20003800000 */
[----:B------:R-:W-:Y:S02]  /*0470*/  MOV R8, UR7 ;  /* 0x0000000700087c02 */ /* 0x000fe40008000f00 */
[C---:B------:R-:W-:Y:S02]  /*0480*/  LOP3.LUT P5, R4, R0.reuse, 0x1f, RZ, 0xc0, !PT ;  /* 0x0000001f00047812 */ /* 0x040fe400078ac0ff */
[----:B------:R-:W-:Y:S01]  /*0490*/  ISETP.NE.AND P1, PT, R0, RZ, PT ;  /* 0x000000ff0000720c */ /* 0x000fe20003f25270 */
[----:B0-----:R-:W-:Y:S01]  /*04a0*/  FADD.FTZ R3, R3, R18 ;  /* 0x0000001203037221 */ /* 0x001fe20000010000 */
[----:B-1----:R-:W-:-:S04]  /*04b0*/  IMAD.U32 R7, RZ, RZ, UR8 ;  /* 0x00000008ff077e24 */ /* 0x002fc8000f8e00ff */
[----:B------:R-:W0:Y:S02]  /*04c0*/  SHFL.BFLY PT, R2, R3, 0x8, 0x1f ;  /* 0x0d001f0003027f89 */ /* 0x000e2400000e0000 */
[----:B0-----:R-:W-:-:S05]  /*04d0*/  FADD.FTZ R2, R3, R2 ;  /* 0x0000000203027221 */ /* 0x001fca0000010000 */
[----:B------:R-:W0:Y:S02]  /*04e0*/  SHFL.BFLY PT, R5, R2, 0x4, 0x1f ;  /* 0x0c801f0002057f89 */ /* 0x000e2400000e0000 */
[----:B0-----:R-:W-:Y:S01]  /*04f0*/  FADD.FTZ R6, R2, R5 ;  /* 0x0000000502067221 */ /* 0x001fe20000010000 */
[----:B------:R-:W-:-:S04]  /*0500*/  VIADD R2, R8, 0x8 ;  /* 0x0000000808027836 */ /* 0x000fc80000000000 */
[----:B------:R-:W0:Y:S01]  /*0510*/  SHFL.BFLY PT, R5, R6, 0x2, 0x1f ;  /* 0x0c401f0006057f89 */ /* 0x000e2200000e0000 */
[----:B------:R-:W-:Y:S01]  /*0520*/  LEA R3, R7, R2, 0x18 ;  /* 0x0000000207037211 */ /* 0x000fe200078ec0ff */
[----:B0-----:R-:W-:Y:S01]  /*0530*/  FADD.FTZ R9, R6, R5 ;  /* 0x0000000506097221 */ /* 0x001fe20000010000 */
[----:B------:R-:W-:Y:S02]  /*0540*/  I2FP.F32.U32 R5, UR6 ;  /* 0x0000000600057c45 */ /* 0x000fe40008201000 */
[----:B------:R-:W-:Y:S02]  /*0550*/  I2FP.F32.U32 R6, R0 ;  /* 0x0000000000067245 */ /* 0x000fe40000201000 */
[----:B------:R-:W0:Y:S01]  /*0560*/  SHFL.BFLY PT, R10, R9, 0x1, 0x1f ;  /* 0x0c201f00090a7f89 */ /* 0x000e2200000e0000 */
[----:B------:R-:W-:-:S05]  /*0570*/  FMUL.FTZ R5, R5, 0.03125 ;  /* 0x3d00000005057820 */ /* 0x000fca0000410000 */
[----:B------:R-:W-:Y:S02]  /*0580*/  FSETP.GT.FTZ.AND P4, PT, R5, R6, PT ;  /* 0x000000060500720b */ /* 0x000fe40003f94000 */
[----:B------:R-:W-:-:S05]  /*0590*/  LOP3.LUT R6, R11, 0x1ffffffc, RZ, 0xc0, !PT ;  /* 0x1ffffffc0b067812 */ /* 0x000fca00078ec0ff */
[----:B------:R-:W-:Y:S01]  /*05a0*/  IMAD.IADD R2, R6, 0x1, R3 ;  /* 0x0000000106027824 */ /* 0x000fe200078e0203 */
[----:B------:R-:W-:Y:S01]  /*05b0*/  LEA R3, R4, R3, 0x2 ;  /* 0x0000000304037211 */ /* 0x000fe200078e10ff */
[----:B0-----:R-:W-:Y:S01]  /*05c0*/  FADD.FTZ R15, R9, R10 ;  /* 0x0000000a090f7221 */ /* 0x001fe20000010000 */
[----:B------:R-:W-:-:S04]  /*05d0*/  IMAD.MOV.U32 R9, RZ, RZ, RZ ;  /* 0x000000ffff097224 */ /* 0x000fc800078e00ff */
[----:B------:R0:W-:Y:S01]  /*05e0*/  @!P5 STS [R2], R15 ;  /* 0x0000000f0200d388 */ /* 0x0001e20000000800 */
[----:B------:R-:W-:Y:S01]  /*05f0*/  BAR.SYNC.DEFER_BLOCKING 0x0 ;  /* 0x0000000000007b1d */ /* 0x000fe20000010000 */
[----:B0-----:R-:W-:-:S05]  /*0600*/  @!P1 I2FP.F32.S32 R15, R17 ;  /* 0x00000011000f9245 */ /* 0x001fca0000201400 */
        /* <DEDUP_REMOVED lines=24> */
.L_x_810:
[----:B0-----:R-:W-:-:S04]  /*0790*/  IMAD R13, R18, R17, R16 ;  /* 0x00000011120d7224 */ /* 0x001fc800078e0210 */
[----:B-1----:R-:W-:-:S06]  /*07a0*/  IMAD.WIDE.U32 R12, R13, 0x4, R10 ;  /* 0x000000040d0c7825 */ /* 0x002fcc00078e000a */
[----:B------:R-:W2:Y:S01]  /*07b0*/  LDG.E R12, desc[UR4][R12.64] ;  /* 0x000000040c0c7981 */ /* 0x000ea2000c1e1900 */
[----:B------:R-:W-:-:S05]  /*07c0*/  VIADD R16, R16, UR6 ;  /* 0x0000000610107c36 */ /* 0x000fca0008000000 */
[----:B------:R-:W-:Y:S01]  /*07d0*/  ISETP.GE.AND P0, PT, R16, R17, PT ;  /* 0x000000111000720c */ /* 0x000fe20003f06270 */
[----:B--2---:R-:W-:-:S04]  /*07e0*/  FADD.FTZ R15, -R9, R12 ;  /* 0x0000000c090f7221 */ /* 0x004fc80000010100 */
[----:B------:R-:W-:-:S08]  /*07f0*/  FFMA.FTZ R14, R15, R15, R14 ;  /* 0x0000000f0f0e7223 */ /* 0x000fd0000001000e */
[----:B------:R-:W-:Y:S05]  /*0800*/  @!P0 BRA `(.L_x_810) ;  /* 0xfffffffc00e08947 */ /* 0x000fea000383ffff */
.L_x_809:
[----:B------:R-:W-:Y:S05]  /*0810*/  BSYNC B0 ;  /* 0x0000000000007941 */ /* 0x000fea0003800000 */
.L_x_808:
[----:B0-----:R-:W0:Y:S01]  /*0820*/  SHFL.BFLY PT, R9, R14, 0x10, 0x1f ;  /* 0x0e001f000e097f89 */ /* 0x001e2200000e0000 */
[----:B------:R-:W-:-:S06]  /*0830*/  @!P1 I2FP.F32.S32 R17, R17 ;  /* 0x0000001100119245 */ /* 0x000fcc0000201400 */
        /* <DEDUP_REMOVED lines=11> */
[----:B------:R-:W1:Y:S03]  /*08f0*/  @!P1 LDC R12, c[0x0][0x250] ;  /* 0x00009400ff0c9b82 */ /* 0x000e660000000800 */
[----:B------:R-:W-:Y:S05]  /*0900*/  @!P5 STS [R2], R15 ;  /* 0x0000000f0200d388 */ /* 0x000fea0000000800 */
[----:B------:R-:W-:Y:S06]  /*0910*/  BAR.SYNC.DEFER_BLOCKING 0x0 ;  /* 0x0000000000007b1d */ /* 0x000fec0000010000 */
[----:B------:R-:W0:Y:S04]  /*0920*/  @P4 LDS R13, [R3] ;  /* 0x00000000030d4984 */ /* 0x000e280000000800 */
[----:B0-----:R-:W0:Y:S02]  /*0930*/  SHFL.BFLY PT, R14, R13, 0x10, 0x1f ;  /* 0x0e001f000d0e7f89 */ /* 0x001e2400000e0000 */
[----:B0-----:R-:W-:-:S02]  /*0940*/  FADD.FTZ R14, R14, R13 ;  /* 0x0000000d0e0e7221 */ /* 0x001fc40000010000 */
[----:B------:R-:W0:Y:S03]  /*0950*/  LDC R13, c[0x0][0x280] ;  /* 0x0000a000ff0d7b82 */ /* 0x000e260000000800 */
[----:B------:R-:W2:Y:S01]  /*0960*/  SHFL.BFLY PT, R9, R14, 0x8, 0x1f ;  /* 0x0d001f000e097f89 */ /* 0x000ea200000e0000 */
[----:B0-----:R-:W-:Y:S01]  /*0970*/  ISETP.NE.AND P0, PT, R13, 0x2, PT ;  /* 0x000000020d00780c */ /* 0x001fe20003f05270 */
[----:B--2---:R-:W-:-:S05]  /*0980*/  FADD.FTZ R9, R14, R9 ;  /* 0x000000090e097221 */ /* 0x004fca0000010000 */
[----:B------:R-:W0:Y:S02]  /*0990*/  SHFL.BFLY PT, R10, R9, 0x4, 0x1f ;  /* 0x0c801f00090a7f89 */ /* 0x000e2400000e0000 */
[----:B0-----:R-:W-:Y:S01]  /*09a0*/  FADD.FTZ R10, R9, R10 ;  /* 0x0000000a090a7221 */ /* 0x001fe20000010000 */
[----:B------:R-:W-:-:S04]  /*09b0*/  IMAD.MOV.U32 R9, RZ, RZ, RZ ;  /* 0x000000ffff097224 */ /* 0x000fc800078e00ff */
        /* <DEDUP_REMOVED lines=9> */
[----:B------:R-:W-:Y:S05]  /*0a50*/  @P0 BRA `(.L_x_811) ;  /* 0x0000000000080947 */ /* 0x000fea0003800000 */
[----:B0-----:R-:W0:Y:S02]  /*0a60*/  LDC.64 R2, c[0x0][0x270] ;  /* 0x00009c00ff027b82 */ /* 0x001e240000000a00 */
[----:B0-----:R1:W5:Y:S02]  /*0a70*/  LDG.E R9, desc[UR4][R2.64] ;  /* 0x0000000402097981 */ /* 0x001364000c1e1900 */
.L_x_811:
[----:B------:R-:W-:Y:S01]  /*0a80*/  ULDC UR7, c[0x0][0x258] ;  /* 0x0000960000077ab9 */ /* 0x000fe20000000800 */
[----:B------:R-:W-:Y:S01]  /*0a90*/  ULDC.64 UR10, c[0x0][0x278] ;  /* 0x00009e00000a7ab9 */ /* 0x000fe20000000a00 */
[----:B------:R-:W-:Y:S01]  /*0aa0*/  ULDC.64 UR12, c[0x0][0x248] ;  /* 0x00009200000c7ab9 */ /* 0x000fe20000000a00 */
[----:B------:R-:W-:Y:S01]  /*0ab0*/  BSSY B0, `(.L_x_812) ;  /* 0x0000035000007945 */ /* 0x000fe20003800000 */
[----:B------:R-:W-:-:S03]  /*0ac0*/  IMAD.MOV.U32 R12, RZ, RZ, 0x358637bd ;  /* 0x358637bdff0c7424 */ /* 0x000fc600078e00ff */
[----:B------:R-:W-:Y:S05]  /*0ad0*/  @P3 BRA `(.L_x_813) ;  /* 0x0000000000c83947 */ /* 0x000fea0003800000 */
[----:B------:R-:W2:Y:S01]  /*0ae0*/  S2R R13, SR_CTAID.X ;  /* 0x00000000000d7919 */ /* 0x000ea20000002500 */
[----:B01----:R-:W0:Y:S01]  /*0af0*/  LDC.64 R2, c[0x0][0x228] ;  /* 0x00008a00ff027b82 */ /* 0x003e220000000a00 */
[----:B------:R-:W-:Y:S01]  /*0b00*/  ULDC.64 UR8, c[0x0][0x230] ;  /* 0x00008c0000087ab9 */ /* 0x000fe20000000a00 */
[----:B------:R-:W-:Y:S01]  /*0b10*/  IMAD.MOV.U32 R12, RZ, RZ, 0x358637bd ;  /* 0x358637bdff0c7424 */ /* 0x000fe200078e00ff */
[----:B------:R-:W-:Y:S01]  /*0b20*/  ISETP.NE.U32.AND P0, PT, RZ, UR8, PT ;  /* 0x00000008ff007c0c */ /* 0x000fe2000bf05070 */
[----:B------:R-:W-:-:S03]  /*0b30*/  IMAD.MOV.U32 R14, RZ, RZ, R0 ;  /* 0x000000ffff0e7224 */ /* 0x000fc600078e0000 */
[----:B------:R-:W-:-:S13]  /*0b40*/  ISETP.NE.AND.EX P0, PT, RZ, UR9, PT, P0 ;  /* 0x00000009ff007c0c */ /* 0x000fda000bf05300 */
.L_x_816:
[----:B01----:R-:W1:Y:S01]  /*0b50*/  @P0 LDC.64 R16, c[0x0][0x230] ;  /* 0x00008c00ff100b82 */ /* 0x003e620000000a00 */
[----:B0-----:R-:W-:-:S06]  /*0b60*/  IMAD.WIDE R18, R14, 0x4, R2 ;  /* 0x000000040e127825 */ /* 0x001fcc00078e0202 */
[----:B------:R-:W3:Y:S01]  /*0b70*/  LDG.E.CONSTANT R18, desc[UR4][R18.64] ;  /* 0x0000000412127981 */ /* 0x000ee2000c1e9900 */
[----:B-1----:R-:W-:-:S06]  /*0b80*/  @P0 IMAD.WIDE R16, R14, 0x4, R16 ;  /* 0x000000040e100825 */ /* 0x002fcc00078e0210 */
[----:B------:R-:W3:Y:S01]  /*0b90*/  @P0 LDG.E.CONSTANT R16, desc[UR4][R16.64] ;  /* 0x0000000410100981 */ /* 0x000ee2000c1e9900 */
[----:B------:R-:W0:Y:S01]  /*0ba0*/  S2UR UR9, SR_CgaCtaId ;  /* 0x00000000000979c3 */ /* 0x000e220000008800 */
[----:B------:R-:W-:Y:S02]  /*0bb0*/  UMOV UR8, 0x400 ;  /* 0x0000040000087882 */ /* 0x000fe40000000000 */
[----:B------:R-:W-:-:S05]  /*0bc0*/  MOV R8, UR8 ;  /* 0x0000000800087c02 */ /* 0x000fca0008000f00 */
[----:B------:R-:W-:Y:S02]  /*0bd0*/  VIADD R10, R8, 0x110 ;  /* 0x00000110080a7836 */ /* 0x000fe40000000000 */
[----:B0-----:R-:W-:-:S05]  /*0be0*/  IMAD.U32 R7, RZ, RZ, UR9 ;  /* 0x00000009ff077e24 */ /* 0x001fca000f8e00ff */
[C---:B------:R-:W-:Y:S02]  /*0bf0*/  LEA R11, R7.reuse, R10, 0x18 ;  /* 0x0000000a070b7211 */ /* 0x040fe400078ec0ff */
[----:B------:R-:W-:-:S03]  /*0c00*/  LEA R21, R7, R8, 0x18 ;  /* 0x0000000807157211 */ /* 0x000fc600078ec0ff */
[----:B------:R-:W-:Y:S02]  /*0c10*/  IMAD R20, R14, 0x4, R11 ;  /* 0x000000040e147824 */ /* 0x000fe400078e020b */
[----:B------:R-:W-:Y:S04]  /*0c20*/  LDS.64 R10, [R21] ;  /* 0x00000000150a7984 */ /* 0x000fe80000000a00 */
[----:B------:R-:W0:Y:S01]  /*0c30*/  LDS R15, [R20] ;  /* 0x00000000140f7984 */ /* 0x000e220000000800 */
[----:B------:R-:W-:-:S04]  /*0c40*/  ISETP.NE.U32.AND P4, PT, RZ, UR10, PT ;  /* 0x0000000aff007c0c */ /* 0x000fc8000bf85070 */
[----:B------:R-:W-:Y:S01]  /*0c50*/  ISETP.NE.AND.EX P4, PT, RZ, UR11, PT, P4 ;  /* 0x0000000bff007c0c */ /* 0x000fe2000bf85340 */
[----:B0-----:R-:W-:-:S04]  /*0c60*/  FADD.FTZ R10, -R10, R15 ;  /* 0x0000000f0a0a7221 */ /* 0x001fc80000010100 */
[----:B------:R-:W-:Y:S01]  /*0c70*/  FMUL.FTZ R11, R10, R11 ;  /* 0x0000000b0a0b7220 */ /* 0x000fe20000410000 */
[----:B------:R-:W-:-:S04]  /*0c80*/  @!P0 IMAD.MOV.U32 R16, RZ, RZ, RZ ;  /* 0x000000ffff108224 */ /* 0x000fc800078e00ff */
[----:B---3--:R-:W-:-:S03]  /*0c90*/  FFMA.FTZ R17, R11, R18, R16 ;  /* 0x000000120b117223 */ /* 0x008fc60000010010 */
[----:B------:R-:W-:Y:S05]  /*0ca0*/  @P4 BRA `(.L_x_814) ;  /* 0x00000000003c4947 */ /* 0x000fea0003800000 */
[----:B------:R-:W2:Y:S08]  /*0cb0*/  @P2 LDC R15, c[0x0][0x258] ;  /* 0x00009600ff0f2b82 */ /* 0x000eb00000000800 */
[----:B------:R-:W0:Y:S01]  /*0cc0*/  @P2 LDC.64 R10, c[0x0][0x248] ;  /* 0x00009200ff0a2b82 */ /* 0x000e220000000a00 */
[----:B--2---:R-:W-:-:S04]  /*0cd0*/  @P2 IMAD R15, R13, R15, R14 ;  /* 0x0000000f0d0f2224 */ /* 0x004fc800078e020e */
[----:B0-----:R-:W-:-:S05]  /*0ce0*/  @P2 IMAD.WIDE.U32 R10, R15, 0x4, R10 ;  /* 0x000000040f0a2825 */ /* 0x001fca00078e000a */
[----:B------:R0:W-:Y:S01]  /*0cf0*/  @P2 STG.E desc[UR4][R10.64], R17 ;  /* 0x000000110a002986 */ /* 0x0001e2000c101904 */
[----:B------:R-:W-:Y:S05]  /*0d00*/  @P2 BRA `(.L_x_815) ;  /* 0x0000000000302947 */ /* 0x000fea0003800000 */
[----:B-----5:R-:W-:Y:S01]  /*0d10*/  FMUL.FTZ R15, R17, R9 ;  /* 0x00000009110f7220 */ /* 0x020fe20000410000 */
[----:B0-----:R-:W-:-:S05]  /*0d20*/  IMAD R10, R13, UR7, R14 ;  /* 0x000000070d0a7c24 */ /* 0x001fca000f8e020e */
[----:B------:R-:W0:Y:S01]  /*0d30*/  F2I.S8.NTZ R15, R15 ;  /* 0x0000000f000f7305 */ /* 0x000e220000202100 */
[----:B------:R-:W-:-:S04]  /*0d40*/  IADD3 R10, P4, R10, UR12, RZ ;  /* 0x0000000c0a0a7c10 */ /* 0x000fc8000ff9e0ff */
[----:B------:R-:W-:Y:S02]  /*0d50*/  IADD3.X R11, RZ, UR13, RZ, P4, !PT ;  /* 0x0000000dff0b7c10 */ /* 0x000fe4000a7fe4ff */
[----:B0-----:R-:W-:-:S04]  /*0d60*/  PRMT R17, R15, 0x8880, RZ ;  /* 0x000088800f117816 */ /* 0x001fc800000000ff */
[----:B------:R-:W-:-:S05]  /*0d70*/  PRMT R17, R17, 0x7710, RZ ;  /* 0x0000771011117816 */ /* 0x000fca00000000ff */
[----:B------:R1:W-:Y:S01]  /*0d80*/  STG.E.U8 desc[UR4][R10.64], R17 ;  /* 0x000000110a007986 */ /* 0x0003e2000c101104 */
[----:B------:R-:W-:Y:S05]  /*0d90*/  BRA `(.L_x_815) ;  /* 0x00000000000c7947 */ /* 0x000fea0003800000 */
.L_x_814:
[----:B------:R0:W-:Y:S01]  /*0da0*/  STS [R20], R17 ;  /* 0x0000001114007388 */ /* 0x0001e20000000800 */
[----:B------:R-:W-:-:S13]  /*0db0*/  FSETP.GT.FTZ.AND P4, PT, |R17|, R12, PT ;  /* 0x0000000c1100720b */ /* 0x000fda0003f94200 */
[----:B0-----:R-:W-:-:S07]  /*0dc0*/  @P4 FADD.FTZ R12, |R17|, -RZ ;  /* 0x800000ff110c4221 */ /* 0x001fce0000010200 */
.L_x_815:
[----:B------:R-:W-:-:S05]  /*0dd0*/  VIADD R14, R14, UR6 ;  /* 0x000000060e0e7c36 */ /* 0x000fca0008000000 */
[----:B------:R-:W-:-:S13]  /*0de0*/  ISETP.GE.AND P4, PT, R14, UR7, PT ;  /* 0x000000070e007c0c */ /* 0x000fda000bf86270 */
[----:B------:R-:W-:Y:S05]  /*0df0*/  @!P4 BRA `(.L_x_816) ;  /* 0xfffffffc0054c947 */ /* 0x000fea000383ffff */
.L_x_813:
[----:B------:R-:W-:Y:S05]  /*0e00*/  BSYNC B0 ;  /* 0x0000000000007941 */ /* 0x000fea0003800000 */
.L_x_812:
[----:B------:R-:W-:Y:S02]  /*0e10*/  ULDC.64 UR8, c[0x0][0x278] ;  /* 0x00009e0000087ab9 */ /* 0x000fe40000000a00 */
[----:B------:R-:W-:-:S04]  /*0e20*/  ISETP.NE.U32.AND P0, PT, RZ, UR8, PT ;  /* 0x00000008ff007c0c */ /* 0x000fc8000bf05070 */
[----:B------:R-:W-:-:S13]  /*0e30*/  ISETP.NE.AND.EX P0, PT, RZ, UR9, PT, P0 ;  /* 0x00000009ff007c0c */ /* 0x000fda000bf05300 */
[----:B------:R-:W-:Y:S05]  /*0e40*/  @!P0 EXIT ;  /* 0x000000000000894d */ /* 0x000fea0003800000 */
[----:B01----:R-:W0:Y:S01]  /*0e50*/  SHFL.BFLY PT, R3, R12, 0x10, 0x1f ;  /* 0x0e001f000c037f89 */ /* 0x003e2200000e0000 */
[----:B------:R-:W-:Y:S01]  /*0e60*/  I2FP.F32.S32 R14, R4 ;  /* 0x00000004000e7245 */ /* 0x000fe20000201400 */
[----:B------:R-:W-:Y:S03]  /*0e70*/  BSSY B0, `(.L_x_817) ;  /* 0x000004c000007945 */ /* 0x000fe60003800000 */
[----:B------:R-:W-:Y:S02]  /*0e80*/  FSETP.GT.FTZ.AND P0, PT, R5, R14, PT ;  /* 0x0000000e0500720b */ /* 0x000fe40003f14000 */
[----:B0-----:R-:W-:Y:S01]  /*0e90*/  FMNMX.FTZ R3, R3, R12, !PT ;  /* 0x0000000c03037209 */ /* 0x001fe20007810000 */
[----:B------:R-:W-:-:S10]  /*0ea0*/  @!P5 VIADD R12, R8, 0x88 ;  /* 0x00000088080cd836 */ /* 0x000fd40000000000 */
[----:B------:R-:W-:Y:S01]  /*0eb0*/  @P0 VIADD R8, R8, 0x88 ;  /* 0x0000008808080836 */ /* 0x000fe20000000000 */
[----:B------:R-:W0:Y:S04]  /*0ec0*/  SHFL.BFLY PT, R2, R3, 0x8, 0x1f ;  /* 0x0d001f0003027f89 */ /* 0x000e2800000e0000 */
[----:B------:R-:W-:-:S04]  /*0ed0*/  @P0 LEA R5, R7, R8, 0x18 ;  /* 0x0000000807050211 */ /* 0x000fc800078ec0ff */
[----:B------:R-:W-:Y:S02]  /*0ee0*/  @P0 LEA R5, R4, R5, 0x2 ;  /* 0x0000000504050211 */ /* 0x000fe400078e10ff */
[----:B0-----:R-:W-:Y:S02]  /*0ef0*/  FMNMX.FTZ R2, R3, R2, !PT ;  /* 0x0000000203027209 */ /* 0x001fe40007810000 */
[----:B------:R-:W-:-:S03]  /*0f00*/  @!P5 LEA R3, R7, R12, 0x18 ;  /* 0x0000000c0703d211 */ /* 0x000fc600078ec0ff */
[----:B-----5:R-:W0:Y:S02]  /*0f10*/  SHFL.BFLY PT, R9, R2, 0x4, 0x1f ;  /* 0x0c801f0002097f89 */ /* 0x020e2400000e0000 */
[----:B------:R-:W-:Y:S01]  /*0f20*/  @!P5 IMAD.IADD R3, R6, 0x1, R3 ;  /* 0x000000010603d824 */ /* 0x000fe200078e0203 */
[----:B0-----:R-:W-:Y:S01]  /*0f30*/  FMNMX.FTZ R9, R2, R9, !PT ;  /* 0x0000000902097209 */ /* 0x001fe20007810000 */
[----:B------:R-:W-:-:S04]  /*0f40*/  IMAD.MOV.U32 R2, RZ, RZ, -0x1f528714 ;  /* 0xe0ad78ecff027424 */ /* 0x000fc800078e00ff */
[----:B------:R-:W0:Y:S02]  /*0f50*/  SHFL.BFLY PT, R10, R9, 0x2, 0x1f ;  /* 0x0c401f00090a7f89 */ /* 0x000e2400000e0000 */
        /* <DEDUP_REMOVED lines=35> */
[----:B--2---:R-:W-:Y:S05]  /*1190*/  CALL.REL.NOINC `($__internal_4_$__cuda_sm20_div_rn_f64_full) ;  /* 0x0000000000907944 */ /* 0x004fea0003c00000 */
.L_x_820:
[----:B------:R-:W-:Y:S05]  /*11a0*/  BSYNC B1 ;  /* 0x0000000000017941 */ /* 0x000fea0003800000 */
.L_x_819:
[----:B------:R-:W2:Y:S01]  /*11b0*/  S2R R10, SR_CgaCtaId ;  /* 0x00000000000a7919 */ /* 0x000ea20000008800 */
[----:B------:R-:W0:Y:S01]  /*11c0*/  LDC R15, c[0x0][0x258] ;  /* 0x00009600ff0f7b82 */ /* 0x000e220000000800 */
[----:B------:R-:W-:Y:S01]  /*11d0*/  UMOV UR8, 0xf0000000 ;  /* 0xf000000000087882 */ /* 0x000fe20000000000 */
[----:B------:R-:W-:Y:S01]  /*11e0*/  UMOV UR9, 0x380fffff ;  /* 0x380fffff00097882 */ /* 0x000fe20000000000 */
[----:B------:R-:W1:Y:S01]  /*11f0*/  F2F.F32.F64 R8, R2 ;  /* 0x0000000200087310 */ /* 0x000e620000301000 */
[----:B------:R-:W-:Y:S01]  /*1200*/  DSETP.GEU.AND P0, PT, |R2|, UR8, PT ;  /* 0x0000000802007e2a */ /* 0x000fe2000bf0e200 */
[----:B------:R-:W-:-:S03]  /*1210*/  MOV R9, 0x400 ;  /* 0x0000040000097802 */ /* 0x000fc60000000f00 */
[----:B------:R-:W3:Y:S02]  /*1220*/  LDC.64 R6, c[0x0][0x248] ;  /* 0x00009200ff067b82 */ /* 0x000ee40000000a00 */
[----:B------:R-:W-:-:S08]  /*1230*/  VIADD R9, R9, 0x110 ;  /* 0x0000011009097836 */ /* 0x000fd00000000000 */
[----:B-1----:R-:W-:Y:S01]  /*1240*/  @!P0 FMUL R8, R8, 1.175494350822287508e-38 ;  /* 0x0080000008088820 */ /* 0x002fe20000400000 */
[----:B--2---:R-:W-:-:S07]  /*1250*/  LEA R13, R10, R9, 0x18 ;  /* 0x000000090a0d7211 */ /* 0x004fce00078ec0ff */
.L_x_821:
[C---:B------:R-:W-:Y:S02]  /*1260*/  IMAD R9, R0.reuse, 0x4, R13 ;  /* 0x0000000400097824 */ /* 0x040fe400078e020d */
[----:B01----:R-:W-:Y:S01]  /*1270*/  IMAD R3, R5, R15, R0 ;  /* 0x0000000f05037224 */ /* 0x003fe200078e0200 */
[----:B------:R-:W-:-:S03]  /*1280*/  IADD3 R0, R0, UR6, RZ ;  /* 0x0000000600007c10 */ /* 0x000fc6000fffe0ff */
        /* <DEDUP_REMOVED lines=10> */
.L_x_818:
[----:B------:R-:W-:Y:S05]  /*1330*/  BSYNC B0 ;  /* 0x0000000000007941 */ /* 0x000fea0003800000 */
.L_x_817:
[----:B------:R-:W-:Y:S05]  /*1340*/  @P1 EXIT ;  /* 0x000000000000194d */ /* 0x000fea0003800000 */
[----:B------:R-:W0:Y:S01]  /*1350*/  LDC.64 R6, c[0x0][0x270] ;  /* 0x00009c00ff067b82 */ /* 0x000e220000000a00 */
[----:B------:R-:W3:Y:S07]  /*1360*/  S2R R5, SR_CTAID.X ;  /* 0x0000000000057919 */ /* 0x000eee0000002500 */
[----:B-1----:R-:W3:Y:S01]  /*1370*/  LDC.64 R2, c[0x0][0x278] ;  /* 0x00009e00ff027b82 */ /* 0x002ee20000000a00 */
[----:B0-----:R-:W4:Y:S01]  /*1380*/  LDG.E R7, desc[UR4][R6.64] ;  /* 0x0000000406077981 */ /* 0x001f22000c1e1900 */
[----:B---3--:R-:W-:-:S04]  /*1390*/  IMAD.WIDE.U32 R2, R5, 0x4, R2 ;  /* 0x0000000405027825 */ /* 0x008fc800078e0002 */
[----:B----4-:R-:W-:-:S04]  /*13a0*/  FMUL.FTZ R4, R4, R7 ;  /* 0x0000000704047220 */ /* 0x010fc80000410000 */
[----:B------:R-:W-:-:S05]  /*13b0*/  FMUL.FTZ R5, R4, 0.0078740157186985015869 ;  /* 0x3c01020404057820 */ /* 0x000fca0000410000 */
[----:B------:R-:W-:Y:S01]  /*13c0*/  STG.E desc[UR4][R2.64], R5 ;  /* 0x0000000502007986 */ /* 0x000fe2000c101904 */
[----:B------:R-:W-:Y:S05]  /*13d0*/  EXIT ;  /* 0x000000000000794d */ /* 0x000fea0003800000 */
        .weak           $__internal_4_$__cuda_sm20_div_rn_f64_full
        .type           $__internal_4_$__cuda_sm20_div_rn_f64_full,@function
        .size           $__internal_4_$__cuda_sm20_div_rn_f64_full,(.L_x_2663 - $__internal_4_$__cuda_sm20_div_rn_f64_full)
$__internal_4_$__cuda_sm20_div_rn_f64_full:
[C---:B------:R-:W-:Y:S01]  /*13e0*/  FSETP.GEU.AND P0, PT, |R7|.reuse, 1.469367938527859385e-39, PT ;  /* 0x001000000700780b */ /* 0x040fe20003f0e200 */
[----:B------:R-:W-:Y:S01]  /*13f0*/  IMAD.MOV.U32 R10, RZ, RZ, 0x1 ;  /* 0x00000001ff0a7424 */ /* 0x000fe200078e00ff */
[C---:B------:R-:W-:Y:S01]  /*1400*/  LOP3.LUT R2, R7.reuse, 0x800fffff, RZ, 0xc0, !PT ;  /* 0x800fffff07027812 */ /* 0x040fe200078ec0ff */
[----:B------:R-:W-:Y:S01]  /*1410*/  IMAD.MOV.U32 R9, RZ, RZ, 0x1ca00000 ;  /* 0x1ca00000ff097424 */ /* 0x000fe200078e00ff */
[----:B------:R-:W-:Y:S01]  /*1420*/  LOP3.LUT R18, R7, 0x7ff00000, RZ, 0xc0, !PT ;  /* 0x7ff0000007127812 */ /* 0x000fe200078ec0ff */
[----:B------:R-:W-:Y:S01]  /*1430*/  BSSY B2, `(.L_x_822) ;  /* 0x0000046000027945 */ /* 0x000fe20003800000 */
[----:B------:R-:W-:Y:S01]  /*1440*/  LOP3.LUT R3, R2, 0x3ff00000, RZ, 0xfc, !PT ;  /* 0x3ff0000002037812 */ /* 0x000fe200078efcff */
[----:B------:R-:W-:Y:S01]  /*1450*/  IMAD.MOV.U32 R2, RZ, RZ, R6 ;  /* 0x000000ffff027224 */ /* 0x000fe200078e0006 */
[----:B------:R-:W-:Y:S02]  /*1460*/  ISETP.LE.U32.AND P2, PT, R18, 0x40500000, PT ;  /* 0x405000001200780c */ /* 0x000fe40003f43070 */
[----:B------:R-:W-:-:S02]  /*1470*/  MOV R19, 0x40500000 ;  /* 0x4050000000137802 */ /* 0x000fc40000000f00 */
[----:B------:R-:W-:Y:S01]  /*1480*/  SEL R14, R9, 0x63400000, !P2 ;  /* 0x63400000090e7807 */ /* 0x000fe20005000000 */
[----:B------:R-:W-:Y:S02]  /*1490*/  @!P0 DMUL R2, R6, 8.98846567431157953865e+307 ;  /* 0x7fe0000006028828 */ /* 0x000fe40000000000 */
[----:B------:R-:W-:Y:S01]  /*14a0*/  VIADD R20, R19, 0xffffffff ;  /* 0xffffffff13147836 */ /* 0x000fe20000000000 */
[----:B------:R-:W-:Y:S01]  /*14b0*/  LOP3.LUT R15, R14, 0xfc000, RZ, 0xfc, !PT ;  /* 0x000fc0000e0f7812 */ /* 0x000fe200078efcff */
[----:B------:R-:W-:Y:S02]  /*14c0*/  IMAD.MOV.U32 R14, RZ, RZ, RZ ;  /* 0x000000ffff0e7224 */ /* 0x000fe400078e00ff */
[----:B------:R-:W0:Y:S04]  /*14d0*/  MUFU.RCP64H R11, R3 ;  /* 0x00000003000b7308 */ /* 0x000e280000001800 */
[----:B------:R-:W-:-:S02]  /*14e0*/  @!P0 LOP3.LUT R18, R3, 0x7ff00000, RZ, 0xc0, !PT ;  /* 0x7ff0000003128812 */ /* 0x000fc400078ec0ff */
        /* <DEDUP_REMOVED lines=41> */
.L_x_823:
        /* <DEDUP_REMOVED lines=15> */
.L_x_825:
[----:B------:R-:W-:Y:S01]  /*1870*/  LOP3.LUT R13, R7, 0x80000, RZ, 0xfc, !PT ;  /* 0x00080000070d7812 */ /* 0x000fe200078efcff */
[----:B------:R-:W-:-:S07]  /*1880*/  IMAD.MOV.U32 R12, RZ, RZ, R6 ;  /* 0x000000ffff0c7224 */ /* 0x000fce00078e0006 */
.L_x_824:
[----:B------:R-:W-:Y:S05]  /*1890*/  BSYNC B2 ;  /* 0x0000000000027941 */ /* 0x000fea0003800000 */
.L_x_822:
[----:B------:R-:W-:Y:S01]  /*18a0*/  IMAD.MOV.U32 R9, RZ, RZ, 0x0 ;  /* 0x00000000ff097424 */ /* 0x000fe200078e00ff */
[----:B------:R-:W-:Y:S01]  /*18b0*/  MOV R2, R12 ;  /* 0x0000000c00027202 */ /* 0x000fe20000000f00 */
[----:B------:R-:W-:Y:S02]  /*18c0*/  IMAD.MOV.U32 R3, RZ, RZ, R13 ;  /* 0x000000ffff037224 */ /* 0x000fe400078e000d */
[----:B------:R-:W-:Y:S05]  /*18d0*/  RET.REL.NODEC R8 `(_ZN17fastertransformer31generalAddBiasResidualLayerNormIfLi2EEEvPKT_S3_S3_S3_S3_S3_PS1_S4_fiiPKfS6_S6_Pfi) ;  /* 0xffffffe408c87950 */ /* 0x000fea0003c3ffff */
.L_x_826:
        /* <DEDUP_REMOVED lines=10> */
.L_x_2663:


//--------------------- .text._ZN17fastertransformer31generalAddBiasResidualLayerNormIfLi1EEEvPKT_S3_S3_S3_S3_S3_PS1_S4_fiiPKfS6_S6_Pfi --------------------------
	.section	.text._ZN17fastertransformer31generalAddBiasResidualLayerNormIfLi1EEEvPKT_S3_S3_S3_S3_S3_PS1_S4_fiiPKfS6_S6_Pfi,"ax",@progbits
	.align	128
        .global         _ZN17fastertransformer31generalAddBiasResidualLayerNormIfLi1EEEvPKT_S3_S3_S3_S3_S3_PS1_S4_fiiPKfS6_S6_Pfi
        .type           _ZN17fastertransformer31generalAddBiasResidualLayerNormIfLi1EEEvPKT_S3_S3_S3_S3_S3_PS1_S4_fiiPKfS6_S6_Pfi,@function
        .size           _ZN17fastertransformer31generalAddBiasResidualLayerNormIfLi1EEEvPKT_S3_S3_S3_S3_S3_PS1_S4_fiiPKfS6_S6_Pfi,(.L_x_2664 - _ZN17fastertransformer31generalAddBiasResidualLayerNormIfLi1EEEvPKT_S3_S3_S3_S3_S3_PS1_S4_fiiPKfS6_S6_Pfi)
        .other          _ZN17fastertransformer31generalAddBiasResidualLayerNormIfLi1EEEvPKT_S3_S3_S3_S3_S3_PS1_S4_fiiPKfS6_S6_Pfi,@"STO_CUDA_ENTRY STV_DEFAULT"
_ZN17fastertransformer31generalAddBiasResidualLayerNormIfLi1EEEvPKT_S3_S3_S3_S3_S3_PS1_S4_fiiPKfS6_S6_Pfi:
.text._ZN17fastertransformer31generalAddBiasResidualLayerNormIfLi1EEEvPKT_S3_S3_S3_S3_S3_PS1_S4_fiiPKfS6_S6_Pfi:
        /* <DEDUP_REMOVED lines=29> */
[----:B------:R-:W-:Y:S01]  /*01d0*/  IMAD.MOV.U32 R12, RZ, RZ, RZ ;  /* 0x000000ffff0c7224 */ /* 0x000fe200078e00ff */
[----:B------:R-:W2:Y:S01]  /*01e0*/  S2R R8, SR_CTAID.X ;  /* 0x0000000000087919 */ /* 0x000ea20000002500 */
[----:B------:R-:W-:Y:S02]  /*01f0*/  MOV R16, R0 ;  /* 0x0000000000107202 */ /* 0x000fe40000000f00 */
[----:B------:R-:W-:Y:S02]  /*0200*/  VIADD R3, R3, 0x110 ;  /* 0x0000011003037836 */ /* 0x000fe40000000000 */
[----:B------:R-:W3:Y:S08]  /*0210*/  LDC.64 R4, c[0x0][0x218] ;  /* 0x00008600ff047b82 */ /* 0x000ef00000000a00 */
[----:B------:R-:W4:Y:S01]  /*0220*/  LDC.64 R6, c[0x0][0x210] ;  /* 0x00008400ff067b82 */ /* 0x000f220000000a00 */
[----:B0-----:R-:W-:-:S07]  /*0230*/  LEA R13, R10, R3, 0x18 ;  /* 0x000000030a0d7211 */ /* 0x001fce00078ec0ff */
.L_x_829:
[----:B------:R-:W-:Y:S01]  /*0240*/  ISETP.NE.U32.AND P1, PT, RZ, UR6, PT ;  /* 0x00000006ff007c0c */ /* 0x000fe2000bf25070 */
[----:B------:R-:W-:-:S03]  /*0250*/  IMAD.U32 R3, RZ, RZ, UR10 ;  /* 0x0000000aff037e24 */ /* 0x000fc6000f8e00ff */
[----:B------:R-:W-:Y:S01]  /*0260*/  ISETP.NE.AND.EX P1, PT, RZ, UR7, PT, P1 ;  /* 0x00000007ff007c0c */ /* 0x000fe2000bf25310 */
[----:B--2---:R-:W-:-:S04]  /*0270*/  IMAD R23, R8, R3, R16 ;  /* 0x0000000308177224 */ /* 0x004fc800078e0210 */
[----:B----4-:R-:W-:-:S05]  /*0280*/  IMAD.WIDE.U32 R20, R23, 0x4, R6 ;  /* 0x0000000417147825 */ /* 0x010fca00078e0006 */
[----:B------:R0:W2:Y:S03]  /*0290*/  LDG.E.CONSTANT R17, desc[UR4][R20.64] ;  /* 0x0000000414117981 */ /* 0x0000a6000c1e9900 */
[----:B------:R-:W4:Y:S01]  /*02a0*/  @P1 LDC.64 R10, c[0x0][0x238] ;  /* 0x00008e00ff0a1b82 */ /* 0x000f220000000a00 */
[----:B---3--:R-:W-:-:S06]  /*02b0*/  IMAD.WIDE.U32 R14, R23, 0x4, R4 ;  /* 0x00000004170e7825 */ /* 0x008fcc00078e0004 */
[----:B------:R-:W3:Y:S01]  /*02c0*/  LDG.E.CONSTANT R14, desc[UR4][R14.64] ;  /* 0x000000040e0e7981 */ /* 0x000ee2000c1e9900 */
[----:B----4-:R-:W-:-:S06]  /*02d0*/  @P1 IMAD.WIDE R18, R16, 0x4, R10 ;  /* 0x0000000410121825 */ /* 0x010fcc00078e020a */
[----:B------:R-:W4:Y:S01]  /*02e0*/  @P1 LDG.E.CONSTANT R18, desc[UR4][R18.64] ;  /* 0x0000000412121981 */ /* 0x000f22000c1e9900 */
[----:B------:R-:W-:Y:S01]  /*02f0*/  LEA R10, P4, R23, UR8, 0x2 ;  /* 0x00000008170a7c11 */ /* 0x000fe2000f8810ff */
[----:B0-----:R-:W-:Y:S02]  /*0300*/  IMAD R20, R16, 0x4, R13 ;  /* 0x0000000410147824 */ /* 0x001fe400078e020d */
[----:B-1----:R-:W-:Y:S01]  /*0310*/  IMAD.IADD R16, R9, 0x1, R16 ;  /* 0x0000000109107824 */ /* 0x002fe200078e0210 */
[----:B--2---:R-:W-:-:S05]  /*0320*/  @P0 I2FP.F32.S32 R11, R17 ;  /* 0x00000011000b0245 */ /* 0x004fca0000201400 */
[----:B------:R-:W-:Y:S01]  /*0330*/  @P0 FMUL.FTZ R17, R11, R2 ;  /* 0x000000020b110220 */ /* 0x000fe20000410000 */
[----:B------:R-:W-:-:S03]  /*0340*/  LEA.HI.X R11, R23, UR9, RZ, 0x2, P4 ;  /* 0x00000009170b7c11 */ /* 0x000fc6000a0f14ff */
[----:B---3--:R-:W-:-:S04]  /*0350*/  FADD.FTZ R17, R14, R17 ;  /* 0x000000110e117221 */ /* 0x008fc80000010000 */
[----:B----4-:R-:W-:-:S05]  /*0360*/  @P1 FADD.FTZ R17, R17, R18 ;  /* 0x0000001211111221 */ /* 0x010fca0000010000 */
[----:B------:R0:W-:Y:S04]  /*0370*/  STG.E desc[UR4][R10.64], R17 ;  /* 0x000000110a007986 */ /* 0x0001e8000c101904 */
[----:B------:R0:W-:Y:S01]  /*0380*/  STS [R20], R17 ;  /* 0x0000001114007388 */ /* 0x0001e20000000800 */
[----:B------:R-:W-:Y:S01]  /*0390*/  ISETP.GE.AND P1, PT, R16, R3, PT ;  /* 0x000000031000720c */ /* 0x000fe20003f26270 */
[----:B------:R-:W-:-:S12]  /*03a0*/  FADD.FTZ R12, R17, R12 ;  /* 0x0000000c110c7221 */ /* 0x000fd80000010000 */
[----:B0-----:R-:W-:Y:S05]  /*03b0*/  @!P1 BRA `(.L_x_829) ;  /* 0xfffffffc00a09947 */ /* 0x001fea000383ffff */
.L_x_828:
[----:B------:R-:W-:Y:S05]  /*03c0*/  BSYNC B0 ;  /* 0x0000000000007941 */ /* 0x000fea0003800000 */
.L_x_827:
[----:B------:R-:W0:Y:S01]  /*03d0*/  SHFL.BFLY PT, R5, R12, 0x10, 0x1f ;  /* 0x0e001f000c057f89 */ /* 0x000e2200000e0000 */
[----:B------:R-:W1:Y:S01]  /*03e0*/  S2UR UR8, SR_CgaCtaId ;  /* 0x00000000000879c3 */ /* 0x000e620000008800 */
[----:B------:R-:W-:Y:S01]  /*03f0*/  UMOV UR7, 0x400 ;  /* 0x0000040000077882 */ /* 0x000fe20000000000 */
[----:B------:R-:W-:Y:S01]  /*0400*/  ULDC UR6, c[0x0][0x0] ;  /* 0x0000000000067ab9 */ /* 0x000fe20000000800 */
[----:B------:R-:W-:Y:S01]  /*0410*/  IMAD.U32 R8, RZ, RZ, UR7 ;  /* 0x00000007ff087e24 */ /* 0x000fe2000f8e00ff */
[----:B------:R-:W-:Y:S01]  /*0420*/  I2FP.F32.U32 R11, UR6 ;  /* 0x00000006000b7c45 */ /* 0x000fe20008201000 */
[----:B------:R-:W-:Y:S01]  /*0430*/  BSSY B0, `(.L_x_830) ;  /* 0x000003a000007945 */ /* 0x000fe20003800000 */
[----:B------:R-:W-:Y:S02]  /*0440*/  SHF.R.U32.HI R6, RZ, 0x3, R0 ;  /* 0x00000003ff067819 */ /* 0x000fe40000011600 */
[----:B------:R-:W-:Y:S02]  /*0450*/  ISETP.NE.AND P1, PT, R0, RZ, PT ;  /* 0x000000ff0000720c */ /* 0x000fe40003f25270 */
[----:B------:R-:W-:-:S11]  /*0460*/  LOP3.LUT R6, R6, 0x1ffffffc, RZ, 0xc0, !PT ;  /* 0x1ffffffc06067812 */ /* 0x000fd600078ec0ff */
[----:B------:R-:W-:Y:S01]  /*0470*/  @!P1 I2FP.F32.S32 R16, R3 ;  /* 0x0000000300109245 */ /* 0x000fe20000201400 */
[----:B0-----:R-:W-:Y:S01]  /*0480*/  FADD.FTZ R5, R5, R12 ;  /* 0x0000000c05057221 */ /* 0x001fe20000010000 */
[----:B------:R-:W-:-:S04]  /*0490*/  I2FP.F32.U32 R12, R0 ;  /* 0x00000000000c7245 */ /* 0x000fc80000201000 */
[----:B------:R-:W0:Y:S02]  /*04a0*/  SHFL.BFLY PT, R2, R5, 0x8, 0x1f ;  /* 0x0d001f0005027f89 */ /* 0x000e2400000e0000 */
[----:B0-----:R-:W-:Y:S01]  /*04b0*/  FADD.FTZ R2, R5, R2 ;  /* 0x0000000205027221 */ /* 0x001fe20000010000 */
[----:B------:R-:W-:-:S04]  /*04c0*/  FMUL.FTZ R5, R11, 0.03125 ;  /* 0x3d0000000b057820 */ /* 0x000fc80000410000 */
[----:B------:R-:W0:Y:S01]  /*04d0*/  SHFL.BFLY PT, R7, R2, 0x4, 0x1f ;  /* 0x0c801f0002077f89 */ /* 0x000e2200000e0000 */
[----:B------:R-:W-:Y:S01]  /*04e0*/  FSETP.GT.FTZ.AND P4, PT, R5, R12, PT ;  /* 0x0000000c0500720b */ /* 0x000fe20003f94000 */
[----:B0-----:R-:W-:Y:S01]  /*04f0*/  FADD.FTZ R7, R2, R7 ;  /* 0x0000000702077221 */ /* 0x001fe20000010000 */
[----:B------:R-:W-:-:S04]  /*0500*/  VIADD R2, R8, 0x8 ;  /* 0x0000000808027836 */ /* 0x000fc80000000000 */
[----:B------:R-:W0:Y:S02]  /*0510*/  SHFL.BFLY PT, R4, R7, 0x2, 0x1f ;  /* 0x0c401f0007047f89 */ /* 0x000e2400000e0000 */
[----:B0-----:R-:W-:Y:S01]  /*0520*/  FADD.FTZ R9, R7, R4 ;  /* 0x0000000407097221 */ /* 0x001fe20000010000 */
[----:B-1----:R-:W-:Y:S02]  /*0530*/  MOV R7, UR8 ;  /* 0x0000000800077c02 */ /* 0x002fe40008000f00 */
[----:B------:R-:W-:Y:S02]  /*0540*/  LOP3.LUT P5, R4, R0, 0x1f, RZ, 0xc0, !PT ;  /* 0x0000001f00047812 */ /* 0x000fe400078ac0ff */
[----:B------:R-:W0:Y:S01]  /*0550*/  SHFL.BFLY PT, R10, R9, 0x1, 0x1f ;  /* 0x0c201f00090a7f89 */ /* 0x000e2200000e0000 */
[----:B------:R-:W-:-:S05]  /*0560*/  LEA R11, R7, R2, 0x18 ;  /* 0x00000002070b7211 */ /* 0x000fca00078ec0ff */
[--C-:B------:R-:W-:Y:S02]  /*0570*/  IMAD.IADD R2, R6, 0x1, R11.reuse ;  /* 0x0000000106027824 */ /* 0x100fe400078e020b */
[----:B0-----:R-:W-:Y:S01]  /*0580*/  FADD.FTZ R15, R9, R10 ;  /* 0x0000000a090f7221 */ /* 0x001fe20000010000 */
[----:B------:R-:W-:Y:S02]  /*0590*/  IMAD.MOV.U32 R10, RZ, RZ, RZ ;  /* 0x000000ffff0a7224 */ /* 0x000fe400078e00ff */
[----:B------:R-:W-:Y:S02]  /*05a0*/  IMAD R9, R4, 0x4, R11 ;  /* 0x0000000404097824 */ /* 0x000fe400078e020b */
        /* <DEDUP_REMOVED lines=16> */
[----:B------:R-:W-:-:S04]  /*06b0*/  HFMA2.MMA R15, -RZ, RZ, 0, 0 ;  /* 0x00000000ff0f7435 */ /* 0x000fc800000001ff */
        /* <DEDUP_REMOVED lines=9> */
.L_x_832:
[----:B-1----:R-:W-:-:S04]  /*0750*/  IMAD R13, R17, R3, R16 ;  /* 0x00000003110d7224 */ /* 0x002fc800078e0210 */
[----:B0-----:R-:W-:-:S06]  /*0760*/  IMAD.WIDE.U32 R12, R13, 0x4, R10 ;  /* 0x000000040d0c7825 */ /* 0x001fcc00078e000a */
[----:B------:R-:W2:Y:S01]  /*0770*/  LDG.E R13, desc[UR4][R12.64] ;  /* 0x000000040c0d7981 */ /* 0x000ea2000c1e1900 */
[----:B------:R-:W-:-:S05]  /*0780*/  VIADD R16, R16, UR6 ;  /* 0x0000000610107c36 */ /* 0x000fca0008000000 */
[----:B------:R-:W-:Y:S01]  /*0790*/  ISETP.GE.AND P0, PT, R16, R3, PT ;  /* 0x000000031000720c */ /* 0x000fe20003f06270 */
[----:B--2---:R-:W-:-:S04]  /*07a0*/  FADD.FTZ R18, -R14, R13 ;  /* 0x0000000d0e127221 */ /* 0x004fc80000010100 */
[----:B------:R-:W-:-:S08]  /*07b0*/  FFMA.FTZ R15, R18, R18, R15 ;  /* 0x00000012120f7223 */ /* 0x000fd0000001000f */
[----:B------:R-:W-:Y:S05]  /*07c0*/  @!P0 BRA `(.L_x_832) ;  /* 0xfffffffc00e08947 */ /* 0x000fea000383ffff */
.L_x_831:
[----:B------:R-:W-:Y:S05]  /*07d0*/  BSYNC B0 ;  /* 0x0000000000007941 */ /* 0x000fea0003800000 */
.L_x_830:
        /* <DEDUP_REMOVED lines=12> */
[----:B------:R-:W-:-:S04]  /*08a0*/  IMAD.MOV.U32 R14, RZ, RZ, RZ ;  /* 0x000000ffff0e7224 */ /* 0x000fc800078e00ff */
[----:B------:R0:W-:Y:S01]  /*08b0*/  @!P5 STS [R2], R17 ;  /* 0x000000110200d388 */ /* 0x0001e20000000800 */
[----:B------:R-:W-:Y:S08]  /*08c0*/  BAR.SYNC.DEFER_BLOCKING 0x0 ;  /* 0x0000000000007b1d */ /* 0x000ff00000010000 */
[----:B0-----:R-:W1:Y:S01]  /*08d0*/  @!P1 LDC R2, c[0x0][0x250] ;  /* 0x00009400ff029b82 */ /* 0x001e620000000800 */
[----:B------:R0:W2:Y:S07]  /*08e0*/  @P4 LDS R14, [R9] ;  /* 0x00000000090e4984 */ /* 0x0000ae0000000800 */
[----:B0-----:R-:W0:Y:S02]  /*08f0*/  LDC R9, c[0x0][0x280] ;  /* 0x0000a000ff097b82 */ /* 0x001e240000000800 */
[----:B0-----:R-:W-:-:S02]  /*0900*/  ISETP.NE.AND P0, PT, R9, 0x2, PT ;  /* 0x000000020900780c */ /* 0x001fc40003f05270 */
[----:B------:R-:W-:Y:S01]  /*0910*/  MOV R9, RZ ;  /* 0x000000ff00097202 */ /* 0x000fe20000000f00 */
[----:B--2---:R-:W0:Y:S02]  /*0920*/  SHFL.BFLY PT, R15, R14, 0x10, 0x1f ;  /* 0x0e001f000e0f7f89 */ /* 0x004e2400000e0000 */
        /* <DEDUP_REMOVED lines=17> */
.L_x_833:
[----:B------:R-:W-:Y:S01]  /*0a40*/  ULDC UR7, c[0x0][0x258] ;  /* 0x0000960000077ab9 */ /* 0x000fe20000000800 */
[----:B------:R-:W-:Y:S01]  /*0a50*/  ULDC.64 UR10, c[0x0][0x278] ;  /* 0x00009e00000a7ab9 */ /* 0x000fe20000000a00 */
[----:B------:R-:W-:Y:S01]  /*0a60*/  ULDC.64 UR12, c[0x0][0x248] ;  /* 0x00009200000c7ab9 */ /* 0x000fe20000000a00 */
[----:B------:R-:W-:Y:S01]  /*0a70*/  BSSY B0, `(.L_x_834) ;  /* 0x0000035000007945 */ /* 0x000fe20003800000 */
[----:B------:R-:W-:-:S03]  /*0a80*/  IMAD.MOV.U32 R12, RZ, RZ, 0x358637bd ;  /* 0x358637bdff0c7424 */ /* 0x000fc600078e00ff */
[----:B------:R-:W-:Y:S05]  /*0a90*/  @P3 BRA `(.L_x_835) ;  /* 0x0000000000c83947 */ /* 0x000fea0003800000 */
[----:B0-----:R-:W0:Y:S01]  /*0aa0*/  S2R R13, SR_CTAID.X ;  /* 0x00000000000d7919 */ /* 0x001e220000002500 */
[----:B-1----:R-:W1:Y:S01]  /*0ab0*/  LDC.64 R2, c[0x0][0x228] ;  /* 0x00008a00ff027b82 */ /* 0x002e620000000a00 */
[----:B------:R-:W-:Y:S01]  /*0ac0*/  ULDC.64 UR8, c[0x0][0x230] ;  /* 0x00008c0000087ab9 */ /* 0x000fe20000000a00 */
[----:B------:R-:W-:Y:S01]  /*0ad0*/  IMAD.MOV.U32 R12, RZ, RZ, 0x358637bd ;  /* 0x358637bdff0c7424 */ /* 0x000fe200078e00ff */
[----:B------:R-:W-:Y:S01]  /*0ae0*/  ISETP.NE.U32.AND P0, PT, RZ, UR8, PT ;  /* 0x00000008ff007c0c */ /* 0x000fe2000bf05070 */
[----:B------:R-:W-:-:S03]  /*0af0*/  IMAD.MOV.U32 R14, RZ, RZ, R0 ;  /* 0x000000ffff0e7224 */ /* 0x000fc600078e0000 */
[----:B------:R-:W-:-:S13]  /*0b00*/  ISETP.NE.AND.EX P0, PT, RZ, UR9, PT, P0 ;  /* 0x00000009ff007c0c */ /* 0x000fda000bf05300 */
.L_x_838:
[----:B-12---:R-:W2:Y:S01]  /*0b10*/  @P0 LDC.64 R16, c[0x0][0x230] ;  /* 0x00008c00ff100b82 */ /* 0x006ea20000000a00 */
[----:B-1----:R-:W-:-:S06]  /*0b20*/  IMAD.WIDE R18, R14, 0x4, R2 ;  /* 0x000000040e127825 */ /* 0x002fcc00078e0202 */
[----:B------:R-:W3:Y:S01]  /*0b30*/  LDG.E.CONSTANT R18, desc[UR4][R18.64] ;  /* 0x0000000412127981 */ /* 0x000ee2000c1e9900 */
[----:B--2---:R-:W-:-:S06]  /*0b40*/  @P0 IMAD.WIDE R16, R14, 0x4, R16 ;  /* 0x000000040e100825 */ /* 0x004fcc00078e0210 */
[----:B------:R-:W3:Y:S01]  /*0b50*/  @P0 LDG.E.CONSTANT R16, desc[UR4][R16.64] ;  /* 0x0000000410100981 */ /* 0x000ee2000c1e9900 */
[----:B------:R-:W1:Y:S01]  /*0b60*/  S2UR UR9, SR_CgaCtaId ;  /* 0x00000000000979c3 */ /* 0x000e620000008800 */
[----:B------:R-:W-:Y:S02]  /*0b70*/  UMOV UR8, 0x400 ;  /* 0x0000040000087882 */ /* 0x000fe40000000000 */
[----:B------:R-:W-:-:S04]  /*0b80*/  IMAD.U32 R8, RZ, RZ, UR8 ;  /* 0x00000008ff087e24 */ /* 0x000fc8000f8e00ff */
[----:B------:R-:W-:Y:S01]  /*0b90*/  VIADD R10, R8, 0x110 ;  /* 0x00000110080a7836 */ /* 0x000fe20000000000 */
[----:B-1----:R-:W-:-:S04]  /*0ba0*/  MOV R7, UR9 ;  /* 0x0000000900077c02 */ /* 0x002fc80008000f00 */
[C---:B------:R-:W-:Y:S02]  /*0bb0*/  LEA R11, R7.reuse, R10, 0x18 ;  /* 0x0000000a070b7211 */ /* 0x040fe400078ec0ff */
[----:B------:R-:W-:-:S03]  /*0bc0*/  LEA R21, R7, R8, 0x18 ;  /* 0x0000000807157211 */ /* 0x000fc600078ec0ff */
[----:B------:R-:W-:Y:S02]  /*0bd0*/  IMAD R20, R14, 0x4, R11 ;  /* 0x000000040e147824 */ /* 0x000fe400078e020b */
[----:B------:R-:W-:Y:S04]  /*0be0*/  LDS.64 R10, [R21] ;  /* 0x00000000150a7984 */ /* 0x000fe80000000a00 */
[----:B------:R-:W1:Y:S01]  /*0bf0*/  LDS R15, [R20] ;  /* 0x00000000140f7984 */ /* 0x000e620000000800 */
[----:B------:R-:W-:-:S04]  /*0c00*/  ISETP.NE.U32.AND P4, PT, RZ, UR10, PT ;  /* 0x0000000aff007c0c */ /* 0x000fc8000bf85070 */
[----:B------:R-:W-:Y:S01]  /*0c10*/  ISETP.NE.AND.EX P4, PT, RZ, UR11, PT, P4 ;  /* 0x0000000bff007c0c */ /* 0x000fe2000bf85340 */
[----:B-1----:R-:W-:-:S04]  /*0c20*/  FADD.FTZ R10, -R10, R15 ;  /* 0x0000000f0a0a7221 */ /* 0x002fc80000010100 */
[----:B------:R-:W-:Y:S01]  /*0c30*/  FMUL.FTZ R11, R10, R11 ;  /* 0x0000000b0a0b7220 */ /* 0x000fe20000410000 */
[----:B------:R-:W-:-:S04]  /*0c40*/  @!P0 IMAD.MOV.U32 R16, RZ, RZ, RZ ;  /* 0x000000ffff108224 */ /* 0x000fc800078e00ff */
[----:B---3--:R-:W-:-:S03]  /*0c50*/  FFMA.FTZ R17, R11, R18, R16 ;  /* 0x000000120b117223 */ /* 0x008fc60000010010 */
[----:B------:R-:W-:Y:S05]  /*0c60*/  @P4 BRA `(.L_x_836) ;  /* 0x00000000003c4947 */ /* 0x000fea0003800000 */
[----:B------:R-:W0:Y:S08]  /*0c70*/  @P2 LDC R15, c[0x0][0x258] ;  /* 0x00009600ff0f2b82 */ /* 0x000e300000000800 */
[----:B------:R-:W1:Y:S01]  /*0c80*/  @P2 LDC.64 R10, c[0x0][0x248] ;  /* 0x00009200ff0a2b82 */ /* 0x000e620000000a00 */
[----:B0-----:R-:W-:-:S04]  /*0c90*/  @P2 IMAD R15, R13, R15, R14 ;  /* 0x0000000f0d0f2224 */ /* 0x001fc800078e020e */
[----:B-1----:R-:W-:-:S05]  /*0ca0*/  @P2 IMAD.WIDE.U32 R10, R15, 0x4, R10 ;  /* 0x000000040f0a2825 */ /* 0x002fca00078e000a */
[----:B------:R1:W-:Y:S01]  /*0cb0*/  @P2 STG.E desc[UR4][R10.64], R17 ;  /* 0x000000110a002986 */ /* 0x0003e2000c101904 */
[----:B------:R-:W-:Y:S05]  /*0cc0*/  @P2 BRA `(.L_x_837) ;  /* 0x0000000000302947 */ /* 0x000fea0003800000 */
[----:B-----5:R-:W-:Y:S01]  /*0cd0*/  FMUL.FTZ R15, R17, R9 ;  /* 0x00000009110f7220 */ /* 0x020fe20000410000 */
[----:B-1----:R-:W-:-:S05]  /*0ce0*/  IMAD R10, R13, UR7, R14 ;  /* 0x000000070d0a7c24 */ /* 0x002fca000f8e020e */
[----:B------:R-:W0:Y:S01]  /*0cf0*/  F2I.S8.NTZ R15, R15 ;  /* 0x0000000f000f7305 */ /* 0x000e220000202100 */
[----:B------:R-:W-:-:S05]  /*0d00*/  IADD3 R10, P4, R10, UR12, RZ ;  /* 0x0000000c0a0a7c10 */ /* 0x000fca000ff9e0ff */
[----:B------:R-:W-:Y:S01]  /*0d10*/  IMAD.X R11, RZ, RZ, UR13, P4 ;  /* 0x0000000dff0b7e24 */ /* 0x000fe2000a0e06ff */
[----:B0-----:R-:W-:-:S04]  /*0d20*/  PRMT R17, R15, 0x8880, RZ ;  /* 0x000088800f117816 */ /* 0x001fc800000000ff */
[----:B------:R-:W-:-:S05]  /*0d30*/  PRMT R17, R17, 0x7710, RZ ;  /* 0x0000771011117816 */ /* 0x000fca00000000ff */
[----:B------:R2:W-:Y:S01]  /*0d40*/  STG.E.U8 desc[UR4][R10.64], R17 ;  /* 0x000000110a007986 */ /* 0x0005e2000c101104 */
[----:B------:R-:W-:Y:S05]  /*0d50*/  BRA `(.L_x_837) ;  /* 0x00000000000c7947 */ /* 0x000fea0003800000 */
.L_x_836:
[----:B------:R1:W-:Y:S01]  /*0d60*/  STS [R20], R17 ;  /* 0x0000001114007388 */ /* 0x0003e20000000800 */
[----:B------:R-:W-:-:S13]  /*0d70*/  FSETP.GT.FTZ.AND P4, PT, |R17|, R12, PT ;  /* 0x0000000c1100720b */ /* 0x000fda0003f94200 */
[----:B-1----:R-:W-:-:S07]  /*0d80*/  @P4 FADD.FTZ R12, |R17|, -RZ ;  /* 0x800000ff110c4221 */ /* 0x002fce0000010200 */
.L_x_837:
[----:B------:R-:W-:-:S04]  /*0d90*/  IADD3 R14, R14, UR6, RZ ;  /* 0x000000060e0e7c10 */ /* 0x000fc8000fffe0ff */
[----:B------:R-:W-:-:S13]  /*0da0*/  ISETP.GE.AND P4, PT, R14, UR7, PT ;  /* 0x000000070e007c0c */ /* 0x000fda000bf86270 */
[----:B------:R-:W-:Y:S05]  /*0db0*/  @!P4 BRA `(.L_x_838) ;  /* 0xfffffffc0054c947 */ /* 0x000fea000383ffff */
.L_x_835:
[----:B------:R-:W-:Y:S05]  /*0dc0*/  BSYNC B0 ;  /* 0x0000000000007941 */ /* 0x000fea0003800000 */
.L_x_834:
[----:B------:R-:W-:Y:S02]  /*0dd0*/  ULDC.64 UR8, c[0x0][0x278] ;  /* 0x00009e0000087ab9 */ /* 0x000fe40000000a00 */
[----:B------:R-:W-:-:S04]  /*0de0*/  ISETP.NE.U32.AND P0, PT, RZ, UR8, PT ;  /* 0x00000008ff007c0c */ /* 0x000fc8000bf05070 */
[----:B------:R-:W-:-:S13]  /*0df0*/  ISETP.NE.AND.EX P0, PT, RZ, UR9, PT, P0 ;  /* 0x00000009ff007c0c */ /* 0x000fda000bf05300 */
[----:B------:R-:W-:Y:S05]  /*0e00*/  @!P0 EXIT ;  /* 0x000000000000894d */ /* 0x000fea0003800000 */
[----:B-1----:R-:W1:Y:S01]  /*0e10*/  SHFL.BFLY PT, R3, R12, 0x10, 0x1f ;  /* 0x0e001f000c037f89 */ /* 0x002e6200000e0000 */
[----:B------:R-:W-:Y:S01]  /*0e20*/  I2FP.F32.S32 R14, R4 ;  /* 0x00000004000e7245 */ /* 0x000fe20000201400 */
[----:B------:R-:W-:Y:S03]  /*0e30*/  BSSY B0, `(.L_x_839) ;  /* 0x000004c000007945 */ /* 0x000fe60003800000 */
[----:B------:R-:W-:Y:S02]  /*0e40*/  FSETP.GT.FTZ.AND P0, PT, R5, R14, PT ;  /* 0x0000000e0500720b */ /* 0x000fe40003f14000 */
[----:B-1----:R-:W-:Y:S01]  /*0e50*/  FMNMX.FTZ R3, R3, R12, !PT ;  /* 0x0000000c03037209 */ /* 0x002fe20007810000 */
[----:B------:R-:W-:-:S10]  /*0e60*/  @!P5 VIADD R12, R8, 0x88 ;  /* 0x00000088080cd836 */ /* 0x000fd40000000000 */
[----:B------:R-:W-:Y:S01]  /*0e70*/  @P0 VIADD R8, R8, 0x88 ;  /* 0x0000008808080836 */ /* 0x000fe20000000000 */
[----:B0-----:R-:W0:Y:S04]  /*0e80*/  SHFL.BFLY PT, R2, R3, 0x8, 0x1f ;  /* 0x0d001f0003027f89 */ /* 0x001e2800000e0000 */
[----:B------:R-:W-:-:S05]  /*0e90*/  @P0 LEA R5, R7, R8, 0x18 ;  /* 0x0000000807050211 */ /* 0x000fca00078ec0ff */
[----:B------:R-:W-:Y:S01]  /*0ea0*/  @P0 IMAD R5, R4, 0x4, R5 ;  /* 0x0000000404050824 */ /* 0x000fe200078e0205 */
[----:B0-----:R-:W-:Y:S02]  /*0eb0*/  FMNMX.FTZ R2, R3, R2, !PT ;  /* 0x0000000203027209 */ /* 0x001fe40007810000 */
[----:B------:R-:W-:-:S03]  /*0ec0*/  @!P5 LEA R3, R7, R12, 0x18 ;  /* 0x0000000c0703d211 */ /* 0x000fc600078ec0ff */
[----:B-----5:R-:W0:Y:S02]  /*0ed0*/  SHFL.BFLY PT, R9, R2, 0x4, 0x1f ;  /* 0x0c801f0002097f89 */ /* 0x020e2400000e0000 */
[----:B------:R-:W-:Y:S01]  /*0ee0*/  @!P5 IMAD.IADD R3, R6, 0x1, R3 ;  /* 0x000000010603d824 */ /* 0x000fe200078e0203 */
[----:B0-----:R-:W-:Y:S01]  /*0ef0*/  FMNMX.FTZ R9, R2, R9, !PT ;  /* 0x0000000902097209 */ /* 0x001fe20007810000 */
[----:B------:R-:W-:-:S04]  /*0f00*/  HFMA2.MMA R2, -RZ, RZ, -598.5, 40320 ;  /* 0xe0ad78ecff027435 */ /* 0x000fc800000001ff */
[----:B--2---:R-:W0:Y:S02]  /*0f10*/  SHFL.BFLY PT, R10, R9, 0x2, 0x1f ;  /* 0x0c401f00090a7f89 */ /* 0x004e2400000e0000 */
        /* <DEDUP_REMOVED lines=35> */
[----:B------:R-:W-:Y:S05]  /*1150*/  CALL.REL.NOINC `($__internal_5_$__cuda_sm20_div_rn_f64_full) ;  /* 0x0000000000907944 */ /* 0x000fea0003c00000 */
.L_x_842:
[----:B------:R-:W-:Y:S05]  /*1160*/  BSYNC B1 ;  /* 0x0000000000017941 */ /* 0x000fea0003800000 */
.L_x_841:
        /* <DEDUP_REMOVED lines=11> */
.L_x_843:
        /* <DEDUP_REMOVED lines=13> */
.L_x_840:
[----:B------:R-:W-:Y:S05]  /*12f0*/  BSYNC B0 ;  /* 0x0000000000007941 */ /* 0x000fea0003800000 */
.L_x_839:
        /* <DEDUP_REMOVED lines=10> */
        .weak           $__internal_5_$__cuda_sm20_div_rn_f64_full
        .type           $__internal_5_$__cuda_sm20_div_rn_f64_full,@function
        .size           $__internal_5_$__cuda_sm20_div_rn_f64_full,(.L_x_2664 - $__internal_5_$__cuda_sm20_div_rn_f64_full)
$__internal_5_$__cuda_sm20_div_rn_f64_full:
        /* <DEDUP_REMOVED lines=48> */
[----:B------:R-:W-:Y:S02]  /*16a0*/  IMAD.MOV R3, RZ, RZ, -R9 ;  /* 0x000000ffff037224 */ /* 0x000fe400078e0a09 */
        /* <DEDUP_REMOVED lines=9> */
.L_x_845:
        /* <DEDUP_REMOVED lines=12> */
[----:B------:R-:W-:Y:S02]  /*1800*/  @P0 IMAD.MOV.U32 R12, RZ, RZ, RZ ;  /* 0x000000ffff0c0224 */ /* 0x000fe400078e00ff */
[----:B------:R-:W-:Y:S01]  /*1810*/  @P0 IMAD.MOV.U32 R13, RZ, RZ, R2 ;  /* 0x000000ffff0d0224 */ /* 0x000fe200078e0002 */
[----:B------:R-:W-:Y:S06]  /*1820*/  BRA `(.L_x_846) ;  /* 0x0000000000087947 */ /* 0x000fec0003800000 */
.L_x_847:
[----:B------:R-:W-:Y:S02]  /*1830*/  LOP3.LUT R13, R7, 0x80000, RZ, 0xfc, !PT ;  /* 0x00080000070d7812 */ /* 0x000fe400078efcff */
[----:B------:R-:W-:-:S07]  /*1840*/  MOV R12, R6 ;  /* 0x00000006000c7202 */ /* 0x000fce0000000f00 */
.L_x_846:
[----:B------:R-:W-:Y:S05]  /*1850*/  BSYNC B2 ;  /* 0x0000000000027941 */ /* 0x000fea0003800000 */
.L_x_844:
[----:B------:R-:W-:Y:S02]  /*1860*/  IMAD.MOV.U32 R9, RZ, RZ, 0x0 ;  /* 0x00000000ff097424 */ /* 0x000fe400078e00ff */
[----:B------:R-:W-:Y:S02]  /*1870*/  IMAD.MOV.U32 R2, RZ, RZ, R12 ;  /* 0x000000ffff027224 */ /* 0x000fe400078e000c */
[----:B------:R-:W-:Y:S01]  /*1880*/  IMAD.MOV.U32 R3, RZ, RZ, R13 ;  /* 0x000000ffff037224 */ /* 0x000fe200078e000d */
[----:B------:R-:W-:Y:S06]  /*1890*/  RET.REL.NODEC R8 `(_ZN17fastertransformer31generalAddBiasResidualLayerNormIfLi1EEEvPKT_S3_S3_S3_S3_S3_PS1_S4_fiiPKfS6_S6_Pfi) ;  /* 0xffffffe408d87950 */ /* 0x000fec0003c3ffff */
.L_x_848:
        /* <DEDUP_REMOVED lines=14> */
.L_x_2664:


//--------------------- .text._ZN17fastertransformer35generalAddBiasResidualLayerNormOpt2I7__half2Lb0ELb0ELi2ELb1ELi8EEEvPT_S3_PKS2_S5_S5_S5_S5_S5_fiiPKfS7_S7_Pfi --------------------------
	.section	.text._ZN17fastertransformer35generalAddBiasResidualLayerNormOpt2I7__half2Lb0ELb0ELi2ELb1ELi8EEEvPT_S3_PKS2_S5_S5_S5_S5_S5_fiiPKfS7_S7_Pfi,"ax",@progbits
	.align	128
        .global         _ZN17fastertransformer35generalAddBiasResidualLayerNormOpt2I7__half2Lb0ELb0ELi2ELb1ELi8EEEvPT_S3_PKS2_S5_S5_S5_S5_S5_fiiPKfS7_S7_Pfi
        .type           _ZN17fastertransformer35generalAddBiasResidualLayerNormOpt2I7__half2Lb0ELb0ELi2ELb1ELi8EEEvPT_S3_PKS2_S5_S5_S5_S5_S5_fiiPKfS7_S7_Pfi,@function
        .size           _ZN17fastertransformer35generalAddBiasResidualLayerNormOpt2I7__half2Lb0ELb0ELi2ELb1ELi8EEEvPT_S3_PKS2_S5_S5_S5_S5_S5_fiiPKfS7_S7_Pfi,(.L_x_2665 - _ZN17fastertransformer35generalAddBiasResidualLayerNormOpt2I7__half2Lb0ELb0ELi2ELb1ELi8EEEvPT_S3_PKS2_S5_S5_S5_S5_S5_fiiPKfS7_S7_Pfi)
        .other          _ZN17fastertransformer35generalAddBiasResidualLayerNormOpt2I7__half2Lb0ELb0ELi2ELb1ELi8EEEvPT_S3_PKS2_S5_S5_S5_S5_S5_fiiPKfS7_S7_Pfi,@"STO_CUDA_ENTRY STV_DEFAULT"
_ZN17fastertransformer35generalAddBiasResidualLayerNormOpt2I7__half2Lb0ELb0ELi2ELb1ELi8EEEvPT_S3_PKS2_S5_S5_S5_S5_S5_fiiPKfS7_S7_Pfi:
.text._ZN17fastertransformer35generalAddBiasResidualLayerNormOpt2I7__half2Lb0ELb0ELi2ELb1ELi8EEEvPT_S3_PKS2_S5_S5_S5_S5_S5_fiiPKfS7_S7_Pfi:
[----:B------:R-:W-:Y:S08]  /*0000*/  LDC R1, c[0x0][0x28] ;  /* 0x00000a00ff017b82 */ /* 0x000ff00000000800 */
[----:B------:R-:W0:Y:S01]  /*0010*/  LDC R0, c[0x0][0x280] ;  /* 0x0000a000ff007b82 */ /* 0x000e220000000800 */
[----:B------:R-:W-:Y:S01]  /*0020*/  ULDC.64 UR6, c[0x0][0x208] ;  /* 0x0000820000067ab9 */ /* 0x000fe20000000a00 */
[----:B------:R-:W1:Y:S01]  /*0030*/  S2R R2, SR_TID.X ;  /* 0x0000000000027919 */ /* 0x000e620000002100 */
[----:B------:R-:W-:Y:S01]  /*0040*/  ULDC UR4, c[0x0][0x258] ;  /* 0x0000960000047ab9 */ /* 0x000fe20000000800 */
[----:B0-----:R-:W-:Y:S01]  /*0050*/  ISETP.NE.AND P0, PT, R0, 0x2, PT ;  /* 0x000000020000780c */ /* 0x001fe20003f05270 */
[----:B------:R-:W-:-:S12]  /*0060*/  HFMA2.MMA R0, -RZ, RZ, 0, 0 ;  /* 0x00000000ff007435 */ /* 0x000fd800000001ff */
[----:B------:R-:W0:Y:S02]  /*0070*/  @!P0 LDC.64 R8, c[0x0][0x270] ;  /* 0x00009c00ff088b82 */ /* 0x000e240000000a00 */
[----:B0-----:R0:W5:Y:S01]  /*0080*/  @!P0 LDG.E R0, desc[UR6][R8.64] ;  /* 0x0000000608008981 */ /* 0x001162000c1e1900 */
[----:B------:R-:W-:Y:S01]  /*0090*/  IMAD.U32 R5, RZ, RZ, UR4 ;  /* 0x00000004ff057e24 */ /* 0x000fe2000f8e00ff */
[----:B------:R-:W-:Y:S01]  /*00a0*/  ULDC UR4, c[0x0][0x258] ;  /* 0x0000960000047ab9 */ /* 0x000fe20000000800 */
[----:B------:R-:W-:Y:S01]  /*00b0*/  BSSY B0, `(.L_x_849) ;  /* 0x000010d000007945 */ /* 0x000fe20003800000 */
[----:B------:R-:W2:Y:S01]  /*00c0*/  S2R R3, SR_CTAID.X ;  /* 0x0000000000037919 */ /* 0x000ea20000002500 */
[----:B------:R-:W-:Y:S01]  /*00d0*/  MOV R4, RZ ;  /* 0x000000ff00047202 */ /* 0x000fe20000000f00 */
[----:B------:R-:W-:Y:S01]  /*00e0*/  IMAD.MOV.U32 R6, RZ, RZ, RZ ;  /* 0x000000ffff067224 */ /* 0x000fe200078e00ff */
[----:B-1----:R-:W-:-:S13]  /*00f0*/  ISETP.GE.AND P2, PT, R2, R5, PT ;  /* 0x000000050200720c */ /* 0x002fda0003f46270 */
[----:B0-----:R-:W-:Y:S05]  /*0100*/  @P2 BRA `(.L_x_850) ;  /* 0x00000010001c2947 */ /* 0x001fea0003800000 */
[----:B------:R-:W0:Y:S01]  /*0110*/  S2R R9, SR_CgaCtaId ;  /* 0x0000000000097919 */ /* 0x000e220000008800 */
[----:B------:R-:W1:Y:S01]  /*0120*/  LDC R7, c[0x0][RZ] ;  /* 0x00000000ff077b82 */ /* 0x000e620000000800 */
[----:B------:R-:W-:Y:S01]  /*0130*/  MOV R4, 0x400 ;  /* 0x0000040000047802 */ /* 0x000fe20000000f00 */
[--C-:B--2---:R-:W-:Y:S01]  /*0140*/  IMAD R8, R3, R5, R2.reuse ;  /* 0x0000000503087224 */ /* 0x104fe200078e0202 */
[----:B------:R-:W-:Y:S01]  /*0150*/  MOV R21, RZ ;  /* 0x000000ff00157202 */ /* 0x000fe20000000f00 */
[----:B------:R-:W-:Y:S01]  /*0160*/  IMAD.MOV.U32 R6, RZ, RZ, RZ ;  /* 0x000000ffff067224 */ /* 0x000fe200078e00ff */
[----:B------:R-:W-:Y:S01]  /*0170*/  IADD3 R4, R4, 0x190, RZ ;  /* 0x0000019004047810 */ /* 0x000fe20007ffe0ff */
[----:B------:R-:W-:Y:S02]  /*0180*/  IMAD.MOV.U32 R24, RZ, RZ, R2 ;  /* 0x000000ffff187224 */ /* 0x000fe400078e0002 */
[C---:B-1----:R-:W-:Y:S02]  /*0190*/  IMAD.SHL.U32 R20, R7.reuse, 0x8, RZ ;  /* 0x0000000807147824 */ /* 0x042fe400078e00ff */
[----:B------:R-:W-:Y:S01]  /*01a0*/  IMAD.WIDE R10, R7, 0x4, RZ ;  /* 0x00000004070a7825 */ /* 0x000fe200078e02ff */
[----:B0-----:R-:W-:-:S02]  /*01b0*/  LEA R9, R9, R4, 0x18 ;  /* 0x0000000409097211 */ /* 0x001fc400078ec0ff */
[----:B------:R-:W-:-:S07]  /*01c0*/  MOV R4, RZ ;  /* 0x000000ff00047202 */ /* 0x000fce0000000f00 */
.L_x_851:
[----:B0-----:R-:W0:Y:S01]  /*01d0*/  LDC.64 R14, c[0x0][0x230] ;  /* 0x00008c00ff0e7b82 */ /* 0x001e220000000a00 */
[----:B------:R-:W-:-:S07]  /*01e0*/  IMAD R19, R20, R21, R8 ;  /* 0x0000001514137224 */ /* 0x000fce00078e0208 */
[----:B------:R-:W1:Y:S08]  /*01f0*/  LDC.64 R12, c[0x0][0x238] ;  /* 0x00008e00ff0c7b82 */ /* 0x000e700000000a00 */
[----:B------:R-:W2:Y:S01]  /*0200*/  LDC.64 R16, c[0x0][0x218] ;  /* 0x00008600ff107b82 */ /* 0x000ea20000000a00 */
[----:B0-----:R-:W-:-:S06]  /*0210*/  IMAD.WIDE R14, R19, 0x4, R14 ;  /* 0x00000004130e7825 */ /* 0x001fcc00078e020e */
[----:B------:R-:W3:Y:S01]  /*0220*/  LDG.E.CONSTANT R14, desc[UR6][R14.64] ;  /* 0x000000060e0e7981 */ /* 0x000ee2000c1e9900 */
[----:B-1----:R-:W-:-:S06]  /*0230*/  IMAD.WIDE R12, R19, 0x4, R12 ;  /* 0x00000004130c7825 */ /* 0x002fcc00078e020c */
[----:B------:R-:W4:Y:S01]  /*0240*/  LDG.E.CONSTANT R12, desc[UR6][R12.64] ;  /* 0x000000060c0c7981 */ /* 0x000f22000c1e9900 */
[----:B------:R-:W-:Y:S01]  /*0250*/  LEA R29, R24, R9, 0x2 ;  /* 0x00000009181d7211 */ /* 0x000fe200078e10ff */
[----:B--2---:R-:W-:-:S04]  /*0260*/  IMAD.WIDE R16, R19, 0x4, R16 ;  /* 0x0000000413107825 */ /* 0x004fc800078e0210 */
[----:B------:R-:W-:Y:S02]  /*0270*/  IMAD.IADD R28, R7, 0x1, R24 ;  /* 0x00000001071c7824 */ /* 0x000fe400078e0218 */
[--C-:B---3--:R-:W-:Y:S02]  /*0280*/  HADD2.F32 R5, -RZ, R14.reuse.H0_H0 ;  /* 0x2000000eff057230 */ /* 0x108fe40000004100 */
[----:B------:R-:W-:Y:S02]  /*0290*/  HADD2.F32 R22, -RZ, R14.H1_H1 ;  /* 0x3000000eff167230 */ /* 0x000fe40000004100 */
[--C-:B----4-:R-:W-:Y:S02]  /*02a0*/  HADD2.F32 R18, -RZ, R12.reuse.H0_H0 ;  /* 0x2000000cff127230 */ /* 0x110fe40000004100 */
[----:B------:R-:W-:-:S03]  /*02b0*/  HADD2.F32 R23, -RZ, R12.H1_H1 ;  /* 0x3000000cff177230 */ /* 0x000fc60000004100 */
[----:B------:R-:W-:Y:S02]  /*02c0*/  FADD.FTZ R5, R5, R18 ;  /* 0x0000001205057221 */ /* 0x000fe40000010000 */
[----:B------:R-:W-:Y:S02]  /*02d0*/  FADD.FTZ R22, R22, R23 ;  /* 0x0000001716167221 */ /* 0x000fe40000010000 */
[----:B------:R-:W-:Y:S02]  /*02e0*/  FADD.FTZ R18, RZ, R5 ;  /* 0x00000005ff127221 */ /* 0x000fe40000010000 */
[----:B------:R-:W-:-:S05]  /*02f0*/  FADD.FTZ R23, RZ, R22 ;  /* 0x00000016ff177221 */ /* 0x000fca0000010000 */
[----:B------:R-:W-:-:S04]  /*0300*/  F2FP.F16.F32.PACK_AB R5, R18, R23 ;  /* 0x000000171205723e */ /* 0x000fc800000000ff */
[----:B------:R-:W-:Y:S02]  /*0310*/  PRMT R12, R5, 0x5432, R5 ;  /* 0x00005432050c7816 */ /* 0x000fe40000000005 */
[----:B------:R-:W-:-:S03]  /*0320*/  MOV R5, UR4 ;  /* 0x0000000400057c02 */ /* 0x000fc60008000f00 */
[----:B------:R0:W-:Y:S04]  /*0330*/  STS [R29], R12 ;  /* 0x0000000c1d007388 */ /* 0x0001e80000000800 */
[----:B------:R0:W-:Y:S01]  /*0340*/  STG.E desc[UR6][R16.64], R12 ;  /* 0x0000000c10007986 */ /* 0x0001e2000c101906 */
[----:B------:R-:W-:Y:S01]  /*0350*/  ISETP.GE.AND P0, PT, R28, R5, PT ;  /* 0x000000051c00720c */ /* 0x000fe20003f06270 */
[----:B------:R-:W-:Y:S01]  /*0360*/  FMUL.FTZ R13, R23, R23 ;  /* 0x00000017170d7220 */ /* 0x000fe20000410000 */
[----:B------:R-:W-:-:S03]  /*0370*/  FADD.FTZ R23, R18, R23 ;  /* 0x0000001712177221 */ /* 0x000fc60000010000 */
[----:B------:R-:W-:Y:S01]  /*0380*/  FFMA.FTZ R13, R18, R18, R13 ;  /* 0x00000012120d7223 */ /* 0x000fe2000001000d */
[----:B------:R-:W-:-:S03]  /*0390*/  FADD.FTZ R4, R23, R4 ;  /* 0x0000000417047221 */ /* 0x000fc60000010000 */
[----:B------:R-:W-:-:S04]  /*03a0*/  FADD.FTZ R6, R13, R6 ;  /* 0x000000060d067221 */ /* 0x000fc80000010000 */
[----:B0-----:R-:W-:Y:S05]  /*03b0*/  @P0 BRA `(.L_x_850) ;  /* 0x0000000c00700947 */ /* 0x001fea0003800000 */
[----:B------:R-:W0:Y:S01]  /*03c0*/  LDC.64 R12, c[0x0][0x230] ;  /* 0x00008c00ff0c7b82 */ /* 0x000e220000000a00 */
[----:B------:R-:W-:-:S07]  /*03d0*/  IMAD.WIDE R18, R19, 0x4, R10 ;  /* 0x0000000413127825 */ /* 0x000fce00078e020a */
[----:B------:R-:W1:Y:S01]  /*03e0*/  LDC.64 R14, c[0x0][0x238] ;  /* 0x00008e00ff0e7b82 */ /* 0x000e620000000a00 */
[----:B0-----:R-:W-:-:S05]  /*03f0*/  IADD3 R24, P0, R18, R12, RZ ;  /* 0x0000000c12187210 */ /* 0x001fca0007f1e0ff */
[----:B------:R-:W-:Y:S01]  /*0400*/  IMAD.X R25, R19, 0x1, R13, P0 ;  /* 0x0000000113197824 */ /* 0x000fe200000e060d */
[----:B-1----:R-:W-:-:S04]  /*0410*/  IADD3 R22, P1, R18, R14, RZ ;  /* 0x0000000e12167210 */ /* 0x002fc80007f3e0ff */
[----:B------:R-:W2:Y:S01]  /*0420*/  LDG.E.CONSTANT R24, desc[UR6][R24.64] ;  /* 0x0000000618187981 */ /* 0x000ea2000c1e9900 */
[----:B------:R-:W-:-:S05]  /*0430*/  IADD3.X R23, R19, R15, RZ, P1, !PT ;  /* 0x0000000f13177210 */ /* 0x000fca0000ffe4ff */
[----:B------:R-:W3:Y:S01]  /*0440*/  LDG.E.CONSTANT R22, desc[UR6][R22.64] ;  /* 0x0000000616167981 */ /* 0x000ee2000c1e9900 */
[----:B--2---:R-:W-:Y:S02]  /*0450*/  HADD2.F32 R16, -RZ, R24.H1_H1 ;  /* 0x30000018ff107230 */ /* 0x004fe40000004100 */
[----:B---3--:R-:W-:-:S05]  /*0460*/  HADD2.F32 R17, -RZ, R22.H1_H1 ;  /* 0x30000016ff117230 */ /* 0x008fca0000004100 */
[----:B------:R-:W-:Y:S02]  /*0470*/  FADD.FTZ R23, R16, R17 ;  /* 0x0000001110177221 */ /* 0x000fe40000010000 */
[----:B------:R-:W0:Y:S01]  /*0480*/  LDC.64 R16, c[0x0][0x218] ;  /* 0x00008600ff107b82 */ /* 0x000e220000000a00 */
[----:B------:R-:W-:Y:S02]  /*0490*/  HADD2.F32 R26, -RZ, R24.H0_H0 ;  /* 0x20000018ff1a7230 */ /* 0x000fe40000004100 */
[----:B------:R-:W-:-:S05]  /*04a0*/  HADD2.F32 R27, -RZ, R22.H0_H0 ;  /* 0x20000016ff1b7230 */ /* 0x000fca0000004100 */
[----:B------:R-:W-:Y:S01]  /*04b0*/  FADD.FTZ R26, R26, R27 ;  /* 0x0000001b1a1a7221 */ /* 0x000fe20000010000 */
[----:B------:R-:W-:-:S03]  /*04c0*/  FADD.FTZ R27, RZ, R23 ;  /* 0x00000017ff1b7221 */ /* 0x000fc60000010000 */
[----:B------:R-:W-:Y:S01]  /*04d0*/  FADD.FTZ R26, RZ, R26 ;  /* 0x0000001aff1a7221 */ /* 0x000fe20000010000 */
[----:B------:R-:W-:-:S03]  /*04e0*/  FMUL.FTZ R25, R27, R27 ;  /* 0x0000001b1b197220 */ /* 0x000fc60000410000 */
[C---:B------:R-:W-:Y:S01]  /*04f0*/  FADD.FTZ R23, R26.reuse, R27 ;  /* 0x0000001b1a177221 */ /* 0x040fe20000010000 */
[----:B------:R-:W-:-:S03]  /*0500*/  FFMA.FTZ R25, R26, R26, R25 ;  /* 0x0000001a1a197223 */ /* 0x000fc60000010019 */
[----:B------:R-:W-:Y:S01]  /*0510*/  FADD.FTZ R4, R4, R23 ;  /* 0x0000001704047221 */ /* 0x000fe20000010000 */
[----:B------:R-:W-:Y:S02]  /*0520*/  F2FP.F16.F32.PACK_AB R23, R26, R27 ;  /* 0x0000001b1a17723e */ /* 0x000fe400000000ff */
[----:B0-----:R-:W-:Y:S02]  /*0530*/  IADD3 R26, P0, R18, R16, RZ ;  /* 0x00000010121a7210 */ /* 0x001fe40007f1e0ff */
[----:B------:R-:W-:Y:S02]  /*0540*/  LEA R22, R7, R29, 0x2 ;  /* 0x0000001d07167211 */ /* 0x000fe400078e10ff */
[----:B------:R-:W-:Y:S01]  /*0550*/  PRMT R23, R23, 0x5432, R23 ;  /* 0x0000543217177816 */ /* 0x000fe20000000017 */
[----:B------:R-:W-:Y:S02]  /*0560*/  IMAD.X R27, R19, 0x1, R17, P0 ;  /* 0x00000001131b7824 */ /* 0x000fe400000e0611 */
[----:B------:R-:W-:-:S02]  /*0570*/  IMAD.IADD R24, R28, 0x1, R7 ;  /* 0x000000011c187824 */ /* 0x000fc400078e0207 */
[----:B------:R0:W-:Y:S04]  /*0580*/  STS [R22], R23 ;  /* 0x0000001716007388 */ /* 0x0001e80000000800 */
[----:B------:R0:W-:Y:S01]  /*0590*/  STG.E desc[UR6][R26.64], R23 ;  /* 0x000000171a007986 */ /* 0x0001e2000c101906 */
[----:B------:R-:W-:Y:S01]  /*05a0*/  ISETP.GE.AND P0, PT, R24, R5, PT ;  /* 0x000000051800720c */ /* 0x000fe20003f06270 */
[----:B------:R-:W-:-:S12]  /*05b0*/  FADD.FTZ R6, R6, R25 ;  /* 0x0000001906067221 */ /* 0x000fd80000010000 */
[----:B0-----:R-:W-:Y:S05]  /*05c0*/  @P0 BRA `(.L_x_850) ;  /* 0x0000000800ec0947 */ /* 0x001fea0003800000 */
[----:B------:R-:W-:-:S04]  /*05d0*/  IADD3 R23, P0, R10, R18, RZ ;  /* 0x000000120a177210 */ /* 0x000fc80007f1e0ff */
[----:B------:R-:W-:Y:S02]  /*05e0*/  IADD3.X R28, R11, R19, RZ, P0, !PT ;  /* 0x000000130b1c7210 */ /* 0x000fe400007fe4ff */
[----:B------:R-:W-:-:S05]  /*05f0*/  IADD3 R26, P0, R23, R12, RZ ;  /* 0x0000000c171a7210 */ /* 0x000fca0007f1e0ff */
[----:B------:R-:W-:Y:S01]  /*0600*/  IMAD.X R27, R28, 0x1, R13, P0 ;  /* 0x000000011c1b7824 */ /* 0x000fe200000e060d */
[----:B------:R-:W-:-:S04]  /*0610*/  IADD3 R18, P0, R23, R14, RZ ;  /* 0x0000000e17127210 */ /* 0x000fc80007f1e0ff */
[----:B------:R-:W-:Y:S01]  /*0620*/  IADD3.X R19, R28, R15, RZ, P0, !PT ;  /* 0x0000000f1c137210 */ /* 0x000fe200007fe4ff */
[----:B------:R-:W2:Y:S04]  /*0630*/  LDG.E.CONSTANT R26, desc[UR6][R26.64] ;  /* 0x000000061a1a7981 */ /* 0x000ea8000c1e9900 */
[----:B------:R-:W3:Y:S01]  /*0640*/  LDG.E.CONSTANT R18, desc[UR6][R18.64] ;  /* 0x0000000612127981 */ /* 0x000ee2000c1e9900 */
[----:B------:R-:W-:Y:S02]  /*0650*/  IMAD.IADD R24, R24, 0x1, R7 ;  /* 0x0000000118187824 */ /* 0x000fe400078e0207 */
[----:B--2---:R-:W-:Y:S02]  /*0660*/  HADD2.F32 R25, -RZ, R26.H0_H0 ;  /* 0x2000001aff197230 */ /* 0x004fe40000004100 */
[----:B---3--:R-:W-:-:S02]  /*0670*/  HADD2.F32 R29, -RZ, R18.H0_H0 ;  /* 0x20000012ff1d7230 */ /* 0x008fc40000004100 */
[----:B------:R-:W-:-:S03]  /*0680*/  HADD2.F32 R18, -RZ, R18.H1_H1 ;  /* 0x30000012ff127230 */ /* 0x000fc60000004100 */
[----:B------:R-:W-:Y:S01]  /*0690*/  FADD.FTZ R25, R25, R29 ;  /* 0x0000001d19197221 */ /* 0x000fe20000010000 */
[----:B------:R-:W-:-:S03]  /*06a0*/  HADD2.F32 R29, -RZ, R26.H1_H1 ;  /* 0x3000001aff1d7230 */ /* 0x000fc60000004100 */
[----:B------:R-:W-:Y:S02]  /*06b0*/  FADD.FTZ R25, RZ, R25 ;  /* 0x00000019ff197221 */ /* 0x000fe40000010000 */
[----:B------:R-:W-:-:S04]  /*06c0*/  FADD.FTZ R29, R29, R18 ;  /* 0x000000121d1d7221 */ /* 0x000fc80000010000 */
[----:B------:R-:W-:-:S04]  /*06d0*/  FADD.FTZ R26, RZ, R29 ;  /* 0x0000001dff1a7221 */ /* 0x000fc80000010000 */
[----:B------:R-:W-:Y:S01]  /*06e0*/  FMUL.FTZ R18, R26, R26 ;  /* 0x0000001a1a127220 */ /* 0x000fe20000410000 */
[----:B------:R-:W-:-:S03]  /*06f0*/  FADD.FTZ R27, R25, R26 ;  /* 0x0000001a191b7221 */ /* 0x000fc60000010000 */
[----:B------:R-:W-:Y:S01]  /*0700*/  FFMA.FTZ R19, R25, R25, R18 ;  /* 0x0000001919137223 */ /* 0x000fe20000010012 */
[----:B------:R-:W-:Y:S01]  /*0710*/  IADD3 R18, P0, R23, R16, RZ ;  /* 0x0000001017127210 */ /* 0x000fe20007f1e0ff */
[----:B------:R-:W-:Y:S01]  /*0720*/  FADD.FTZ R4, R4, R27 ;  /* 0x0000001b04047221 */ /* 0x000fe20000010000 */
[----:B------:R-:W-:Y:S01]  /*0730*/  F2FP.F16.F32.PACK_AB R25, R25, R26 ;  /* 0x0000001a1919723e */ /* 0x000fe200000000ff */
[----:B------:R-:W-:Y:S01]  /*0740*/  FADD.FTZ R6, R6, R19 ;  /* 0x0000001306067221 */ /* 0x000fe20000010000 */
[----:B------:R-:W-:Y:S01]  /*0750*/  LEA R26, R7, R22, 0x2 ;  /* 0x00000016071a7211 */ /* 0x000fe200078e10ff */
[----:B------:R-:W-:Y:S01]  /*0760*/  IMAD.X R19, R28, 0x1, R17, P0 ;  /* 0x000000011c137824 */ /* 0x000fe200000e0611 */
[----:B------:R-:W-:Y:S02]  /*0770*/  PRMT R25, R25, 0x5432, R25 ;  /* 0x0000543219197816 */ /* 0x000fe40000000019 */
[----:B------:R-:W-:-:S03]  /*0780*/  ISETP.GE.AND P0, PT, R24, R5, PT ;  /* 0x000000051800720c */ /* 0x000fc60003f06270 */
[----:B------:R0:W-:Y:S04]  /*0790*/  STG.E desc[UR6][R18.64], R25 ;  /* 0x0000001912007986 */ /* 0x0001e8000c101906 */
[----:B------:R0:W-:Y:S06]  /*07a0*/  STS [R26], R25 ;  /* 0x000000191a007388 */ /* 0x0001ec0000000800 */
[----:B------:R-:W-:Y:S05]  /*07b0*/  @P0 BRA `(.L_x_850) ;  /* 0x0000000800700947 */ /* 0x000fea0003800000 */
[----:B0-----:R-:W-:-:S04]  /*07c0*/  IADD3 R25, P0, R10, R23, RZ ;  /* 0x000000170a197210 */ /* 0x001fc80007f1e0ff */
[----:B------:R-:W-:Y:S02]  /*07d0*/  IADD3.X R28, R11, R28, RZ, P0, !PT ;  /* 0x0000001c0b1c7210 */ /* 0x000fe400007fe4ff */
[----:B------:R-:W-:-:S05]  /*07e0*/  IADD3 R18, P0, R25, R12, RZ ;  /* 0x0000000c19127210 */ /* 0x000fca0007f1e0ff */
[----:B------:R-:W-:Y:S01]  /*07f0*/  IMAD.X R19, R28, 0x1, R13, P0 ;  /* 0x000000011c137824 */ /* 0x000fe200000e060d */
[----:B------:R-:W-:-:S04]  /*0800*/  IADD3 R22, P0, R25, R14, RZ ;  /* 0x0000000e19167210 */ /* 0x000fc80007f1e0ff */
[----:B------:R-:W-:Y:S01]  /*0810*/  IADD3.X R23, R28, R15, RZ, P0, !PT ;  /* 0x0000000f1c177210 */ /* 0x000fe200007fe4ff */
[----:B------:R-:W2:Y:S04]  /*0820*/  LDG.E.CONSTANT R18, desc[UR6][R18.64] ;  /* 0x0000000612127981 */ /* 0x000ea8000c1e9900 */
[----:B------:R-:W3:Y:S01]  /*0830*/  LDG.E.CONSTANT R22, desc[UR6][R22.64] ;  /* 0x0000000616167981 */ /* 0x000ee2000c1e9900 */
[----:B------:R-:W-:Y:S02]  /*0840*/  IMAD R26, R7, 0x4, R26 ;  /* 0x00000004071a7824 */ /* 0x000fe400078e021a */
[----:B------:R-:W-:Y:S02]  /*0850*/  IMAD.IADD R24, R24, 0x1, R7 ;  /* 0x0000000118187824 */ /* 0x000fe400078e0207 */
[----:B--2---:R-:W-:-:S02]  /*0860*/  HADD2.F32 R27, -RZ, R18.H0_H0 ;  /* 0x20000012ff1b7230 */ /* 0x004fc40000004100 */
[--C-:B---3--:R-:W-:Y:S02]  /*0870*/  HADD2.F32 R29, -RZ, R22.reuse.H0_H0 ;  /* 0x20000016ff1d7230 */ /* 0x108fe40000004100 */
[----:B------:R-:W-:-:S03]  /*0880*/  HADD2.F32 R22, -RZ, R22.H1_H1 ;  /* 0x30000016ff167230 */ /* 0x000fc60000004100 */
[----:B------:R-:W-:Y:S01]  /*0890*/  FADD.FTZ R27, R27, R29 ;  /* 0x0000001d1b1b7221 */ /* 0x000fe20000010000 */
[----:B------:R-:W-:Y:S01]  /*08a0*/  HADD2.F32 R29, -RZ, R18.H1_H1 ;  /* 0x30000012ff1d7230 */ /* 0x000fe20000004100 */
[----:B------:R-:W-:Y:S02]  /*08b0*/  IADD3 R18, P0, R25, R16, RZ ;  /* 0x0000001019127210 */ /* 0x000fe40007f1e0ff */
[----:B------:R-:W-:Y:S02]  /*08c0*/  FADD.FTZ R27, RZ, R27 ;  /* 0x0000001bff1b7221 */ /* 0x000fe40000010000 */
[----:B------:R-:W-:Y:S01]  /*08d0*/  FADD.FTZ R29, R29, R22 ;  /* 0x000000161d1d7221 */ /* 0x000fe20000010000 */
[----:B------:R-:W-:Y:S02]  /*08e0*/  IADD3.X R19, R28, R17, RZ, P0, !PT ;  /* 0x000000111c137210 */ /* 0x000fe400007fe4ff */
[----:B------:R-:W-:Y:S01]  /*08f0*/  ISETP.GE.AND P0, PT, R24, R5, PT ;  /* 0x000000051800720c */ /* 0x000fe20003f06270 */
[----:B------:R-:W-:-:S05]  /*0900*/  FADD.FTZ R29, RZ, R29 ;  /* 0x0000001dff1d7221 */ /* 0x000fca0000010000 */
[----:B------:R-:W-:-:S04]  /*0910*/  F2FP.F16.F32.PACK_AB R22, R27, R29 ;  /* 0x0000001d1b16723e */ /* 0x000fc800000000ff */
[----:B------:R-:W-:Y:S01]  /*0920*/  PRMT R23, R22, 0x5432, R22 ;  /* 0x0000543216177816 */ /* 0x000fe20000000016 */
[----:B------:R-:W-:Y:S01]  /*0930*/  FMUL.FTZ R22, R29, R29 ;  /* 0x0000001d1d167220 */ /* 0x000fe20000410000 */
[----:B------:R-:W-:-:S03]  /*0940*/  FADD.FTZ R29, R27, R29 ;  /* 0x0000001d1b1d7221 */ /* 0x000fc60000010000 */
[----:B------:R1:W-:Y:S01]  /*0950*/  STS [R26], R23 ;  /* 0x000000171a007388 */ /* 0x0003e20000000800 */
[----:B------:R-:W-:Y:S01]  /*0960*/  FFMA.FTZ R27, R27, R27, R22 ;  /* 0x0000001b1b1b7223 */ /* 0x000fe20000010016 */
[----:B------:R-:W-:Y:S02]  /*0970*/  FADD.FTZ R4, R4, R29 ;  /* 0x0000001d04047221 */ /* 0x000fe40000010000 */
[----:B------:R1:W-:Y:S01]  /*0980*/  STG.E desc[UR6][R18.64], R23 ;  /* 0x0000001712007986 */ /* 0x0003e2000c101906 */
[----:B------:R-:W-:Y:S01]  /*0990*/  FADD.FTZ R6, R6, R27 ;  /* 0x0000001b06067221 */ /* 0x000fe20000010000 */
[----:B------:R-:W-:Y:S06]  /*09a0*/  @P0 BRA `(.L_x_850) ;  /* 0x0000000400f40947 */ /* 0x000fec0003800000 */
[----:B------:R-:W-:-:S04]  /*09b0*/  IADD3 R25, P0, R10, R25, RZ ;  /* 0x000000190a197210 */ /* 0x000fc80007f1e0ff */
[----:B------:R-:W-:Y:S02]  /*09c0*/  IADD3.X R28, R11, R28, RZ, P0, !PT ;  /* 0x0000001c0b1c7210 */ /* 0x000fe400007fe4ff */
[----:B-1----:R-:W-:-:S05]  /*09d0*/  IADD3 R18, P0, R25, R12, RZ ;  /* 0x0000000c19127210 */ /* 0x002fca0007f1e0ff */
        /* <DEDUP_REMOVED lines=30> */
[----:B---3--:R-:W-:-:S05]  /*0bc0*/  IADD3 R18, P0, R25, R12, RZ ;  /* 0x0000000c19127210 */ /* 0x008fca0007f1e0ff */
        /* <DEDUP_REMOVED lines=30> */
[----:B----4-:R-:W-:-:S05]  /*0db0*/  IADD3 R18, P0, R25, R12, RZ ;  /* 0x0000000c19127210 */ /* 0x010fca0007f1e0ff */
        /* <DEDUP_REMOVED lines=30> */
[C---:B------:R-:W-:Y:S02]  /*0fa0*/  IADD3 R12, P0, R25.reuse, R12, RZ ;  /* 0x0000000c190c7210 */ /* 0x040fe40007f1e0ff */
[----:B------:R-:W-:-:S03]  /*0fb0*/  IADD3 R14, P1, R25, R14, RZ ;  /* 0x0000000e190e7210 */ /* 0x000fc60007f3e0ff */
[C---:B------:R-:W-:Y:S01]  /*0fc0*/  IMAD.X R13, R28.reuse, 0x1, R13, P0 ;  /* 0x000000011c0d7824 */ /* 0x040fe200000e060d */
[----:B------:R-:W-:-:S04]  /*0fd0*/  IADD3.X R15, R28, R15, RZ, P1, !PT ;  /* 0x0000000f1c0f7210 */ /* 0x000fc80000ffe4ff */
[----:B------:R-:W2:Y:S04]  /*0fe0*/  LDG.E.CONSTANT R12, desc[UR6][R12.64] ;  /* 0x000000060c0c7981 */ /* 0x000ea8000c1e9900 */
[----:B------:R-:W3:Y:S01]  /*0ff0*/  LDG.E.CONSTANT R14, desc[UR6][R14.64] ;  /* 0x000000060e0e7981 */ /* 0x000ee2000c1e9900 */
[----:B------:R-:W-:Y:S01]  /*1000*/  IADD3 R16, P0, R25, R16, RZ ;  /* 0x0000001019107210 */ /* 0x000fe20007f1e0ff */
[----:B------:R-:W-:Y:S01]  /*1010*/  IMAD.IADD R24, R24, 0x1, R7 ;  /* 0x0000000118187824 */ /* 0x000fe200078e0207 */
[----:B0-----:R-:W-:Y:S02]  /*1020*/  LEA R26, R7, R26, 0x2 ;  /* 0x0000001a071a7211 */ /* 0x001fe400078e10ff */
[----:B------:R-:W-:Y:S01]  /*1030*/  IADD3 R21, R21, 0x1, RZ ;  /* 0x0000000115157810 */ /* 0x000fe20007ffe0ff */
[----:B------:R-:W-:Y:S01]  /*1040*/  IMAD.X R17, R28, 0x1, R17, P0 ;  /* 0x000000011c117824 */ /* 0x000fe200000e0611 */
[----:B------:R-:W-:Y:S01]  /*1050*/  ISETP.GE.AND P0, PT, R24, R5, PT ;  /* 0x000000051800720c */ /* 0x000fe20003f06270 */
[----:B--2---:R-:W-:-:S02]  /*1060*/  HADD2.F32 R18, -RZ, R12.H0_H0 ;  /* 0x2000000cff127230 */ /* 0x004fc40000004100 */
[----:B------:R-:W-:Y:S02]  /*1070*/  HADD2.F32 R22, -RZ, R12.H1_H1 ;  /* 0x3000000cff167230 */ /* 0x000fe40000004100 */
[--C-:B---3--:R-:W-:Y:S02]  /*1080*/  HADD2.F32 R19, -RZ, R14.reuse.H0_H0 ;  /* 0x2000000eff137230 */ /* 0x108fe40000004100 */
[----:B------:R-:W-:-:S03]  /*1090*/  HADD2.F32 R23, -RZ, R14.H1_H1 ;  /* 0x3000000eff177230 */ /* 0x000fc60000004100 */
[----:B------:R-:W-:Y:S02]  /*10a0*/  FADD.FTZ R18, R18, R19 ;  /* 0x0000001312127221 */ /* 0x000fe40000010000 */
[----:B------:R-:W-:Y:S02]  /*10b0*/  FADD.FTZ R22, R22, R23 ;  /* 0x0000001716167221 */ /* 0x000fe40000010000 */
[----:B------:R-:W-:Y:S02]  /*10c0*/  FADD.FTZ R18, RZ, R18 ;  /* 0x00000012ff127221 */ /* 0x000fe40000010000 */
[----:B------:R-:W-:-:S04]  /*10d0*/  FADD.FTZ R19, RZ, R22 ;  /* 0x00000016ff137221 */ /* 0x000fc80000010000 */
[-C--:B------:R-:W-:Y:S01]  /*10e0*/  FMUL.FTZ R13, R19, R19.reuse ;  /* 0x00000013130d7220 */ /* 0x080fe20000410000 */
[C---:B------:R-:W-:Y:S01]  /*10f0*/  F2FP.F16.F32.PACK_AB R12, R18.reuse, R19 ;  /* 0x00000013120c723e */ /* 0x040fe200000000ff */
[C---:B------:R-:W-:Y:S02]  /*1100*/  FADD.FTZ R19, R18.reuse, R19 ;  /* 0x0000001312137221 */ /* 0x040fe40000010000 */
[----:B------:R-:W-:Y:S01]  /*1110*/  FFMA.FTZ R13, R18, R18, R13 ;  /* 0x00000012120d7223 */ /* 0x000fe2000001000d */
[----:B------:R-:W-:Y:S01]  /*1120*/  PRMT R15, R12, 0x5432, R12 ;  /* 0x000054320c0f7816 */ /* 0x000fe2000000000c */
[----:B------:R-:W-:Y:S02]  /*1130*/  FADD.FTZ R4, R4, R19 ;  /* 0x0000001304047221 */ /* 0x000fe40000010000 */
[----:B------:R-:W-:Y:S02]  /*1140*/  FADD.FTZ R6, R6, R13 ;  /* 0x0000000d06067221 */ /* 0x000fe40000010000 */
[----:B------:R0:W-:Y:S04]  /*1150*/  STG.E desc[UR6][R16.64], R15 ;  /* 0x0000000f10007986 */ /* 0x0001e8000c101906 */
[----:B------:R0:W-:Y:S01]  /*1160*/  STS [R26], R15 ;  /* 0x0000000f1a007388 */ /* 0x0001e20000000800 */
[----:B------:R-:W-:Y:S05]  /*1170*/  @!P0 BRA `(.L_x_851) ;  /* 0xfffffff000148947 */ /* 0x000fea000383ffff */
.L_x_850:
[----:B------:R-:W-:Y:S05]  /*1180*/  BSYNC B0 ;  /* 0x0000000000007941 */ /* 0x000fea0003800000 */
.L_x_849:
[----:B------:R-:W0:Y:S01]  /*1190*/  SHFL.BFLY PT, R7, R4, 0x10, 0x1f ;  /* 0x0e001f0004077f89 */ /* 0x000e2200000e0000 */
[----:B------:R-:W1:Y:S01]  /*11a0*/  S2UR UR9, SR_CgaCtaId ;  /* 0x00000000000979c3 */ /* 0x000e620000008800 */
[----:B------:R-:W-:Y:S01]  /*11b0*/  UMOV UR8, 0x400 ;  /* 0x0000040000087882 */ /* 0x000fe20000000000 */
[C---:B------:R-:W-:Y:S01]  /*11c0*/  ISETP.NE.AND P1, PT, R2.reuse, RZ, PT ;  /* 0x000000ff0200720c */ /* 0x040fe20003f25270 */
[----:B------:R-:W3:Y:S01]  /*11d0*/  SHFL.BFLY PT, R9, R6, 0x10, 0x1f ;  /* 0x0e001f0006097f89 */ /* 0x000ee200000e0000 */
[----:B------:R-:W-:Y:S01]  /*11e0*/  UIADD3 UR4, UR8, 0x88, URZ ;  /* 0x0000008808047890 */ /* 0x000fe2000fffe03f */
[----:B------:R-:W-:Y:S01]  /*11f0*/  BSSY B0, `(.L_x_852) ;  /* 0x0000044000007945 */ /* 0x000fe20003800000 */
[----:B0-----:R-:W-:Y:S01]  /*1200*/  FADD.FTZ R8, R7, R4 ;  /* 0x0000000407087221 */ /* 0x001fe20000010000 */
[----:B------:R-:W-:Y:S01]  /*1210*/  LOP3.LUT P3, R4, R2, 0x1f, RZ, 0xc0, !PT ;  /* 0x0000001f02047812 */ /* 0x000fe2000786c0ff */
[----:B-1----:R-:W-:Y:S01]  /*1220*/  ULEA UR4, UR9, UR4, 0x18 ;  /* 0x0000000409047291 */ /* 0x002fe2000f8ec03f */
[----:B---3--:R-:W-:-:S02]  /*1230*/  FADD.FTZ R12, R9, R6 ;  /* 0x00000006090c7221 */ /* 0x008fc40000010000 */
[----:B------:R-:W0:Y:S03]  /*1240*/  SHFL.BFLY PT, R7, R8, 0x8, 0x1f ;  /* 0x0d001f0008077f89 */ /* 0x000e2600000e0000 */
[----:B------:R-:W-:Y:S01]  /*1250*/  LEA R16, R4, UR4, 0x2 ;  /* 0x0000000404107c11 */ /* 0x000fe2000f8e10ff */
[----:B------:R-:W1:Y:S01]  /*1260*/  SHFL.BFLY PT, R11, R12, 0x8, 0x1f ;  /* 0x0d001f000c0b7f89 */ /* 0x000e6200000e0000 */
[----:B0-----:R-:W-:Y:S02]  /*1270*/  FADD.FTZ R9, R8, R7 ;  /* 0x0000000708097221 */ /* 0x001fe40000010000 */
[----:B------:R-:W0:Y:S01]  /*1280*/  LDC R7, c[0x0][RZ] ;  /* 0x00000000ff077b82 */ /* 0x000e220000000800 */
[----:B-1----:R-:W-:Y:S02]  /*1290*/  FADD.FTZ R13, R12, R11 ;  /* 0x0000000b0c0d7221 */ /* 0x002fe40000010000 */
[----:B------:R-:W1:Y:S04]  /*12a0*/  SHFL.BFLY PT, R10, R9, 0x4, 0x1f ;  /* 0x0c801f00090a7f89 */ /* 0x000e6800000e0000 */
[----:B------:R-:W3:Y:S01]  /*12b0*/  SHFL.BFLY PT, R14, R13, 0x4, 0x1f ;  /* 0x0c801f000d0e7f89 */ /* 0x000ee200000e0000 */
[----:B0-----:R-:W-:Y:S01]  /*12c0*/  I2FP.F32.U32 R6, R7 ;  /* 0x0000000700067245 */ /* 0x001fe20000201000 */
[----:B-1----:R-:W-:Y:S01]  /*12d0*/  FADD.FTZ R10, R9, R10 ;  /* 0x0000000a090a7221 */ /* 0x002fe20000010000 */
[----:B------:R-:W-:-:S03]  /*12e0*/  I2FP.F32.U32 R9, R2 ;  /* 0x0000000200097245 */ /* 0x000fc60000201000 */
[----:B------:R-:W-:Y:S01]  /*12f0*/  FMUL.FTZ R6, R6, 0.03125 ;  /* 0x3d00000006067820 */ /* 0x000fe20000410000 */
[----:B---3--:R-:W-:Y:S01]  /*1300*/  FADD.FTZ R14, R13, R14 ;  /* 0x0000000e0d0e7221 */ /* 0x008fe20000010000 */
[----:B------:R-:W0:Y:S03]  /*1310*/  SHFL.BFLY PT, R11, R10, 0x2, 0x1f ;  /* 0x0c401f000a0b7f89 */ /* 0x000e2600000e0000 */
[----:B------:R-:W-:Y:S01]  /*1320*/  FSETP.GT.FTZ.AND P0, PT, R6, R9, PT ;  /* 0x000000090600720b */ /* 0x000fe20003f14000 */
[----:B------:R-:W-:Y:S01]  /*1330*/  HFMA2.MMA R9, -RZ, RZ, 0, 0 ;  /* 0x00000000ff097435 */ /* 0x000fe200000001ff */
[----:B------:R-:W1:Y:S01]  /*1340*/  SHFL.BFLY PT, R15, R14, 0x2, 0x1f ;  /* 0x0c401f000e0f7f89 */ /* 0x000e6200000e0000 */
[----:B------:R-:W-:Y:S01]  /*1350*/  SHF.R.U32.HI R6, RZ, 0x5, R2 ;  /* 0x00000005ff067819 */ /* 0x000fe20000011602 */
[----:B0-----:R-:W-:Y:S01]  /*1360*/  FADD.FTZ R11, R10, R11 ;  /* 0x0000000b0a0b7221 */ /* 0x001fe20000010000 */
[----:B------:R-:W-:-:S02]  /*1370*/  IMAD.MOV.U32 R10, RZ, RZ, RZ ;  /* 0x000000ffff0a7224 */ /* 0x000fc400078e00ff */
[----:B-1----:R-:W-:Y:S02]  /*1380*/  FADD.FTZ R15, R14, R15 ;  /* 0x0000000f0e0f7221 */ /* 0x002fe40000010000 */
[----:B------:R-:W0:Y:S04]  /*1390*/  SHFL.BFLY PT, R8, R11, 0x1, 0x1f ;  /* 0x0c201f000b087f89 */ /* 0x000e2800000e0000 */
[----:B------:R-:W1:Y:S01]  /*13a0*/  SHFL.BFLY PT, R12, R15, 0x1, 0x1f ;  /* 0x0c201f000f0c7f89 */ /* 0x000e6200000e0000 */
[----:B0-----:R-:W-:Y:S01]  /*13b0*/  FADD.FTZ R17, R11, R8 ;  /* 0x000000080b117221 */ /* 0x001fe20000010000 */
[----:B------:R-:W-:Y:S01]  /*13c0*/  @!P3 LEA R8, R6, UR4, 0x2 ;  /* 0x000000040608bc11 */ /* 0x000fe2000f8e10ff */
[----:B-1----:R-:W-:-:S04]  /*13d0*/  FADD.FTZ R15, R15, R12 ;  /* 0x0000000c0f0f7221 */ /* 0x002fc80000010000 */
[----:B------:R-:W-:Y:S04]  /*13e0*/  @!P3 STS [R8], R17 ;  /* 0x000000110800b388 */ /* 0x000fe80000000800 */
[----:B------:R-:W-:Y:S01]  /*13f0*/  @!P3 STS [R8+0x84], R15 ;  /* 0x0000840f0800b388 */ /* 0x000fe20000000800 */
[----:B------:R-:W-:Y:S06]  /*1400*/  BAR.SYNC.DEFER_BLOCKING 0x0 ;  /* 0x0000000000007b1d */ /* 0x000fec0000010000 */
[----:B------:R-:W0:Y:S04]  /*1410*/  @P0 LDS R10, [R16] ;  /* 0x00000000100a0984 */ /* 0x000e280000000800 */
[----:B------:R-:W1:Y:S04]  /*1420*/  @P0 LDS R9, [R16+0x84] ;  /* 0x0000840010090984 */ /* 0x000e680000000800 */
[----:B0-----:R-:W0:Y:S04]  /*1430*/  SHFL.BFLY PT, R11, R10, 0x10, 0x1f ;  /* 0x0e001f000a0b7f89 */ /* 0x001e2800000e0000 */
[----:B-1----:R-:W1:Y:S01]  /*1440*/  SHFL.BFLY PT, R12, R9, 0x10, 0x1f ;  /* 0x0e001f00090c7f89 */ /* 0x002e6200000e0000 */
[----:B0-----:R-:W-:Y:S01]  /*1450*/  FADD.FTZ R11, R11, R10 ;  /* 0x0000000a0b0b7221 */ /* 0x001fe20000010000 */
[----:B-1----:R-:W-:-:S04]  /*1460*/  FADD.FTZ R14, R12, R9 ;  /* 0x000000090c0e7221 */ /* 0x002fc80000010000 */
[----:B------:R-:W0:Y:S04]  /*1470*/  SHFL.BFLY PT, R12, R11, 0x8, 0x1f ;  /* 0x0d001f000b0c7f89 */ /* 0x000e2800000e0000 */
[----:B------:R-:W1:Y:S01]  /*1480*/  SHFL.BFLY PT, R13, R14, 0x8, 0x1f ;  /* 0x0d001f000e0d7f89 */ /* 0x000e6200000e0000 */
        /* <DEDUP_REMOVED lines=13> */
[----:B-1----:R-:W-:Y:S01]  /*1560*/  FADD.FTZ R14, R11, R14 ;  /* 0x0000000e0b0e7221 */ /* 0x002fe20000010000 */
[----:B------:R-:W-:Y:S06]  /*1570*/  @P1 BRA `(.L_x_853) ;  /* 0x00000000002c1947 */ /* 0x000fec0003800000 */
[----:B------:R-:W-:Y:S01]  /*1580*/  I2FP.F32.S32 R5, R5 ;  /* 0x0000000500057245 */ /* 0x000fe20000201400 */
[----:B------:R-:W-:-:S05]  /*1590*/  ULDC UR4, c[0x0][0x250] ;  /* 0x0000940000047ab9 */ /* 0x000fca0000000800 */
[----:B------:R-:W0:Y:S02]  /*15a0*/  MUFU.RCP R5, R5 ;  /* 0x0000000500057308 */ /* 0x000e240000001000 */
[-C--:B0-----:R-:W-:Y:S01]  /*15b0*/  FMUL.FTZ.D2 R8, R12, R5.reuse ;  /* 0x000000050c087220 */ /* 0x081fe20000310000 */
[----:B------:R-:W-:-:S03]  /*15c0*/  FMUL.FTZ R9, R14, R5 ;  /* 0x000000050e097220 */ /* 0x000fc60000410000 */
[----:B------:R-:W-:-:S04]  /*15d0*/  FMUL.FTZ R10, R8, R8 ;  /* 0x00000008080a7220 */ /* 0x000fc80000410000 */
[----:B------:R-:W-:-:S04]  /*15e0*/  FFMA.FTZ R9, R9, 0.5, -R10 ;  /* 0x3f00000009097823 */ /* 0x000fc8000001080a */
[----:B------:R-:W-:Y:S01]  /*15f0*/  FADD.FTZ R9, R9, UR4 ;  /* 0x0000000409097e21 */ /* 0x000fe20008010000 */
[----:B------:R-:W-:-:S05]  /*1600*/  ULEA UR4, UR9, UR8, 0x18 ;  /* 0x0000000809047291 */ /* 0x000fca000f8ec03f */
[----:B------:R-:W0:Y:S04]  /*1610*/  MUFU.RSQ R9, R9 ;  /* 0x0000000900097308 */ /* 0x000e280000001400 */
[----:B0-----:R0:W-:Y:S03]  /*1620*/  STS.64 [UR4], R8 ;  /* 0x00000008ff007988 */ /* 0x0011e60008000a04 */
.L_x_853:
[----:B------:R-:W-:Y:S05]  /*1630*/  BSYNC B0 ;  /* 0x0000000000007941 */ /* 0x000fea0003800000 */
.L_x_852:
[----:B------:R-:W-:Y:S01]  /*1640*/  BAR.SYNC.DEFER_BLOCKING 0x0 ;  /* 0x0000000000007b1d */ /* 0x000fe20000010000 */
[----:B------:R-:W-:-:S05]  /*1650*/  IMAD.MOV.U32 R5, RZ, RZ, 0x11 ;  /* 0x00000011ff057424 */ /* 0x000fca00078e00ff */
[----:B------:R-:W-:Y:S04]  /*1660*/  BSSY B0, `(.L_x_854) ;  /* 0x0000178000007945 */ /* 0x000fe80003800000 */
[----:B------:R-:W-:Y:S05]  /*1670*/  @P2 BRA `(.L_x_855) ;  /* 0x0000001400d82947 */ /* 0x000fea0003800000 */
[----:B------:R-:W-:Y:S01]  /*1680*/  ULEA UR4, UR9, UR8, 0x18 ;  /* 0x0000000809047291 */ /* 0x000fe2000f8ec03f */
[----:B0-----:R-:W-:-:S08]  /*1690*/  MOV R9, RZ ;  /* 0x000000ff00097202 */ /* 0x001fd00000000f00 */
[----:B------:R-:W0:Y:S01]  /*16a0*/  LDS.64 R10, [UR4] ;  /* 0x00000004ff0a7984 */ /* 0x000e220008000a00 */
[----:B------:R-:W-:Y:S02]  /*16b0*/  ULDC.64 UR4, c[0x0][0x278] ;  /* 0x00009e0000047ab9 */ /* 0x000fe40000000a00 */
[----:B------:R-:W-:-:S04]  /*16c0*/  ISETP.NE.U32.AND P0, PT, RZ, UR4, PT ;  /* 0x00000004ff007c0c */ /* 0x000fc8000bf05070 */
[----:B------:R-:W-:Y:S02]  /*16d0*/  ISETP.NE.AND.EX P0, PT, RZ, UR5, PT, P0 ;  /* 0x00000005ff007c0c */ /* 0x000fe4000bf05300 */
[----:B0-----:R-:W-:Y:S01]  /*16e0*/  F2FP.F16.F32.PACK_AB R8, R11, R10 ;  /* 0x0000000a0b08723e */ /* 0x001fe200000000ff */
[----:B------:R-:W-:-:S10]  /*16f0*/  IMAD.MOV.U32 R11, RZ, RZ, R2 ;  /* 0x000000ffff0b7224 */ /* 0x000fd400078e0002 */
.L_x_872:
[----:B0-----:R-:W0:Y:S01]  /*1700*/  LDC.64 R14, c[0x0][0x240] ;  /* 0x00009000ff0e7b82 */ /* 0x001e220000000a00 */
[----:B----4-:R-:W-:-:S05]  /*1710*/  SHF.L.U32 R19, R7, 0x3, RZ ;  /* 0x0000000307137819 */ /* 0x010fca00000006ff */
[----:B------:R-:W-:Y:S02]  /*1720*/  IMAD R19, R19, R9, R2 ;  /* 0x0000000913137224 */ /* 0x000fe400078e0202 */
[----:B-1----:R-:W1:Y:S08]  /*1730*/  LDC.64 R12, c[0x0][0x248] ;  /* 0x00009200ff0c7b82 */ /* 0x002e700000000a00 */
[----:B------:R-:W3:Y:S01]  /*1740*/  S2UR UR5, SR_CgaCtaId ;  /* 0x00000000000579c3 */ /* 0x000ee20000008800 */
[----:B0-----:R-:W-:Y:S01]  /*1750*/  IMAD.WIDE R14, R19, 0x4, R14 ;  /* 0x00000004130e7825 */ /* 0x001fe200078e020e */
[----:B------:R-:W-:-:S06]  /*1760*/  UMOV UR4, 0x400 ;  /* 0x0000040000047882 */ /* 0x000fcc0000000000 */
[----:B------:R-:W0:Y:S01]  /*1770*/  LDC R10, c[0x0][0x258] ;  /* 0x00009600ff0a7b82 */ /* 0x000e220000000800 */
[----:B------:R-:W4:Y:S01]  /*1780*/  LDG.E.CONSTANT R14, desc[UR6][R14.64] ;  /* 0x000000060e0e7981 */ /* 0x000f22000c1e9900 */
[----:B-1----:R-:W-:-:S06]  /*1790*/  IMAD.WIDE R12, R19, 0x4, R12 ;  /* 0x00000004130c7825 */ /* 0x002fcc00078e020c */
[----:B------:R-:W4:Y:S01]  /*17a0*/  LDG.E.CONSTANT R12, desc[UR6][R12.64] ;  /* 0x000000060c0c7981 */ /* 0x000f22000c1e9900 */
[----:B------:R-:W-:-:S04]  /*17b0*/  UIADD3 UR4, UR4, 0x190, URZ ;  /* 0x0000019004047890 */ /* 0x000fc8000fffe03f */
[----:B---3--:R-:W-:-:S06]  /*17c0*/  ULEA UR4, UR5, UR4, 0x18 ;  /* 0x0000000405047291 */ /* 0x008fcc000f8ec03f */
[----:B------:R-:W-:-:S05]  /*17d0*/  LEA R22, R11, UR4, 0x2 ;  /* 0x000000040b167c11 */ /* 0x000fca000f8e10ff */
[----:B------:R-:W1:Y:S02]  /*17e0*/  LDS R17, [R22] ;  /* 0x0000000016117984 */ /* 0x000e640000000800 */
[----:B-1----:R-:W-:-:S04]  /*17f0*/  HADD2 R17, R17, -R8.H0_H0 ;  /* 0xa000000811117230 */ /* 0x002fc80000000000 */
[----:B------:R-:W-:-:S06]  /*1800*/  HMUL2 R17, R17, R8.H1_H1 ;  /* 0x3000000811117232 */ /* 0x000fcc0000000000 */
[----:B----4-:R-:W-:Y:S01]  /*1810*/  HFMA2.MMA R17, R17, R14, R12 ;  /* 0x0000000e11117235 */ /* 0x010fe2000000000c */
[----:B0-----:R-:W-:Y:S10]  /*1820*/  @P0 BRA `(.L_x_856) ;  /* 0x0000000000500947 */ /* 0x001ff40003800000 */
[----:B------:R-:W0:Y:S01]  /*1830*/  LDC R12, c[0x0][0x280] ;  /* 0x0000a000ff0c7b82 */ /* 0x000e220000000800 */
[----:B--2---:R-:W-:Y:S01]  /*1840*/  IMAD R15, R3, R10, R11 ;  /* 0x0000000a030f7224 */ /* 0x004fe200078e020b */
[----:B0-----:R-:W-:-:S13]  /*1850*/  ISETP.NE.AND P4, PT, R12, 0x2, PT ;  /* 0x000000020c00780c */ /* 0x001fda0003f85270 */
[----:B------:R-:W0:Y:S02]  /*1860*/  @P4 LDC.64 R12, c[0x0][0x210] ;  /* 0x00008400ff0c4b82 */ /* 0x000e240000000a00 */
[----:B0-----:R-:W-:-:S05]  /*1870*/  @P4 IMAD.WIDE R12, R15, 0x4, R12 ;  /* 0x000000040f0c4825 */ /* 0x001fca00078e020c */
[----:B------:R0:W-:Y:S01]  /*1880*/  @P4 STG.E desc[UR6][R12.64], R17 ;  /* 0x000000110c004986 */ /* 0x0001e2000c101906 */
[----:B------:R-:W-:Y:S05]  /*1890*/  @P4 BRA `(.L_x_857) ;  /* 0x0000000000504947 */ /* 0x000fea0003800000 */
[--C-:B0-----:R-:W-:Y:S02]  /*18a0*/  HADD2.F32 R13, -RZ, R17.reuse.H0_H0 ;  /* 0x20000011ff0d7230 */ /* 0x101fe40000004100 */
[----:B------:R-:W-:-:S03]  /*18b0*/  HADD2.F32 R17, -RZ, R17.H1_H1 ;  /* 0x30000011ff117230 */ /* 0x000fc60000004100 */
[-C--:B-----5:R-:W-:Y:S02]  /*18c0*/  FMUL.FTZ R14, R13, R0.reuse ;  /* 0x000000000d0e7220 */ /* 0x0a0fe40000410000 */
[----:B------:R-:W0:Y:S01]  /*18d0*/  LDC.64 R12, c[0x0][0x210] ;  /* 0x00008400ff0c7b82 */ /* 0x000e220000000a00 */
[----:B------:R-:W-:-:S03]  /*18e0*/  FMUL.FTZ R17, R17, R0 ;  /* 0x0000000011117220 */ /* 0x000fc60000410000 */
[----:B------:R-:W1:Y:S08]  /*18f0*/  F2I.S8.NTZ R14, R14 ;  /* 0x0000000e000e7305 */ /* 0x000e700000202100 */
[----:B------:R-:W2:Y:S01]  /*1900*/  F2I.S8.NTZ R17, R17 ;  /* 0x0000001100117305 */ /* 0x000ea20000202100 */
[----:B-1----:R-:W-:-:S04]  /*1910*/  PRMT R16, R14, 0x8880, RZ ;  /* 0x000088800e107816 */ /* 0x002fc800000000ff */
[----:B------:R-:W-:Y:S01]  /*1920*/  PRMT R16, R16, 0x7710, RZ ;  /* 0x0000771010107816 */ /* 0x000fe200000000ff */
[----:B0-----:R-:W-:-:S03]  /*1930*/  IMAD.WIDE R12, R15, 0x2, R12 ;  /* 0x000000020f0c7825 */ /* 0x001fc600078e020c */
[----:B--2---:R-:W-:-:S05]  /*1940*/  PRMT R15, R17, 0x7604, R16 ;  /* 0x00007604110f7816 */ /* 0x004fca0000000010 */
[----:B------:R1:W-:Y:S01]  /*1950*/  STG.E.U16 desc[UR6][R12.64], R15 ;  /* 0x0000000f0c007986 */ /* 0x0003e2000c101506 */
[----:B------:R-:W-:Y:S05]  /*1960*/  BRA `(.L_x_857) ;  /* 0x00000000001c7947 */ /* 0x000fea0003800000 */
.L_x_856:
[----:B------:R0:W-:Y:S01]  /*1970*/  STS [R22], R17 ;  /* 0x0000001116007388 */ /* 0x0001e20000000800 */
[C---:B------:R-:W-:Y:S01]  /*1980*/  HADD2 R12, |R17|.reuse, -RZ.H0_H0 ;  /* 0xa00000ff110c7230 */ /* 0x040fe20000000200 */
[----:B------:R-:W-:-:S04]  /*1990*/  HSETP2.GT.AND P4, PT, |R17|.H0_H0, |R17|.H1_H1, PT ;  /* 0x7000001111007234 */ /* 0x000fc80003f84a00 */
[----:B------:R-:W-:-:S04]  /*19a0*/  PRMT R13, R12, 0x7632, R13 ;  /* 0x000076320c0d7816 */ /* 0x000fc8000000000d */
[----:B------:R-:W-:-:S05]  /*19b0*/  SEL R12, R13, R12, !P4 ;  /* 0x0000000c0d0c7207 */ /* 0x000fca0006000000 */
[----:B------:R-:W-:-:S05]  /*19c0*/  HSETP2.GT.AND P4, PT, R12.H0_H0, R5.H0_H0, PT ;  /* 0x200000050c007234 */ /* 0x000fca0003f84800 */
[----:B0-----:R-:W-:-:S08]  /*19d0*/  SEL R5, R5, R12, !P4 ;  /* 0x0000000c05057207 */ /* 0x001fd00006000000 */
.L_x_857:
[----:B------:R-:W-:-:S04]  /*19e0*/  IADD3 R11, R7, R11, RZ ;  /* 0x0000000b070b7210 */ /* 0x000fc80007ffe0ff */
[----:B------:R-:W-:-:S13]  /*19f0*/  ISETP.GE.AND P4, PT, R11, R10, PT ;  /* 0x0000000a0b00720c */ /* 0x000fda0003f86270 */
[----:B------:R-:W-:Y:S05]  /*1a00*/  @P4 BRA `(.L_x_855) ;  /* 0x0000001000f44947 */ /* 0x000fea0003800000 */
[----:B01----:R-:W0:Y:S01]  /*1a10*/  LDC.64 R12, c[0x0][0x240] ;  /* 0x00009000ff0c7b82 */ /* 0x003e220000000a00 */
[----:B------:R-:W-:-:S04]  /*1a20*/  IMAD.WIDE R16, R7, 0x4, RZ ;  /* 0x0000000407107825 */ /* 0x000fc800078e02ff */
[----:B------:R-:W-:-:S03]  /*1a30*/  IMAD.WIDE R16, R19, 0x4, R16 ;  /* 0x0000000413107825 */ /* 0x000fc600078e0210 */
[----:B------:R-:W1:Y:S01]  /*1a40*/  LDC.64 R14, c[0x0][0x248] ;  /* 0x00009200ff0e7b82 */ /* 0x000e620000000a00 */
[----:B0-----:R-:W-:-:S05]  /*1a50*/  IADD3 R20, P4, R16, R12, RZ ;  /* 0x0000000c10147210 */ /* 0x001fca0007f9e0ff */
[----:B------:R-:W-:Y:S01]  /*1a60*/  IMAD.X R21, R17, 0x1, R13, P4 ;  /* 0x0000000111157824 */ /* 0x000fe200020e060d */
[----:B-1----:R-:W-:-:S04]  /*1a70*/  IADD3 R18, P5, R16, R14, RZ ;  /* 0x0000000e10127210 */ /* 0x002fc80007fbe0ff */
[----:B------:R-:W3:Y:S01]  /*1a80*/  LDG.E.CONSTANT R20, desc[UR6][R20.64] ;  /* 0x0000000614147981 */ /* 0x000ee2000c1e9900 */
[----:B------:R-:W-:-:S05]  /*1a90*/  IADD3.X R19, R17, R15, RZ, P5, !PT ;  /* 0x0000000f11137210 */ /* 0x000fca0002ffe4ff */
[----:B------:R-:W3:Y:S01]  /*1aa0*/  LDG.E.CONSTANT R18, desc[UR6][R18.64] ;  /* 0x0000000612127981 */ /* 0x000ee2000c1e9900 */
[----:B------:R-:W-:-:S05]  /*1ab0*/  LEA R22, R7, R22, 0x2 ;  /* 0x0000001607167211 */ /* 0x000fca00078e10ff */
[----:B------:R-:W0:Y:S02]  /*1ac0*/  LDS R23, [R22] ;  /* 0x0000000016177984 */ /* 0x000e240000000800 */
[----:B0-----:R-:W-:-:S04]  /*1ad0*/  HADD2 R23, R23, -R8.H0_H0 ;  /* 0xa000000817177230 */ /* 0x001fc80000000000 */
[----:B------:R-:W-:-:S04]  /*1ae0*/  HMUL2 R23, R23, R8.H1_H1 ;  /* 0x3000000817177232 */ /* 0x000fc80000000000 */
[----:B---3--:R-:W-:Y:S01]  /*1af0*/  HFMA2 R23, R23, R20, R18 ;  /* 0x0000001417177231 */ /* 0x008fe20000000012 */
[----:B------:R-:W-:Y:S06]  /*1b00*/  @P0 BRA `(.L_x_858) ;  /* 0x0000000000500947 */ /* 0x000fec0003800000 */
        /* <DEDUP_REMOVED lines=20> */
.L_x_858:
[----:B------:R0:W-:Y:S01]  /*1c50*/  STS [R22], R23 ;  /* 0x0000001716007388 */ /* 0x0001e20000000800 */
[C---:B------:R-:W-:Y:S01]  /*1c60*/  HADD2 R18, |R23|.reuse, -RZ.H0_H0 ;  /* 0xa00000ff17127230 */ /* 0x040fe20000000200 */
[----:B------:R-:W-:-:S04]  /*1c70*/  HSETP2.GT.AND P4, PT, |R23|.H0_H0, |R23|.H1_H1, PT ;  /* 0x7000001717007234 */ /* 0x000fc80003f84a00 */
[----:B------:R-:W-:-:S04]  /*1c80*/  PRMT R19, R18, 0x7632, R19 ;  /* 0x0000763212137816 */ /* 0x000fc80000000013 */
[----:B------:R-:W-:-:S05]  /*1c90*/  SEL R18, R19, R18, !P4 ;  /* 0x0000001213127207 */ /* 0x000fca0006000000 */
[----:B------:R-:W-:-:S05]  /*1ca0*/  HSETP2.GT.AND P4, PT, R18.H0_H0, R5.H0_H0, PT ;  /* 0x2000000512007234 */ /* 0x000fca0003f84800 */
[----:B0-----:R-:W-:-:S08]  /*1cb0*/  SEL R5, R5, R18, !P4 ;  /* 0x0000001205057207 */ /* 0x001fd00006000000 */
.L_x_859:
[----:B------:R-:W-:-:S05]  /*1cc0*/  IMAD.IADD R11, R11, 0x1, R7 ;  /* 0x000000010b0b7824 */ /* 0x000fca00078e0207 */
[----:B------:R-:W-:-:S13]  /*1cd0*/  ISETP.GE.AND P4, PT, R11, R10, PT ;  /* 0x0000000a0b00720c */ /* 0x000fda0003f86270 */
[----:B------:R-:W-:Y:S05]  /*1ce0*/  @P4 BRA `(.L_x_855) ;  /* 0x00000010003c4947 */ /* 0x000fea0003800000 */
[----:B01----:R-:W-:-:S03]  /*1cf0*/  IMAD.WIDE R18, R7, 0x4, RZ ;  /* 0x0000000407127825 */ /* 0x003fc600078e02ff */
[----:B------:R-:W-:-:S04]  /*1d00*/  IADD3 R21, P4, R18, R16, RZ ;  /* 0x0000001012157210 */ /* 0x000fc80007f9e0ff */
[----:B------:R-:W-:Y:S02]  /*1d10*/  IADD3.X R20, R19, R17, RZ, P4, !PT ;  /* 0x0000001113147210 */ /* 0x000fe400027fe4ff */
[C---:B------:R-:W-:Y:S02]  /*1d20*/  IADD3 R18, P5, R21.reuse, R14, RZ ;  /* 0x0000000e15127210 */ /* 0x040fe40007fbe0ff */
[----:B------:R-:W-:-:S03]  /*1d30*/  IADD3 R16, P4, R21, R12, RZ ;  /* 0x0000000c15107210 */ /* 0x000fc60007f9e0ff */
[C---:B------:R-:W-:Y:S01]  /*1d40*/  IMAD.X R19, R20.reuse, 0x1, R15, P5 ;  /* 0x0000000114137824 */ /* 0x040fe200028e060f */
[----:B------:R-:W-:-:S04]  /*1d50*/  IADD3.X R17, R20, R13, RZ, P4, !PT ;  /* 0x0000000d14117210 */ /* 0x000fc800027fe4ff */
[----:B------:R-:W3:Y:S04]  /*1d60*/  LDG.E.CONSTANT R18, desc[UR6][R18.64] ;  /* 0x0000000612127981 */ /* 0x000ee8000c1e9900 */
[----:B------:R-:W3:Y:S01]  /*1d70*/  LDG.E.CONSTANT R16, desc[UR6][R16.64] ;  /* 0x0000000610107981 */ /* 0x000ee2000c1e9900 */
[----:B------:R-:W-:-:S05]  /*1d80*/  LEA R22, R7, R22, 0x2 ;  /* 0x0000001607167211 */ /* 0x000fca00078e10ff */
[----:B------:R-:W0:Y:S02]  /*1d90*/  LDS R23, [R22] ;  /* 0x0000000016177984 */ /* 0x000e240000000800 */
[----:B0-----:R-:W-:-:S04]  /*1da0*/  HADD2 R23, R23, -R8.H0_H0 ;  /* 0xa000000817177230 */ /* 0x001fc80000000000 */
[----:B------:R-:W-:-:S06]  /*1db0*/  HMUL2 R23, R23, R8.H1_H1 ;  /* 0x3000000817177232 */ /* 0x000fcc0000000000 */
[----:B---3--:R-:W-:Y:S01]  /*1dc0*/  HFMA2.MMA R23, R23, R16, R18 ;  /* 0x0000001017177235 */ /* 0x008fe20000000012 */
[----:B------:R-:W-:Y:S10]  /*1dd0*/  @P0 BRA `(.L_x_860) ;  /* 0x0000000000500947 */ /* 0x000ff40003800000 */
        /* <DEDUP_REMOVED lines=20> */
.L_x_860:
[----:B------:R3:W-:Y:S01]  /*1f20*/  STS [R22], R23 ;  /* 0x0000001716007388 */ /* 0x0007e20000000800 */
[C---:B------:R-:W-:Y:S01]  /*1f30*/  HADD2 R16, |R23|.reuse, -RZ.H0_H0 ;  /* 0xa00000ff17107230 */ /* 0x040fe20000000200 */
[----:B------:R-:W-:-:S04]  /*1f40*/  HSETP2.GT.AND P4, PT, |R23|.H0_H0, |R23|.H1_H1, PT ;  /* 0x7000001717007234 */ /* 0x000fc80003f84a00 */
[----:B------:R-:W-:-:S04]  /*1f50*/  PRMT R17, R16, 0x7632, R17 ;  /* 0x0000763210117816 */ /* 0x000fc80000000011 */
[----:B------:R-:W-:-:S05]  /*1f60*/  SEL R16, R17, R16, !P4 ;  /* 0x0000001011107207 */ /* 0x000fca0006000000 */
[----:B------:R-:W-:-:S05]  /*1f70*/  HSETP2.GT.AND P4, PT, R16.H0_H0, R5.H0_H0, PT ;  /* 0x2000000510007234 */ /* 0x000fca0003f84800 */
[----:B---3--:R-:W-:-:S08]  /*1f80*/  SEL R5, R5, R16, !P4 ;  /* 0x0000001005057207 */ /* 0x008fd00006000000 */
.L_x_861:
[----:B------:R-:W-:-:S04]  /*1f90*/  IADD3 R11, R11, R7, RZ ;  /* 0x000000070b0b7210 */ /* 0x000fc80007ffe0ff */
[----:B------:R-:W-:-:S13]  /*1fa0*/  ISETP.GE.AND P4, PT, R11, R10, PT ;  /* 0x0000000a0b00720c */ /* 0x000fda0003f86270 */
[----:B------:R-:W-:Y:S05]  /*1fb0*/  @P4 BRA `(.L_x_855) ;  /* 0x0000000c00884947 */ /* 0x000fea0003800000 */
[----:B01----:R-:W-:-:S03]  /*1fc0*/  IMAD.WIDE R16, R7, 0x4, RZ ;  /* 0x0000000407107825 */ /* 0x003fc600078e02ff */
[----:B------:R-:W-:-:S04]  /*1fd0*/  IADD3 R21, P4, R16, R21, RZ ;  /* 0x0000001510157210 */ /* 0x000fc80007f9e0ff */
[----:B------:R-:W-:Y:S01]  /*1fe0*/  IADD3 R16, P5, R21, R14, RZ ;  /* 0x0000000e15107210 */ /* 0x000fe20007fbe0ff */
[----:B------:R-:W-:Y:S01]  /*1ff0*/  IMAD.X R20, R17, 0x1, R20, P4 ;  /* 0x0000000111147824 */ /* 0x000fe200020e0614 */
[----:B------:R-:W-:-:S04]  /*2000*/  IADD3 R18, P4, R21, R12, RZ ;  /* 0x0000000c15127210 */ /* 0x000fc80007f9e0ff */
[C---:B------:R-:W-:Y:S02]  /*2010*/  IADD3.X R19, R20.reuse, R13, RZ, P4, !PT ;  /* 0x0000000d14137210 */ /* 0x040fe400027fe4ff */
[----:B------:R-:W-:-:S03]  /*2020*/  IADD3.X R17, R20, R15, RZ, P5, !PT ;  /* 0x0000000f14117210 */ /* 0x000fc60002ffe4ff */
[----:B------:R-:W3:Y:S04]  /*2030*/  LDG.E.CONSTANT R18, desc[UR6][R18.64] ;  /* 0x0000000612127981 */ /* 0x000ee8000c1e9900 */
[----:B------:R-:W3:Y:S01]  /*2040*/  LDG.E.CONSTANT R16, desc[UR6][R16.64] ;  /* 0x0000000610107981 */ /* 0x000ee2000c1e9900 */
[----:B------:R-:W-:-:S05]  /*2050*/  IMAD R22, R7, 0x4, R22 ;  /* 0x0000000407167824 */ /* 0x000fca00078e0216 */
        /* <DEDUP_REMOVED lines=25> */
.L_x_862:
[----:B------:R0:W-:Y:S01]  /*21f0*/  STS [R22], R23 ;  /* 0x0000001716007388 */ /* 0x0001e20000000800 */
[C---:B------:R-:W-:Y:S01]  /*2200*/  HADD2 R16, |R23|.reuse, -RZ.H0_H0 ;  /* 0xa00000ff17107230 */ /* 0x040fe20000000200 */
[----:B------:R-:W-:-:S04]  /*2210*/  HSETP2.GT.AND P4, PT, |R23|.H0_H0, |R23|.H1_H1, PT ;  /* 0x7000001717007234 */ /* 0x000fc80003f84a00 */
[----:B------:R-:W-:-:S04]  /*2220*/  PRMT R17, R16, 0x7632, R17 ;  /* 0x0000763210117816 */ /* 0x000fc80000000011 */
[----:B------:R-:W-:-:S05]  /*2230*/  SEL R16, R17, R16, !P4 ;  /* 0x0000001011107207 */ /* 0x000fca0006000000 */
[----:B------:R-:W-:-:S05]  /*2240*/  HSETP2.GT.AND P4, PT, R16.H0_H0, R5.H0_H0, PT ;  /* 0x2000000510007234 */ /* 0x000fca0003f84800 */
[----:B0-----:R-:W-:-:S08]  /*2250*/  SEL R5, R5, R16, !P4 ;  /* 0x0000001005057207 */ /* 0x001fd00006000000 */
.L_x_863:
[----:B------:R-:W-:-:S04]  /*2260*/  IADD3 R11, R11, R7, RZ ;  /* 0x000000070b0b7210 */ /* 0x000fc80007ffe0ff */
        /* <DEDUP_REMOVED lines=37> */
.L_x_864:
[----:B------:R0:W-:Y:S01]  /*24c0*/  STS [R22], R23 ;  /* 0x0000001716007388 */ /* 0x0001e20000000800 */
[C---:B------:R-:W-:Y:S01]  /*24d0*/  HADD2 R16, |R23|.reuse, -RZ.H0_H0 ;  /* 0xa00000ff17107230 */ /* 0x040fe20000000200 */
[----:B------:R-:W-:-:S04]  /*24e0*/  HSETP2.GT.AND P4, PT, |R23|.H0_H0, |R23|.H1_H1, PT ;  /* 0x7000001717007234 */ /* 0x000fc80003f84a00 */
[----:B------:R-:W-:-:S04]  /*24f0*/  PRMT R17, R16, 0x7632, R17 ;  /* 0x0000763210117816 */ /* 0x000fc80000000011 */
[----:B------:R-:W-:-:S05]  /*2500*/  SEL R16, R17, R16, !P4 ;  /* 0x0000001011107207 */ /* 0x000fca0006000000 */
[----:B------:R-:W-:-:S05]  /*2510*/  HSETP2.GT.AND P4, PT, R16.H0_H0, R5.H0_H0, PT ;  /* 0x2000000510007234 */ /* 0x000fca0003f84800 */
[----:B0-----:R-:W-:-:S08]  /*2520*/  SEL R5, R5, R16, !P4 ;  /* 0x0000001005057207 */ /* 0x001fd00006000000 */
.L_x_865:
        /* <DEDUP_REMOVED lines=38> */
.L_x_866:
[----:B------:R3:W-:Y:S01]  /*2790*/  STS [R22], R23 ;  /* 0x0000001716007388 */ /* 0x0007e20000000800 */
[C---:B------:R-:W-:Y:S01]  /*27a0*/  HADD2 R16, |R23|.reuse, -RZ.H0_H0 ;  /* 0xa00000ff17107230 */ /* 0x040fe20000000200 */
[----:B------:R-:W-:-:S04]  /*27b0*/  HSETP2.GT.AND P4, PT, |R23|.H0_H0, |R23|.H1_H1, PT ;  /* 0x7000001717007234 */ /* 0x000fc80003f84a00 */
[----:B------:R-:W-:-:S04]  /*27c0*/  PRMT R17, R16, 0x7632, R17 ;  /* 0x0000763210117816 */ /* 0x000fc80000000011 */
[----:B------:R-:W-:-:S05]  /*27d0*/  SEL R16, R17, R16, !P4 ;  /* 0x0000001011107207 */ /* 0x000fca0006000000 */
[----:B------:R-:W-:-:S05]  /*27e0*/  HSETP2.GT.AND P4, PT, R16.H0_H0, R5.H0_H0, PT ;  /* 0x2000000510007234 */ /* 0x000fca0003f84800 */
[----:B---3--:R-:W-:-:S08]  /*27f0*/  SEL R5, R5, R16, !P4 ;  /* 0x0000001005057207 */ /* 0x008fd00006000000 */
.L_x_867:
        /* <DEDUP_REMOVED lines=38> */
.L_x_868:
[----:B------:R0:W-:Y:S01]  /*2a60*/  STS [R22], R23 ;  /* 0x0000001716007388 */ /* 0x0001e20000000800 */
[C---:B------:R-:W-:Y:S01]  /*2a70*/  HADD2 R16, |R23|.reuse, -RZ.H0_H0 ;  /* 0xa00000ff17107230 */ /* 0x040fe20000000200 */
[----:B------:R-:W-:-:S04]  /*2a80*/  HSETP2.GT.AND P4, PT, |R23|.H0_H0, |R23|.H1_H1, PT ;  /* 0x7000001717007234 */ /* 0x000fc80003f84a00 */
[----:B------:R-:W-:-:S04]  /*2a90*/  PRMT R17, R16, 0x7632, R17 ;  /* 0x0000763210117816 */ /* 0x000fc80000000011 */
[----:B------:R-:W-:-:S05]  /*2aa0*/  SEL R16, R17, R16, !P4 ;  /* 0x0000001011107207 */ /* 0x000fca0006000000 */
[----:B------:R-:W-:-:S05]  /*2ab0*/  HSETP2.GT.AND P4, PT, R16.H0_H0, R5.H0_H0, PT ;  /* 0x2000000510007234 */ /* 0x000fca0003f84800 */
[----:B0-----:R-:W-:-:S08]  /*2ac0*/  SEL R5, R5, R16, !P4 ;  /* 0x0000001005057207 */ /* 0x001fd00006000000 */
.L_x_869:
        /* <DEDUP_REMOVED lines=38> */
.L_x_870:
[----:B------:R0:W-:Y:S01]  /*2d30*/  STS [R22], R15 ;  /* 0x0000000f16007388 */ /* 0x0001e20000000800 */
[C---:B------:R-:W-:Y:S01]  /*2d40*/  HADD2 R12, |R15|.reuse, -RZ.H0_H0 ;  /* 0xa00000ff0f0c7230 */ /* 0x040fe20000000200 */
[----:B------:R-:W-:-:S04]  /*2d50*/  HSETP2.GT.AND P4, PT, |R15|.H0_H0, |R15|.H1_H1, PT ;  /* 0x7000000f0f007234 */ /* 0x000fc80003f84a00 */
[----:B------:R-:W-:-:S04]  /*2d60*/  PRMT R13, R12, 0x7632, R13 ;  /* 0x000076320c0d7816 */ /* 0x000fc8000000000d */
[----:B------:R-:W-:-:S05]  /*2d70*/  SEL R12, R13, R12, !P4 ;  /* 0x0000000c0d0c7207 */ /* 0x000fca0006000000 */
[----:B------:R-:W-:-:S05]  /*2d80*/  HSETP2.GT.AND P4, PT, R12.H0_H0, R5.H0_H0, PT ;  /* 0x200000050c007234 */ /* 0x000fca0003f84800 */
[----:B0-----:R-:W-:-:S08]  /*2d90*/  SEL R5, R5, R12, !P4 ;  /* 0x0000000c05057207 */ /* 0x001fd00006000000 */
.L_x_871:
[----:B------:R-:W-:Y:S01]  /*2da0*/  IMAD.IADD R11, R11, 0x1, R7 ;  /* 0x000000010b0b7824 */ /* 0x000fe200078e0207 */
[----:B------:R-:W-:-:S04]  /*2db0*/  IADD3 R9, R9, 0x1, RZ ;  /* 0x0000000109097810 */ /* 0x000fc80007ffe0ff */
[----:B------:R-:W-:-:S13]  /*2dc0*/  ISETP.GE.AND P4, PT, R11, R10, PT ;  /* 0x0000000a0b00720c */ /* 0x000fda0003f86270 */
[----:B------:R-:W-:Y:S05]  /*2dd0*/  @!P4 BRA `(.L_x_872) ;  /* 0xffffffe80048c947 */ /* 0x000fea000383ffff */
.L_x_855:
[----:B------:R-:W-:Y:S05]  /*2de0*/  BSYNC B0 ;  /* 0x0000000000007941 */ /* 0x000fea0003800000 */
.L_x_854:
[----:B------:R-:W-:Y:S02]  /*2df0*/  ULDC.64 UR4, c[0x0][0x278] ;  /* 0x00009e0000047ab9 */ /* 0x000fe40000000a00 */
[----:B------:R-:W-:-:S04]  /*2e00*/  ISETP.NE.U32.AND P0, PT, RZ, UR4, PT ;  /* 0x00000004ff007c0c */ /* 0x000fc8000bf05070 */
[----:B------:R-:W-:-:S13]  /*2e10*/  ISETP.NE.AND.EX P0, PT, RZ, UR5, PT, P0 ;  /* 0x00000005ff007c0c */ /* 0x000fda000bf05300 */
[----:B------:R-:W-:Y:S05]  /*2e20*/  @!P0 EXIT ;  /* 0x000000000000894d */ /* 0x000fea0003800000 */
[----:B------:R-:W-:Y:S01]  /*2e30*/  HADD2.F32 R5, -RZ, R5.H0_H0 ;  /* 0x20000005ff057230 */ /* 0x000fe20000004100 */
[----:B------:R-:W-:Y:S01]  /*2e40*/  I2FP.F32.U32 R10, R7 ;  /* 0x00000007000a7245 */ /* 0x000fe20000201000 */
[----:B01----:R-:W0:Y:S01]  /*2e50*/  @!P3 S2R R12, SR_CgaCtaId ;  /* 0x00000000000cb919 */ /* 0x003e220000008800 */
[----:B------:R-:W-:Y:S02]  /*2e60*/  BSSY B0, `(.L_x_873) ;  /* 0x0000057000007945 */ /* 0x000fe40003800000 */
[----:B-----5:R-:W1:Y:S01]  /*2e70*/  SHFL.BFLY PT, R0, R5, 0x10, 0x1f ;  /* 0x0e001f0005007f89 */ /* 0x020e6200000e0000 */
[----:B------:R-:W-:Y:S01]  /*2e80*/  FMUL.FTZ R13, R10, 0.03125 ;  /* 0x3d0000000a0d7820 */ /* 0x000fe20000410000 */
[----:B------:R-:W-:-:S04]  /*2e90*/  I2FP.F32.S32 R10, R4 ;  /* 0x00000004000a7245 */ /* 0x000fc80000201400 */
[----:B------:R-:W-:-:S13]  /*2ea0*/  FSETP.GT.FTZ.AND P0, PT, R13, R10, PT ;  /* 0x0000000a0d00720b */ /* 0x000fda0003f14000 */
[----:B------:R-:W3:Y:S01]  /*2eb0*/  @P0 S2R R10, SR_CgaCtaId ;  /* 0x00000000000a0919 */ /* 0x000ee20000008800 */
[----:B-1----:R-:W-:Y:S02]  /*2ec0*/  FMNMX.FTZ R0, R5, R0, !PT ;  /* 0x0000000005007209 */ /* 0x002fe40007810000 */
[----:B------:R-:W-:-:S03]  /*2ed0*/  @!P3 MOV R5, 0x400 ;  /* 0x000004000005b802 */ /* 0x000fc60000000f00 */
[----:B------:R-:W1:Y:S01]  /*2ee0*/  SHFL.BFLY PT, R9, R0, 0x8, 0x1f ;  /* 0x0d001f0000097f89 */ /* 0x000e6200000e0000 */
[----:B------:R-:W-:-:S04]  /*2ef0*/  @!P3 IADD3 R5, R5, 0x8, RZ ;  /* 0x000000080505b810 */ /* 0x000fc80007ffe0ff */
[----:B0-----:R-:W-:-:S04]  /*2f00*/  @!P3 LEA R5, R12, R5, 0x18 ;  /* 0x000000050c05b211 */ /* 0x001fc800078ec0ff */
[----:B------:R-:W-:Y:S02]  /*2f10*/  @!P3 LEA R5, R6, R5, 0x2 ;  /* 0x000000050605b211 */ /* 0x000fe400078e10ff */
[----:B-1----:R-:W-:-:S05]  /*2f20*/  FMNMX.FTZ R9, R0, R9, !PT ;  /* 0x0000000900097209 */ /* 0x002fca0007810000 */
[----:B------:R-:W0:Y:S02]  /*2f30*/  SHFL.BFLY PT, R8, R9, 0x4, 0x1f ;  /* 0x0c801f0009087f89 */ /* 0x000e2400000e0000 */
[----:B0-----:R-:W-:Y:S02]  /*2f40*/  FMNMX.FTZ R8, R9, R8, !PT ;  /* 0x0000000809087209 */ /* 0x001fe40007810000 */
[----:B------:R-:W-:-:S03]  /*2f50*/  @P0 MOV R9, 0x400 ;  /* 0x0000040000090802 */ /* 0x000fc60000000f00 */
[----:B------:R-:W0:Y:S02]  /*2f60*/  SHFL.BFLY PT, R11, R8, 0x2, 0x1f ;  /* 0x0c401f00080b7f89 */ /* 0x000e2400000e0000 */
[----:B------:R-:W-:-:S05]  /*2f70*/  @P0 VIADD R9, R9, 0x8 ;  /* 0x0000000809090836 */ /* 0x000fca0000000000 */
[----:B---3--:R-:W-:-:S04]  /*2f80*/  @P0 LEA R9, R10, R9, 0x18 ;  /* 0x000000090a090211 */ /* 0x008fc800078ec0ff */
[----:B------:R-:W-:Y:S01]  /*2f90*/  @P0 LEA R6, R4, R9, 0x2 ;  /* 0x0000000904060211 */ /* 0x000fe200078e10ff */
[----:B------:R-:W-:Y:S01]  /*2fa0*/  IMAD.MOV.U32 R4, RZ, RZ, -0x1f528714 ;  /* 0xe0ad78ecff047424 */ /* 0x000fe200078e00ff */
        /* <DEDUP_REMOVED lines=18> */
[----:B------:R-:W-:Y:S01]  /*30d0*/  MOV R4, 0x1 ;  /* 0x0000000100047802 */ /* 0x000fe20000000f00 */
[----:B------:R-:W-:Y:S04]  /*30e0*/  BSSY B1, `(.L_x_875) ;  /* 0x0000012000017945 */ /* 0x000fe80003800000 */
        /* <DEDUP_REMOVED lines=14> */
[----:B--2-4-:R-:W-:Y:S05]  /*31d0*/  CALL.REL.NOINC `($__internal_6_$__cuda_sm20_div_rn_f64_full) ;  /* 0x0000000000a47944 */ /* 0x014fea0003c00000 */
[----:B------:R-:W-:Y:S01]  /*31e0*/  MOV R4, R14 ;  /* 0x0000000e00047202 */ /* 0x000fe20000000f00 */
[----:B------:R-:W-:-:S07]  /*31f0*/  IMAD.MOV.U32 R5, RZ, RZ, R15 ;  /* 0x000000ffff057224 */ /* 0x000fce00078e000f */
.L_x_876:
[----:B------:R-:W-:Y:S05]  /*3200*/  BSYNC B1 ;  /* 0x0000000000017941 */ /* 0x000fea0003800000 */
.L_x_875:
[----:B------:R-:W0:Y:S01]  /*3210*/  S2R R11, SR_CgaCtaId ;  /* 0x00000000000b7919 */ /* 0x000e220000008800 */
[----:B------:R-:W1:Y:S01]  /*3220*/  LDC R17, c[0x0][0x258] ;  /* 0x00009600ff117b82 */ /* 0x000e620000000800 */
[----:B------:R-:W-:Y:S01]  /*3230*/  UMOV UR4, 0xf0000000 ;  /* 0xf000000000047882 */ /* 0x000fe20000000000 */
[----:B------:R-:W-:Y:S01]  /*3240*/  UMOV UR5, 0x380fffff ;  /* 0x380fffff00057882 */ /* 0x000fe20000000000 */
[----:B------:R-:W3:Y:S01]  /*3250*/  F2F.F32.F64 R6, R4 ;  /* 0x0000000400067310 */ /* 0x000ee20000301000 */
[----:B------:R-:W-:Y:S01]  /*3260*/  DSETP.GEU.AND P0, PT, |R4|, UR4, PT ;  /* 0x0000000404007e2a */ /* 0x000fe2000bf0e200 */
[----:B------:R-:W-:-:S03]  /*3270*/  MOV R10, 0x400 ;  /* 0x00000400000a7802 */ /* 0x000fc60000000f00 */
[----:B------:R-:W1:Y:S01]  /*3280*/  LDC.64 R8, c[0x0][0x210] ;  /* 0x00008400ff087b82 */ /* 0x000e620000000a00 */
[----:B------:R-:W-:-:S09]  /*3290*/  IADD3 R10, R10, 0x190, RZ ;  /* 0x000001900a0a7810 */ /* 0x000fd20007ffe0ff */
[----:B---3--:R-:W-:Y:S01]  /*32a0*/  @!P0 FMUL R6, R6, 1.175494350822287508e-38 ;  /* 0x0080000006068820 */ /* 0x008fe20000400000 */
[----:B0-----:R-:W-:-:S07]  /*32b0*/  LEA R15, R11, R10, 0x18 ;  /* 0x0000000a0b0f7211 */ /* 0x001fce00078ec0ff */
.L_x_877:
[----:B------:R-:W-:-:S06]  /*32c0*/  LEA R10, R2, R15, 0x2 ;  /* 0x0000000f020a7211 */ /* 0x000fcc00078e10ff */
[----:B0-----:R-:W0:Y:S02]  /*32d0*/  LDS R10, [R10] ;  /* 0x000000000a0a7984 */ /* 0x001e240000000800 */
[----:B0-----:R-:W-:-:S05]  /*32e0*/  HADD2.F32 R5, -RZ, R10.H0_H0 ;  /* 0x2000000aff057230 */ /* 0x001fca0000004100 */
[----:B------:R-:W-:Y:S01]  /*32f0*/  FMUL.FTZ R11, R6, R5 ;  /* 0x00000005060b7220 */ /* 0x000fe20000410000 */
[----:B------:R-:W-:-:S05]  /*3300*/  HADD2.F32 R5, -RZ, R10.H1_H1 ;  /* 0x3000000aff057230 */ /* 0x000fca0000004100 */
[----:B------:R-:W0:Y:S01]  /*3310*/  F2I.S8.NTZ R11, R11 ;  /* 0x0000000b000b7305 */ /* 0x000e220000202100 */
[----:B------:R-:W-:Y:S01]  /*3320*/  FMUL.FTZ R12, R6, R5 ;  /* 0x00000005060c7220 */ /* 0x000fe20000410000 */
[-CC-:B-12---:R-:W-:Y:S02]  /*3330*/  IMAD R5, R3, R17.reuse, R2.reuse ;  /* 0x0000001103057224 */ /* 0x186fe400078e0202 */
[----:B------:R-:W-:Y:S02]  /*3340*/  IMAD.IADD R2, R7, 0x1, R2 ;  /* 0x0000000107027824 */ /* 0x000fe400078e0202 */
[----:B------:R-:W-:Y:S02]  /*3350*/  IMAD.WIDE R4, R5, 0x2, R8 ;  /* 0x0000000205047825 */ /* 0x000fe400078e0208 */
[----:B------:R-:W1:Y:S01]  /*3360*/  F2I.S8.NTZ R12, R12 ;  /* 0x0000000c000c7305 */ /* 0x000e620000202100 */
[----:B------:R-:W-:Y:S02]  /*3370*/  ISETP.GE.AND P0, PT, R2, R17, PT ;  /* 0x000000110200720c */ /* 0x000fe40003f06270 */
[----:B0-----:R-:W-:-:S04]  /*3380*/  PRMT R13, R11, 0x8880, RZ ;  /* 0x000088800b0d7816 */ /* 0x001fc800000000ff */
[----:B------:R-:W-:-:S04]  /*3390*/  PRMT R13, R13, 0x7710, RZ ;  /* 0x000077100d0d7816 */ /* 0x000fc800000000ff */
[----:B-1----:R-:W-:-:S05]  /*33a0*/  PRMT R13, R12, 0x7604, R13 ;  /* 0x000076040c0d7816 */ /* 0x002fca000000000d */
[----:B------:R0:W-:Y:S01]  /*33b0*/  STG.E.U16 desc[UR6][R4.64], R13 ;  /* 0x0000000d04007986 */ /* 0x0001e2000c101506 */
[----:B------:R-:W-:Y:S05]  /*33c0*/  @!P0 BRA `(.L_x_877) ;  /* 0xfffffffc00bc8947 */ /* 0x000fea000383ffff */
.L_x_874:
[----:B------:R-:W-:Y:S05]  /*33d0*/  BSYNC B0 ;  /* 0x0000000000007941 */ /* 0x000fea0003800000 */
.L_x_873:
[----:B------:R-:W-:Y:S05]  /*33e0*/  @P1 EXIT ;  /* 0x000000000000194d */ /* 0x000fea0003800000 */
[----:B------:R-:W1:Y:S08]  /*33f0*/  LDC.64 R6, c[0x0][0x270] ;  /* 0x00009c00ff067b82 */ /* 0x000e700000000a00 */
[----:B0-----:R-:W2:Y:S01]  /*3400*/  LDC.64 R4, c[0x0][0x278] ;  /* 0x00009e00ff047b82 */ /* 0x001ea20000000a00 */
[----:B-1----:R-:W3:Y:S01]  /*3410*/  LDG.E R7, desc[UR6][R6.64] ;  /* 0x0000000606077981 */ /* 0x002ee2000c1e1900 */
[----:B--2---:R-:W-:-:S04]  /*3420*/  IMAD.WIDE.U32 R2, R3, 0x4, R4 ;  /* 0x0000000403027825 */ /* 0x004fc800078e0004 */
[----:B---3--:R-:W-:-:S04]  /*3430*/  FMUL.FTZ R0, R0, R7 ;  /* 0x0000000700007220 */ /* 0x008fc80000410000 */
[----:B------:R-:W-:-:S05]  /*3440*/  FMUL.FTZ R5, R0, 0.0078740157186985015869 ;  /* 0x3c01020400057820 */ /* 0x000fca0000410000 */
[----:B------:R-:W-:Y:S01]  /*3450*/  STG.E desc[UR6][R2.64], R5 ;  /* 0x0000000502007986 */ /* 0x000fe2000c101906 */
[----:B------:R-:W-:Y:S05]  /*3460*/  EXIT ;  /* 0x000000000000794d */ /* 0x000fea0003800000 */
        .weak           $__internal_6_$__cuda_sm20_div_rn_f64_full
        .type           $__internal_6_$__cuda_sm20_div_rn_f64_full,@function
        .size           $__internal_6_$__cuda_sm20_div_rn_f64_full,(.L_x_2665 - $__internal_6_$__cuda_sm20_div_rn_f64_full)
$__internal_6_$__cuda_sm20_div_rn_f64_full:
[C---:B------:R-:W-:Y:S01]  /*3470*/  FSETP.GEU.AND P0, PT, |R9|.reuse, 1.469367938527859385e-39, PT ;  /* 0x001000000900780b */ /* 0x040fe20003f0e200 */
[----:B------:R-:W-:Y:S01]  /*3480*/  IMAD.MOV.U32 R14, RZ, RZ, 0x1ca00000 ;  /* 0x1ca00000ff0e7424 */ /* 0x000fe200078e00ff */
[C---:B------:R-:W-:Y:S01]  /*3490*/  LOP3.LUT R4, R9.reuse, 0x800fffff, RZ, 0xc0, !PT ;  /* 0x800fffff09047812 */ /* 0x040fe200078ec0ff */
[----:B------:R-:W-:Y:S01]  /*34a0*/  BSSY B2, `(.L_x_878) ;  /* 0x0000048000027945 */ /* 0x000fe20003800000 */
[----:B------:R-:W-:Y:S02]  /*34b0*/  MOV R10, 0x1 ;  /* 0x00000001000a7802 */ /* 0x000fe40000000f00 */
[----:B------:R-:W-:Y:S02]  /*34c0*/  LOP3.LUT R5, R4, 0x3ff00000, RZ, 0xfc, !PT ;  /* 0x3ff0000004057812 */ /* 0x000fe400078efcff */
[----:B------:R-:W-:Y:S02]  /*34d0*/  MOV R4, R8 ;  /* 0x0000000800047202 */ /* 0x000fe40000000f00 */
[----:B------:R-:W-:-:S02]  /*34e0*/  LOP3.LUT R20, R9, 0x7ff00000, RZ, 0xc0, !PT ;  /* 0x7ff0000009147812 */ /* 0x000fc400078ec0ff */
[----:B------:R-:W-:Y:S01]  /*34f0*/  MOV R21, 0x40500000 ;  /* 0x4050000000157802 */ /* 0x000fe20000000f00 */
[----:B------:R-:W-:Y:S01]  /*3500*/  @!P0 DMUL R4, R8, 8.98846567431157953865e+307 ;  /* 0x7fe0000008048828 */ /* 0x000fe20000000000 */
[----:B------:R-:W-:-:S04]  /*3510*/  ISETP.LE.U32.AND P2, PT, R20, 0x40500000, PT ;  /* 0x405000001400780c */ /* 0x000fc80003f43070 */
[----:B------:R-:W-:Y:S01]  /*3520*/  SEL R15, R14, 0x63400000, !P2 ;  /* 0x634000000e0f7807 */ /* 0x000fe20005000000 */
[----:B------:R-:W0:Y:S04]  /*3530*/  MUFU.RCP64H R11, R5 ;  /* 0x00000005000b7308 */ /* 0x000e280000001800 */
[----:B------:R-:W-:Y:S01]  /*3540*/  @!P0 LOP3.LUT R20, R5, 0x7ff00000, RZ, 0xc0, !PT ;  /* 0x7ff0000005148812 */ /* 0x000fe200078ec0ff */
[----:B0-----:R-:W-:-:S08]  /*3550*/  DFMA R12, R10, -R4, 1 ;  /* 0x3ff000000a0c742b */ /* 0x001fd00000000804 */
[----:B------:R-:W-:-:S08]  /*3560*/  DFMA R12, R12, R12, R12 ;  /* 0x0000000c0c0c722b */ /* 0x000fd0000000000c */
[----:B------:R-:W-:-:S08]  /*3570*/  DFMA R12, R10, R12, R10 ;  /* 0x0000000c0a0c722b */ /* 0x000fd0000000000a */
[----:B------:R-:W-:-:S08]  /*3580*/  DFMA R10, R12, -R4, 1 ;  /* 0x3ff000000c0a742b */ /* 0x000fd00000000804 */
[----:B------:R-:W-:Y:S01]  /*3590*/  DFMA R12, R12, R10, R12 ;  /* 0x0000000a0c0c722b */ /* 0x000fe2000000000c */
[----:B------:R-:W-:Y:S01]  /*35a0*/  LOP3.LUT R11, R15, 0xfc000, RZ, 0xfc, !PT ;  /* 0x000fc0000f0b7812 */ /* 0x000fe200078efcff */
[----:B------:R-:W-:Y:S01]  /*35b0*/  VIADD R15, R21, 0xffffffff ;  /* 0xffffffff150f7836 */ /* 0x000fe20000000000 */
[----:B------:R-:W-:-:S04]  /*35c0*/  MOV R10, RZ ;  /* 0x000000ff000a7202 */ /* 0x000fc80000000f00 */
[----:B------:R-:W-:Y:S02]  /*35d0*/  ISETP.GT.U32.AND P0, PT, R15, 0x7feffffe, PT ;  /* 0x7feffffe0f00780c */ /* 0x000fe40003f04070 */
[----:B------:R-:W-:Y:S01]  /*35e0*/  IADD3 R15, R20, -0x1, RZ ;  /* 0xffffffff140f7810 */ /* 0x000fe20007ffe0ff */
[----:B------:R-:W-:-:S03]  /*35f0*/  DMUL R16, R12, R10 ;  /* 0x0000000a0c107228 */ /* 0x000fc60000000000 */
[----:B------:R-:W-:-:S05]  /*3600*/  ISETP.GT.U32.OR P0, PT, R15, 0x7feffffe, P0 ;  /* 0x7feffffe0f00780c */ /* 0x000fca0000704470 */
[----:B------:R-:W-:-:S08]  /*3610*/  DFMA R18, R16, -R4, R10 ;  /* 0x800000041012722b */ /* 0x000fd0000000000a */
[----:B------:R-:W-:Y:S01]  /*3620*/  DFMA R12, R12, R18, R16 ;  /* 0x000000120c0c722b */ /* 0x000fe20000000010 */
[----:B------:R-:W-:Y:S10]  /*3630*/  @P0 BRA `(.L_x_879) ;  /* 0x0000000000740947 */ /* 0x000ff40003800000 */
[----:B------:R-:W-:Y:S02]  /*3640*/  LOP3.LUT R17, R9, 0x7ff00000, RZ, 0xc0, !PT ;  /* 0x7ff0000009117812 */ /* 0x000fe400078ec0ff */
[----:B------:R-:W-:Y:S02]  /*3650*/  MOV R15, 0x40500000 ;  /* 0x40500000000f7802 */ /* 0x000fe40000000f00 */
[----:B------:R-:W-:Y:S01]  /*3660*/  ISETP.LE.U32.AND P0, PT, R17, 0x40500000, PT ;  /* 0x405000001100780c */ /* 0x000fe20003f03070 */
[----:B------:R-:W-:-:S03]  /*3670*/  IMAD.MOV R16, RZ, RZ, -R17 ;  /* 0x000000ffff107224 */ /* 0x000fc600078e0a11 */
[----:B------:R-:W-:Y:S02]  /*3680*/  SEL R14, R14, 0x63400000, !P0 ;  /* 0x634000000e0e7807 */ /* 0x000fe40004000000 */
[----:B------:R-:W-:Y:S01]  /*3690*/  VIADDMNMX R15, R16, R15, 0xb9600000, !PT ;  /* 0xb9600000100f7446 */ /* 0x000fe2000780010f */
[----:B------:R-:W-:-:S03]  /*36a0*/  IMAD.MOV.U32 R16, RZ, RZ, RZ ;  /* 0x000000ffff107224 */ /* 0x000fc600078e00ff */
[----:B------:R-:W-:-:S04]  /*36b0*/  VIMNMX R15, R15, 0x46a00000, PT ;  /* 0x46a000000f0f7848 */ /* 0x000fc80003fe0100 */
[----:B------:R-:W-:-:S04]  /*36c0*/  IADD3 R18, R15, -R14, RZ ;  /* 0x8000000e0f127210 */ /* 0x000fc80007ffe0ff */
[----:B------:R-:W-:-:S06]  /*36d0*/  IADD3 R17, R18, 0x7fe00000, RZ ;  /* 0x7fe0000012117810 */ /* 0x000fcc0007ffe0ff */
[----:B------:R-:W-:-:S10]  /*36e0*/  DMUL R14, R12, R16 ;  /* 0x000000100c0e7228 */ /* 0x000fd40000000000 */
[----:B------:R-:W-:-:S13]  /*36f0*/  FSETP.GTU.AND P0, PT, |R15|, 1.469367938527859385e-39, PT ;  /* 0x001000000f00780b */ /* 0x000fda0003f0c200 */
[----:B------:R-:W-:Y:S05]  /*3700*/  @P0 BRA `(.L_x_880) ;  /* 0x0000000000840947 */ /* 0x000fea0003800000 */
[----:B------:R-:W-:Y:S01]  /*3710*/  DFMA R4, R12, -R4, R10 ;  /* 0x800000040c04722b */ /* 0x000fe2000000000a */
[----:B------:R-:W-:-:S09]  /*3720*/  MOV R16, RZ ;  /* 0x000000ff00107202 */ /* 0x000fd20000000f00 */
[C---:B------:R-:W-:Y:S02]  /*3730*/  FSETP.NEU.AND P0, PT, R5.reuse, RZ, PT ;  /* 0x000000ff0500720b */ /* 0x040fe40003f0d000 */
[----:B------:R-:W-:-:S04]  /*3740*/  LOP3.LUT R9, R5, 0x80000000, R9, 0x48, !PT ;  /* 0x8000000005097812 */ /* 0x000fc800078e4809 */
[----:B------:R-:W-:-:S07]  /*3750*/  LOP3.LUT R17, R9, R17, RZ, 0xfc, !PT ;  /* 0x0000001109117212 */ /* 0x000fce00078efcff */
[----:B------:R-:W-:Y:S05]  /*3760*/  @!P0 BRA `(.L_x_880) ;  /* 0x00000000006c8947 */ /* 0x000fea0003800000 */
[----:B------:R-:W-:Y:S01]  /*3770*/  IADD3 R5, RZ, -R18, RZ ;  /* 0x80000012ff057210 */ /* 0x000fe20007ffe0ff */
        /* <DEDUP_REMOVED lines=9> */
.L_x_879:
[----:B------:R-:W-:-:S14]  /*3810*/  DSETP.NAN.AND P0, PT, R8, R8, PT ;  /* 0x000000080800722a */ /* 0x000fdc0003f08000 */
[----:B------:R-:W-:Y:S05]  /*3820*/  @P0 BRA `(.L_x_881) ;  /* 0x0000000000340947 */ /* 0x000fea0003800000 */
[----:B------:R-:W-:Y:S02]  /*3830*/  ISETP.NE.AND P0, PT, R21, R20, PT ;  /* 0x000000141500720c */ /* 0x000fe40003f05270 */
[----:B------:R-:W-:Y:S02]  /*3840*/  MOV R14, 0x0 ;  /* 0x00000000000e7802 */ /* 0x000fe40000000f00 */
[----:B------:R-:W-:-:S09]  /*3850*/  MOV R15, 0xfff80000 ;  /* 0xfff80000000f7802 */ /* 0x000fd20000000f00 */
[----:B------:R-:W-:Y:S05]  /*3860*/  @!P0 BRA `(.L_x_880) ;  /* 0x00000000002c8947 */ /* 0x000fea0003800000 */
[----:B------:R-:W-:Y:S02]  /*3870*/  ISETP.NE.AND P0, PT, R21, 0x7ff00000, PT ;  /* 0x7ff000001500780c */ /* 0x000fe40003f05270 */
[----:B------:R-:W-:Y:S02]  /*3880*/  LOP3.LUT R8, R9, 0x405fc000, RZ, 0x3c, !PT ;  /* 0x405fc00009087812 */ /* 0x000fe400078e3cff */
[----:B------:R-:W-:Y:S02]  /*3890*/  ISETP.EQ.OR P0, PT, R20, RZ, !P0 ;  /* 0x000000ff1400720c */ /* 0x000fe40004702670 */
[----:B------:R-:W-:-:S11]  /*38a0*/  LOP3.LUT R15, R8, 0x80000000, RZ, 0xc0, !PT ;  /* 0x80000000080f7812 */ /* 0x000fd600078ec0ff */
[----:B------:R-:W-:Y:S01]  /*38b0*/  @P0 LOP3.LUT R4, R15, 0x7ff00000, RZ, 0xfc, !PT ;  /* 0x7ff000000f040812 */ /* 0x000fe200078efcff */
[----:B------:R-:W-:Y:S01]  /*38c0*/  @!P0 IMAD.MOV.U32 R14, RZ, RZ, RZ ;  /* 0x000000ffff0e8224 */ /* 0x000fe200078e00ff */
[----:B------:R-:W-:Y:S02]  /*38d0*/  @P0 MOV R14, RZ ;  /* 0x000000ff000e0202 */ /* 0x000fe40000000f00 */
[----:B------:R-:W-:Y:S01]  /*38e0*/  @P0 MOV R15, R4 ;  /* 0x00000004000f0202 */ /* 0x000fe20000000f00 */
[----:B------:R-:W-:Y:S06]  /*38f0*/  BRA `(.L_x_880) ;  /* 0x0000000000087947 */ /* 0x000fec0003800000 */
.L_x_881:
[----:B------:R-:W-:Y:S01]  /*3900*/  LOP3.LUT R15, R9, 0x80000, RZ, 0xfc, !PT ;  /* 0x00080000090f7812 */ /* 0x000fe200078efcff */
[----:B------:R-:W-:-:S07]  /*3910*/  IMAD.MOV.U32 R14, RZ, RZ, R8 ;  /* 0x000000ffff0e7224 */ /* 0x000fce00078e0008 */
.L_x_880:
[----:B------:R-:W-:Y:S05]  /*3920*/  BSYNC B2 ;  /* 0x0000000000027941 */ /* 0x000fea0003800000 */
.L_x_878:
[----:B------:R-:W-:Y:S01]  /*3930*/  HFMA2.MMA R5, -RZ, RZ, 0, 0 ;  /* 0x00000000ff057435 */ /* 0x000fe200000001ff */
[----:B------:R-:W-:-:S05]  /*3940*/  MOV R4, R6 ;  /* 0x0000000600047202 */ /* 0x000fca0000000f00 */
[----:B------:R-:W-:Y:S05]  /*3950*/  RET.REL.NODEC R4 `(_ZN17fastertransformer35generalAddBiasResidualLayerNormOpt2I7__half2Lb0ELb0ELi2ELb1ELi8EEEvPT_S3_PKS2_S5_S5_S5_S5_S5_fiiPKfS7_S7_Pfi) ;  /* 0xffffffc404a87950 */ /* 0x000fea0003c3ffff */
.L_x_882:
        /* <DEDUP_REMOVED lines=10> */
.L_x_2665:


//--------------------- .text._ZN17fastertransformer34generalAddBiasResidualLayerNormOptI7__half2Lb0ELb0ELi2ELb1ELi8EEEvPT_S3_PKS2_S5_S5_S5_S5_S5_fiiPKfS7_S7_Pfi --------------------------
	.section	.text._ZN17fastertransformer34generalAddBiasResidualLayerNormOptI7__half2Lb0ELb0ELi2ELb1ELi8EEEvPT_S3_PKS2_S5_S5_S5_S5_S5_fiiPKfS7_S7_Pfi,"ax",@progbits
	.align	128
        .global         _ZN17fastertransformer34generalAddBiasResidualLayerNormOptI7__half2Lb0ELb0ELi2ELb1ELi8EEEvPT_S3_PKS2_S5_S5_S5_S5_S5_fiiPKfS7_S7_Pfi
        .type           _ZN17fastertransformer34generalAddBiasResidualLayerNormOptI7__half2Lb0ELb0ELi2ELb1ELi8EEEvPT_S3_PKS2_S5_S5_S5_S5_S5_fiiPKfS7_S7_Pfi,@function
        .size           _ZN17fastertransformer34generalAddBiasResidualLayerNormOptI7__half2Lb0ELb0ELi2ELb1ELi8EEEvPT_S3_PKS2_S5_S5_S5_S5_S5_fiiPKfS7_S7_Pfi,(.L_x_2666 - _ZN17fastertransformer34generalAddBiasResidualLayerNormOptI7__half2Lb0ELb0ELi2ELb1ELi8EEEvPT_S3_PKS2_S5_S5_S5_S5_S5_fiiPKfS7_S7_Pfi)
        .other          _ZN17fastertransformer34generalAddBiasResidualLayerNormOptI7__half2Lb0ELb0ELi2ELb1ELi8EEEvPT_S3_PKS2_S5_S5_S5_S5_S5_fiiPKfS7_S7_Pfi,@"STO_CUDA_ENTRY STV_DEFAULT"
_ZN17fastertransformer34generalAddBiasResidualLayerNormOptI7__half2Lb0ELb0ELi2ELb1ELi8EEEvPT_S3_PKS2_S5_S5_S5_S5_S5_fiiPKfS7_S7_Pfi:
.text._ZN17fastertransformer34generalAddBiasResidualLayerNormOptI7__half2Lb0ELb0ELi2ELb1ELi8EEEvPT_S3_PKS2_S5_S5_S5_S5_S5_fiiPKfS7_S7_Pfi:
[----:B------:R-:W-:Y:S08]  /*0000*/  LDC R1, c[0x0][0x28] ;  /* 0x00000a00ff017b82 */ /* 0x000ff00000000800 */
[----:B------:R-:W0:Y:S01]  /*0010*/  LDC R2, c[0x0][0x280] ;  /* 0x0000a000ff027b82 */ /* 0x000e220000000800 */
[----:B------:R-:W-:Y:S01]  /*0020*/  ULDC.64 UR8, c[0x0][0x208] ;  /* 0x0000820000087ab9 */ /* 0x000fe20000000a00 */
[----:B------:R-:W1:Y:S01]  /*0030*/  S2R R0, SR_TID.X ;  /* 0x0000000000007919 */ /* 0x000e620000002100 */
[----:B------:R-:W-:-:S02]  /*0040*/  ULDC UR4, c[0x0][0x258] ;  /* 0x0000960000047ab9 */ /* 0x000fc40000000800 */
[----:B------:R-:W-:Y:S01]  /*0050*/  MOV R5, UR4 ;  /* 0x0000000400057c02 */ /* 0x000fe20008000f00 */
[----:B------:R-:W-:Y:S01]  /*0060*/  UMOV UR4, URZ ;  /* 0x0000003f00047c82 */ /* 0x000fe20008000000 */
[----:B0-----:R-:W-:Y:S02]  /*0070*/  ISETP.NE.AND P4, PT, R2, 0x2, PT ;  /* 0x000000020200780c */ /* 0x001fe40003f85270 */
[----:B-1----:R-:W-:-:S11]  /*0080*/  ISETP.GE.AND P2, PT, R0, R5, PT ;  /* 0x000000050000720c */ /* 0x002fd60003f46270 */
[----:B------:R-:W0:Y:S02]  /*0090*/  @!P4 LDC.64 R2, c[0x0][0x270] ;  /* 0x00009c00ff02cb82 */ /* 0x000e240000000a00 */
[----:B0-----:R0:W5:Y:S01]  /*00a0*/  @!P4 LDG.E R4, desc[UR8][R2.64] ;  /* 0x000000080204c981 */ /* 0x001162000c1e1900 */
[----:B------:R-:W-:Y:S01]  /*00b0*/  BSSY B0, `(.L_x_883) ;  /* 0x000001c000007945 */ /* 0x000fe20003800000 */
[----:B------:R-:W-:-:S03]  /*00c0*/  PRMT R15, RZ, 0x5410, RZ ;  /* 0x00005410ff0f7816 */ /* 0x000fc600000000ff */
[----:B------:R-:W-:Y:S05]  /*00d0*/  @P2 BRA `(.L_x_884) ;  /* 0x0000000000642947 */ /* 0x000fea0003800000 */
[----:B------:R-:W1:Y:S01]  /*00e0*/  S2R R11, SR_CgaCtaId ;  /* 0x00000000000b7919 */ /* 0x000e620000008800 */
[----:B------:R-:W2:Y:S01]  /*00f0*/  LDC R14, c[0x0][RZ] ;  /* 0x00000000ff0e7b82 */ /* 0x000ea20000000800 */
[----:B------:R-:W-:Y:S01]  /*0100*/  MOV R10, 0x400 ;  /* 0x00000400000a7802 */ /* 0x000fe20000000f00 */
[----:B------:R-:W3:Y:S01]  /*0110*/  S2R R16, SR_CTAID.X ;  /* 0x0000000000107919 */ /* 0x000ee20000002500 */
[----:B------:R-:W-:-:S03]  /*0120*/  MOV R17, R0 ;  /* 0x0000000000117202 */ /* 0x000fc60000000f00 */
[----:B------:R-:W-:Y:S02]  /*0130*/  VIADD R10, R10, 0x110 ;  /* 0x000001100a0a7836 */ /* 0x000fe40000000000 */
[----:B0-----:R-:W0:Y:S08]  /*0140*/  LDC.64 R2, c[0x0][0x230] ;  /* 0x00008c00ff027b82 */ /* 0x001e300000000a00 */
[----:B------:R-:W4:Y:S08]  /*0150*/  LDC.64 R6, c[0x0][0x238] ;  /* 0x00008e00ff067b82 */ /* 0x000f300000000a00 */
[----:B------:R-:W0:Y:S01]  /*0160*/  LDC.64 R8, c[0x0][0x218] ;  /* 0x00008600ff087b82 */ /* 0x000e220000000a00 */
[----:B-1----:R-:W-:-:S07]  /*0170*/  LEA R20, R11, R10, 0x18 ;  /* 0x0000000a0b147211 */ /* 0x002fce00078ec0ff */
.L_x_885:
[----:B-1-3--:R-:W-:-:S04]  /*0180*/  IMAD R13, R16, R5, R17 ;  /* 0x00000005100d7224 */ /* 0x00afc800078e0211 */
[----:B0-----:R-:W-:-:S04]  /*0190*/  IMAD.WIDE R18, R13, 0x4, R2 ;  /* 0x000000040d127825 */ /* 0x001fc800078e0202 */
[C---:B----4-:R-:W-:Y:S02]  /*01a0*/  IMAD.WIDE R10, R13.reuse, 0x4, R6 ;  /* 0x000000040d0a7825 */ /* 0x050fe400078e0206 */
[----:B------:R-:W3:Y:S04]  /*01b0*/  LDG.E.CONSTANT R18, desc[UR8][R18.64] ;  /* 0x0000000812127981 */ /* 0x000ee8000c1e9900 */
[----:B------:R3:W4:Y:S01]  /*01c0*/  LDG.E.CONSTANT R10, desc[UR8][R10.64] ;  /* 0x000000080a0a7981 */ /* 0x000722000c1e9900 */
[----:B------:R-:W-:-:S04]  /*01d0*/  IMAD.WIDE R12, R13, 0x4, R8 ;  /* 0x000000040d0c7825 */ /* 0x000fc800078e0208 */
[----:B------:R-:W-:Y:S01]  /*01e0*/  IMAD R22, R17, 0x4, R20 ;  /* 0x0000000411167824 */ /* 0x000fe200078e0214 */
[----:B--2---:R-:W-:-:S04]  /*01f0*/  IADD3 R17, R14, R17, RZ ;  /* 0x000000110e117210 */ /* 0x004fc80007ffe0ff */
[----:B------:R-:W-:Y:S01]  /*0200*/  ISETP.GE.AND P0, PT, R17, R5, PT ;  /* 0x000000051100720c */ /* 0x000fe20003f06270 */
[----:B---3--:R-:W-:-:S10]  /*0210*/  HFMA2.MMA R11, R18, 1, 1, RZ ;  /* 0x3c003c00120b7835 */ /* 0x008fd400000000ff */
[----:B----4-:R-:W-:-:S05]  /*0220*/  HADD2 R11, R11, R10 ;  /* 0x0000000a0b0b7230 */ /* 0x010fca0000000000 */
[----:B------:R1:W-:Y:S01]  /*0230*/  STG.E desc[UR8][R12.64], R11 ;  /* 0x0000000b0c007986 */ /* 0x0003e2000c101908 */
[----:B------:R-:W-:-:S03]  /*0240*/  HFMA2.MMA R15, R15, 1, 1, R11 ;  /* 0x3c003c000f0f7835 */ /* 0x000fc6000000000b */
[----:B------:R1:W-:Y:S01]  /*0250*/  STS [R22], R11 ;  /* 0x0000000b16007388 */ /* 0x0003e20000000800 */
[----:B------:R-:W-:Y:S07]  /*0260*/  @!P0 BRA `(.L_x_885) ;  /* 0xfffffffc00c48947 */ /* 0x000fee000383ffff */
.L_x_884:
[----:B------:R-:W-:Y:S05]  /*0270*/  BSYNC B0 ;  /* 0x0000000000007941 */ /* 0x000fea0003800000 */
.L_x_883:
[----:B------:R-:W-:Y:S01]  /*0280*/  HADD2 R15, R15.H0_H0, R15.H1_H1 ;  /* 0x3000000f0f0f7230 */ /* 0x000fe20000000800 */
[----:B------:R-:W2:Y:S01]  /*0290*/  S2UR UR11, SR_CgaCtaId ;  /* 0x00000000000b79c3 */ /* 0x000ea20000008800 */
[----:B------:R-:W-:Y:S01]  /*02a0*/  UMOV UR10, 0x400 ;  /* 0x00000400000a7882 */ /* 0x000fe20000000000 */
[----:B------:R-:W-:Y:S01]  /*02b0*/  ULDC UR7, c[0x0][0x0] ;  /* 0x0000000000077ab9 */ /* 0x000fe20000000800 */
[----:B------:R-:W-:Y:S01]  /*02c0*/  UIADD3 UR5, UR10, 0x8, URZ ;  /* 0x000000080a057890 */ /* 0x000fe2000fffe03f */
[----:B------:R-:W-:Y:S01]  /*02d0*/  HADD2.F32 R15, -RZ, R15.H0_H0 ;  /* 0x2000000fff0f7230 */ /* 0x000fe20000004100 */
[----:B------:R-:W-:Y:S01]  /*02e0*/  I2FP.F32.U32 R9, UR7 ;  /* 0x0000000700097c45 */ /* 0x000fe20008201000 */
[----:B------:R-:W-:Y:S01]  /*02f0*/  ULDC UR12, c[0x0][0x258] ;  /* 0x00009600000c7ab9 */ /* 0x000fe20000000800 */
[----:B------:R-:W-:Y:S01]  /*0300*/  I2FP.F32.U32 R10, R0 ;  /* 0x00000000000a7245 */ /* 0x000fe20000201000 */
[----:B------:R-:W-:Y:S01]  /*0310*/  BSSY B0, `(.L_x_886) ;  /* 0x000009a000007945 */ /* 0x000fe20003800000 */
[----:B0-----:R-:W0:Y:S01]  /*0320*/  SHFL.BFLY PT, R2, R15, 0x10, 0x1f ;  /* 0x0e001f000f027f89 */ /* 0x001e2200000e0000 */
[----:B------:R-:W-:Y:S01]  /*0330*/  FMUL.FTZ R9, R9, 0.03125 ;  /* 0x3d00000009097820 */ /* 0x000fe20000410000 */
[----:B------:R-:W-:-:S02]  /*0340*/  ISETP.NE.AND P1, PT, R0, RZ, PT ;  /* 0x000000ff0000720c */ /* 0x000fc40003f25270 */
[----:B-----5:R-:W-:Y:S02]  /*0350*/  @!P4 R2UR UR4, R4 ;  /* 0x000000000404c2ca */ /* 0x020fe400000e0000 */
[----:B------:R-:W-:Y:S01]  /*0360*/  FSETP.GT.FTZ.AND P0, PT, R9, R10, PT ;  /* 0x0000000a0900720b */ /* 0x000fe20003f14000 */
[----:B--2---:R-:W-:-:S08]  /*0370*/  ULEA UR5, UR11, UR5, 0x18 ;  /* 0x000000050b057291 */ /* 0x004fd0000f8ec03f */
[----:B-1----:R-:W-:Y:S01]  /*0380*/  @!P1 I2FP.F32.S32 R13, R5 ;  /* 0x00000005000d9245 */ /* 0x002fe20000201400 */
[----:B------:R-:W-:-:S05]  /*0390*/  VOTEU.ALL UP0, P1 ;  /* 0x00000000003f7886 */ /* 0x000fca0000800000 */
[----:B------:R-:W-:Y:S01]  /*03a0*/  @!UP0 ULEA UR6, UR11, UR10, 0x18 ;  /* 0x0000000a0b068291 */ /* 0x000fe2000f8ec03f */
[----:B0-----:R-:W-:-:S05]  /*03b0*/  FADD.FTZ R2, R15, R2 ;  /* 0x000000020f027221 */ /* 0x001fca0000010000 */
[----:B------:R-:W0:Y:S02]  /*03c0*/  SHFL.BFLY PT, R3, R2, 0x8, 0x1f ;  /* 0x0d001f0002037f89 */ /* 0x000e2400000e0000 */
[----:B0-----:R-:W-:Y:S01]  /*03d0*/  FADD.FTZ R3, R2, R3 ;  /* 0x0000000302037221 */ /* 0x001fe20000010000 */
[----:B------:R-:W-:-:S04]  /*03e0*/  LOP3.LUT P3, R2, R0, 0x1f, RZ, 0xc0, !PT ;  /* 0x0000001f00027812 */ /* 0x000fc8000786c0ff */
[----:B------:R-:W0:Y:S02]  /*03f0*/  SHFL.BFLY PT, R6, R3, 0x4, 0x1f ;  /* 0x0c801f0003067f89 */ /* 0x000e2400000e0000 */
[----:B0-----:R-:W-:Y:S01]  /*0400*/  FADD.FTZ R6, R3, R6 ;  /* 0x0000000603067221 */ /* 0x001fe20000010000 */
[----:B------:R-:W-:-:S04]  /*0410*/  SHF.R.U32.HI R3, RZ, 0x3, R0 ;  /* 0x00000003ff037819 */ /* 0x000fc80000011600 */
[----:B------:R-:W0:Y:S01]  /*0420*/  SHFL.BFLY PT, R7, R6, 0x2, 0x1f ;  /* 0x0c401f0006077f89 */ /* 0x000e2200000e0000 */
[----:B------:R-:W-:Y:S01]  /*0430*/  LOP3.LUT R3, R3, 0x1ffffffc, RZ, 0xc0, !PT ;  /* 0x1ffffffc03037812 */ /* 0x000fe200078ec0ff */
[----:B0-----:R-:W-:Y:S01]  /*0440*/  FADD.FTZ R7, R6, R7 ;  /* 0x0000000706077221 */ /* 0x001fe20000010000 */
[----:B------:R-:W-:-:S04]  /*0450*/  IMAD.MOV.U32 R6, RZ, RZ, RZ ;  /* 0x000000ffff067224 */ /* 0x000fc800078e00ff */
[----:B------:R-:W0:Y:S02]  /*0460*/  SHFL.BFLY PT, R8, R7, 0x1, 0x1f ;  /* 0x0c201f0007087f89 */ /* 0x000e2400000e0000 */
[----:B0-----:R-:W-:Y:S01]  /*0470*/  FADD.FTZ R14, R7, R8 ;  /* 0x00000008070e7221 */ /* 0x001fe20000010000 */
[----:B------:R-:W-:-:S04]  /*0480*/  LEA R8, R2, UR5, 0x2 ;  /* 0x0000000502087c11 */ /* 0x000fc8000f8e10ff */
[----:B------:R-:W-:Y:S01]  /*0490*/  @!P3 STS [R3+UR5], R14 ;  /* 0x0000000e0300b988 */ /* 0x000fe20008000805 */
[----:B------:R-:W-:Y:S06]  /*04a0*/  BAR.SYNC.DEFER_BLOCKING 0x0 ;  /* 0x0000000000007b1d */ /* 0x000fec0000010000 */
[----:B------:R-:W0:Y:S04]  /*04b0*/  @P0 LDS R6, [R8] ;  /* 0x0000000008060984 */ /* 0x000e280000000800 */
[----:B0-----:R-:W0:Y:S02]  /*04c0*/  SHFL.BFLY PT, R7, R6, 0x10, 0x1f ;  /* 0x0e001f0006077f89 */ /* 0x001e2400000e0000 */
[----:B0-----:R-:W-:-:S02]  /*04d0*/  FADD.FTZ R7, R7, R6 ;  /* 0x0000000607077221 */ /* 0x001fc40000010000 */
[----:B------:R-:W0:Y:S03]  /*04e0*/  @!P1 MUFU.RCP R6, R13 ;  /* 0x0000000d00069308 */ /* 0x000e260000001000 */
[----:B------:R-:W1:Y:S02]  /*04f0*/  SHFL.BFLY PT, R10, R7, 0x8, 0x1f ;  /* 0x0d001f00070a7f89 */ /* 0x000e6400000e0000 */
[----:B-1----:R-:W-:-:S05]  /*0500*/  FADD.FTZ R10, R7, R10 ;  /* 0x0000000a070a7221 */ /* 0x002fca0000010000 */
[----:B------:R-:W1:Y:S02]  /*0510*/  SHFL.BFLY PT, R9, R10, 0x4, 0x1f ;  /* 0x0c801f000a097f89 */ /* 0x000e6400000e0000 */
[----:B-1----:R-:W-:-:S05]  /*0520*/  FADD.FTZ R9, R10, R9 ;  /* 0x000000090a097221 */ /* 0x002fca0000010000 */
[----:B------:R-:W1:Y:S02]  /*0530*/  SHFL.BFLY PT, R12, R9, 0x2, 0x1f ;  /* 0x0c401f00090c7f89 */ /* 0x000e6400000e0000 */
[----:B-1----:R-:W-:Y:S01]  /*0540*/  FADD.FTZ R12, R9, R12 ;  /* 0x0000000c090c7221 */ /* 0x002fe20000010000 */
[----:B------:R-:W-:-:S04]  /*0550*/  MOV R9, RZ ;  /* 0x000000ff00097202 */ /* 0x000fc80000000f00 */
[----:B------:R-:W1:Y:S02]  /*0560*/  SHFL.BFLY PT, R11, R12, 0x1, 0x1f ;  /* 0x0c201f000c0b7f89 */ /* 0x000e6400000e0000 */
[----:B-1----:R-:W-:-:S04]  /*0570*/  FADD.FTZ R11, R12, R11 ;  /* 0x0000000b0c0b7221 */ /* 0x002fc80000010000 */
[----:B0-----:R-:W-:-:S05]  /*0580*/  @!P1 FMUL.FTZ.D2 R6, R11, R6 ;  /* 0x000000060b069220 */ /* 0x001fca0000310000 */
[----:B------:R0:W-:Y:S01]  /*0590*/  @!P1 STS [UR6], R6 ;  /* 0x00000006ff009988 */ /* 0x0001e20008000806 */
[----:B------:R-:W-:Y:S06]  /*05a0*/  BAR.SYNC.DEFER_BLOCKING 0x0 ;  /* 0x0000000000007b1d */ /* 0x000fec0000010000 */
[----:B------:R-:W-:Y:S05]  /*05b0*/  @P2 BRA `(.L_x_887) ;  /* 0x0000000400bc2947 */ /* 0x000fea0003800000 */
[----:B------:R-:W-:Y:S01]  /*05c0*/  ULEA UR6, UR11, UR10, 0x18 ;  /* 0x0000000a0b067291 */ /* 0x000fe2000f8ec03f */
[----:B------:R-:W1:Y:S01]  /*05d0*/  S2R R10, SR_CTAID.X ;  /* 0x00000000000a7919 */ /* 0x000e620000002500 */
[----:B0-----:R-:W0:Y:S01]  /*05e0*/  LDC.64 R6, c[0x0][0x220] ;  /* 0x00008800ff067b82 */ /* 0x001e220000000a00 */
[----:B------:R-:W-:Y:S01]  /*05f0*/  IMAD.MOV.U32 R9, RZ, RZ, RZ ;  /* 0x000000ffff097224 */ /* 0x000fe200078e00ff */
[----:B------:R-:W-:-:S05]  /*0600*/  MOV R14, R0 ;  /* 0x00000000000e7202 */ /* 0x000fca0000000f00 */
[----:B------:R-:W2:Y:S03]  /*0610*/  LDS R4, [UR6] ;  /* 0x00000006ff047984 */ /* 0x000ea60008000800 */
.L_x_888:
[----:B------:R-:W-:-:S04]  /*0620*/  IMAD.U32 R5, RZ, RZ, UR12 ;  /* 0x0000000cff057e24 */ /* 0x000fc8000f8e00ff */
[----:B-1----:R-:W-:-:S04]  /*0630*/  IMAD R13, R10, R5, R14 ;  /* 0x000000050a0d7224 */ /* 0x002fc800078e020e */
[----:B0-----:R-:W-:-:S06]  /*0640*/  IMAD.WIDE.U32 R12, R13, 0x4, R6 ;  /* 0x000000040d0c7825 */ /* 0x001fcc00078e0006 */
[----:B------:R-:W3:Y:S01]  /*0650*/  LDG.E.CONSTANT R12, desc[UR8][R12.64] ;  /* 0x000000080c0c7981 */ /* 0x000ee2000c1e9900 */
[----:B------:R-:W-:-:S04]  /*0660*/  IADD3 R16, R14, UR7, RZ ;  /* 0x000000070e107c10 */ /* 0x000fc8000fffe0ff */
[----:B------:R-:W-:Y:S01]  /*0670*/  ISETP.GE.AND P4, PT, R16, R5, PT ;  /* 0x000000051000720c */ /* 0x000fe20003f86270 */
[--C-:B---3--:R-:W-:Y:S02]  /*0680*/  HADD2.F32 R15, -RZ, R12.reuse.H1_H1 ;  /* 0x3000000cff0f7230 */ /* 0x108fe40000004100 */
[----:B------:R-:W-:-:S03]  /*0690*/  HADD2.F32 R11, -RZ, R12.H0_H0 ;  /* 0x2000000cff0b7230 */ /* 0x000fc60000004100 */
[C---:B--2---:R-:W-:Y:S02]  /*06a0*/  FADD.FTZ R15, -R4.reuse, R15 ;  /* 0x0000000f040f7221 */ /* 0x044fe40000010100 */
[----:B------:R-:W-:Y:S02]  /*06b0*/  FADD.FTZ R11, -R4, R11 ;  /* 0x0000000b040b7221 */ /* 0x000fe40000010100 */
[----:B------:R-:W-:-:S04]  /*06c0*/  FMUL.FTZ R14, R15, R15 ;  /* 0x0000000f0f0e7220 */ /* 0x000fc80000410000 */
[----:B------:R-:W-:-:S04]  /*06d0*/  FFMA.FTZ R14, R11, R11, R14 ;  /* 0x0000000b0b0e7223 */ /* 0x000fc8000001000e */
[----:B------:R-:W-:Y:S01]  /*06e0*/  FADD.FTZ R9, R14, R9 ;  /* 0x000000090e097221 */ /* 0x000fe20000010000 */
[----:B------:R-:W-:Y:S06]  /*06f0*/  @P4 BRA `(.L_x_887) ;  /* 0x00000004006c4947 */ /* 0x000fec0003800000 */
[----:B------:R-:W-:-:S04]  /*0700*/  IMAD R13, R10, R5, R16 ;  /* 0x000000050a0d7224 */ /* 0x000fc800078e0210 */
[----:B------:R-:W-:-:S06]  /*0710*/  IMAD.WIDE.U32 R12, R13, 0x4, R6 ;  /* 0x000000040d0c7825 */ /* 0x000fcc00078e0006 */
[----:B------:R-:W2:Y:S01]  /*0720*/  LDG.E.CONSTANT R12, desc[UR8][R12.64] ;  /* 0x000000080c0c7981 */ /* 0x000ea2000c1e9900 */
[----:B------:R-:W-:-:S05]  /*0730*/  VIADD R16, R16, UR7 ;  /* 0x0000000710107c36 */ /* 0x000fca0008000000 */
[----:B------:R-:W-:Y:S01]  /*0740*/  ISETP.GE.AND P4, PT, R16, R5, PT ;  /* 0x000000051000720c */ /* 0x000fe20003f86270 */
[--C-:B--2---:R-:W-:Y:S02]  /*0750*/  HADD2.F32 R15, -RZ, R12.reuse.H1_H1 ;  /* 0x3000000cff0f7230 */ /* 0x104fe40000004100 */
[----:B------:R-:W-:-:S03]  /*0760*/  HADD2.F32 R11, -RZ, R12.H0_H0 ;  /* 0x2000000cff0b7230 */ /* 0x000fc60000004100 */
[C---:B------:R-:W-:Y:S02]  /*0770*/  FADD.FTZ R15, -R4.reuse, R15 ;  /* 0x0000000f040f7221 */ /* 0x040fe40000010100 */
        /* <DEDUP_REMOVED lines=8> */
[----:B------:R-:W-:-:S04]  /*0800*/  IADD3 R16, R16, UR7, RZ ;  /* 0x0000000710107c10 */ /* 0x000fc8000fffe0ff */
        /* <DEDUP_REMOVED lines=73> */
[----:B------:R-:W-:Y:S06]  /*0ca0*/  @!P4 BRA `(.L_x_888) ;  /* 0xfffffff8005cc947 */ /* 0x000fec000383ffff */
.L_x_887:
[----:B------:R-:W-:Y:S05]  /*0cb0*/  BSYNC B0 ;  /* 0x0000000000007941 */ /* 0x000fea0003800000 */
.L_x_886:
[----:B------:R-:W1:Y:S01]  /*0cc0*/  SHFL.BFLY PT, R4, R9, 0x10, 0x1f ;  /* 0x0e001f0009047f89 */ /* 0x000e6200000e0000 */
[----:B------:R-:W-:Y:S01]  /*0cd0*/  BSSY B0, `(.L_x_889) ;  /* 0x0000023000007945 */ /* 0x000fe20003800000 */
[----:B-1----:R-:W-:-:S05]  /*0ce0*/  FADD.FTZ R4, R4, R9 ;  /* 0x0000000904047221 */ /* 0x002fca0000010000 */
[----:B------:R-:W1:Y:S02]  /*0cf0*/  SHFL.BFLY PT, R7, R4, 0x8, 0x1f ;  /* 0x0d001f0004077f89 */ /* 0x000e6400000e0000 */
[----:B-1----:R-:W-:-:S05]  /*0d00*/  FADD.FTZ R7, R4, R7 ;  /* 0x0000000704077221 */ /* 0x002fca0000010000 */
[----:B0-----:R-:W0:Y:S02]  /*0d10*/  SHFL.BFLY PT, R6, R7, 0x4, 0x1f ;  /* 0x0c801f0007067f89 */ /* 0x001e2400000e0000 */
[----:B0-----:R-:W-:-:S05]  /*0d20*/  FADD.FTZ R6, R7, R6 ;  /* 0x0000000607067221 */ /* 0x001fca0000010000 */
[----:B------:R-:W0:Y:S02]  /*0d30*/  SHFL.BFLY PT, R11, R6, 0x2, 0x1f ;  /* 0x0c401f00060b7f89 */ /* 0x000e2400000e0000 */
[----:B0-----:R-:W-:-:S05]  /*0d40*/  FADD.FTZ R11, R6, R11 ;  /* 0x0000000b060b7221 */ /* 0x001fca0000010000 */
[----:B------:R-:W0:Y:S02]  /*0d50*/  SHFL.BFLY PT, R10, R11, 0x1, 0x1f ;  /* 0x0c201f000b0a7f89 */ /* 0x000e2400000e0000 */
[----:B0-----:R-:W-:Y:S01]  /*0d60*/  FADD.FTZ R12, R11, R10 ;  /* 0x0000000a0b0c7221 */ /* 0x001fe20000010000 */
[----:B------:R-:W-:-:S04]  /*0d70*/  HFMA2.MMA R10, -RZ, RZ, 0, 0 ;  /* 0x00000000ff0a7435 */ /* 0x000fc800000001ff */
        /* <DEDUP_REMOVED lines=16> */
[----:B------:R-:W-:Y:S02]  /*0e80*/  UMOV UR5, 0x400 ;  /* 0x0000040000057882 */ /* 0x000fe40000000000 */
[----:B------:R-:W1:Y:S05]  /*0e90*/  MUFU.RCP R4, R6 ;  /* 0x0000000600047308 */ /* 0x000e6a0000001000 */
[----:B------:R-:W2:Y:S01]  /*0ea0*/  LDC R5, c[0x0][0x250] ;  /* 0x00009400ff057b82 */ /* 0x000ea20000000800 */
[----:B-1----:R-:W-:Y:S01]  /*0eb0*/  FMUL.FTZ R4, R11, R4 ;  /* 0x000000040b047220 */ /* 0x002fe20000410000 */
[----:B0-----:R-:W-:-:S03]  /*0ec0*/  ULEA UR5, UR6, UR5, 0x18 ;  /* 0x0000000506057291 */ /* 0x001fc6000f8ec03f */
[----:B--2---:R-:W-:-:S06]  /*0ed0*/  FFMA.FTZ R4, R4, 0.5, R5 ;  /* 0x3f00000004047823 */ /* 0x004fcc0000010005 */
[----:B------:R-:W0:Y:S02]  /*0ee0*/  MUFU.RSQ R4, R4 ;  /* 0x0000000400047308 */ /* 0x000e240000001400 */
[----:B0-----:R0:W-:Y:S02]  /*0ef0*/  STS [UR5+0x4], R4 ;  /* 0x00000404ff007988 */ /* 0x0011e40008000805 */
.L_x_890:
[----:B------:R-:W-:Y:S05]  /*0f00*/  BSYNC B0 ;  /* 0x0000000000007941 */ /* 0x000fea0003800000 */
.L_x_889:
[----:B------:R-:W-:Y:S01]  /*0f10*/  BAR.SYNC.DEFER_BLOCKING 0x0 ;  /* 0x0000000000007b1d */ /* 0x000fe20000010000 */
[----:B0-----:R-:W-:-:S05]  /*0f20*/  IMAD.MOV.U32 R4, RZ, RZ, 0x11 ;  /* 0x00000011ff047424 */ /* 0x001fca00078e00ff */
[----:B------:R-:W-:Y:S04]  /*0f30*/  BSSY B0, `(.L_x_891) ;  /* 0x000017c000007945 */ /* 0x000fe80003800000 */
[----:B------:R-:W-:Y:S05]  /*0f40*/  @P2 BRA `(.L_x_892) ;  /* 0x0000001400e82947 */ /* 0x000fea0003800000 */
[----:B------:R-:W0:Y:S01]  /*0f50*/  S2R R7, SR_CgaCtaId ;  /* 0x0000000000077919 */ /* 0x000e220000008800 */
[----:B------:R-:W-:Y:S01]  /*0f60*/  MOV R6, 0x400 ;  /* 0x0000040000067802 */ /* 0x000fe20000000f00 */
[----:B------:R-:W-:Y:S01]  /*0f70*/  ULDC.64 UR10, c[0x0][0x278] ;  /* 0x00009e00000a7ab9 */ /* 0x000fe20000000a00 */
[----:B------:R-:W-:Y:S01]  /*0f80*/  IMAD.U32 R10, RZ, RZ, UR7 ;  /* 0x00000007ff0a7e24 */ /* 0x000fe2000f8e00ff */
[----:B------:R-:W1:Y:S01]  /*0f90*/  S2R R5, SR_CTAID.X ;  /* 0x0000000000057919 */ /* 0x000e620000002500 */
[----:B------:R-:W-:Y:S02]  /*0fa0*/  MOV R11, UR7 ;  /* 0x00000007000b7c02 */ /* 0x000fe40008000f00 */
[----:B------:R-:W-:Y:S02]  /*0fb0*/  ISETP.NE.U32.AND P0, PT, RZ, UR10, PT ;  /* 0x0000000aff007c0c */ /* 0x000fe4000bf05070 */
[----:B------:R-:W-:Y:S02]  /*0fc0*/  MOV R15, R0 ;  /* 0x00000000000f7202 */ /* 0x000fe40000000f00 */
[----:B------:R-:W-:-:S02]  /*0fd0*/  ISETP.NE.AND.EX P0, PT, RZ, UR11, PT, P0 ;  /* 0x0000000bff007c0c */ /* 0x000fc4000bf05300 */
[----:B0-----:R-:W-:Y:S02]  /*0fe0*/  LEA R8, R7, R6, 0x18 ;  /* 0x0000000607087211 */ /* 0x001fe400078ec0ff */
[----:B------:R-:W-:-:S04]  /*0ff0*/  IADD3 R6, R6, 0x110, RZ ;  /* 0x0000011006067810 */ /* 0x000fc80007ffe0ff */
[----:B------:R-:W0:Y:S01]  /*1000*/  LDS.64 R8, [R8] ;  /* 0x0000000008087984 */ /* 0x000e220000000a00 */
[----:B------:R-:W-:Y:S02]  /*1010*/  LEA R6, R7, R6, 0x18 ;  /* 0x0000000607067211 */ /* 0x000fe400078ec0ff */
[----:B0-----:R-:W-:Y:S01]  /*1020*/  F2FP.F16.F32.PACK_AB R7, R9, R8 ;  /* 0x000000080907723e */ /* 0x001fe200000000ff */
[----:B------:R-:W-:Y:S02]  /*1030*/  IMAD.SHL.U32 R8, R10, 0x8, RZ ;  /* 0x000000080a087824 */ /* 0x000fe400078e00ff */
[----:B------:R-:W-:Y:S02]  /*1040*/  IMAD.MOV.U32 R9, RZ, RZ, RZ ;  /* 0x000000ffff097224 */ /* 0x000fe400078e00ff */
[----:B-1----:R-:W-:-:S07]  /*1050*/  IMAD.WIDE R10, R11, 0x4, RZ ;  /* 0x000000040b0a7825 */ /* 0x002fce00078e02ff */
.L_x_909:
[----:B01----:R-:W0:Y:S01]  /*1060*/  LDC.64 R12, c[0x0][0x240] ;  /* 0x00009000ff0c7b82 */ /* 0x003e220000000a00 */
[----:B------:R-:W-:-:S07]  /*1070*/  IMAD R17, R8, R9, R0 ;  /* 0x0000000908117224 */ /* 0x000fce00078e0200 */
[----:B------:R-:W1:Y:S01]  /*1080*/  LDC.64 R18, c[0x0][0x248] ;  /* 0x00009200ff127b82 */ /* 0x000e620000000a00 */
[----:B------:R-:W-:-:S05]  /*1090*/  LEA R24, R15, R6, 0x2 ;  /* 0x000000060f187211 */ /* 0x000fca00078e10ff */
[----:B------:R-:W2:Y:S02]  /*10a0*/  LDS R14, [R24] ;  /* 0x00000000180e7984 */ /* 0x000ea40000000800 */
[----:B------:R-:W3:Y:S01]  /*10b0*/  LDC R20, c[0x0][0x258] ;  /* 0x00009600ff147b82 */ /* 0x000ee20000000800 */
[----:B0-----:R-:W-:-:S06]  /*10c0*/  IMAD.WIDE R12, R17, 0x4, R12 ;  /* 0x00000004110c7825 */ /* 0x001fcc00078e020c */
[----:B------:R-:W4:Y:S01]  /*10d0*/  LDG.E.CONSTANT R12, desc[UR8][R12.64] ;  /* 0x000000080c0c7981 */ /* 0x000f22000c1e9900 */
[----:B-1----:R-:W-:-:S06]  /*10e0*/  IMAD.WIDE R18, R17, 0x4, R18 ;  /* 0x0000000411127825 */ /* 0x002fcc00078e0212 */
[----:B------:R-:W4:Y:S01]  /*10f0*/  LDG.E.CONSTANT R19, desc[UR8][R18.64] ;  /* 0x0000000812137981 */ /* 0x000f22000c1e9900 */
[----:B--2---:R-:W-:-:S04]  /*1100*/  HADD2 R14, R14, -R7.H0_H0 ;  /* 0xa00000070e0e7230 */ /* 0x004fc80000000000 */
[----:B------:R-:W-:-:S06]  /*1110*/  HMUL2 R14, R14, R7.H1_H1 ;  /* 0x300000070e0e7232 */ /* 0x000fcc0000000000 */
[----:B----4-:R-:W-:Y:S01]  /*1120*/  HFMA2.MMA R14, R14, R12, R19 ;  /* 0x0000000c0e0e7235 */ /* 0x010fe20000000013 */
[----:B---3--:R-:W-:Y:S10]  /*1130*/  @P0 BRA `(.L_x_893) ;  /* 0x0000000000500947 */ /* 0x008ff40003800000 */
[----:B------:R-:W0:Y:S01]  /*1140*/  LDC R12, c[0x0][0x280] ;  /* 0x0000a000ff0c7b82 */ /* 0x000e220000000800 */
[----:B------:R-:W-:Y:S01]  /*1150*/  IMAD R19, R5, R20, R15 ;  /* 0x0000001405137224 */ /* 0x000fe200078e020f */
[----:B0-----:R-:W-:-:S13]  /*1160*/  ISETP.NE.AND P4, PT, R12, 0x2, PT ;  /* 0x000000020c00780c */ /* 0x001fda0003f85270 */
[----:B------:R-:W0:Y:S02]  /*1170*/  @P4 LDC.64 R12, c[0x0][0x210] ;  /* 0x00008400ff0c4b82 */ /* 0x000e240000000a00 */
[----:B0-----:R-:W-:-:S05]  /*1180*/  @P4 IMAD.WIDE R12, R19, 0x4, R12 ;  /* 0x00000004130c4825 */ /* 0x001fca00078e020c */
[----:B------:R0:W-:Y:S01]  /*1190*/  @P4 STG.E desc[UR8][R12.64], R14 ;  /* 0x0000000e0c004986 */ /* 0x0001e2000c101908 */
[----:B------:R-:W-:Y:S05]  /*11a0*/  @P4 BRA `(.L_x_894) ;  /* 0x0000000000504947 */ /* 0x000fea0003800000 */
[--C-:B0-----:R-:W-:Y:S02]  /*11b0*/  HADD2.F32 R12, -RZ, R14.reuse.H0_H0 ;  /* 0x2000000eff0c7230 */ /* 0x101fe40000004100 */
[----:B------:R-:W-:-:S03]  /*11c0*/  HADD2.F32 R14, -RZ, R14.H1_H1 ;  /* 0x3000000eff0e7230 */ /* 0x000fc60000004100 */
[----:B------:R-:W-:Y:S02]  /*11d0*/  FMUL.FTZ R16, R12, UR4 ;  /* 0x000000040c107c20 */ /* 0x000fe40008410000 */
[----:B------:R-:W0:Y:S01]  /*11e0*/  LDC.64 R12, c[0x0][0x210] ;  /* 0x00008400ff0c7b82 */ /* 0x000e220000000a00 */
[----:B------:R-:W-:-:S03]  /*11f0*/  FMUL.FTZ R14, R14, UR4 ;  /* 0x000000040e0e7c20 */ /* 0x000fc60008410000 */
        /* <DEDUP_REMOVED lines=8> */
.L_x_893:
[----:B------:R0:W-:Y:S01]  /*1280*/  STS [R24], R14 ;  /* 0x0000000e18007388 */ /* 0x0001e20000000800 */
[C---:B------:R-:W-:Y:S01]  /*1290*/  HADD2 R13, |R14|.reuse, -RZ.H0_H0 ;  /* 0xa00000ff0e0d7230 */ /* 0x040fe20000000200 */
[----:B------:R-:W-:-:S04]  /*12a0*/  HSETP2.GT.AND P4, PT, |R14|.H0_H0, |R14|.H1_H1, PT ;  /* 0x7000000e0e007234 */ /* 0x000fc80003f84a00 */
[----:B------:R-:W-:-:S04]  /*12b0*/  PRMT R12, R13, 0x7632, R12 ;  /* 0x000076320d0c7816 */ /* 0x000fc8000000000c */
[----:B------:R-:W-:-:S05]  /*12c0*/  SEL R13, R12, R13, !P4 ;  /* 0x0000000d0c0d7207 */ /* 0x000fca0006000000 */
[----:B------:R-:W-:-:S05]  /*12d0*/  HSETP2.GT.AND P4, PT, R13.H0_H0, R4.H0_H0, PT ;  /* 0x200000040d007234 */ /* 0x000fca0003f84800 */
[----:B0-----:R-:W-:-:S08]  /*12e0*/  SEL R4, R4, R13, !P4 ;  /* 0x0000000d04047207 */ /* 0x001fd00006000000 */
.L_x_894:
[----:B-1----:R-:W-:-:S05]  /*12f0*/  VIADD R21, R15, UR7 ;  /* 0x000000070f157c36 */ /* 0x002fca0008000000 */
[----:B------:R-:W-:-:S13]  /*1300*/  ISETP.GE.AND P4, PT, R21, R20, PT ;  /* 0x000000141500720c */ /* 0x000fda0003f86270 */
[----:B------:R-:W-:Y:S05]  /*1310*/  @P4 BRA `(.L_x_892) ;  /* 0x0000001000f44947 */ /* 0x000fea0003800000 */
[----:B0-----:R-:W0:Y:S01]  /*1320*/  LDC.64 R14, c[0x0][0x248] ;  /* 0x00009200ff0e7b82 */ /* 0x001e220000000a00 */
[----:B------:R-:W-:-:S07]  /*1330*/  IMAD.WIDE R16, R17, 0x4, R10 ;  /* 0x0000000411107825 */ /* 0x000fce00078e020a */
[----:B------:R-:W1:Y:S01]  /*1340*/  LDC.64 R12, c[0x0][0x240] ;  /* 0x00009000ff0c7b82 */ /* 0x000e620000000a00 */
[----:B0-----:R-:W-:-:S05]  /*1350*/  IADD3 R18, P5, R16, R14, RZ ;  /* 0x0000000e10127210 */ /* 0x001fca0007fbe0ff */
[----:B------:R-:W-:Y:S01]  /*1360*/  IMAD.X R19, R17, 0x1, R15, P5 ;  /* 0x0000000111137824 */ /* 0x000fe200028e060f */
[----:B-1----:R-:W-:-:S05]  /*1370*/  IADD3 R22, P4, R16, R12, RZ ;  /* 0x0000000c10167210 */ /* 0x002fca0007f9e0ff */
[----:B------:R-:W2:Y:S01]  /*1380*/  LDG.E.CONSTANT R19, desc[UR8][R18.64] ;  /* 0x0000000812137981 */ /* 0x000ea2000c1e9900 */
[----:B------:R-:W-:-:S06]  /*1390*/  IADD3.X R23, R17, R13, RZ, P4, !PT ;  /* 0x0000000d11177210 */ /* 0x000fcc00027fe4ff */
[----:B------:R-:W2:Y:S01]  /*13a0*/  LDG.E.CONSTANT R23, desc[UR8][R22.64] ;  /* 0x0000000816177981 */ /* 0x000ea2000c1e9900 */
[----:B------:R-:W-:-:S05]  /*13b0*/  MOV R25, UR7 ;  /* 0x0000000700197c02 */ /* 0x000fca0008000f00 */
[----:B------:R-:W-:-:S05]  /*13c0*/  IMAD R24, R25, 0x4, R24 ;  /* 0x0000000419187824 */ /* 0x000fca00078e0218 */
[----:B------:R-:W0:Y:S02]  /*13d0*/  LDS R26, [R24] ;  /* 0x00000000181a7984 */ /* 0x000e240000000800 */
[----:B0-----:R-:W-:-:S04]  /*13e0*/  HADD2 R26, R26, -R7.H0_H0 ;  /* 0xa00000071a1a7230 */ /* 0x001fc80000000000 */
[----:B------:R-:W-:-:S04]  /*13f0*/  HMUL2 R26, R26, R7.H1_H1 ;  /* 0x300000071a1a7232 */ /* 0x000fc80000000000 */
[----:B--2---:R-:W-:Y:S01]  /*1400*/  HFMA2 R23, R26, R23, R19 ;  /* 0x000000171a177231 */ /* 0x004fe20000000013 */
[----:B------:R-:W-:Y:S06]  /*1410*/  @P0 BRA `(.L_x_895) ;  /* 0x0000000000500947 */ /* 0x000fec0003800000 */
        /* <DEDUP_REMOVED lines=20> */
.L_x_895:
[----:B------:R2:W-:Y:S01]  /*1560*/  STS [R24], R23 ;  /* 0x0000001718007388 */ /* 0x0005e20000000800 */
[C---:B------:R-:W-:Y:S01]  /*1570*/  HADD2 R19, |R23|.reuse, -RZ.H0_H0 ;  /* 0xa00000ff17137230 */ /* 0x040fe20000000200 */
[----:B------:R-:W-:-:S04]  /*1580*/  HSETP2.GT.AND P4, PT, |R23|.H0_H0, |R23|.H1_H1, PT ;  /* 0x7000001717007234 */ /* 0x000fc80003f84a00 */
[----:B------:R-:W-:-:S04]  /*1590*/  PRMT R18, R19, 0x7632, R18 ;  /* 0x0000763213127816 */ /* 0x000fc80000000012 */
[----:B------:R-:W-:-:S05]  /*15a0*/  SEL R19, R18, R19, !P4 ;  /* 0x0000001312137207 */ /* 0x000fca0006000000 */
[----:B------:R-:W-:-:S05]  /*15b0*/  HSETP2.GT.AND P4, PT, R19.H0_H0, R4.H0_H0, PT ;  /* 0x2000000413007234 */ /* 0x000fca0003f84800 */
[----:B--2---:R-:W-:-:S08]  /*15c0*/  SEL R4, R4, R19, !P4 ;  /* 0x0000001304047207 */ /* 0x004fd00006000000 */
.L_x_896:
[----:B------:R-:W-:-:S04]  /*15d0*/  IADD3 R21, R21, UR7, RZ ;  /* 0x0000000715157c10 */ /* 0x000fc8000fffe0ff */
[----:B------:R-:W-:-:S13]  /*15e0*/  ISETP.GE.AND P4, PT, R21, R20, PT ;  /* 0x000000141500720c */ /* 0x000fda0003f86270 */
[----:B------:R-:W-:Y:S05]  /*15f0*/  @P4 BRA `(.L_x_892) ;  /* 0x00000010003c4947 */ /* 0x000fea0003800000 */
[----:B0-----:R-:W-:-:S04]  /*1600*/  IADD3 R23, P4, R10, R16, RZ ;  /* 0x000000100a177210 */ /* 0x001fc80007f9e0ff */
[----:B-1----:R-:W-:Y:S01]  /*1610*/  IADD3 R18, P5, R23, R14, RZ ;  /* 0x0000000e17127210 */ /* 0x002fe20007fbe0ff */
[----:B------:R-:W-:Y:S01]  /*1620*/  IMAD.X R22, R11, 0x1, R17, P4 ;  /* 0x000000010b167824 */ /* 0x000fe200020e0611 */
[----:B------:R-:W-:-:S03]  /*1630*/  IADD3 R16, P4, R23, R12, RZ ;  /* 0x0000000c17107210 */ /* 0x000fc60007f9e0ff */
[C---:B------:R-:W-:Y:S01]  /*1640*/  IMAD.X R19, R22.reuse, 0x1, R15, P5 ;  /* 0x0000000116137824 */ /* 0x040fe200028e060f */
[----:B------:R-:W-:-:S04]  /*1650*/  IADD3.X R17, R22, R13, RZ, P4, !PT ;  /* 0x0000000d16117210 */ /* 0x000fc800027fe4ff */
[----:B------:R0:W2:Y:S04]  /*1660*/  LDG.E.CONSTANT R18, desc[UR8][R18.64] ;  /* 0x0000000812127981 */ /* 0x0000a8000c1e9900 */
[----:B------:R-:W2:Y:S01]  /*1670*/  LDG.E.CONSTANT R16, desc[UR8][R16.64] ;  /* 0x0000000810107981 */ /* 0x000ea2000c1e9900 */
[----:B------:R-:W-:-:S05]  /*1680*/  MOV R25, UR7 ;  /* 0x0000000700197c02 */ /* 0x000fca0008000f00 */
[----:B------:R-:W-:-:S05]  /*1690*/  IMAD R24, R25, 0x4, R24 ;  /* 0x0000000419187824 */ /* 0x000fca00078e0218 */
[----:B------:R-:W1:Y:S02]  /*16a0*/  LDS R26, [R24] ;  /* 0x00000000181a7984 */ /* 0x000e640000000800 */
[----:B-1----:R-:W-:-:S04]  /*16b0*/  HADD2 R26, R26, -R7.H0_H0 ;  /* 0xa00000071a1a7230 */ /* 0x002fc80000000000 */
[----:B0-----:R-:W-:-:S06]  /*16c0*/  HMUL2 R19, R26, R7.H1_H1 ;  /* 0x300000071a137232 */ /* 0x001fcc0000000000 */
[----:B--2---:R-:W-:Y:S01]  /*16d0*/  HFMA2.MMA R19, R19, R16, R18 ;  /* 0x0000001013137235 */ /* 0x004fe20000000012 */
[----:B------:R-:W-:Y:S10]  /*16e0*/  @P0 BRA `(.L_x_897) ;  /* 0x0000000000500947 */ /* 0x000ff40003800000 */
        /* <DEDUP_REMOVED lines=20> */
.L_x_897:
[----:B------:R0:W-:Y:S01]  /*1830*/  STS [R24], R19 ;  /* 0x0000001318007388 */ /* 0x0001e20000000800 */
[C---:B------:R-:W-:Y:S01]  /*1840*/  HADD2 R17, |R19|.reuse, -RZ.H0_H0 ;  /* 0xa00000ff13117230 */ /* 0x040fe20000000200 */
[----:B------:R-:W-:-:S04]  /*1850*/  HSETP2.GT.AND P4, PT, |R19|.H0_H0, |R19|.H1_H1, PT ;  /* 0x7000001313007234 */ /* 0x000fc80003f84a00 */
[----:B------:R-:W-:-:S04]  /*1860*/  PRMT R16, R17, 0x7632, R16 ;  /* 0x0000763211107816 */ /* 0x000fc80000000010 */
[----:B------:R-:W-:-:S05]  /*1870*/  SEL R17, R16, R17, !P4 ;  /* 0x0000001110117207 */ /* 0x000fca0006000000 */
[----:B------:R-:W-:-:S05]  /*1880*/  HSETP2.GT.AND P4, PT, R17.H0_H0, R4.H0_H0, PT ;  /* 0x2000000411007234 */ /* 0x000fca0003f84800 */
[----:B0-----:R-:W-:-:S08]  /*1890*/  SEL R4, R4, R17, !P4 ;  /* 0x0000001104047207 */ /* 0x001fd00006000000 */
.L_x_898:
[----:B------:R-:W-:-:S04]  /*18a0*/  IADD3 R21, R21, UR7, RZ ;  /* 0x0000000715157c10 */ /* 0x000fc8000fffe0ff */
[----:B------:R-:W-:-:S13]  /*18b0*/  ISETP.GE.AND P4, PT, R21, R20, PT ;  /* 0x000000141500720c */ /* 0x000fda0003f86270 */
[----:B------:R-:W-:Y:S05]  /*18c0*/  @P4 BRA `(.L_x_892) ;  /* 0x0000000c00884947 */ /* 0x000fea0003800000 */
[----:B------:R-:W-:-:S04]  /*18d0*/  IADD3 R23, P4, R10, R23, RZ ;  /* 0x000000170a177210 */ /* 0x000fc80007f9e0ff */
[----:B------:R-:W-:Y:S02]  /*18e0*/  IADD3.X R22, R11, R22, RZ, P4, !PT ;  /* 0x000000160b167210 */ /* 0x000fe400027fe4ff */
[C---:B------:R-:W-:Y:S02]  /*18f0*/  IADD3 R18, P4, R23.reuse, R12, RZ ;  /* 0x0000000c17127210 */ /* 0x040fe40007f9e0ff */
[----:B01----:R-:W-:-:S03]  /*1900*/  IADD3 R16, P5, R23, R14, RZ ;  /* 0x0000000e17107210 */ /* 0x003fc60007fbe0ff */
[C---:B------:R-:W-:Y:S01]  /*1910*/  IMAD.X R19, R22.reuse, 0x1, R13, P4 ;  /* 0x0000000116137824 */ /* 0x040fe200020e060d */
[----:B------:R-:W-:-:S05]  /*1920*/  IADD3.X R17, R22, R15, RZ, P5, !PT ;  /* 0x0000000f16117210 */ /* 0x000fca0002ffe4ff */
[----:B------:R-:W2:Y:S04]  /*1930*/  LDG.E.CONSTANT R19, desc[UR8][R18.64] ;  /* 0x0000000812137981 */ /* 0x000ea8000c1e9900 */
        /* <DEDUP_REMOVED lines=28> */
.L_x_899:
[----:B------:R0:W-:Y:S01]  /*1b00*/  STS [R24], R19 ;  /* 0x0000001318007388 */ /* 0x0001e20000000800 */
[C---:B------:R-:W-:Y:S01]  /*1b10*/  HADD2 R17, |R19|.reuse, -RZ.H0_H0 ;  /* 0xa00000ff13117230 */ /* 0x040fe20000000200 */
[----:B------:R-:W-:-:S04]  /*1b20*/  HSETP2.GT.AND P4, PT, |R19|.H0_H0, |R19|.H1_H1, PT ;  /* 0x7000001313007234 */ /* 0x000fc80003f84a00 */
[----:B------:R-:W-:-:S04]  /*1b30*/  PRMT R16, R17, 0x7632, R16 ;  /* 0x0000763211107816 */ /* 0x000fc80000000010 */
[----:B------:R-:W-:-:S05]  /*1b40*/  SEL R17, R16, R17, !P4 ;  /* 0x0000001110117207 */ /* 0x000fca0006000000 */
[----:B------:R-:W-:-:S05]  /*1b50*/  HSETP2.GT.AND P4, PT, R17.H0_H0, R4.H0_H0, PT ;  /* 0x2000000411007234 */ /* 0x000fca0003f84800 */
[----:B0-----:R-:W-:-:S08]  /*1b60*/  SEL R4, R4, R17, !P4 ;  /* 0x0000001104047207 */ /* 0x001fd00006000000 */
.L_x_900:
        /* <DEDUP_REMOVED lines=15> */
[----:B------:R-:W-:-:S06]  /*1c60*/  HMUL2 R26, R26, R7.H1_H1 ;  /* 0x300000071a1a7232 */ /* 0x000fcc0000000000 */
        /* <DEDUP_REMOVED lines=22> */
.L_x_901:
[----:B------:R0:W-:Y:S01]  /*1dd0*/  STS [R24], R19 ;  /* 0x0000001318007388 */ /* 0x0001e20000000800 */
[C---:B------:R-:W-:Y:S01]  /*1de0*/  HADD2 R17, |R19|.reuse, -RZ.H0_H0 ;  /* 0xa00000ff13117230 */ /* 0x040fe20000000200 */
[----:B------:R-:W-:-:S04]  /*1df0*/  HSETP2.GT.AND P4, PT, |R19|.H0_H0, |R19|.H1_H1, PT ;  /* 0x7000001313007234 */ /* 0x000fc80003f84a00 */
[----:B------:R-:W-:-:S04]  /*1e00*/  PRMT R16, R17, 0x7632, R16 ;  /* 0x0000763211107816 */ /* 0x000fc80000000010 */
[----:B------:R-:W-:-:S05]  /*1e10*/  SEL R17, R16, R17, !P4 ;  /* 0x0000001110117207 */ /* 0x000fca0006000000 */
[----:B------:R-:W-:-:S05]  /*1e20*/  HSETP2.GT.AND P4, PT, R17.H0_H0, R4.H0_H0, PT ;  /* 0x2000000411007234 */ /* 0x000fca0003f84800 */
[----:B0-----:R-:W-:-:S08]  /*1e30*/  SEL R4, R4, R17, !P4 ;  /* 0x0000001104047207 */ /* 0x001fd00006000000 */
.L_x_902:
        /* <DEDUP_REMOVED lines=38> */
.L_x_903:
[----:B------:R0:W-:Y:S01]  /*20a0*/  STS [R24], R19 ;  /* 0x0000001318007388 */ /* 0x0001e20000000800 */
[C---:B------:R-:W-:Y:S01]  /*20b0*/  HADD2 R17, |R19|.reuse, -RZ.H0_H0 ;  /* 0xa00000ff13117230 */ /* 0x040fe20000000200 */
[----:B------:R-:W-:-:S04]  /*20c0*/  HSETP2.GT.AND P4, PT, |R19|.H0_H0, |R19|.H1_H1, PT ;  /* 0x7000001313007234 */ /* 0x000fc80003f84a00 */
[----:B------:R-:W-:-:S04]  /*20d0*/  PRMT R16, R17, 0x7632, R16 ;  /* 0x0000763211107816 */ /* 0x000fc80000000010 */
[----:B------:R-:W-:-:S05]  /*20e0*/  SEL R17, R16, R17, !P4 ;  /* 0x0000001110117207 */ /* 0x000fca0006000000 */
[----:B------:R-:W-:-:S05]  /*20f0*/  HSETP2.GT.AND P4, PT, R17.H0_H0, R4.H0_H0, PT ;  /* 0x2000000411007234 */ /* 0x000fca0003f84800 */
[----:B0-----:R-:W-:-:S08]  /*2100*/  SEL R4, R4, R17, !P4 ;  /* 0x0000001104047207 */ /* 0x001fd00006000000 */
.L_x_904:
        /* <DEDUP_REMOVED lines=38> */
.L_x_905:
[----:B------:R2:W-:Y:S01]  /*2370*/  STS [R24], R19 ;  /* 0x0000001318007388 */ /* 0x0005e20000000800 */
[C---:B------:R-:W-:Y:S01]  /*2380*/  HADD2 R17, |R19|.reuse, -RZ.H0_H0 ;  /* 0xa00000ff13117230 */ /* 0x040fe20000000200 */
[----:B------:R-:W-:-:S04]  /*2390*/  HSETP2.GT.AND P4, PT, |R19|.H0_H0, |R19|.H1_H1, PT ;  /* 0x7000001313007234 */ /* 0x000fc80003f84a00 */
[----:B------:R-:W-:-:S04]  /*23a0*/  PRMT R16, R17, 0x7632, R16 ;  /* 0x0000763211107816 */ /* 0x000fc80000000010 */
[----:B------:R-:W-:-:S05]  /*23b0*/  SEL R17, R16, R17, !P4 ;  /* 0x0000001110117207 */ /* 0x000fca0006000000 */
[----:B------:R-:W-:-:S05]  /*23c0*/  HSETP2.GT.AND P4, PT, R17.H0_H0, R4.H0_H0, PT ;  /* 0x2000000411007234 */ /* 0x000fca0003f84800 */
[----:B--2---:R-:W-:-:S08]  /*23d0*/  SEL R4, R4, R17, !P4 ;  /* 0x0000001104047207 */ /* 0x004fd00006000000 */
.L_x_906:
[----:B------:R-:W-:-:S04]  /*23e0*/  IADD3 R21, R21, UR7, RZ ;  /* 0x0000000715157c10 */ /* 0x000fc8000fffe0ff */
[----:B------:R-:W-:-:S13]  /*23f0*/  ISETP.GE.AND P4, PT, R21, R20, PT ;  /* 0x000000141500720c */ /* 0x000fda0003f86270 */
[----:B------:R-:W-:Y:S05]  /*2400*/  @P4 BRA `(.L_x_892) ;  /* 0x0000000000b84947 */ /* 0x000fea0003800000 */
[----:B------:R-:W-:-:S04]  /*2410*/  IADD3 R23, P4, R10, R23, RZ ;  /* 0x000000170a177210 */ /* 0x000fc80007f9e0ff */
[----:B------:R-:W-:Y:S02]  /*2420*/  IADD3.X R22, R11, R22, RZ, P4, !PT ;  /* 0x000000160b167210 */ /* 0x000fe400027fe4ff */
[C---:B------:R-:W-:Y:S02]  /*2430*/  IADD3 R12, P4, R23.reuse, R12, RZ ;  /* 0x0000000c170c7210 */ /* 0x040fe40007f9e0ff */
[----:B------:R-:W-:-:S03]  /*2440*/  IADD3 R14, P5, R23, R14, RZ ;  /* 0x0000000e170e7210 */ /* 0x000fc60007fbe0ff */
[C---:B------:R-:W-:Y:S01]  /*2450*/  IMAD.X R13, R22.reuse, 0x1, R13, P4 ;  /* 0x00000001160d7824 */ /* 0x040fe200020e060d */
[----:B------:R-:W-:-:S04]  /*2460*/  IADD3.X R15, R22, R15, RZ, P5, !PT ;  /* 0x0000000f160f7210 */ /* 0x000fc80002ffe4ff */
[----:B------:R-:W2:Y:S04]  /*2470*/  LDG.E.CONSTANT R12, desc[UR8][R12.64] ;  /* 0x000000080c0c7981 */ /* 0x000ea8000c1e9900 */
[----:B------:R-:W2:Y:S01]  /*2480*/  LDG.E.CONSTANT R15, desc[UR8][R14.64] ;  /* 0x000000080e0f7981 */ /* 0x000ea2000c1e9900 */
[----:B01----:R-:W-:-:S05]  /*2490*/  MOV R17, UR7 ;  /* 0x0000000700117c02 */ /* 0x003fca0008000f00 */
        /* <DEDUP_REMOVED lines=26> */
.L_x_907:
[----:B------:R0:W-:Y:S01]  /*2640*/  STS [R24], R17 ;  /* 0x0000001118007388 */ /* 0x0001e20000000800 */
[C---:B------:R-:W-:Y:S01]  /*2650*/  HADD2 R13, |R17|.reuse, -RZ.H0_H0 ;  /* 0xa00000ff110d7230 */ /* 0x040fe20000000200 */
[----:B------:R-:W-:-:S04]  /*2660*/  HSETP2.GT.AND P4, PT, |R17|.H0_H0, |R17|.H1_H1, PT ;  /* 0x7000001111007234 */ /* 0x000fc80003f84a00 */
[----:B------:R-:W-:-:S04]  /*2670*/  PRMT R12, R13, 0x7632, R12 ;  /* 0x000076320d0c7816 */ /* 0x000fc8000000000c */
[----:B------:R-:W-:-:S05]  /*2680*/  SEL R13, R12, R13, !P4 ;  /* 0x0000000d0c0d7207 */ /* 0x000fca0006000000 */
[----:B------:R-:W-:-:S05]  /*2690*/  HSETP2.GT.AND P4, PT, R13.H0_H0, R4.H0_H0, PT ;  /* 0x200000040d007234 */ /* 0x000fca0003f84800 */
[----:B0-----:R-:W-:-:S08]  /*26a0*/  SEL R4, R4, R13, !P4 ;  /* 0x0000000d04047207 */ /* 0x001fd00006000000 */
.L_x_908:
[----:B------:R-:W-:Y:S02]  /*26b0*/  IADD3 R15, R21, UR7, RZ ;  /* 0x00000007150f7c10 */ /* 0x000fe4000fffe0ff */
[----:B------:R-:W-:Y:S02]  /*26c0*/  IADD3 R9, R9, 0x1, RZ ;  /* 0x0000000109097810 */ /* 0x000fe40007ffe0ff */
[----:B------:R-:W-:-:S13]  /*26d0*/  ISETP.GE.AND P4, PT, R15, R20, PT ;  /* 0x000000140f00720c */ /* 0x000fda0003f86270 */
[----:B------:R-:W-:Y:S05]  /*26e0*/  @!P4 BRA `(.L_x_909) ;  /* 0xffffffe8005cc947 */ /* 0x000fea000383ffff */
.L_x_892:
[----:B------:R-:W-:Y:S05]  /*26f0*/  BSYNC B0 ;  /* 0x0000000000007941 */ /* 0x000fea0003800000 */
.L_x_891:
[----:B------:R-:W-:Y:S02]  /*2700*/  ULDC.64 UR10, c[0x0][0x278] ;  /* 0x00009e00000a7ab9 */ /* 0x000fe40000000a00 */
[----:B------:R-:W-:-:S04]  /*2710*/  ISETP.NE.U32.AND P0, PT, RZ, UR10, PT ;  /* 0x0000000aff007c0c */ /* 0x000fc8000bf05070 */
[----:B------:R-:W-:-:S13]  /*2720*/  ISETP.NE.AND.EX P0, PT, RZ, UR11, PT, P0 ;  /* 0x0000000bff007c0c */ /* 0x000fda000bf05300 */
[----:B------:R-:W-:Y:S05]  /*2730*/  @!P0 EXIT ;  /* 0x000000000000894d */ /* 0x000fea0003800000 */
[----:B------:R-:W-:Y:S01]  /*2740*/  HADD2.F32 R4, -RZ, R4.H0_H0 ;  /* 0x20000004ff047230 */ /* 0x000fe20000004100 */
[----:B------:R-:W-:Y:S01]  /*2750*/  I2FP.F32.U32 R8, UR7 ;  /* 0x0000000700087c45 */ /* 0x000fe20008201000 */
[----:B------:R-:W-:Y:S01]  /*2760*/  BSSY B0, `(.L_x_910) ;  /* 0x0000057000007945 */ /* 0x000fe20003800000 */
[----:B------:R-:W-:Y:S02]  /*2770*/  I2FP.F32.S32 R9, R2 ;  /* 0x0000000200097245 */ /* 0x000fe40000201400 */
[----:B------:R-:W2:Y:S01]  /*2780*/  SHFL.BFLY PT, R5, R4, 0x10, 0x1f ;  /* 0x0e001f0004057f89 */ /* 0x000ea200000e0000 */
[----:B------:R-:W-:-:S05]  /*2790*/  FMUL.FTZ R10, R8, 0.03125 ;  /* 0x3d000000080a7820 */ /* 0x000fca0000410000 */
[----:B------:R-:W-:Y:S02]  /*27a0*/  FSETP.GT.FTZ.AND P0, PT, R10, R9, PT ;  /* 0x000000090a00720b */ /* 0x000fe40003f14000 */
[----:B------:R-:W3:Y:S11]  /*27b0*/  @!P3 S2R R9, SR_CgaCtaId ;  /* 0x000000000009b919 */ /* 0x000ef60000008800 */
[----:B------:R-:W4:Y:S01]  /*27c0*/  @P0 S2R R11, SR_CgaCtaId ;  /* 0x00000000000b0919 */ /* 0x000f220000008800 */
[----:B--2---:R-:W-:-:S02]  /*27d0*/  FMNMX.FTZ R5, R4, R5, !PT ;  /* 0x0000000504057209 */ /* 0x004fc40007810000 */
[----:B------:R-:W-:-:S03]  /*27e0*/  @!P3 MOV R4, 0x400 ;  /* 0x000004000004b802 */ /* 0x000fc60000000f00 */
[----:B------:R-:W2:Y:S02]  /*27f0*/  SHFL.BFLY PT, R6, R5, 0x8, 0x1f ;  /* 0x0d001f0005067f89 */ /* 0x000ea400000e0000 */
[----:B------:R-:W-:-:S05]  /*2800*/  @!P3 VIADD R4, R4, 0x88 ;  /* 0x000000880404b836 */ /* 0x000fca0000000000 */
[----:B---3--:R-:W-:-:S04]  /*2810*/  @!P3 LEA R4, R9, R4, 0x18 ;  /* 0x000000040904b211 */ /* 0x008fc800078ec0ff */
[----:B------:R-:W-:Y:S02]  /*2820*/  @!P3 IADD3 R4, R3, R4, RZ ;  /* 0x000000040304b210 */ /* 0x000fe40007ffe0ff */
[----:B--2---:R-:W-:-:S05]  /*2830*/  FMNMX.FTZ R6, R5, R6, !PT ;  /* 0x0000000605067209 */ /* 0x004fca0007810000 */
[----:B------:R-:W2:Y:S02]  /*2840*/  SHFL.BFLY PT, R7, R6, 0x4, 0x1f ;  /* 0x0c801f0006077f89 */ /* 0x000ea400000e0000 */
[----:B--2---:R-:W-:Y:S02]  /*2850*/  FMNMX.FTZ R7, R6, R7, !PT ;  /* 0x0000000706077209 */ /* 0x004fe40007810000 */
[----:B------:R-:W-:-:S03]  /*2860*/  @P0 MOV R6, 0x400 ;  /* 0x0000040000060802 */ /* 0x000fc60000000f00 */
[----:B------:R-:W2:Y:S01]  /*2870*/  SHFL.BFLY PT, R8, R7, 0x2, 0x1f ;  /* 0x0c401f0007087f89 */ /* 0x000ea200000e0000 */
[----:B------:R-:W-:-:S04]  /*2880*/  @P0 IADD3 R6, R6, 0x88, RZ ;  /* 0x0000008806060810 */ /* 0x000fc80007ffe0ff */
[----:B----4-:R-:W-:-:S05]  /*2890*/  @P0 LEA R11, R11, R6, 0x18 ;  /* 0x000000060b0b0211 */ /* 0x010fca00078ec0ff */
[----:B------:R-:W-:Y:S01]  /*28a0*/  @P0 IMAD R3, R2, 0x4, R11 ;  /* 0x0000000402030824 */ /* 0x000fe200078e020b */
[----:B------:R-:W-:Y:S02]  /*28b0*/  MOV R2, 0xe0ad78ec ;  /* 0xe0ad78ec00027802 */ /* 0x000fe40000000f00 */
[----:B--2---:R-:W-:-:S05]  /*28c0*/  FMNMX.FTZ R8, R7, R8, !PT ;  /* 0x0000000807087209 */ /* 0x004fca0007810000 */
[----:B------:R-:W2:Y:S02]  /*28d0*/  SHFL.BFLY PT, R5, R8, 0x1, 0x1f ;  /* 0x0c201f0008057f89 */ /* 0x000ea400000e0000 */
[----:B--2---:R-:W-:-:S05]  /*28e0*/  FMNMX.FTZ R9, R8, R5, !PT ;  /* 0x0000000508097209 */ /* 0x004fca0007810000 */
[----:B------:R-:W-:Y:S01]  /*28f0*/  @!P3 STS [R4], R9 ;  /* 0x000000090400b388 */ /* 0x000fe20000000800 */
[----:B------:R-:W-:Y:S06]  /*2900*/  BAR.SYNC.DEFER_BLOCKING 0x0 ;  /* 0x0000000000007b1d */ /* 0x000fec0000010000 */
[----:B------:R-:W2:Y:S04]  /*2910*/  @P0 LDS R2, [R3] ;  /* 0x0000000003020984 */ /* 0x000ea80000000800 */
[----:B--2---:R-:W2:Y:S02]  /*2920*/  SHFL.BFLY PT, R5, R2, 0x10, 0x1f ;  /* 0x0e001f0002057f89 */ /* 0x004ea400000e0000 */
[----:B--2---:R-:W-:-:S05]  /*2930*/  FMNMX.FTZ R5, R5, R2, !PT ;  /* 0x0000000205057209 */ /* 0x004fca0007810000 */
[----:B------:R-:W2:Y:S02]  /*2940*/  SHFL.BFLY PT, R6, R5, 0x8, 0x1f ;  /* 0x0d001f0005067f89 */ /* 0x000ea400000e0000 */
[----:B--2---:R-:W-:-:S05]  /*2950*/  FMNMX.FTZ R6, R5, R6, !PT ;  /* 0x0000000605067209 */ /* 0x004fca0007810000 */
[----:B------:R-:W2:Y:S02]  /*2960*/  SHFL.BFLY PT, R7, R6, 0x4, 0x1f ;  /* 0x0c801f0006077f89 */ /* 0x000ea400000e0000 */
[----:B--2---:R-:W-:-:S05]  /*2970*/  FMNMX.FTZ R7, R6, R7, !PT ;  /* 0x0000000706077209 */ /* 0x004fca0007810000 */
[----:B------:R-:W2:Y:S02]  /*2980*/  SHFL.BFLY PT, R8, R7, 0x2, 0x1f ;  /* 0x0c401f0007087f89 */ /* 0x000ea400000e0000 */
[----:B--2---:R-:W-:-:S05]  /*2990*/  FMNMX.FTZ R8, R7, R8, !PT ;  /* 0x0000000807087209 */ /* 0x004fca0007810000 */
[----:B------:R-:W2:Y:S02]  /*29a0*/  SHFL.BFLY PT, R9, R8, 0x1, 0x1f ;  /* 0x0c201f0008097f89 */ /* 0x000ea400000e0000 */
[----:B--2---:R-:W-:Y:S01]  /*29b0*/  FMNMX.FTZ R4, R8, R9, !PT ;  /* 0x0000000908047209 */ /* 0x004fe20007810000 */
[----:B------:R-:W-:Y:S06]  /*29c0*/  @P2 BRA `(.L_x_911) ;  /* 0x0000000000c02947 */ /* 0x000fec0003800000 */
[----:B------:R-:W-:Y:S01]  /*29d0*/  FMUL.FTZ R6, R4, 1 ;  /* 0x3f80000004067820 */ /* 0x000fe20000410000 */
[----:B------:R-:W-:Y:S01]  /*29e0*/  HFMA2.MMA R2, -RZ, RZ, 0, 5.9604644775390625e-08 ;  /* 0x00000001ff027435 */ /* 0x000fe200000001ff */
[----:B------:R-:W-:Y:S04]  /*29f0*/  BSSY B1, `(.L_x_912) ;  /* 0x0000010000017945 */ /* 0x000fe80003800000 */
[----:B------:R-:W2:Y:S08]  /*2a00*/  F2F.F64.F32 R6, R6 ;  /* 0x0000000600067310 */ /* 0x000eb00000201800 */
[----:B--2---:R-:W2:Y:S02]  /*2a10*/  MUFU.RCP64H R3, R7 ;  /* 0x0000000700037308 */ /* 0x004ea40000001800 */
[----:B--2---:R-:W-:-:S08]  /*2a20*/  DFMA R8, -R6, R2, 1 ;  /* 0x3ff000000608742b */ /* 0x004fd00000000102 */
        /* <DEDUP_REMOVED lines=11> */
[----:B01----:R-:W-:Y:S05]  /*2ae0*/  CALL.REL.NOINC `($__internal_7_$__cuda_sm20_div_rn_f64_full) ;  /* 0x0000000000a47944 */ /* 0x003fea0003c00000 */
.L_x_913:
[----:B------:R-:W-:Y:S05]  /*2af0*/  BSYNC B1 ;  /* 0x0000000000017941 */ /* 0x000fea0003800000 */
.L_x_912:
[----:B------:R-:W2:Y:S01]  /*2b00*/  S2R R9, SR_CgaCtaId ;  /* 0x0000000000097919 */ /* 0x000ea20000008800 */
[----:B01----:R-:W0:Y:S01]  /*2b10*/  LDC R17, c[0x0][0x258] ;  /* 0x00009600ff117b82 */ /* 0x003e220000000800 */
[----:B------:R-:W-:Y:S01]  /*2b20*/  UMOV UR4, 0xf0000000 ;  /* 0xf000000000047882 */ /* 0x000fe20000000000 */
[----:B------:R-:W-:Y:S01]  /*2b30*/  UMOV UR5, 0x380fffff ;  /* 0x380fffff00057882 */ /* 0x000fe20000000000 */
[----:B------:R-:W1:Y:S01]  /*2b40*/  S2R R13, SR_CTAID.X ;  /* 0x00000000000d7919 */ /* 0x000e620000002500 */
[----:B------:R-:W3:Y:S01]  /*2b50*/  F2F.F32.F64 R5, R2 ;  /* 0x0000000200057310 */ /* 0x000ee20000301000 */
[----:B------:R-:W-:Y:S01]  /*2b60*/  DSETP.GEU.AND P0, PT, |R2|, UR4, PT ;  /* 0x0000000402007e2a */ /* 0x000fe2000bf0e200 */
[----:B------:R-:W-:Y:S02]  /*2b70*/  MOV R8, 0x400 ;  /* 0x0000040000087802 */ /* 0x000fe40000000f00 */
[----:B------:R-:W4:Y:S03]  /*2b80*/  LDC.64 R6, c[0x0][0x210] ;  /* 0x00008400ff067b82 */ /* 0x000f260000000a00 */
[----:B------:R-:W-:-:S08]  /*2b90*/  VIADD R8, R8, 0x110 ;  /* 0x0000011008087836 */ /* 0x000fd00000000000 */
[----:B---3--:R-:W-:Y:S01]  /*2ba0*/  @!P0 FMUL R5, R5, 1.175494350822287508e-38 ;  /* 0x0080000005058820 */ /* 0x008fe20000400000 */
[----:B--2---:R-:W-:-:S07]  /*2bb0*/  LEA R15, R9, R8, 0x18 ;  /* 0x00000008090f7211 */ /* 0x004fce00078ec0ff */
.L_x_914:
[C---:B------:R-:W-:Y:S01]  /*2bc0*/  LEA R8, R0.reuse, R15, 0x2 ;  /* 0x0000000f00087211 */ /* 0x040fe200078e10ff */
[----:B012---:R-:W-:Y:S01]  /*2bd0*/  IMAD R3, R13, R17, R0 ;  /* 0x000000110d037224 */ /* 0x007fe200078e0200 */
[----:B------:R-:W-:-:S04]  /*2be0*/  IADD3 R0, R0, UR7, RZ ;  /* 0x0000000700007c10 */ /* 0x000fc8000fffe0ff */
[----:B------:R-:W0:Y:S01]  /*2bf0*/  LDS R8, [R8] ;  /* 0x0000000008087984 */ /* 0x000e220000000800 */
[----:B------:R-:W-:Y:S01]  /*2c00*/  ISETP.GE.AND P0, PT, R0, R17, PT ;  /* 0x000000110000720c */ /* 0x000fe20003f06270 */
[----:B0-----:R-:W-:-:S05]  /*2c10*/  HADD2.F32 R2, -RZ, R8.H0_H0 ;  /* 0x20000008ff027230 */ /* 0x001fca0000004100 */
[----:B------:R-:W-:Y:S01]  /*2c20*/  FMUL.FTZ R9, R5, R2 ;  /* 0x0000000205097220 */ /* 0x000fe20000410000 */
[----:B------:R-:W-:-:S05]  /*2c30*/  HADD2.F32 R2, -RZ, R8.H1_H1 ;  /* 0x30000008ff027230 */ /* 0x000fca0000004100 */
[----:B------:R-:W0:Y:S01]  /*2c40*/  F2I.S8.NTZ R9, R9 ;  /* 0x0000000900097305 */ /* 0x000e220000202100 */
[----:B------:R-:W-:Y:S01]  /*2c50*/  FMUL.FTZ R10, R5, R2 ;  /* 0x00000002050a7220 */ /* 0x000fe20000410000 */
[----:B----4-:R-:W-:-:S06]  /*2c60*/  IMAD.WIDE R2, R3, 0x2, R6 ;  /* 0x0000000203027825 */ /* 0x010fcc00078e0206 */
[----:B------:R-:W1:Y:S01]  /*2c70*/  F2I.S8.NTZ R10, R10 ;  /* 0x0000000a000a7305 */ /* 0x000e620000202100 */
[----:B0-----:R-:W-:-:S04]  /*2c80*/  PRMT R11, R9, 0x8880, RZ ;  /* 0x00008880090b7816 */ /* 0x001fc800000000ff */
[----:B------:R-:W-:-:S04]  /*2c90*/  PRMT R11, R11, 0x7710, RZ ;  /* 0x000077100b0b7816 */ /* 0x000fc800000000ff */
[----:B-1----:R-:W-:-:S05]  /*2ca0*/  PRMT R11, R10, 0x7604, R11 ;  /* 0x000076040a0b7816 */ /* 0x002fca000000000b */
[----:B------:R2:W-:Y:S01]  /*2cb0*/  STG.E.U16 desc[UR8][R2.64], R11 ;  /* 0x0000000b02007986 */ /* 0x0005e2000c101508 */
[----:B------:R-:W-:Y:S05]  /*2cc0*/  @!P0 BRA `(.L_x_914) ;  /* 0xfffffffc00bc8947 */ /* 0x000fea000383ffff */
.L_x_911:
[----:B------:R-:W-:Y:S05]  /*2cd0*/  BSYNC B0 ;  /* 0x0000000000007941 */ /* 0x000fea0003800000 */
.L_x_910:
[----:B------:R-:W-:Y:S05]  /*2ce0*/  @P1 EXIT ;  /* 0x000000000000194d */ /* 0x000fea0003800000 */
[----:B------:R-:W3:Y:S01]  /*2cf0*/  LDC.64 R6, c[0x0][0x270] ;  /* 0x00009c00ff067b82 */ /* 0x000ee20000000a00 */
[----:B------:R-:W4:Y:S07]  /*2d00*/  S2R R5, SR_CTAID.X ;  /* 0x0000000000057919 */ /* 0x000f2e0000002500 */
[----:B--2---:R-:W4:Y:S01]  /*2d10*/  LDC.64 R2, c[0x0][0x278] ;  /* 0x00009e00ff027b82 */ /* 0x004f220000000a00 */
[----:B---3--:R-:W2:Y:S01]  /*2d20*/  LDG.E R7, desc[UR8][R6.64] ;  /* 0x0000000806077981 */ /* 0x008ea2000c1e1900 */
[----:B----4-:R-:W-:-:S04]  /*2d30*/  IMAD.WIDE.U32 R2, R5, 0x4, R2 ;  /* 0x0000000405027825 */ /* 0x010fc800078e0002 */
[----:B--2---:R-:W-:-:S04]  /*2d40*/  FMUL.FTZ R4, R4, R7 ;  /* 0x0000000704047220 */ /* 0x004fc80000410000 */
[----:B------:R-:W-:-:S05]  /*2d50*/  FMUL.FTZ R5, R4, 0.0078740157186985015869 ;  /* 0x3c01020404057820 */ /* 0x000fca0000410000 */
[----:B------:R-:W-:Y:S01]  /*2d60*/  STG.E desc[UR8][R2.64], R5 ;  /* 0x0000000502007986 */ /* 0x000fe2000c101908 */
[----:B------:R-:W-:Y:S05]  /*2d70*/  EXIT ;  /* 0x000000000000794d */ /* 0x000fea0003800000 */
        .weak           $__internal_7_$__cuda_sm20_div_rn_f64_full
        .type           $__internal_7_$__cuda_sm20_div_rn_f64_full,@function
        .size           $__internal_7_$__cuda_sm20_div_rn_f64_full,(.L_x_2666 - $__internal_7_$__cuda_sm20_div_rn_f64_full)
$__internal_7_$__cuda_sm20_div_rn_f64_full:
[C---:B------:R-:W-:Y:S01]  /*2d80*/  FSETP.GEU.AND P0, PT, |R7|.reuse, 1.469367938527859385e-39, PT ;  /* 0x001000000700780b */ /* 0x040fe20003f0e200 */
[----:B------:R-:W-:Y:S01]  /*2d90*/  BSSY B2, `(.L_x_915) ;  /* 0x000004a000027945 */ /* 0x000fe20003800000 */
[C---:B------:R-:W-:Y:S02]  /*2da0*/  LOP3.LUT R2, R7.reuse, 0x800fffff, RZ, 0xc0, !PT ;  /* 0x800fffff07027812 */ /* 0x040fe400078ec0ff */
[----:B------:R-:W-:Y:S02]  /*2db0*/  MOV R10, 0x1 ;  /* 0x00000001000a7802 */ /* 0x000fe40000000f00 */
[----:B------:R-:W-:Y:S01]  /*2dc0*/  LOP3.LUT R3, R2, 0x3ff00000, RZ, 0xfc, !PT ;  /* 0x3ff0000002037812 */ /* 0x000fe200078efcff */
[----:B------:R-:W-:Y:S01]  /*2dd0*/  IMAD.MOV.U32 R2, RZ, RZ, R6 ;  /* 0x000000ffff027224 */ /* 0x000fe200078e0006 */
[----:B------:R-:W-:Y:S02]  /*2de0*/  LOP3.LUT R9, R7, 0x7ff00000, RZ, 0xc0, !PT ;  /* 0x7ff0000007097812 */ /* 0x000fe400078ec0ff */
[----:B------:R-:W-:-:S02]  /*2df0*/  MOV R5, 0x1ca00000 ;  /* 0x1ca0000000057802 */ /* 0x000fc40000000f00 */
[----:B------:R-:W-:Y:S01]  /*2e00*/  ISETP.LE.U32.AND P2, PT, R9, 0x40500000, PT ;  /* 0x405000000900780c */ /* 0x000fe20003f43070 */
[----:B------:R-:W-:Y:S01]  /*2e10*/  @!P0 DMUL R2, R6, 8.98846567431157953865e+307 ;  /* 0x7fe0000006028828 */ /* 0x000fe20000000000 */
[----:B------:R-:W-:Y:S02]  /*2e20*/  MOV R18, 0x40500000 ;  /* 0x4050000000127802 */ /* 0x000fe40000000f00 */
[----:B------:R-:W-:Y:S02]  /*2e30*/  SEL R14, R5, 0x63400000, !P2 ;  /* 0x63400000050e7807 */ /* 0x000fe40005000000 */
[----:B------:R-:W-:Y:S01]  /*2e40*/  IADD3 R19, R18, -0x1, RZ ;  /* 0xffffffff12137810 */ /* 0x000fe20007ffe0ff */
[----:B------:R-:W0:Y:S01]  /*2e50*/  MUFU.RCP64H R11, R3 ;  /* 0x00000003000b7308 */ /* 0x000e220000001800 */
[----:B------:R-:W-:Y:S01]  /*2e60*/  LOP3.LUT R15, R14, 0xfc000, RZ, 0xfc, !PT ;  /* 0x000fc0000e0f7812 */ /* 0x000fe200078efcff */
[----:B------:R-:W-:Y:S02]  /*2e70*/  IMAD.MOV.U32 R14, RZ, RZ, RZ ;  /* 0x000000ffff0e7224 */ /* 0x000fe400078e00ff */
        /* <DEDUP_REMOVED lines=15> */
[----:B------:R-:W-:Y:S02]  /*2f70*/  IADD3 R12, RZ, -R13, RZ ;  /* 0x8000000dff0c7210 */ /* 0x000fe40007ffe0ff */
[----:B------:R-:W-:Y:S02]  /*2f80*/  ISETP.LE.U32.AND P0, PT, R13, 0x40500000, PT ;  /* 0x405000000d00780c */ /* 0x000fe40003f03070 */
[----:B------:R-:W-:Y:S02]  /*2f90*/  VIADDMNMX R9, R12, R9, 0xb9600000, !PT ;  /* 0xb96000000c097446 */ /* 0x000fe40007800109 */
[----:B------:R-:W-:-:S02]  /*2fa0*/  SEL R12, R5, 0x63400000, !P0 ;  /* 0x63400000050c7807 */ /* 0x000fc40004000000 */
[----:B------:R-:W-:Y:S02]  /*2fb0*/  VIMNMX R9, R9, 0x46a00000, PT ;  /* 0x46a0000009097848 */ /* 0x000fe40003fe0100 */
[----:B------:R-:W-:-:S03]  /*2fc0*/  MOV R16, RZ ;  /* 0x000000ff00107202 */ /* 0x000fc60000000f00 */
        /* <DEDUP_REMOVED lines=11> */
[----:B------:R-:W-:Y:S02]  /*3080*/  IADD3 R3, RZ, -R9, RZ ;  /* 0x80000009ff037210 */ /* 0x000fe40007ffe0ff */
[----:B------:R-:W-:-:S06]  /*3090*/  MOV R2, RZ ;  /* 0x000000ff00027202 */ /* 0x000fcc0000000f00 */
        /* <DEDUP_REMOVED lines=8> */
.L_x_916:
        /* <DEDUP_REMOVED lines=15> */
.L_x_918:
[----:B------:R-:W-:Y:S02]  /*3210*/  LOP3.LUT R13, R7, 0x80000, RZ, 0xfc, !PT ;  /* 0x00080000070d7812 */ /* 0x000fe400078efcff */
[----:B------:R-:W-:-:S07]  /*3220*/  MOV R12, R6 ;  /* 0x00000006000c7202 */ /* 0x000fce0000000f00 */
.L_x_917:
[----:B------:R-:W-:Y:S05]  /*3230*/  BSYNC B2 ;  /* 0x0000000000027941 */ /* 0x000fea0003800000 */
.L_x_915:
[----:B------:R-:W-:Y:S01]  /*3240*/  HFMA2.MMA R9, -RZ, RZ, 0, 0 ;  /* 0x00000000ff097435 */ /* 0x000fe200000001ff */
[----:B------:R-:W-:Y:S01]  /*3250*/  IMAD.MOV.U32 R2, RZ, RZ, R12 ;  /* 0x000000ffff027224 */ /* 0x000fe200078e000c */
[----:B------:R-:W-:-:S04]  /*3260*/  MOV R3, R13 ;  /* 0x0000000d00037202 */ /* 0x000fc80000000f00 */
[----:B------:R-:W-:Y:S05]  /*3270*/  RET.REL.NODEC R8 `(_ZN17fastertransformer34generalAddBiasResidualLayerNormOptI7__half2Lb0ELb0ELi2ELb1ELi8EEEvPT_S3_PKS2_S5_S5_S5_S5_S5_fiiPKfS7_S7_Pfi) ;  /* 0xffffffcc08607950 */ /* 0x000fea0003c3ffff */
.L_x_919:
        /* <DEDUP_REMOVED lines=16> */
.L_x_2666:


//--------------------- .text._ZN17fastertransformer35generalAddBiasResidualLayerNormOpt2I7__half2Lb1ELb0ELi2ELb1ELi8EEEvPT_S3_PKS2_S5_S5_S5_S5_S5_fiiPKfS7_S7_Pfi --------------------------
	.section	.text._ZN17fastertransformer35generalAddBiasResidualLayerNormOpt2I7__half2Lb1ELb0ELi2ELb1ELi8EEEvPT_S3_PKS2_S5_S5_S5_S5_S5_fiiPKfS7_S7_Pfi,"ax",@progbits
	.align	128
        .global         _ZN17fastertransformer35generalAddBiasResidualLayerNormOpt2I7__half2Lb1ELb0ELi2ELb1ELi8EEEvPT_S3_PKS2_S5_S5_S5_S5_S5_fiiPKfS7_S7_Pfi
        .type           _ZN17fastertransformer35generalAddBiasResidualLayerNormOpt2I7__half2Lb1ELb0ELi2ELb1ELi8EEEvPT_S3_PKS2_S5_S5_S5_S5_S5_fiiPKfS7_S7_Pfi,@function
        .size           _ZN17fastertransformer35generalAddBiasResidualLayerNormOpt2I7__half2Lb1ELb0ELi2ELb1ELi8EEEvPT_S3_PKS2_S5_S5_S5_S5_S5_fiiPKfS7_S7_Pfi,(.L_x_2667 - _ZN17fastertransformer35generalAddBiasResidualLayerNormOpt2I7__half2Lb1ELb0ELi2ELb1ELi8EEEvPT_S3_PKS2_S5_S5_S5_S5_S5_fiiPKfS7_S7_Pfi)
        .other          _ZN17fastertransformer35generalAddBiasResidualLayerNormOpt2I7__half2Lb1ELb0ELi2ELb1ELi8EEEvPT_S3_PKS2_S5_S5_S5_S5_S5_fiiPKfS7_S7_Pfi,@"STO_CUDA_ENTRY STV_DEFAULT"
_ZN17fastertransformer35generalAddBiasResidualLayerNormOpt2I7__half2Lb1ELb0ELi2ELb1ELi8EEEvPT_S3_PKS2_S5_S5_S5_S5_S5_fiiPKfS7_S7_Pfi:
.text._ZN17fastertransformer35generalAddBiasResidualLayerNormOpt2I7__half2Lb1ELb0ELi2ELb1ELi8EEEvPT_S3_PKS2_S5_S5_S5_S5_S5_fiiPKfS7_S7_Pfi:
[----:B------:R-:W-:Y:S08]  /*0000*/  LDC R1, c[0x0][0x28] ;  /* 0x00000a00ff017b82 */ /* 0x000ff00000000800 */
[----:B------:R-:W0:Y:S01]  /*0010*/  LDC R0, c[0x0][0x280] ;  /* 0x0000a000ff007b82 */ /* 0x000e220000000800 */
[----:B------:R-:W-:Y:S01]  /*0020*/  ULDC.64 UR6, c[0x0][0x208] ;  /* 0x0000820000067ab9 */ /* 0x000fe20000000a00 */
[----:B------:R-:W-:-:S06]  /*0030*/  ULDC UR4, c[0x0][0x258] ;  /* 0x0000960000047ab9 */ /* 0x000fcc0000000800 */
[----:B------:R-:W1:Y:S01]  /*0040*/  LDC.64 R2, c[0x0][0x260] ;  /* 0x00009800ff027b82 */ /* 0x000e620000000a00 */
[----:B------:R-:W-:Y:S01]  /*0050*/  HFMA2.MMA R4, -RZ, RZ, 0, 0 ;  /* 0x00000000ff047435 */ /* 0x000fe200000001ff */
[----:B------:R-:W-:Y:S01]  /*0060*/  ULDC UR8, c[0x0][0x258] ;  /* 0x0000960000087ab9 */ /* 0x000fe20000000800 */
[----:B------:R-:W-:Y:S01]  /*0070*/  ULDC UR5, c[0x0][0x258] ;  /* 0x0000960000057ab9 */ /* 0x000fe20000000800 */
[C---:B0-----:R-:W-:Y:S02]  /*0080*/  ISETP.NE.AND P3, PT, R0.reuse, 0x2, PT ;  /* 0x000000020000780c */ /* 0x041fe40003f65270 */
[----:B------:R-:W-:Y:S02]  /*0090*/  ISETP.NE.AND P1, PT, R0, 0x2, PT ;  /* 0x000000020000780c */ /* 0x000fe40003f25270 */
[----:B-1----:R-:W-:-:S04]  /*00a0*/  ISETP.NE.U32.AND P0, PT, R2, RZ, PT ;  /* 0x000000ff0200720c */ /* 0x002fc80003f05070 */
[----:B------:R-:W-:-:S07]  /*00b0*/  ISETP.NE.AND.EX P0, PT, R3, RZ, !P3, P0 ;  /* 0x000000ff0300720c */ /* 0x000fce0005f05300 */
[----:B------:R-:W0:Y:S08]  /*00c0*/  @!P1 LDC.64 R10, c[0x0][0x270] ;  /* 0x00009c00ff0a9b82 */ /* 0x000e300000000a00 */
[----:B------:R-:W1:Y:S08]  /*00d0*/  @P0 LDC.64 R6, c[0x0][0x268] ;  /* 0x00009a00ff060b82 */ /* 0x000e700000000a00 */
[----:B------:R-:W2:Y:S01]  /*00e0*/  @P0 LDC.64 R8, c[0x0][0x260] ;  /* 0x00009800ff080b82 */ /* 0x000ea20000000a00 */
[----:B0-----:R-:W3:Y:S04]  /*00f0*/  @!P1 LDG.E R10, desc[UR6][R10.64] ;  /* 0x000000060a0a9981 */ /* 0x001ee8000c1e1900 */
[----:B-1----:R-:W4:Y:S04]  /*0100*/  @P0 LDG.E R6, desc[UR6][R6.64] ;  /* 0x0000000606060981 */ /* 0x002f28000c1e1900 */
[----:B--2---:R-:W4:Y:S01]  /*0110*/  @P0 LDG.E R9, desc[UR6][R8.64] ;  /* 0x0000000608090981 */ /* 0x004f22000c1e1900 */
[----:B------:R-:W-:Y:S01]  /*0120*/  MOV R2, UR4 ;  /* 0x0000000400027c02 */ /* 0x000fe20008000f00 */
[----:B------:R-:W-:Y:S01]  /*0130*/  UMOV UR4, URZ ;  /* 0x0000003f00047c82 */ /* 0x000fe20008000000 */
[----:B------:R-:W-:Y:S01]  /*0140*/  BSSY B0, `(.L_x_920) ;  /* 0x00002a8000007945 */ /* 0x000fe20003800000 */
[----:B------:R-:W0:Y:S01]  /*0150*/  S2R R0, SR_TID.X ;  /* 0x0000000000007919 */ /* 0x000e220000002100 */
[----:B------:R-:W1:Y:S01]  /*0160*/  S2R R3, SR_CTAID.X ;  /* 0x0000000000037919 */ /* 0x000e620000002500 */
[----:B0-----:R-:W-:-:S02]  /*0170*/  ISETP.GE.AND P2, PT, R0, R2, PT ;  /* 0x000000020000720c */ /* 0x001fc40003f46270 */
[----:B---3--:R-:W-:Y:S02]  /*0180*/  @!P1 R2UR UR4, R10 ;  /* 0x000000000a0492ca */ /* 0x008fe400000e0000 */
[----:B------:R-:W-:Y:S01]  /*0190*/  CS2R R10, SRZ ;  /* 0x00000000000a7805 */ /* 0x000fe2000001ff00 */
[----:B----4-:R-:W-:-:S08]  /*01a0*/  @P0 FMUL.FTZ R4, R6, R9 ;  /* 0x0000000906040220 */ /* 0x010fd00000410000 */
[----:B-1----:R-:W-:Y:S05]  /*01b0*/  @P2 BRA `(.L_x_921) ;  /* 0x0000002800802947 */ /* 0x002fea0003800000 */
[----:B------:R-:W0:Y:S01]  /*01c0*/  LDC R5, c[0x0][RZ] ;  /* 0x00000000ff057b82 */ /* 0x000e220000000800 */
[----:B------:R-:W-:Y:S05]  /*01d0*/  @P0 BRA `(.L_x_922) ;  /* 0x0000001000fc0947 */ /* 0x000fea0003800000 */
[----:B------:R-:W1:Y:S01]  /*01e0*/  S2R R7, SR_CgaCtaId ;  /* 0x0000000000077919 */ /* 0x000e620000008800 */
[----:B------:R-:W-:Y:S02]  /*01f0*/  MOV R4, 0x400 ;  /* 0x0000040000047802 */ /* 0x000fe40000000f00 */
[----:B------:R-:W-:Y:S02]  /*0200*/  CS2R R10, SRZ ;  /* 0x00000000000a7805 */ /* 0x000fe4000001ff00 */
[----:B0-----:R-:W-:Y:S02]  /*0210*/  SHF.L.U32 R21, R5, 0x3, RZ ;  /* 0x0000000305157819 */ /* 0x001fe400000006ff */
[----:B------:R-:W-:Y:S01]  /*0220*/  IADD3 R20, R4, 0x190, RZ ;  /* 0x0000019004147810 */ /* 0x000fe20007ffe0ff */
[----:B------:R-:W-:Y:S01]  /*0230*/  IMAD R4, R3, R2, R0 ;  /* 0x0000000203047224 */ /* 0x000fe200078e0200 */
[----:B------:R-:W-:Y:S02]  /*0240*/  MOV R22, RZ ;  /* 0x000000ff00167202 */ /* 0x000fe40000000f00 */
[----:B------:R-:W-:-:S02]  /*0250*/  MOV R13, R0 ;  /* 0x00000000000d7202 */ /* 0x000fc40000000f00 */
[----:B-1----:R-:W-:Y:S01]  /*0260*/  LEA R20, R7, R20, 0x18 ;  /* 0x0000001407147211 */ /* 0x002fe200078ec0ff */
[----:B------:R-:W-:-:S07]  /*0270*/  IMAD.WIDE R6, R5, 0x4, RZ ;  /* 0x0000000405067825 */ /* 0x000fce00078e02ff */
.L_x_923:
        /* <DEDUP_REMOVED lines=8> */
[----:B--2---:R-:W-:Y:S02]  /*0300*/  IMAD.WIDE R24, R17, 0x4, R8 ;  /* 0x0000000411187825 */ /* 0x004fe400078e0208 */
[----:B------:R-:W0:Y:S04]  /*0310*/  LDC.64 R8, c[0x0][0x218] ;  /* 0x00008600ff087b82 */ /* 0x000e280000000a00 */
[----:B------:R-:W2:Y:S01]  /*0320*/  LDG.E.CONSTANT R24, desc[UR6][R24.64] ;  /* 0x0000000618187981 */ /* 0x000ea2000c1e9900 */
[----:B------:R-:W-:Y:S02]  /*0330*/  IMAD R30, R13, 0x4, R20 ;  /* 0x000000040d1e7824 */ /* 0x000fe400078e0214 */
[----:B0-----:R-:W-:-:S04]  /*0340*/  IMAD.WIDE R8, R17, 0x4, R8 ;  /* 0x0000000411087825 */ /* 0x001fc800078e0208 */
[--C-:B---3--:R-:W-:Y:S02]  /*0350*/  HADD2.F32 R2, -RZ, R14.reuse.H0_H0 ;  /* 0x2000000eff027230 */ /* 0x108fe40000004100 */
[----:B------:R-:W-:Y:S02]  /*0360*/  HADD2.F32 R12, -RZ, R14.H1_H1 ;  /* 0x3000000eff0c7230 */ /* 0x000fe40000004100 */
[--C-:B----4-:R-:W-:Y:S02]  /*0370*/  HADD2.F32 R23, -RZ, R18.reuse.H0_H0 ;  /* 0x20000012ff177230 */ /* 0x110fe40000004100 */
[----:B------:R-:W-:-:S03]  /*0380*/  HADD2.F32 R27, -RZ, R18.H1_H1 ;  /* 0x30000012ff1b7230 */ /* 0x000fc60000004100 */
[----:B------:R-:W-:Y:S02]  /*0390*/  FADD.FTZ R2, R2, R23 ;  /* 0x0000001702027221 */ /* 0x000fe40000010000 */
[----:B------:R-:W-:Y:S01]  /*03a0*/  FADD.FTZ R12, R12, R27 ;  /* 0x0000001b0c0c7221 */ /* 0x000fe20000010000 */
[--C-:B--2---:R-:W-:Y:S02]  /*03b0*/  HADD2.F32 R15, -RZ, R24.reuse.H0_H0 ;  /* 0x20000018ff0f7230 */ /* 0x104fe40000004100 */
[----:B------:R-:W-:Y:S01]  /*03c0*/  FADD.FTZ R2, RZ, R2 ;  /* 0x00000002ff027221 */ /* 0x000fe20000010000 */
[----:B------:R-:W-:Y:S02]  /*03d0*/  HADD2.F32 R19, -RZ, R24.H1_H1 ;  /* 0x30000018ff137230 */ /* 0x000fe40000004100 */
[----:B------:R-:W-:Y:S01]  /*03e0*/  FADD.FTZ R12, RZ, R12 ;  /* 0x0000000cff0c7221 */ /* 0x000fe20000010000 */
[----:B------:R-:W-:-:S03]  /*03f0*/  FADD.FTZ R15, R2, R15 ;  /* 0x0000000f020f7221 */ /* 0x000fc60000010000 */
[----:B------:R-:W-:-:S05]  /*0400*/  FADD.FTZ R12, R12, R19 ;  /* 0x000000130c0c7221 */ /* 0x000fca0000010000 */
[----:B------:R-:W-:-:S04]  /*0410*/  F2FP.F16.F32.PACK_AB R2, R15, R12 ;  /* 0x0000000c0f02723e */ /* 0x000fc800000000ff */
[----:B------:R-:W-:Y:S02]  /*0420*/  PRMT R19, R2, 0x5432, R2 ;  /* 0x0000543202137816 */ /* 0x000fe40000000002 */
[----:B------:R-:W-:Y:S02]  /*0430*/  IADD3 R23, R5, R13, RZ ;  /* 0x0000000d05177210 */ /* 0x000fe40007ffe0ff */
[----:B------:R-:W-:Y:S01]  /*0440*/  MOV R2, UR5 ;  /* 0x0000000500027c02 */ /* 0x000fe20008000f00 */
        /* <DEDUP_REMOVED lines=11> */
[----:B------:R-:W1:Y:S08]  /*0500*/  LDC.64 R12, c[0x0][0x238] ;  /* 0x00008e00ff0c7b82 */ /* 0x000e700000000a00 */
[----:B------:R-:W2:Y:S01]  /*0510*/  LDC.64 R14, c[0x0][0x220] ;  /* 0x00008800ff0e7b82 */ /* 0x000ea20000000a00 */
[----:B0-----:R-:W-:-:S07]  /*0520*/  IADD3 R24, P0, R16, R8, RZ ;  /* 0x0000000810187210 */ /* 0x001fce0007f1e0ff */
[----:B------:R-:W0:Y:S01]  /*0530*/  LDC.64 R18, c[0x0][0x218] ;  /* 0x00008600ff127b82 */ /* 0x000e220000000a00 */
[----:B------:R-:W-:Y:S02]  /*0540*/  IADD3.X R25, R17, R9, RZ, P0, !PT ;  /* 0x0000000911197210 */ /* 0x000fe400007fe4ff */
[----:B-1----:R-:W-:-:S03]  /*0550*/  IADD3 R26, P1, R16, R12, RZ ;  /* 0x0000000c101a7210 */ /* 0x002fc60007f3e0ff */
[----:B------:R-:W3:Y:S01]  /*0560*/  LDG.E.CONSTANT R24, desc[UR6][R24.64] ;  /* 0x0000000618187981 */ /* 0x000ee2000c1e9900 */
[----:B------:R-:W-:Y:S02]  /*0570*/  IADD3.X R27, R17, R13, RZ, P1, !PT ;  /* 0x0000000d111b7210 */ /* 0x000fe40000ffe4ff */
[----:B--2---:R-:W-:-:S03]  /*0580*/  IADD3 R28, P0, R16, R14, RZ ;  /* 0x0000000e101c7210 */ /* 0x004fc60007f1e0ff */
[----:B------:R-:W2:Y:S01]  /*0590*/  LDG.E.CONSTANT R26, desc[UR6][R26.64] ;  /* 0x000000061a1a7981 */ /* 0x000ea2000c1e9900 */
[----:B------:R-:W-:-:S05]  /*05a0*/  IADD3.X R29, R17, R15, RZ, P0, !PT ;  /* 0x0000000f111d7210 */ /* 0x000fca00007fe4ff */
[----:B------:R-:W4:Y:S01]  /*05b0*/  LDG.E.CONSTANT R28, desc[UR6][R28.64] ;  /* 0x000000061c1c7981 */ /* 0x000f22000c1e9900 */
[----:B------:R-:W-:Y:S02]  /*05c0*/  LEA R30, R5, R30, 0x2 ;  /* 0x0000001e051e7211 */ /* 0x000fe400078e10ff */
[----:B------:R-:W-:Y:S01]  /*05d0*/  IADD3 R23, R23, R5, RZ ;  /* 0x0000000517177210 */ /* 0x000fe20007ffe0ff */
[--C-:B---3--:R-:W-:Y:S02]  /*05e0*/  HADD2.F32 R31, -RZ, R24.reuse.H0_H0 ;  /* 0x20000018ff1f7230 */ /* 0x108fe40000004100 */
[----:B------:R-:W-:Y:S02]  /*05f0*/  HADD2.F32 R33, -RZ, R24.H1_H1 ;  /* 0x30000018ff217230 */ /* 0x000fe40000004100 */
[--C-:B--2---:R-:W-:Y:S02]  /*0600*/  HADD2.F32 R32, -RZ, R26.reuse.H0_H0 ;  /* 0x2000001aff207230 */ /* 0x104fe40000004100 */
[----:B------:R-:W-:-:S03]  /*0610*/  HADD2.F32 R34, -RZ, R26.H1_H1 ;  /* 0x3000001aff227230 */ /* 0x000fc60000004100 */
[----:B------:R-:W-:Y:S02]  /*0620*/  FADD.FTZ R31, R31, R32 ;  /* 0x000000201f1f7221 */ /* 0x000fe40000010000 */
[----:B------:R-:W-:Y:S01]  /*0630*/  FADD.FTZ R33, R33, R34 ;  /* 0x0000002221217221 */ /* 0x000fe20000010000 */
[--C-:B----4-:R-:W-:Y:S02]  /*0640*/  HADD2.F32 R24, -RZ, R28.reuse.H0_H0 ;  /* 0x2000001cff187230 */ /* 0x110fe40000004100 */
[----:B------:R-:W-:Y:S01]  /*0650*/  FADD.FTZ R31, RZ, R31 ;  /* 0x0000001fff1f7221 */ /* 0x000fe20000010000 */
[----:B------:R-:W-:Y:S02]  /*0660*/  HADD2.F32 R26, -RZ, R28.H1_H1 ;  /* 0x3000001cff1a7230 */ /* 0x000fe40000004100 */
[----:B------:R-:W-:Y:S01]  /*0670*/  FADD.FTZ R33, RZ, R33 ;  /* 0x00000021ff217221 */ /* 0x000fe20000010000 */
[----:B------:R-:W-:-:S03]  /*0680*/  FADD.FTZ R31, R31, R24 ;  /* 0x000000181f1f7221 */ /* 0x000fc60000010000 */
[----:B------:R-:W-:Y:S01]  /*0690*/  FADD.FTZ R26, R33, R26 ;  /* 0x0000001a211a7221 */ /* 0x000fe20000010000 */
[----:B0-----:R-:W-:-:S04]  /*06a0*/  IADD3 R24, P0, R16, R18, RZ ;  /* 0x0000001210187210 */ /* 0x001fc80007f1e0ff */
[----:B------:R-:W-:Y:S01]  /*06b0*/  F2FP.F16.F32.PACK_AB R27, R31, R26 ;  /* 0x0000001a1f1b723e */ /* 0x000fe200000000ff */
[----:B------:R-:W-:-:S03]  /*06c0*/  IMAD.X R25, R17, 0x1, R19, P0 ;  /* 0x0000000111197824 */ /* 0x000fc600000e0613 */
[----:B------:R-:W-:-:S05]  /*06d0*/  PRMT R27, R27, 0x5432, R27 ;  /* 0x000054321b1b7816 */ /* 0x000fca000000001b */
        /* <DEDUP_REMOVED lines=9> */
[----:B------:R-:W-:-:S04]  /*0770*/  IADD3 R29, P0, R6, R16, RZ ;  /* 0x00000010061d7210 */ /* 0x000fc80007f1e0ff */
[----:B------:R-:W-:Y:S02]  /*0780*/  IADD3.X R28, R7, R17, RZ, P0, !PT ;  /* 0x00000011071c7210 */ /* 0x000fe400007fe4ff */
[C---:B------:R-:W-:Y:S02]  /*0790*/  IADD3 R16, P0, R29.reuse, R8, RZ ;  /* 0x000000081d107210 */ /* 0x040fe40007f1e0ff */
[C---:B------:R-:W-:Y:S02]  /*07a0*/  IADD3 R24, P1, R29.reuse, R12, RZ ;  /* 0x0000000c1d187210 */ /* 0x040fe40007f3e0ff */
[C---:B------:R-:W-:Y:S02]  /*07b0*/  IADD3.X R17, R28.reuse, R9, RZ, P0, !PT ;  /* 0x000000091c117210 */ /* 0x040fe400007fe4ff */
[C---:B------:R-:W-:Y:S02]  /*07c0*/  IADD3.X R25, R28.reuse, R13, RZ, P1, !PT ;  /* 0x0000000d1c197210 */ /* 0x040fe40000ffe4ff */
[----:B------:R-:W-:Y:S01]  /*07d0*/  IADD3 R26, P0, R29, R14, RZ ;  /* 0x0000000e1d1a7210 */ /* 0x000fe20007f1e0ff */
[----:B------:R-:W2:Y:S04]  /*07e0*/  LDG.E.CONSTANT R16, desc[UR6][R16.64] ;  /* 0x0000000610107981 */ /* 0x000ea8000c1e9900 */
[----:B------:R-:W3:Y:S01]  /*07f0*/  LDG.E.CONSTANT R24, desc[UR6][R24.64] ;  /* 0x0000000618187981 */ /* 0x000ee2000c1e9900 */
[----:B------:R-:W-:-:S05]  /*0800*/  IADD3.X R27, R28, R15, RZ, P0, !PT ;  /* 0x0000000f1c1b7210 */ /* 0x000fca00007fe4ff */
[----:B------:R-:W4:Y:S01]  /*0810*/  LDG.E.CONSTANT R26, desc[UR6][R26.64] ;  /* 0x000000061a1a7981 */ /* 0x000f22000c1e9900 */
[----:B------:R-:W-:Y:S02]  /*0820*/  LEA R30, R5, R30, 0x2 ;  /* 0x0000001e051e7211 */ /* 0x000fe400078e10ff */
[----:B------:R-:W-:Y:S01]  /*0830*/  IADD3 R23, R23, R5, RZ ;  /* 0x0000000517177210 */ /* 0x000fe20007ffe0ff */
[--C-:B--2---:R-:W-:Y:S02]  /*0840*/  HADD2.F32 R31, -RZ, R16.reuse.H0_H0 ;  /* 0x20000010ff1f7230 */ /* 0x104fe40000004100 */
[----:B------:R-:W-:Y:S01]  /*0850*/  HADD2.F32 R33, -RZ, R16.H1_H1 ;  /* 0x30000010ff217230 */ /* 0x000fe20000004100 */
[----:B------:R-:W-:Y:S01]  /*0860*/  IADD3 R16, P0, R29, R18, RZ ;  /* 0x000000121d107210 */ /* 0x000fe20007f1e0ff */
[--C-:B---3--:R-:W-:Y:S02]  /*0870*/  HADD2.F32 R32, -RZ, R24.reuse.H0_H0 ;  /* 0x20000018ff207230 */ /* 0x108fe40000004100 */
[----:B------:R-:W-:-:S02]  /*0880*/  HADD2.F32 R34, -RZ, R24.H1_H1 ;  /* 0x30000018ff227230 */ /* 0x000fc40000004100 */
[----:B------:R-:W-:Y:S02]  /*0890*/  IMAD.X R17, R28, 0x1, R19, P0 ;  /* 0x000000011c117824 */ /* 0x000fe400000e0613 */
[----:B------:R-:W-:Y:S01]  /*08a0*/  FADD.FTZ R31, R31, R32 ;  /* 0x000000201f1f7221 */ /* 0x000fe20000010000 */
[--C-:B----4-:R-:W-:Y:S02]  /*08b0*/  HADD2.F32 R32, -RZ, R26.reuse.H0_H0 ;  /* 0x2000001aff207230 */ /* 0x110fe40000004100 */
[----:B------:R-:W-:Y:S01]  /*08c0*/  FADD.FTZ R33, R33, R34 ;  /* 0x0000002221217221 */ /* 0x000fe20000010000 */
[----:B------:R-:W-:Y:S02]  /*08d0*/  HADD2.F32 R24, -RZ, R26.H1_H1 ;  /* 0x3000001aff187230 */ /* 0x000fe40000004100 */
[----:B------:R-:W-:Y:S01]  /*08e0*/  FADD.FTZ R31, RZ, R31 ;  /* 0x0000001fff1f7221 */ /* 0x000fe20000010000 */
[----:B------:R-:W-:Y:S01]  /*08f0*/  ISETP.GE.AND P0, PT, R23, R2, PT ;  /* 0x000000021700720c */ /* 0x000fe20003f06270 */
[----:B------:R-:W-:-:S02]  /*0900*/  FADD.FTZ R33, RZ, R33 ;  /* 0x00000021ff217221 */ /* 0x000fc40000010000 */
[----:B------:R-:W-:Y:S02]  /*0910*/  FADD.FTZ R31, R31, R32 ;  /* 0x000000201f1f7221 */ /* 0x000fe40000010000 */
[----:B------:R-:W-:-:S04]  /*0920*/  FADD.FTZ R24, R33, R24 ;  /* 0x0000001821187221 */ /* 0x000fc80000010000 */
        /* <DEDUP_REMOVED lines=9> */
[----:B------:R-:W-:Y:S05]  /*09c0*/  @P0 BRA `(.L_x_921) ;  /* 0x00000020007c0947 */ /* 0x000fea0003800000 */
[----:B------:R-:W-:-:S04]  /*09d0*/  IADD3 R29, P0, R6, R29, RZ ;  /* 0x0000001d061d7210 */ /* 0x000fc80007f1e0ff */
[----:B------:R-:W-:Y:S02]  /*09e0*/  IADD3.X R28, R7, R28, RZ, P0, !PT ;  /* 0x0000001c071c7210 */ /* 0x000fe400007fe4ff */
[C---:B0-----:R-:W-:Y:S02]  /*09f0*/  IADD3 R16, P0, R29.reuse, R8, RZ ;  /* 0x000000081d107210 */ /* 0x041fe40007f1e0ff */
        /* <DEDUP_REMOVED lines=37> */
[C---:B-1----:R-:W-:Y:S02]  /*0c50*/  IADD3 R16, P0, R29.reuse, R8, RZ ;  /* 0x000000081d107210 */ /* 0x042fe40007f1e0ff */
        /* <DEDUP_REMOVED lines=37> */
[C---:B--2---:R-:W-:Y:S02]  /*0eb0*/  IADD3 R16, P0, R29.reuse, R8, RZ ;  /* 0x000000081d107210 */ /* 0x044fe40007f1e0ff */
        /* <DEDUP_REMOVED lines=37> */
[C---:B---3--:R-:W-:Y:S02]  /*1110*/  IADD3 R16, P0, R29.reuse, R8, RZ ;  /* 0x000000081d107210 */ /* 0x048fe40007f1e0ff */
        /* <DEDUP_REMOVED lines=43> */
[----:B------:R0:W3:Y:S01]  /*13d0*/  LDG.E.CONSTANT R12, desc[UR6][R12.64] ;  /* 0x000000060c0c7981 */ /* 0x0000e2000c1e9900 */
[----:B------:R-:W-:-:S05]  /*13e0*/  IADD3.X R15, R28, R15, RZ, P0, !PT ;  /* 0x0000000f1c0f7210 */ /* 0x000fca00007fe4ff */
[----:B------:R-:W5:Y:S01]  /*13f0*/  LDG.E.CONSTANT R14, desc[UR6][R14.64] ;  /* 0x000000060e0e7981 */ /* 0x000f62000c1e9900 */
[----:B------:R-:W-:Y:S02]  /*1400*/  IADD3 R18, P0, R29, R18, RZ ;  /* 0x000000121d127210 */ /* 0x000fe40007f1e0ff */
[----:B----4-:R-:W-:Y:S02]  /*1410*/  LEA R30, R5, R30, 0x2 ;  /* 0x0000001e051e7211 */ /* 0x010fe400078e10ff */
[----:B0-----:R-:W-:Y:S01]  /*1420*/  IADD3 R13, R23, R5, RZ ;  /* 0x00000005170d7210 */ /* 0x001fe20007ffe0ff */
[----:B------:R-:W-:Y:S01]  /*1430*/  IMAD.X R19, R28, 0x1, R19, P0 ;  /* 0x000000011c137824 */ /* 0x000fe200000e0613 */
[----:B------:R-:W-:Y:S02]  /*1440*/  IADD3 R22, R22, 0x1, RZ ;  /* 0x0000000116167810 */ /* 0x000fe40007ffe0ff */
[----:B------:R-:W-:Y:S01]  /*1450*/  ISETP.GE.AND P0, PT, R13, R2, PT ;  /* 0x000000020d00720c */ /* 0x000fe20003f06270 */
[----:B--2---:R-:W-:-:S02]  /*1460*/  HADD2.F32 R16, -RZ, R8.H0_H0 ;  /* 0x20000008ff107230 */ /* 0x004fc40000004100 */
[----:B------:R-:W-:Y:S02]  /*1470*/  HADD2.F32 R24, -RZ, R8.H1_H1 ;  /* 0x30000008ff187230 */ /* 0x000fe40000004100 */
[--C-:B---3--:R-:W-:Y:S02]  /*1480*/  HADD2.F32 R17, -RZ, R12.reuse.H0_H0 ;  /* 0x2000000cff117230 */ /* 0x108fe40000004100 */
[----:B------:R-:W-:-:S03]  /*1490*/  HADD2.F32 R25, -RZ, R12.H1_H1 ;  /* 0x3000000cff197230 */ /* 0x000fc60000004100 */
[----:B------:R-:W-:Y:S01]  /*14a0*/  FADD.FTZ R16, R16, R17 ;  /* 0x0000001110107221 */ /* 0x000fe20000010000 */
[--C-:B-----5:R-:W-:Y:S02]  /*14b0*/  HADD2.F32 R17, -RZ, R14.reuse.H0_H0 ;  /* 0x2000000eff117230 */ /* 0x120fe40000004100 */
[----:B------:R-:W-:Y:S01]  /*14c0*/  FADD.FTZ R24, R24, R25 ;  /* 0x0000001918187221 */ /* 0x000fe20000010000 */
[----:B------:R-:W-:Y:S02]  /*14d0*/  HADD2.F32 R9, -RZ, R14.H1_H1 ;  /* 0x3000000eff097230 */ /* 0x000fe40000004100 */
[----:B------:R-:W-:Y:S01]  /*14e0*/  FADD.FTZ R16, RZ, R16 ;  /* 0x00000010ff107221 */ /* 0x000fe20000010000 */
[----:B------:R-:W-:-:S03]  /*14f0*/  FADD.FTZ R24, RZ, R24 ;  /* 0x00000018ff187221 */ /* 0x000fc60000010000 */
[----:B------:R-:W-:Y:S01]  /*1500*/  FADD.FTZ R16, R16, R17 ;  /* 0x0000001110107221 */ /* 0x000fe20000010000 */
[----:B------:R-:W-:-:S04]  /*1510*/  FADD.FTZ R9, R24, R9 ;  /* 0x0000000918097221 */ /* 0x000fc80000010000 */
[-C--:B------:R-:W-:Y:S01]  /*1520*/  FMUL.FTZ R15, R9, R9.reuse ;  /* 0x00000009090f7220 */ /* 0x080fe20000410000 */
[----:B------:R-:W-:-:S03]  /*1530*/  F2FP.F16.F32.PACK_AB R8, R16, R9 ;  /* 0x000000091008723e */ /* 0x000fc600000000ff */
[----:B------:R-:W-:Y:S01]  /*1540*/  FFMA.FTZ R15, R16, R16, R15 ;  /* 0x00000010100f7223 */ /* 0x000fe2000001000f */
[----:B------:R-:W-:Y:S01]  /*1550*/  PRMT R17, R8, 0x5432, R8 ;  /* 0x0000543208117816 */ /* 0x000fe20000000008 */
[----:B------:R-:W-:Y:S02]  /*1560*/  FADD.FTZ R8, R16, R9 ;  /* 0x0000000910087221 */ /* 0x000fe40000010000 */
[----:B------:R-:W-:Y:S02]  /*1570*/  FADD.FTZ R10, R10, R15 ;  /* 0x0000000f0a0a7221 */ /* 0x000fe40000010000 */
[----:B------:R0:W-:Y:S01]  /*1580*/  STG.E desc[UR6][R18.64], R17 ;  /* 0x0000001112007986 */ /* 0x0001e2000c101906 */
[----:B------:R-:W-:-:S03]  /*1590*/  FADD.FTZ R11, R11, R8 ;  /* 0x000000080b0b7221 */ /* 0x000fc60000010000 */
[----:B------:R0:W-:Y:S01]  /*15a0*/  STS [R30], R17 ;  /* 0x000000111e007388 */ /* 0x0001e20000000800 */
[----:B------:R-:W-:Y:S05]  /*15b0*/  @!P0 BRA `(.L_x_923) ;  /* 0xffffffec00308947 */ /* 0x000fea000383ffff */
[----:B------:R-:W-:Y:S05]  /*15c0*/  BRA `(.L_x_921) ;  /* 0x00000014007c7947 */ /* 0x000fea0003800000 */
.L_x_922:
[----:B------:R-:W1:Y:S01]  /*15d0*/  S2R R9, SR_CgaCtaId ;  /* 0x0000000000097919 */ /* 0x000e620000008800 */
[----:B------:R-:W-:Y:S02]  /*15e0*/  MOV R6, 0x400 ;  /* 0x0000040000067802 */ /* 0x000fe40000000f00 */
[----:B------:R-:W-:Y:S02]  /*15f0*/  CS2R R10, SRZ ;  /* 0x00000000000a7805 */ /* 0x000fe4000001ff00 */
[----:B0-----:R-:W-:Y:S01]  /*1600*/  SHF.L.U32 R7, R5, 0x3, RZ ;  /* 0x0000000305077819 */ /* 0x001fe200000006ff */
[--C-:B------:R-:W-:Y:S01]  /*1610*/  IMAD.MOV.U32 R25, RZ, RZ, R0.reuse ;  /* 0x000000ffff197224 */ /* 0x100fe200078e0000 */
[----:B------:R-:W-:Y:S01]  /*1620*/  IADD3 R8, R6, 0x190, RZ ;  /* 0x0000019006087810 */ /* 0x000fe20007ffe0ff */
[----:B------:R-:W-:Y:S02]  /*1630*/  IMAD R6, R3, R2, R0 ;  /* 0x0000000203067224 */ /* 0x000fe400078e0200 */
[----:B------:R-:W-:Y:S01]  /*1640*/  IMAD.WIDE R18, R5, 0x4, RZ ;  /* 0x0000000405127825 */ /* 0x000fe200078e02ff */
[----:B-1----:R-:W-:Y:S01]  /*1650*/  LEA R8, R9, R8, 0x18 ;  /* 0x0000000809087211 */ /* 0x002fe200078ec0ff */
[----:B------:R-:W-:-:S11]  /*1660*/  HFMA2.MMA R9, -RZ, RZ, 0, 0 ;  /* 0x00000000ff097435 */ /* 0x000fd600000001ff */
.L_x_924:
[----:B------:R-:W0:Y:S01]  /*1670*/  LDC.64 R20, c[0x0][0x220] ;  /* 0x00008800ff147b82 */ /* 0x000e220000000a00 */
[----:B------:R-:W-:Y:S01]  /*1680*/  MOV R2, UR8 ;  /* 0x0000000800027c02 */ /* 0x000fe20008000f00 */
[----:B------:R-:W-:-:S04]  /*1690*/  IMAD R23, R7, R9, R6 ;  /* 0x0000000907177224 */ /* 0x000fc800078e0206 */
[----:B------:R-:W-:Y:S02]  /*16a0*/  IMAD R13, R3, R2, R25 ;  /* 0x00000002030d7224 */ /* 0x000fe400078e0219 */
[----:B------:R-:W1:Y:S08]  /*16b0*/  LDC.64 R16, c[0x0][0x230] ;  /* 0x00008c00ff107b82 */ /* 0x000e700000000a00 */
[----:B------:R-:W2:Y:S01]  /*16c0*/  LDC.64 R14, c[0x0][0x238] ;  /* 0x00008e00ff0e7b82 */ /* 0x000ea20000000a00 */
[----:B0-----:R-:W-:-:S05]  /*16d0*/  IMAD.WIDE R20, R13, 0x8, R20 ;  /* 0x000000080d147825 */ /* 0x001fca00078e0214 */
[----:B------:R-:W3:Y:S01]  /*16e0*/  LDG.E.64 R12, desc[UR6][R20.64] ;  /* 0x00000006140c7981 */ /* 0x000ee2000c1e1b00 */
[----:B-1----:R-:W-:-:S06]  /*16f0*/  IMAD.WIDE R16, R23, 0x4, R16 ;  /* 0x0000000417107825 */ /* 0x002fcc00078e0210 */
[----:B------:R-:W4:Y:S01]  /*1700*/  LDG.E.CONSTANT R16, desc[UR6][R16.64] ;  /* 0x0000000610107981 */ /* 0x000f22000c1e9900 */
[----:B--2---:R-:W-:-:S06]  /*1710*/  IMAD.WIDE R14, R23, 0x4, R14 ;  /* 0x00000004170e7825 */ /* 0x004fcc00078e020e */
[----:B------:R-:W2:Y:S01]  /*1720*/  LDG.E.CONSTANT R14, desc[UR6][R14.64] ;  /* 0x000000060e0e7981 */ /* 0x000ea2000c1e9900 */
[----:B------:R-:W-:Y:S02]  /*1730*/  LEA R30, R25, R8, 0x2 ;  /* 0x00000008191e7211 */ /* 0x000fe400078e10ff */
[----:B---3--:R-:W-:Y:S02]  /*1740*/  I2FP.F32.S32 R27, R12 ;  /* 0x0000000c001b7245 */ /* 0x008fe40000201400 */
[----:B------:R-:W-:Y:S02]  /*1750*/  I2FP.F32.S32 R29, R13 ;  /* 0x0000000d001d7245 */ /* 0x000fe40000201400 */
[----:B------:R-:W0:Y:S01]  /*1760*/  LDC.64 R12, c[0x0][0x218] ;  /* 0x00008600ff0c7b82 */ /* 0x000e220000000a00 */
[-C--:B------:R-:W-:Y:S02]  /*1770*/  FMUL.FTZ R26, R27, R4.reuse ;  /* 0x000000041b1a7220 */ /* 0x080fe40000410000 */
[----:B------:R-:W-:Y:S01]  /*1780*/  FMUL.FTZ R31, R29, R4 ;  /* 0x000000041d1f7220 */ /* 0x000fe20000410000 */
[----:B----4-:R-:W-:-:S02]  /*1790*/  HADD2.F32 R22, -RZ, R16.H0_H0 ;  /* 0x20000010ff167230 */ /* 0x010fc40000004100 */
[----:B------:R-:W-:Y:S02]  /*17a0*/  HADD2.F32 R24, -RZ, R16.H1_H1 ;  /* 0x30000010ff187230 */ /* 0x000fe40000004100 */
[----:B------:R-:W-:Y:S01]  /*17b0*/  F2FP.F16.F32.PACK_AB R26, R31, R26 ;  /* 0x0000001a1f1a723e */ /* 0x000fe200000000ff */
[--C-:B--2---:R-:W-:Y:S02]  /*17c0*/  HADD2.F32 R29, -RZ, R14.reuse.H1_H1 ;  /* 0x3000000eff1d7230 */ /* 0x104fe40000004100 */
[----:B------:R-:W-:-:S03]  /*17d0*/  HADD2.F32 R27, -RZ, R14.H0_H0 ;  /* 0x2000000eff1b7230 */ /* 0x000fc60000004100 */
[----:B------:R-:W-:Y:S02]  /*17e0*/  FADD.FTZ R24, R24, R29 ;  /* 0x0000001d18187221 */ /* 0x000fe40000010000 */
[----:B------:R-:W-:Y:S01]  /*17f0*/  FADD.FTZ R22, R22, R27 ;  /* 0x0000001b16167221 */ /* 0x000fe20000010000 */
[--C-:B------:R-:W-:Y:S02]  /*1800*/  HADD2.F32 R17, -RZ, R26.reuse.H1_H1 ;  /* 0x3000001aff117230 */ /* 0x100fe40000004100 */
[----:B------:R-:W-:Y:S01]  /*1810*/  FADD.FTZ R24, RZ, R24 ;  /* 0x00000018ff187221 */ /* 0x000fe20000010000 */
[----:B------:R-:W-:Y:S02]  /*1820*/  HADD2.F32 R15, -RZ, R26.H0_H0 ;  /* 0x2000001aff0f7230 */ /* 0x000fe40000004100 */
[----:B------:R-:W-:Y:S01]  /*1830*/  FADD.FTZ R22, RZ, R22 ;  /* 0x00000016ff167221 */ /* 0x000fe20000010000 */
[----:B------:R-:W-:-:S03]  /*1840*/  FADD.FTZ R24, R24, R17 ;  /* 0x0000001118187221 */ /* 0x000fc60000010000 */
[----:B------:R-:W-:Y:S01]  /*1850*/  FADD.FTZ R15, R22, R15 ;  /* 0x0000000f160f7221 */ /* 0x000fe20000010000 */
[----:B0-----:R-:W-:-:S04]  /*1860*/  IMAD.WIDE R12, R23, 0x4, R12 ;  /* 0x00000004170c7825 */ /* 0x001fc800078e020c */
[----:B------:R-:W-:-:S04]  /*1870*/  F2FP.F16.F32.PACK_AB R14, R15, R24 ;  /* 0x000000180f0e723e */ /* 0x000fc800000000ff */
[----:B------:R-:W-:Y:S02]  /*1880*/  PRMT R17, R14, 0x5432, R14 ;  /* 0x000054320e117816 */ /* 0x000fe4000000000e */
[----:B------:R-:W-:-:S03]  /*1890*/  IADD3 R31, R5, R25, RZ ;  /* 0x00000019051f7210 */ /* 0x000fc60007ffe0ff */
        /* <DEDUP_REMOVED lines=10> */
[----:B------:R-:W-:-:S04]  /*1940*/  IMAD.WIDE R22, R23, 0x4, R18 ;  /* 0x0000000417167825 */ /* 0x000fc800078e0212 */
[----:B------:R-:W-:-:S03]  /*1950*/  IMAD.WIDE R20, R5, 0x8, R20 ;  /* 0x0000000805147825 */ /* 0x000fc600078e0214 */
[----:B------:R-:W1:Y:S02]  /*1960*/  LDC.64 R14, c[0x0][0x238] ;  /* 0x00008e00ff0e7b82 */ /* 0x000e640000000a00 */
[----:B------:R-:W2:Y:S06]  /*1970*/  LDG.E.64 R24, desc[UR6][R20.64] ;  /* 0x0000000614187981 */ /* 0x000eac000c1e1b00 */
[----:B------:R-:W3:Y:S01]  /*1980*/  LDC.64 R12, c[0x0][0x218] ;  /* 0x00008600ff0c7b82 */ /* 0x000ee20000000a00 */
[----:B0-----:R-:W-:-:S04]  /*1990*/  IADD3 R28, P0, R22, R16, RZ ;  /* 0x00000010161c7210 */ /* 0x001fc80007f1e0ff */
[----:B------:R-:W-:Y:S02]  /*19a0*/  IADD3.X R29, R23, R17, RZ, P0, !PT ;  /* 0x00000011171d7210 */ /* 0x000fe400007fe4ff */
[----:B-1----:R-:W-:-:S03]  /*19b0*/  IADD3 R26, P1, R22, R14, RZ ;  /* 0x0000000e161a7210 */ /* 0x002fc60007f3e0ff */
[----:B------:R-:W4:Y:S01]  /*19c0*/  LDG.E.CONSTANT R28, desc[UR6][R28.64] ;  /* 0x000000061c1c7981 */ /* 0x000f22000c1e9900 */
[----:B------:R-:W-:-:S05]  /*19d0*/  IADD3.X R27, R23, R15, RZ, P1, !PT ;  /* 0x0000000f171b7210 */ /* 0x000fca0000ffe4ff */
[----:B------:R-:W5:Y:S01]  /*19e0*/  LDG.E.CONSTANT R26, desc[UR6][R26.64] ;  /* 0x000000061a1a7981 */ /* 0x000f62000c1e9900 */
[----:B--2---:R-:W-:Y:S02]  /*19f0*/  I2FP.F32.S32 R33, R24 ;  /* 0x0000001800217245 */ /* 0x004fe40000201400 */
[----:B------:R-:W-:-:S03]  /*1a00*/  I2FP.F32.S32 R25, R25 ;  /* 0x0000001900197245 */ /* 0x000fc60000201400 */
[-C--:B------:R-:W-:Y:S02]  /*1a10*/  FMUL.FTZ R34, R33, R4.reuse ;  /* 0x0000000421227220 */ /* 0x080fe40000410000 */
[----:B------:R-:W-:-:S05]  /*1a20*/  FMUL.FTZ R35, R25, R4 ;  /* 0x0000000419237220 */ /* 0x000fca0000410000 */
[----:B------:R-:W-:Y:S01]  /*1a30*/  F2FP.F16.F32.PACK_AB R34, R35, R34 ;  /* 0x000000222322723e */ /* 0x000fe200000000ff */
[--C-:B----4-:R-:W-:Y:S02]  /*1a40*/  HADD2.F32 R32, -RZ, R28.reuse.H1_H1 ;  /* 0x3000001cff207230 */ /* 0x110fe40000004100 */
[----:B------:R-:W-:Y:S02]  /*1a50*/  HADD2.F32 R24, -RZ, R28.H0_H0 ;  /* 0x2000001cff187230 */ /* 0x000fe40000004100 */
[--C-:B-----5:R-:W-:Y:S02]  /*1a60*/  HADD2.F32 R33, -RZ, R26.reuse.H1_H1 ;  /* 0x3000001aff217230 */ /* 0x120fe40000004100 */
        /* <DEDUP_REMOVED lines=9> */
[----:B---3--:R-:W-:-:S04]  /*1b00*/  IADD3 R24, P0, R22, R12, RZ ;  /* 0x0000000c16187210 */ /* 0x008fc80007f1e0ff */
[----:B------:R-:W-:Y:S01]  /*1b10*/  F2FP.F16.F32.PACK_AB R26, R34, R27 ;  /* 0x0000001b221a723e */ /* 0x000fe200000000ff */
[----:B------:R-:W-:Y:S01]  /*1b20*/  IMAD R28, R5, 0x4, R30 ;  /* 0x00000004051c7824 */ /* 0x000fe200078e021e */
[----:B------:R-:W-:Y:S02]  /*1b30*/  IADD3.X R25, R23, R13, RZ, P0, !PT ;  /* 0x0000000d17197210 */ /* 0x000fe400007fe4ff */
        /* <DEDUP_REMOVED lines=11> */
[----:B------:R-:W-:Y:S01]  /*1bf0*/  IADD3 R29, P0, R22, R18, RZ ;  /* 0x00000012161d7210 */ /* 0x000fe20007f1e0ff */
[----:B------:R-:W-:-:S03]  /*1c00*/  IMAD.WIDE R20, R5, 0x8, R20 ;  /* 0x0000000805147825 */ /* 0x000fc600078e0214 */
[----:B------:R-:W-:Y:S02]  /*1c10*/  IADD3.X R32, R23, R19, RZ, P0, !PT ;  /* 0x0000001317207210 */ /* 0x000fe400007fe4ff */
[C---:B------:R-:W-:Y:S01]  /*1c20*/  IADD3 R26, P0, R29.reuse, R16, RZ ;  /* 0x000000101d1a7210 */ /* 0x040fe20007f1e0ff */
[----:B------:R-:W2:Y:S01]  /*1c30*/  LDG.E.64 R24, desc[UR6][R20.64] ;  /* 0x0000000614187981 */ /* 0x000ea2000c1e1b00 */
[----:B------:R-:W-:Y:S02]  /*1c40*/  IADD3 R22, P1, R29, R14, RZ ;  /* 0x0000000e1d167210 */ /* 0x000fe40007f3e0ff */
[C---:B------:R-:W-:Y:S02]  /*1c50*/  IADD3.X R27, R32.reuse, R17, RZ, P0, !PT ;  /* 0x00000011201b7210 */ /* 0x040fe400007fe4ff */
[----:B------:R-:W-:-:S03]  /*1c60*/  IADD3.X R23, R32, R15, RZ, P1, !PT ;  /* 0x0000000f20177210 */ /* 0x000fc60000ffe4ff */
[----:B------:R-:W3:Y:S04]  /*1c70*/  LDG.E.CONSTANT R26, desc[UR6][R26.64] ;  /* 0x000000061a1a7981 */ /* 0x000ee8000c1e9900 */
[----:B------:R-:W4:Y:S01]  /*1c80*/  LDG.E.CONSTANT R22, desc[UR6][R22.64] ;  /* 0x0000000616167981 */ /* 0x000f22000c1e9900 */
[----:B------:R-:W-:Y:S01]  /*1c90*/  LEA R28, R5, R28, 0x2 ;  /* 0x0000001c051c7211 */ /* 0x000fe200078e10ff */
[----:B------:R-:W-:Y:S01]  /*1ca0*/  IMAD.IADD R30, R30, 0x1, R5 ;  /* 0x000000011e1e7824 */ /* 0x000fe200078e0205 */
[----:B--2---:R-:W-:Y:S02]  /*1cb0*/  I2FP.F32.S32 R31, R24 ;  /* 0x00000018001f7245 */ /* 0x004fe40000201400 */
[----:B------:R-:W-:-:S03]  /*1cc0*/  I2FP.F32.S32 R25, R25 ;  /* 0x0000001900197245 */ /* 0x000fc60000201400 */
[-C--:B------:R-:W-:Y:S02]  /*1cd0*/  FMUL.FTZ R33, R31, R4.reuse ;  /* 0x000000041f217220 */ /* 0x080fe40000410000 */
[----:B------:R-:W-:Y:S01]  /*1ce0*/  FMUL.FTZ R36, R25, R4 ;  /* 0x0000000419247220 */ /* 0x000fe20000410000 */
[--C-:B---3--:R-:W-:Y:S02]  /*1cf0*/  HADD2.F32 R31, -RZ, R26.reuse.H1_H1 ;  /* 0x3000001aff1f7230 */ /* 0x108fe40000004100 */
[----:B------:R-:W-:Y:S02]  /*1d00*/  HADD2.F32 R24, -RZ, R26.H0_H0 ;  /* 0x2000001aff187230 */ /* 0x000fe40000004100 */
[--C-:B----4-:R-:W-:Y:S02]  /*1d10*/  HADD2.F32 R34, -RZ, R22.reuse.H1_H1 ;  /* 0x30000016ff227230 */ /* 0x110fe40000004100 */
[----:B------:R-:W-:Y:S01]  /*1d20*/  HADD2.F32 R25, -RZ, R22.H0_H0 ;  /* 0x20000016ff197230 */ /* 0x000fe20000004100 */
[----:B------:R-:W-:-:S02]  /*1d30*/  F2FP.F16.F32.PACK_AB R33, R36, R33 ;  /* 0x000000212421723e */ /* 0x000fc400000000ff */
        /* <DEDUP_REMOVED lines=8> */
[----:B------:R-:W-:-:S04]  /*1dc0*/  IADD3 R22, P0, R29, R12, RZ ;  /* 0x0000000c1d167210 */ /* 0x000fc80007f1e0ff */
[----:B------:R-:W-:Y:S02]  /*1dd0*/  F2FP.F16.F32.PACK_AB R25, R24, R31 ;  /* 0x0000001f1819723e */ /* 0x000fe400000000ff */
[----:B------:R-:W-:Y:S02]  /*1de0*/  IADD3.X R23, R32, R13, RZ, P0, !PT ;  /* 0x0000000d20177210 */ /* 0x000fe400007fe4ff */
[----:B------:R-:W-:-:S05]  /*1df0*/  PRMT R27, R25, 0x5432, R25 ;  /* 0x00005432191b7816 */ /* 0x000fca0000000019 */
[----:B------:R0:W-:Y:S04]  /*1e00*/  STG.E desc[UR6][R22.64], R27 ;  /* 0x0000001b16007986 */ /* 0x0001e8000c101906 */
[----:B------:R0:W-:Y:S01]  /*1e10*/  STS [R28], R27 ;  /* 0x0000001b1c007388 */ /* 0x0001e20000000800 */
        /* <DEDUP_REMOVED lines=17> */
[----:B------:R-:W-:Y:S02]  /*1f30*/  LEA R28, R5, R28, 0x2 ;  /* 0x0000001c051c7211 */ /* 0x000fe400078e10ff */
[----:B------:R-:W-:Y:S02]  /*1f40*/  IADD3 R30, R30, R5, RZ ;  /* 0x000000051e1e7210 */ /* 0x000fe40007ffe0ff */
        /* <DEDUP_REMOVED lines=32> */
[----:B------:R-:W-:Y:S01]  /*2150*/  IADD3 R22, P1, R29, R14, RZ ;  /* 0x0000000e1d167210 */ /* 0x000fe20007f3e0ff */
[----:B------:R-:W-:Y:S01]  /*2160*/  IMAD.X R32, R19, 0x1, R32, P0 ;  /* 0x0000000113207824 */ /* 0x000fe200000e0620 */
[----:B------:R-:W-:Y:S01]  /*2170*/  IADD3 R26, P0, R29, R16, RZ ;  /* 0x000000101d1a7210 */ /* 0x000fe20007f1e0ff */
[----:B------:R-:W2:Y:S03]  /*2180*/  LDG.E.64 R24, desc[UR6][R20.64] ;  /* 0x0000000614187981 */ /* 0x000ea6000c1e1b00 */
        /* <DEDUP_REMOVED lines=12> */
[--C-:B----4-:R-:W-:Y:S01]  /*2250*/  HADD2.F32 R34, -RZ, R22.reuse.H1_H1 ;  /* 0x30000016ff227230 */ /* 0x110fe20000004100 */
[----:B------:R-:W-:Y:S01]  /*2260*/  F2FP.F16.F32.PACK_AB R33, R36, R33 ;  /* 0x000000212421723e */ /* 0x000fe200000000ff */
[----:B------:R-:W-:-:S03]  /*2270*/  HADD2.F32 R25, -RZ, R22.H0_H0 ;  /* 0x20000016ff197230 */ /* 0x000fc60000004100 */
[----:B------:R-:W-:Y:S01]  /*2280*/  FADD.FTZ R31, R31, R34 ;  /* 0x000000221f1f7221 */ /* 0x000fe20000010000 */
[--C-:B------:R-:W-:Y:S02]  /*2290*/  HADD2.F32 R22, -RZ, R33.reuse.H1_H1 ;  /* 0x30000021ff167230 */ /* 0x100fe40000004100 */
[----:B------:R-:W-:Y:S01]  /*22a0*/  FADD.FTZ R24, R24, R25 ;  /* 0x0000001918187221 */ /* 0x000fe20000010000 */
[----:B------:R-:W-:Y:S02]  /*22b0*/  HADD2.F32 R33, -RZ, R33.H0_H0 ;  /* 0x20000021ff217230 */ /* 0x000fe40000004100 */
[----:B------:R-:W-:Y:S01]  /*22c0*/  FADD.FTZ R31, RZ, R31 ;  /* 0x0000001fff1f7221 */ /* 0x000fe20000010000 */
[----:B------:R-:W-:-:S03]  /*22d0*/  FADD.FTZ R24, RZ, R24 ;  /* 0x00000018ff187221 */ /* 0x000fc60000010000 */
[----:B------:R-:W-:Y:S01]  /*22e0*/  FADD.FTZ R31, R31, R22 ;  /* 0x000000161f1f7221 */ /* 0x000fe20000010000 */
[----:B------:R-:W-:Y:S01]  /*22f0*/  IADD3 R22, P0, R29, R12, RZ ;  /* 0x0000000c1d167210 */ /* 0x000fe20007f1e0ff */
[----:B------:R-:W-:-:S03]  /*2300*/  FADD.FTZ R24, R24, R33 ;  /* 0x0000002118187221 */ /* 0x000fc60000010000 */
[----:B------:R-:W-:Y:S01]  /*2310*/  IADD3.X R23, R32, R13, RZ, P0, !PT ;  /* 0x0000000d20177210 */ /* 0x000fe200007fe4ff */
[C---:B------:R-:W-:Y:S01]  /*2320*/  FADD.FTZ R26, R24.reuse, R31 ;  /* 0x0000001f181a7221 */ /* 0x040fe20000010000 */
[-C--:B------:R-:W-:Y:S02]  /*2330*/  F2FP.F16.F32.PACK_AB R25, R24, R31.reuse ;  /* 0x0000001f1819723e */ /* 0x080fe400000000ff */
[----:B------:R-:W-:Y:S01]  /*2340*/  ISETP.GE.AND P0, PT, R30, R2, PT ;  /* 0x000000021e00720c */ /* 0x000fe20003f06270 */
[----:B------:R-:W-:Y:S01]  /*2350*/  FADD.FTZ R11, R11, R26 ;  /* 0x0000001a0b0b7221 */ /* 0x000fe20000010000 */
[----:B------:R-:W-:Y:S01]  /*2360*/  PRMT R27, R25, 0x5432, R25 ;  /* 0x00005432191b7816 */ /* 0x000fe20000000019 */
[----:B------:R-:W-:-:S04]  /*2370*/  FMUL.FTZ R25, R31, R31 ;  /* 0x0000001f1f197220 */ /* 0x000fc80000410000 */
[----:B------:R0:W-:Y:S01]  /*2380*/  STG.E desc[UR6][R22.64], R27 ;  /* 0x0000001b16007986 */ /* 0x0001e2000c101906 */
[----:B------:R-:W-:-:S03]  /*2390*/  FFMA.FTZ R25, R24, R24, R25 ;  /* 0x0000001818197223 */ /* 0x000fc60000010019 */
[----:B------:R0:W-:Y:S01]  /*23a0*/  STS [R28], R27 ;  /* 0x0000001b1c007388 */ /* 0x0001e20000000800 */
[----:B------:R-:W-:Y:S01]  /*23b0*/  FADD.FTZ R10, R10, R25 ;  /* 0x000000190a0a7221 */ /* 0x000fe20000010000 */
[----:B------:R-:W-:Y:S06]  /*23c0*/  @P0 BRA `(.L_x_921) ;  /* 0x0000000400fc0947 */ /* 0x000fec0003800000 */
[----:B------:R-:W-:Y:S01]  /*23d0*/  IADD3 R29, P0, R18, R29, RZ ;  /* 0x0000001d121d7210 */ /* 0x000fe20007f1e0ff */
[----:B------:R-:W-:-:S03]  /*23e0*/  IMAD.WIDE R20, R5, 0x8, R20 ;  /* 0x0000000805147825 */ /* 0x000fc600078e0214 */
[----:B------:R-:W-:Y:S02]  /*23f0*/  IADD3.X R32, R19, R32, RZ, P0, !PT ;  /* 0x0000002013207210 */ /* 0x000fe400007fe4ff */
[C---:B0-----:R-:W-:Y:S01]  /*2400*/  IADD3 R22, P0, R29.reuse, R16, RZ ;  /* 0x000000101d167210 */ /* 0x041fe20007f1e0ff */
[----:B------:R-:W2:Y:S01]  /*2410*/  LDG.E.64 R26, desc[UR6][R20.64] ;  /* 0x00000006141a7981 */ /* 0x000ea2000c1e1b00 */
[----:B------:R-:W-:-:S03]  /*2420*/  IADD3 R24, P1, R29, R14, RZ ;  /* 0x0000000e1d187210 */ /* 0x000fc60007f3e0ff */
[C---:B------:R-:W-:Y:S01]  /*2430*/  IMAD.X R23, R32.reuse, 0x1, R17, P0 ;  /* 0x0000000120177824 */ /* 0x040fe200000e0611 */
[----:B------:R-:W-:-:S04]  /*2440*/  IADD3.X R25, R32, R15, RZ, P1, !PT ;  /* 0x0000000f20197210 */ /* 0x000fc80000ffe4ff */
        /* <DEDUP_REMOVED lines=39> */
[----:B------:R-:W-:-:S03]  /*26c0*/  IADD3 R22, P0, R29, R16, RZ ;  /* 0x000000101d167210 */ /* 0x000fc60007f1e0ff */
[C---:B------:R-:W-:Y:S01]  /*26d0*/  IMAD.X R25, R32.reuse, 0x1, R15, P1 ;  /* 0x0000000120197824 */ /* 0x040fe200008e060f */
[----:B------:R-:W-:-:S04]  /*26e0*/  IADD3.X R23, R32, R17, RZ, P0, !PT ;  /* 0x0000001120177210 */ /* 0x000fc800007fe4ff */
[----:B------:R0:W3:Y:S04]  /*26f0*/  LDG.E.CONSTANT R24, desc[UR6][R24.64] ;  /* 0x0000000618187981 */ /* 0x0000e8000c1e9900 */
[----:B------:R-:W4:Y:S01]  /*2700*/  LDG.E.CONSTANT R22, desc[UR6][R22.64] ;  /* 0x0000000616167981 */ /* 0x000f22000c1e9900 */
[----:B------:R-:W-:Y:S02]  /*2710*/  LEA R28, R5, R28, 0x2 ;  /* 0x0000001c051c7211 */ /* 0x000fe400078e10ff */
[----:B0-----:R-:W-:Y:S02]  /*2720*/  IADD3 R25, R30, R5, RZ ;  /* 0x000000051e197210 */ /* 0x001fe40007ffe0ff */
        /* <DEDUP_REMOVED lines=40> */
[----:B------:R-:W-:Y:S02]  /*29b0*/  IADD3 R12, P0, R29, R12, RZ ;  /* 0x0000000c1d0c7210 */ /* 0x000fe40007f1e0ff */
[----:B------:R-:W-:-:S03]  /*29c0*/  LEA R28, R5, R28, 0x2 ;  /* 0x0000001c051c7211 */ /* 0x000fc600078e10ff */
[----:B------:R-:W-:Y:S01]  /*29d0*/  IMAD.X R13, R32, 0x1, R13, P0 ;  /* 0x00000001200d7824 */ /* 0x000fe200000e060d */
[----:B------:R-:W-:-:S04]  /*29e0*/  IADD3 R25, R25, R5, RZ ;  /* 0x0000000519197210 */ /* 0x000fc80007ffe0ff */
[----:B------:R-:W-:Y:S02]  /*29f0*/  ISETP.GE.AND P0, PT, R25, R2, PT ;  /* 0x000000021900720c */ /* 0x000fe40003f06270 */
[----:B------:R-:W-:Y:S02]  /*2a00*/  IADD3 R9, R9, 0x1, RZ ;  /* 0x0000000109097810 */ /* 0x000fe40007ffe0ff */
[----:B--2---:R-:W-:Y:S02]  /*2a10*/  I2FP.F32.S32 R23, R20 ;  /* 0x0000001400177245 */ /* 0x004fe40000201400 */
[----:B------:R-:W-:-:S03]  /*2a20*/  I2FP.F32.S32 R27, R21 ;  /* 0x00000015001b7245 */ /* 0x000fc60000201400 */
[-C--:B------:R-:W-:Y:S02]  /*2a30*/  FMUL.FTZ R24, R23, R4.reuse ;  /* 0x0000000417187220 */ /* 0x080fe40000410000 */
[----:B------:R-:W-:Y:S01]  /*2a40*/  FMUL.FTZ R27, R27, R4 ;  /* 0x000000041b1b7220 */ /* 0x000fe20000410000 */
[--C-:B---3--:R-:W-:Y:S02]  /*2a50*/  HADD2.F32 R22, -RZ, R16.reuse.H0_H0 ;  /* 0x20000010ff167230 */ /* 0x108fe40000004100 */
[----:B------:R-:W-:Y:S02]  /*2a60*/  HADD2.F32 R23, -RZ, R16.H1_H1 ;  /* 0x30000010ff177230 */ /* 0x000fe40000004100 */
        /* <DEDUP_REMOVED lines=10> */
[----:B------:R-:W-:-:S05]  /*2b10*/  FADD.FTZ R21, R21, R24 ;  /* 0x0000001815157221 */ /* 0x000fca0000010000 */
[----:B------:R-:W-:-:S04]  /*2b20*/  F2FP.F16.F32.PACK_AB R14, R21, R20 ;  /* 0x00000014150e723e */ /* 0x000fc800000000ff */
[----:B------:R-:W-:-:S05]  /*2b30*/  PRMT R15, R14, 0x5432, R14 ;  /* 0x000054320e0f7816 */ /* 0x000fca000000000e */
[----:B------:R0:W-:Y:S04]  /*2b40*/  STG.E desc[UR6][R12.64], R15 ;  /* 0x0000000f0c007986 */ /* 0x0001e8000c101906 */
[----:B------:R0:W-:Y:S01]  /*2b50*/  STS [R28], R15 ;  /* 0x0000000f1c007388 */ /* 0x0001e20000000800 */
[----:B------:R-:W-:Y:S01]  /*2b60*/  FMUL.FTZ R14, R20, R20 ;  /* 0x00000014140e7220 */ /* 0x000fe20000410000 */
[----:B------:R-:W-:-:S03]  /*2b70*/  FADD.FTZ R20, R21, R20 ;  /* 0x0000001415147221 */ /* 0x000fc60000010000 */
[----:B------:R-:W-:Y:S01]  /*2b80*/  FFMA.FTZ R21, R21, R21, R14 ;  /* 0x0000001515157223 */ /* 0x000fe2000001000e */
[----:B------:R-:W-:-:S03]  /*2b90*/  FADD.FTZ R11, R11, R20 ;  /* 0x000000140b0b7221 */ /* 0x000fc60000010000 */
[----:B------:R-:W-:Y:S01]  /*2ba0*/  FADD.FTZ R10, R10, R21 ;  /* 0x000000150a0a7221 */ /* 0x000fe20000010000 */
[----:B0-----:R-:W-:Y:S06]  /*2bb0*/  @!P0 BRA `(.L_x_924) ;  /* 0xffffffe800ac8947 */ /* 0x001fec000383ffff */
.L_x_921:
[----:B------:R-:W-:Y:S05]  /*2bc0*/  BSYNC B0 ;  /* 0x0000000000007941 */ /* 0x000fea0003800000 */
.L_x_920:
[----:B------:R-:W5:Y:S01]  /*2bd0*/  SHFL.BFLY PT, R4, R11, 0x10, 0x1f ;  /* 0x0e001f000b047f89 */ /* 0x000f6200000e0000 */
[----:B------:R-:W-:Y:S01]  /*2be0*/  ISETP.NE.AND P1, PT, R0, RZ, PT ;  /* 0x000000ff0000720c */ /* 0x000fe20003f25270 */
[----:B------:R-:W-:Y:S02]  /*2bf0*/  BSSY B0, `(.L_x_925) ;  /* 0x0000048000007945 */ /* 0x000fe40003800000 */
[----:B------:R-:W0:Y:S01]  /*2c00*/  SHFL.BFLY PT, R5, R10, 0x10, 0x1f ;  /* 0x0e001f000a057f89 */ /* 0x000e2200000e0000 */
[----:B------:R-:W1:Y:S01]  /*2c10*/  S2R R13, SR_CgaCtaId ;  /* 0x00000000000d7919 */ /* 0x000e620000008800 */
[----:B-----5:R-:W-:Y:S02]  /*2c20*/  FADD.FTZ R4, R4, R11 ;  /* 0x0000000b04047221 */ /* 0x020fe40000010000 */
[----:B------:R-:W5:Y:S01]  /*2c30*/  LDC R11, c[0x0][RZ] ;  /* 0x00000000ff0b7b82 */ /* 0x000f620000000800 */
[----:B0-----:R-:W-:Y:S01]  /*2c40*/  FADD.FTZ R8, R5, R10 ;  /* 0x0000000a05087221 */ /* 0x001fe20000010000 */
[----:B------:R-:W-:Y:S01]  /*2c50*/  LOP3.LUT P4, R10, R0, 0x1f, RZ, 0xc0, !PT ;  /* 0x0000001f000a7812 */ /* 0x000fe2000788c0ff */
[----:B------:R-:W0:Y:S04]  /*2c60*/  SHFL.BFLY PT, R5, R4, 0x8, 0x1f ;  /* 0x0d001f0004057f89 */ /* 0x000e2800000e0000 */
[----:B------:R-:W2:Y:S01]  /*2c70*/  SHFL.BFLY PT, R7, R8, 0x8, 0x1f ;  /* 0x0d001f0008077f89 */ /* 0x000ea200000e0000 */
[----:B0-----:R-:W-:Y:S01]  /*2c80*/  FADD.FTZ R5, R4, R5 ;  /* 0x0000000504057221 */ /* 0x001fe20000010000 */
[----:B------:R-:W-:Y:S01]  /*2c90*/  MOV R4, 0x400 ;  /* 0x0000040000047802 */ /* 0x000fe20000000f00 */
[----:B--2---:R-:W-:-:S03]  /*2ca0*/  FADD.FTZ R9, R8, R7 ;  /* 0x0000000708097221 */ /* 0x004fc60000010000 */
[----:B------:R-:W0:Y:S04]  /*2cb0*/  SHFL.BFLY PT, R6, R5, 0x4, 0x1f ;  /* 0x0c801f0005067f89 */ /* 0x000e2800000e0000 */
[----:B------:R-:W2:Y:S01]  /*2cc0*/  SHFL.BFLY PT, R12, R9, 0x4, 0x1f ;  /* 0x0c801f00090c7f89 */ /* 0x000ea200000e0000 */
[----:B0-----:R-:W-:Y:S01]  /*2cd0*/  FADD.FTZ R6, R5, R6 ;  /* 0x0000000605067221 */ /* 0x001fe20000010000 */
[----:B-----5:R-:W-:Y:S01]  /*2ce0*/  I2FP.F32.U32 R5, R11 ;  /* 0x0000000b00057245 */ /* 0x020fe20000201000 */
[----:B--2---:R-:W-:-:S03]  /*2cf0*/  FADD.FTZ R12, R9, R12 ;  /* 0x0000000c090c7221 */ /* 0x004fc60000010000 */
[----:B------:R-:W0:Y:S01]  /*2d00*/  SHFL.BFLY PT, R7, R6, 0x2, 0x1f ;  /* 0x0c401f0006077f89 */ /* 0x000e2200000e0000 */
[----:B------:R-:W-:-:S03]  /*2d10*/  FMUL.FTZ R5, R5, 0.03125 ;  /* 0x3d00000005057820 */ /* 0x000fc60000410000 */
[----:B------:R-:W2:Y:S01]  /*2d20*/  SHFL.BFLY PT, R15, R12, 0x2, 0x1f ;  /* 0x0c401f000c0f7f89 */ /* 0x000ea200000e0000 */
[----:B0-----:R-:W-:Y:S01]  /*2d30*/  FADD.FTZ R7, R6, R7 ;  /* 0x0000000706077221 */ /* 0x001fe20000010000 */
[----:B------:R-:W-:Y:S01]  /*2d40*/  IADD3 R6, R4, 0x88, RZ ;  /* 0x0000008804067810 */ /* 0x000fe20007ffe0ff */
[----:B--2---:R-:W-:-:S03]  /*2d50*/  FADD.FTZ R15, R12, R15 ;  /* 0x0000000f0c0f7221 */ /* 0x004fc60000010000 */
[----:B------:R-:W3:Y:S01]  /*2d60*/  SHFL.BFLY PT, R8, R7, 0x1, 0x1f ;  /* 0x0c201f0007087f89 */ /* 0x000ee200000e0000 */
[----:B------:R-:W-:-:S03]  /*2d70*/  I2FP.F32.U32 R12, R0 ;  /* 0x00000000000c7245 */ /* 0x000fc60000201000 */
[----:B------:R-:W0:Y:S01]  /*2d80*/  SHFL.BFLY PT, R14, R15, 0x1, 0x1f ;  /* 0x0c201f000f0e7f89 */ /* 0x000e2200000e0000 */
[----:B------:R-:W-:Y:S02]  /*2d90*/  FSETP.GT.FTZ.AND P0, PT, R5, R12, PT ;  /* 0x0000000c0500720b */ /* 0x000fe40003f14000 */
[----:B------:R-:W-:Y:S02]  /*2da0*/  SHF.R.U32.HI R12, RZ, 0x5, R0 ;  /* 0x00000005ff0c7819 */ /* 0x000fe40000011600 */
[----:B-1----:R-:W-:-:S04]  /*2db0*/  LEA R5, R13, R6, 0x18 ;  /* 0x000000060d057211 */ /* 0x002fc800078ec0ff */
[----:B------:R-:W-:Y:S01]  /*2dc0*/  @!P4 LEA R6, R12, R5, 0x2 ;  /* 0x000000050c06c211 */ /* 0x000fe200078e10ff */
[----:B------:R-:W-:Y:S01]  /*2dd0*/  IMAD R18, R10, 0x4, R5 ;  /* 0x000000040a127824 */ /* 0x000fe200078e0205 */
[----:B------:R-:W-:Y:S01]  /*2de0*/  HFMA2.MMA R5, -RZ, RZ, 0, 0 ;  /* 0x00000000ff057435 */ /* 0x000fe200000001ff */
[----:B---34-:R-:W-:Y:S01]  /*2df0*/  FADD.FTZ R17, R7, R8 ;  /* 0x0000000807117221 */ /* 0x018fe20000010000 */
[----:B------:R-:W-:Y:S01]  /*2e00*/  MOV R7, RZ ;  /* 0x000000ff00077202 */ /* 0x000fe20000000f00 */
[----:B0-----:R-:W-:-:S03]  /*2e10*/  FADD.FTZ R19, R15, R14 ;  /* 0x0000000e0f137221 */ /* 0x001fc60000010000 */
        /* <DEDUP_REMOVED lines=34> */
[----:B------:R-:W-:-:S05]  /*3040*/  LEA R5, R13, R4, 0x18 ;  /* 0x000000040d057211 */ /* 0x000fca00078ec0ff */
[----:B------:R-:W0:Y:S02]  /*3050*/  MUFU.RSQ R7, R7 ;  /* 0x0000000700077308 */ /* 0x000e240000001400 */
[----:B0-----:R0:W-:Y:S02]  /*3060*/  STS.64 [R5], R6 ;  /* 0x0000000605007388 */ /* 0x0011e40000000a00 */
.L_x_926:
[----:B------:R-:W-:Y:S05]  /*3070*/  BSYNC B0 ;  /* 0x0000000000007941 */ /* 0x000fea0003800000 */
.L_x_925:
[----:B------:R-:W-:Y:S01]  /*3080*/  BAR.SYNC.DEFER_BLOCKING 0x0 ;  /* 0x0000000000007b1d */ /* 0x000fe20000010000 */
[----:B------:R-:W-:-:S05]  /*3090*/  MOV R2, 0x11 ;  /* 0x0000001100027802 */ /* 0x000fca0000000f00 */
[----:B------:R-:W-:Y:S04]  /*30a0*/  BSSY B0, `(.L_x_927) ;  /* 0x0000160000007945 */ /* 0x000fe80003800000 */
[----:B------:R-:W-:Y:S05]  /*30b0*/  @P2 BRA `(.L_x_928) ;  /* 0x0000001400782947 */ /* 0x000fea0003800000 */
[C---:B0-----:R-:W-:Y:S01]  /*30c0*/  LEA R7, R13.reuse, R4, 0x18 ;  /* 0x000000040d077211 */ /* 0x041fe200078ec0ff */
[----:B------:R-:W-:Y:S01]  /*30d0*/  ULDC.64 UR8, c[0x0][0x278] ;  /* 0x00009e0000087ab9 */ /* 0x000fe20000000a00 */
[----:B------:R-:W-:Y:S01]  /*30e0*/  IADD3 R4, R4, 0x190, RZ ;  /* 0x0000019004047810 */ /* 0x000fe20007ffe0ff */
[----:B------:R-:W-:Y:S01]  /*30f0*/  HFMA2.MMA R16, -RZ, RZ, 0, 0 ;  /* 0x00000000ff107435 */ /* 0x000fe200000001ff */
[----:B------:R-:W-:Y:S01]  /*3100*/  ISETP.NE.U32.AND P0, PT, RZ, UR8, PT ;  /* 0x00000008ff007c0c */ /* 0x000fe2000bf05070 */
[----:B------:R-:W0:Y:S01]  /*3110*/  LDS.64 R14, [R7] ;  /* 0x00000000070e7984 */ /* 0x000e220000000a00 */
[----:B------:R-:W-:Y:S01]  /*3120*/  LEA R13, R13, R4, 0x18 ;  /* 0x000000040d0d7211 */ /* 0x000fe200078ec0ff */
[----:B------:R-:W-:Y:S01]  /*3130*/  IMAD.WIDE R4, R11, 0x4, RZ ;  /* 0x000000040b047825 */ /* 0x000fe200078e02ff */
[----:B------:R-:W-:Y:S02]  /*3140*/  ISETP.NE.AND.EX P0, PT, RZ, UR9, PT, P0 ;  /* 0x00000009ff007c0c */ /* 0x000fe4000bf05300 */
[----:B------:R-:W-:-:S02]  /*3150*/  MOV R6, R0 ;  /* 0x0000000000067202 */ /* 0x000fc40000000f00 */
[----:B0-----:R-:W-:Y:S02]  /*3160*/  F2FP.F16.F32.PACK_AB R14, R15, R14 ;  /* 0x0000000e0f0e723e */ /* 0x001fe400000000ff */
[----:B------:R-:W-:-:S07]  /*3170*/  SHF.L.U32 R15, R11, 0x3, RZ ;  /* 0x000000030b0f7819 */ /* 0x000fce00000006ff */
.L_x_945:
[----:B0-----:R-:W0:Y:S01]  /*3180*/  LDC.64 R8, c[0x0][0x240] ;  /* 0x00009000ff087b82 */ /* 0x001e220000000a00 */
[----:B-1----:R-:W-:-:S07]  /*3190*/  IMAD R21, R15, R16, R0 ;  /* 0x000000100f157224 */ /* 0x002fce00078e0200 */
[----:B------:R-:W1:Y:S01]  /*31a0*/  LDC.64 R22, c[0x0][0x248] ;  /* 0x00009200ff167b82 */ /* 0x000e620000000a00 */
[----:B------:R-:W-:-:S05]  /*31b0*/  IMAD R26, R6, 0x4, R13 ;  /* 0x00000004061a7824 */ /* 0x000fca00078e020d */
        /* <DEDUP_REMOVED lines=10> */
[----:B------:R-:W0:Y:S01]  /*3260*/  @P3 LDC.64 R8, c[0x0][0x210] ;  /* 0x00008400ff083b82 */ /* 0x000e220000000a00 */
[----:B------:R-:W-:-:S04]  /*3270*/  IMAD R23, R3, R18, R6 ;  /* 0x0000001203177224 */ /* 0x000fc800078e0206 */
[----:B0-----:R-:W-:-:S05]  /*3280*/  @P3 IMAD.WIDE R8, R23, 0x4, R8 ;  /* 0x0000000417083825 */ /* 0x001fca00078e0208 */
[----:B------:R0:W-:Y:S01]  /*3290*/  @P3 STG.E desc[UR6][R8.64], R19 ;  /* 0x0000001308003986 */ /* 0x0001e2000c101906 */
[----:B------:R-:W-:Y:S05]  /*32a0*/  @P3 BRA `(.L_x_930) ;  /* 0x0000000000503947 */ /* 0x000fea0003800000 */
[--C-:B------:R-:W-:Y:S01]  /*32b0*/  HADD2.F32 R7, -RZ, R19.reuse.H0_H0 ;  /* 0x20000013ff077230 */ /* 0x100fe20000004100 */
[----:B0-----:R-:W0:Y:S04]  /*32c0*/  LDC.64 R8, c[0x0][0x210] ;  /* 0x00008400ff087b82 */ /* 0x001e280000000a00 */
[----:B------:R-:W-:Y:S01]  /*32d0*/  FMUL.FTZ R17, R7, UR4 ;  /* 0x0000000407117c20 */ /* 0x000fe20008410000 */
[----:B------:R-:W-:-:S05]  /*32e0*/  HADD2.F32 R7, -RZ, R19.H1_H1 ;  /* 0x30000013ff077230 */ /* 0x000fca0000004100 */
[----:B------:R-:W1:Y:S01]  /*32f0*/  F2I.S8.NTZ R17, R17 ;  /* 0x0000001100117305 */ /* 0x000e620000202100 */
[----:B------:R-:W-:-:S07]  /*3300*/  FMUL.FTZ R7, R7, UR4 ;  /* 0x0000000407077c20 */ /* 0x000fce0008410000 */
[----:B------:R-:W2:Y:S01]  /*3310*/  F2I.S8.NTZ R20, R7 ;  /* 0x0000000700147305 */ /* 0x000ea20000202100 */
[----:B0-----:R-:W-:Y:S01]  /*3320*/  IMAD.WIDE R8, R23, 0x2, R8 ;  /* 0x0000000217087825 */ /* 0x001fe200078e0208 */
[----:B-1----:R-:W-:-:S04]  /*3330*/  PRMT R19, R17, 0x8880, RZ ;  /* 0x0000888011137816 */ /* 0x002fc800000000ff */
[----:B------:R-:W-:-:S04]  /*3340*/  PRMT R19, R19, 0x7710, RZ ;  /* 0x0000771013137816 */ /* 0x000fc800000000ff */
[----:B--2---:R-:W-:-:S05]  /*3350*/  PRMT R19, R20, 0x7604, R19 ;  /* 0x0000760414137816 */ /* 0x004fca0000000013 */
[----:B------:R1:W-:Y:S01]  /*3360*/  STG.E.U16 desc[UR6][R8.64], R19 ;  /* 0x0000001308007986 */ /* 0x0003e2000c101506 */
[----:B------:R-:W-:Y:S05]  /*3370*/  BRA `(.L_x_930) ;  /* 0x00000000001c7947 */ /* 0x000fea0003800000 */
.L_x_929:
[----:B------:R0:W-:Y:S01]  /*3380*/  STS [R26], R19 ;  /* 0x000000131a007388 */ /* 0x0001e20000000800 */
[C---:B------:R-:W-:Y:S01]  /*3390*/  HADD2 R7, |R19|.reuse, -RZ.H0_H0 ;  /* 0xa00000ff13077230 */ /* 0x040fe20000000200 */
[----:B------:R-:W-:-:S04]  /*33a0*/  HSETP2.GT.AND P5, PT, |R19|.H0_H0, |R19|.H1_H1, PT ;  /* 0x7000001313007234 */ /* 0x000fc80003fa4a00 */
[----:B------:R-:W-:-:S04]  /*33b0*/  PRMT R8, R7, 0x7632, R8 ;  /* 0x0000763207087816 */ /* 0x000fc80000000008 */
[----:B------:R-:W-:-:S05]  /*33c0*/  SEL R7, R8, R7, !P5 ;  /* 0x0000000708077207 */ /* 0x000fca0006800000 */
[----:B------:R-:W-:-:S05]  /*33d0*/  HSETP2.GT.AND P5, PT, R7.H0_H0, R2.H0_H0, PT ;  /* 0x2000000207007234 */ /* 0x000fca0003fa4800 */
[----:B0-----:R-:W-:-:S08]  /*33e0*/  SEL R2, R2, R7, !P5 ;  /* 0x0000000702027207 */ /* 0x001fd00006800000 */
.L_x_930:
[----:B------:R-:W-:-:S04]  /*33f0*/  IADD3 R17, R11, R6, RZ ;  /* 0x000000060b117210 */ /* 0x000fc80007ffe0ff */
[----:B------:R-:W-:-:S13]  /*3400*/  ISETP.GE.AND P5, PT, R17, R18, PT ;  /* 0x000000121100720c */ /* 0x000fda0003fa6270 */
[----:B------:R-:W-:Y:S05]  /*3410*/  @P5 BRA `(.L_x_928) ;  /* 0x0000001000a05947 */ /* 0x000fea0003800000 */
[----:B------:R-:W2:Y:S01]  /*3420*/  LDC.64 R6, c[0x0][0x240] ;  /* 0x00009000ff067b82 */ /* 0x000ea20000000a00 */
[----:B------:R-:W-:-:S07]  /*3430*/  IMAD.WIDE R20, R21, 0x4, R4 ;  /* 0x0000000415147825 */ /* 0x000fce00078e0204 */
[----:B01----:R-:W0:Y:S01]  /*3440*/  LDC.64 R8, c[0x0][0x248] ;  /* 0x00009200ff087b82 */ /* 0x003e220000000a00 */
[----:B--2---:R-:W-:-:S04]  /*3450*/  IADD3 R22, P5, R20, R6, RZ ;  /* 0x0000000614167210 */ /* 0x004fc80007fbe0ff */
[----:B------:R-:W-:Y:S02]  /*3460*/  IADD3.X R23, R21, R7, RZ, P5, !PT ;  /* 0x0000000715177210 */ /* 0x000fe40002ffe4ff */
[----:B0-----:R-:W-:-:S03]  /*3470*/  IADD3 R24, P6, R20, R8, RZ ;  /* 0x0000000814187210 */ /* 0x001fc60007fde0ff */
[----:B------:R-:W2:Y:S01]  /*3480*/  LDG.E.CONSTANT R22, desc[UR6][R22.64] ;  /* 0x0000000616167981 */ /* 0x000ea2000c1e9900 */
[----:B------:R-:W-:-:S05]  /*3490*/  IADD3.X R25, R21, R9, RZ, P6, !PT ;  /* 0x0000000915197210 */ /* 0x000fca00037fe4ff */
[----:B------:R-:W2:Y:S01]  /*34a0*/  LDG.E.CONSTANT R24, desc[UR6][R24.64] ;  /* 0x0000000618187981 */ /* 0x000ea2000c1e9900 */
[----:B------:R-:W-:-:S05]  /*34b0*/  LEA R26, R11, R26, 0x2 ;  /* 0x0000001a0b1a7211 */ /* 0x000fca00078e10ff */
[----:B------:R-:W0:Y:S02]  /*34c0*/  LDS R19, [R26] ;  /* 0x000000001a137984 */ /* 0x000e240000000800 */
[----:B0-----:R-:W-:-:S04]  /*34d0*/  HADD2 R19, R19, -R14.H0_H0 ;  /* 0xa000000e13137230 */ /* 0x001fc80000000000 */
[----:B------:R-:W-:-:S04]  /*34e0*/  HMUL2 R19, R19, R14.H1_H1 ;  /* 0x3000000e13137232 */ /* 0x000fc80000000000 */
[----:B--2---:R-:W-:Y:S01]  /*34f0*/  HFMA2 R27, R19, R22, R24 ;  /* 0x00000016131b7231 */ /* 0x004fe20000000018 */
[----:B------:R-:W-:Y:S06]  /*3500*/  @P0 BRA `(.L_x_931) ;  /* 0x0000000000480947 */ /* 0x000fec0003800000 */
[----:B------:R-:W0:Y:S01]  /*3510*/  @P3 LDC.64 R22, c[0x0][0x210] ;  /* 0x00008400ff163b82 */ /* 0x000e220000000a00 */
[----:B------:R-:W-:-:S04]  /*3520*/  IMAD R19, R3, R18, R17 ;  /* 0x0000001203137224 */ /* 0x000fc800078e0211 */
        /* <DEDUP_REMOVED lines=16> */
.L_x_931:
[----:B------:R0:W-:Y:S01]  /*3630*/  STS [R26], R27 ;  /* 0x0000001b1a007388 */ /* 0x0001e20000000800 */
[C---:B------:R-:W-:Y:S01]  /*3640*/  HADD2 R19, |R27|.reuse, -RZ.H0_H0 ;  /* 0xa00000ff1b137230 */ /* 0x040fe20000000200 */
[----:B------:R-:W-:-:S04]  /*3650*/  HSETP2.GT.AND P5, PT, |R27|.H0_H0, |R27|.H1_H1, PT ;  /* 0x7000001b1b007234 */ /* 0x000fc80003fa4a00 */
[----:B------:R-:W-:-:S04]  /*3660*/  PRMT R22, R19, 0x7632, R22 ;  /* 0x0000763213167816 */ /* 0x000fc80000000016 */
[----:B------:R-:W-:-:S05]  /*3670*/  SEL R19, R22, R19, !P5 ;  /* 0x0000001316137207 */ /* 0x000fca0006800000 */
[----:B------:R-:W-:-:S05]  /*3680*/  HSETP2.GT.AND P5, PT, R19.H0_H0, R2.H0_H0, PT ;  /* 0x2000000213007234 */ /* 0x000fca0003fa4800 */
[----:B0-----:R-:W-:-:S08]  /*3690*/  SEL R2, R2, R19, !P5 ;  /* 0x0000001302027207 */ /* 0x001fd00006800000 */
.L_x_932:
[----:B------:R-:W-:-:S04]  /*36a0*/  IADD3 R19, R17, R11, RZ ;  /* 0x0000000b11137210 */ /* 0x000fc80007ffe0ff */
[----:B------:R-:W-:-:S13]  /*36b0*/  ISETP.GE.AND P5, PT, R19, R18, PT ;  /* 0x000000121300720c */ /* 0x000fda0003fa6270 */
[----:B------:R-:W-:Y:S05]  /*36c0*/  @P5 BRA `(.L_x_928) ;  /* 0x0000000c00f45947 */ /* 0x000fea0003800000 */
[----:B------:R-:W-:-:S04]  /*36d0*/  IADD3 R17, P5, R4, R20, RZ ;  /* 0x0000001404117210 */ /* 0x000fc80007fbe0ff */
[----:B------:R-:W-:Y:S02]  /*36e0*/  IADD3.X R24, R5, R21, RZ, P5, !PT ;  /* 0x0000001505187210 */ /* 0x000fe40002ffe4ff */
[C---:B------:R-:W-:Y:S02]  /*36f0*/  IADD3 R20, P5, R17.reuse, R6, RZ ;  /* 0x0000000611147210 */ /* 0x040fe40007fbe0ff */
[----:B01----:R-:W-:-:S03]  /*3700*/  IADD3 R22, P6, R17, R8, RZ ;  /* 0x0000000811167210 */ /* 0x003fc60007fde0ff */
[C---:B------:R-:W-:Y:S01]  /*3710*/  IMAD.X R21, R24.reuse, 0x1, R7, P5 ;  /* 0x0000000118157824 */ /* 0x040fe200028e0607 */
[----:B------:R-:W-:-:S04]  /*3720*/  IADD3.X R23, R24, R9, RZ, P6, !PT ;  /* 0x0000000918177210 */ /* 0x000fc800037fe4ff */
[----:B------:R-:W2:Y:S04]  /*3730*/  LDG.E.CONSTANT R20, desc[UR6][R20.64] ;  /* 0x0000000614147981 */ /* 0x000ea8000c1e9900 */
[----:B------:R-:W2:Y:S01]  /*3740*/  LDG.E.CONSTANT R22, desc[UR6][R22.64] ;  /* 0x0000000616167981 */ /* 0x000ea2000c1e9900 */
[----:B------:R-:W-:-:S05]  /*3750*/  LEA R26, R11, R26, 0x2 ;  /* 0x0000001a0b1a7211 */ /* 0x000fca00078e10ff */
[----:B------:R-:W0:Y:S02]  /*3760*/  LDS R25, [R26] ;  /* 0x000000001a197984 */ /* 0x000e240000000800 */
[----:B0-----:R-:W-:-:S04]  /*3770*/  HADD2 R25, R25, -R14.H0_H0 ;  /* 0xa000000e19197230 */ /* 0x001fc80000000000 */
[----:B------:R-:W-:-:S06]  /*3780*/  HMUL2 R25, R25, R14.H1_H1 ;  /* 0x3000000e19197232 */ /* 0x000fcc0000000000 */
[----:B--2---:R-:W-:Y:S01]  /*3790*/  HFMA2.MMA R27, R25, R20, R22 ;  /* 0x00000014191b7235 */ /* 0x004fe20000000016 */
[----:B------:R-:W-:Y:S10]  /*37a0*/  @P0 BRA `(.L_x_933) ;  /* 0x0000000000480947 */ /* 0x000ff40003800000 */
        /* <DEDUP_REMOVED lines=18> */
.L_x_933:
[----:B------:R0:W-:Y:S01]  /*38d0*/  STS [R26], R27 ;  /* 0x0000001b1a007388 */ /* 0x0001e20000000800 */
[C---:B------:R-:W-:Y:S01]  /*38e0*/  HADD2 R21, |R27|.reuse, -RZ.H0_H0 ;  /* 0xa00000ff1b157230 */ /* 0x040fe20000000200 */
[----:B------:R-:W-:-:S04]  /*38f0*/  HSETP2.GT.AND P5, PT, |R27|.H0_H0, |R27|.H1_H1, PT ;  /* 0x7000001b1b007234 */ /* 0x000fc80003fa4a00 */
[----:B------:R-:W-:-:S04]  /*3900*/  PRMT R20, R21, 0x7632, R20 ;  /* 0x0000763215147816 */ /* 0x000fc80000000014 */
[----:B------:R-:W-:-:S05]  /*3910*/  SEL R21, R20, R21, !P5 ;  /* 0x0000001514157207 */ /* 0x000fca0006800000 */
[----:B------:R-:W-:-:S05]  /*3920*/  HSETP2.GT.AND P5, PT, R21.H0_H0, R2.H0_H0, PT ;  /* 0x2000000215007234 */ /* 0x000fca0003fa4800 */
[----:B0-----:R-:W-:-:S08]  /*3930*/  SEL R2, R2, R21, !P5 ;  /* 0x0000001502027207 */ /* 0x001fd00006800000 */
.L_x_934:
[----:B------:R-:W-:-:S04]  /*3940*/  IADD3 R19, R19, R11, RZ ;  /* 0x0000000b13137210 */ /* 0x000fc80007ffe0ff */
[----:B------:R-:W-:-:S13]  /*3950*/  ISETP.GE.AND P5, PT, R19, R18, PT ;  /* 0x000000121300720c */ /* 0x000fda0003fa6270 */
[----:B------:R-:W-:Y:S05]  /*3960*/  @P5 BRA `(.L_x_928) ;  /* 0x0000000c004c5947 */ /* 0x000fea0003800000 */
[----:B------:R-:W-:-:S04]  /*3970*/  IADD3 R17, P5, R4, R17, RZ ;  /* 0x0000001104117210 */ /* 0x000fc80007fbe0ff */
[----:B------:R-:W-:Y:S02]  /*3980*/  IADD3.X R24, R5, R24, RZ, P5, !PT ;  /* 0x0000001805187210 */ /* 0x000fe40002ffe4ff */
[C---:B01----:R-:W-:Y:S02]  /*3990*/  IADD3 R20, P5, R17.reuse, R6, RZ ;  /* 0x0000000611147210 */ /* 0x043fe40007fbe0ff */
[----:B------:R-:W-:Y:S02]  /*39a0*/  IADD3 R22, P6, R17, R8, RZ ;  /* 0x0000000811167210 */ /* 0x000fe40007fde0ff */
[C---:B------:R-:W-:Y:S02]  /*39b0*/  IADD3.X R21, R24.reuse, R7, RZ, P5, !PT ;  /* 0x0000000718157210 */ /* 0x040fe40002ffe4ff */
[----:B------:R-:W-:-:S03]  /*39c0*/  IADD3.X R23, R24, R9, RZ, P6, !PT ;  /* 0x0000000918177210 */ /* 0x000fc600037fe4ff */
[----:B------:R-:W2:Y:S04]  /*39d0*/  LDG.E.CONSTANT R20, desc[UR6][R20.64] ;  /* 0x0000000614147981 */ /* 0x000ea8000c1e9900 */
[----:B------:R-:W2:Y:S01]  /*39e0*/  LDG.E.CONSTANT R22, desc[UR6][R22.64] ;  /* 0x0000000616167981 */ /* 0x000ea2000c1e9900 */
[----:B------:R-:W-:-:S05]  /*39f0*/  IMAD R26, R11, 0x4, R26 ;  /* 0x000000040b1a7824 */ /* 0x000fca00078e021a */
        /* <DEDUP_REMOVED lines=23> */
.L_x_935:
[----:B------:R2:W-:Y:S01]  /*3b70*/  STS [R26], R27 ;  /* 0x0000001b1a007388 */ /* 0x0005e20000000800 */
[C---:B------:R-:W-:Y:S01]  /*3b80*/  HADD2 R21, |R27|.reuse, -RZ.H0_H0 ;  /* 0xa00000ff1b157230 */ /* 0x040fe20000000200 */
[----:B------:R-:W-:-:S04]  /*3b90*/  HSETP2.GT.AND P5, PT, |R27|.H0_H0, |R27|.H1_H1, PT ;  /* 0x7000001b1b007234 */ /* 0x000fc80003fa4a00 */
[----:B------:R-:W-:-:S04]  /*3ba0*/  PRMT R20, R21, 0x7632, R20 ;  /* 0x0000763215147816 */ /* 0x000fc80000000014 */
[----:B------:R-:W-:-:S05]  /*3bb0*/  SEL R21, R20, R21, !P5 ;  /* 0x0000001514157207 */ /* 0x000fca0006800000 */
[----:B------:R-:W-:-:S05]  /*3bc0*/  HSETP2.GT.AND P5, PT, R21.H0_H0, R2.H0_H0, PT ;  /* 0x2000000215007234 */ /* 0x000fca0003fa4800 */
[----:B--2---:R-:W-:-:S08]  /*3bd0*/  SEL R2, R2, R21, !P5 ;  /* 0x0000001502027207 */ /* 0x004fd00006800000 */
.L_x_936:
        /* <DEDUP_REMOVED lines=35> */
.L_x_937:
[----:B------:R0:W-:Y:S01]  /*3e10*/  STS [R26], R27 ;  /* 0x0000001b1a007388 */ /* 0x0001e20000000800 */
[C---:B------:R-:W-:Y:S01]  /*3e20*/  HADD2 R21, |R27|.reuse, -RZ.H0_H0 ;  /* 0xa00000ff1b157230 */ /* 0x040fe20000000200 */
[----:B------:R-:W-:-:S04]  /*3e30*/  HSETP2.GT.AND P5, PT, |R27|.H0_H0, |R27|.H1_H1, PT ;  /* 0x7000001b1b007234 */ /* 0x000fc80003fa4a00 */
[----:B------:R-:W-:-:S04]  /*3e40*/  PRMT R20, R21, 0x7632, R20 ;  /* 0x0000763215147816 */ /* 0x000fc80000000014 */
[----:B------:R-:W-:-:S05]  /*3e50*/  SEL R21, R20, R21, !P5 ;  /* 0x0000001514157207 */ /* 0x000fca0006800000 */
[----:B------:R-:W-:-:S05]  /*3e60*/  HSETP2.GT.AND P5, PT, R21.H0_H0, R2.H0_H0, PT ;  /* 0x2000000215007234 */ /* 0x000fca0003fa4800 */
[----:B0-----:R-:W-:-:S08]  /*3e70*/  SEL R2, R2, R21, !P5 ;  /* 0x0000001502027207 */ /* 0x001fd00006800000 */
.L_x_938:
[----:B------:R-:W-:-:S04]  /*3e80*/  IADD3 R19, R19, R11, RZ ;  /* 0x0000000b13137210 */ /* 0x000fc80007ffe0ff */
[----:B------:R-:W-:-:S13]  /*3e90*/  ISETP.GE.AND P5, PT, R19, R18, PT ;  /* 0x000000121300720c */ /* 0x000fda0003fa6270 */
[----:B------:R-:W-:Y:S05]  /*3ea0*/  @P5 BRA `(.L_x_928) ;  /* 0x0000000400fc5947 */ /* 0x000fea0003800000 */
[----:B------:R-:W-:-:S04]  /*3eb0*/  IADD3 R17, P5, R4, R17, RZ ;  /* 0x0000001104117210 */ /* 0x000fc80007fbe0ff */
[----:B------:R-:W-:Y:S01]  /*3ec0*/  IADD3 R22, P6, R17, R8, RZ ;  /* 0x0000000811167210 */ /* 0x000fe20007fde0ff */
[----:B------:R-:W-:Y:S01]  /*3ed0*/  IMAD.X R24, R5, 0x1, R24, P5 ;  /* 0x0000000105187824 */ /* 0x000fe200028e0618 */
[----:B01----:R-:W-:-:S04]  /*3ee0*/  IADD3 R20, P5, R17, R6, RZ ;  /* 0x0000000611147210 */ /* 0x003fc80007fbe0ff */
[C---:B------:R-:W-:Y:S02]  /*3ef0*/  IADD3.X R21, R24.reuse, R7, RZ, P5, !PT ;  /* 0x0000000718157210 */ /* 0x040fe40002ffe4ff */
[----:B------:R-:W-:-:S03]  /*3f00*/  IADD3.X R23, R24, R9, RZ, P6, !PT ;  /* 0x0000000918177210 */ /* 0x000fc600037fe4ff */
[----:B------:R-:W2:Y:S04]  /*3f10*/  LDG.E.CONSTANT R20, desc[UR6][R20.64] ;  /* 0x0000000614147981 */ /* 0x000ea8000c1e9900 */
        /* <DEDUP_REMOVED lines=25> */
.L_x_939:
[----:B------:R0:W-:Y:S01]  /*40b0*/  STS [R26], R27 ;  /* 0x0000001b1a007388 */ /* 0x0001e20000000800 */
[C---:B------:R-:W-:Y:S01]  /*40c0*/  HADD2 R21, |R27|.reuse, -RZ.H0_H0 ;  /* 0xa00000ff1b157230 */ /* 0x040fe20000000200 */
[----:B------:R-:W-:-:S04]  /*40d0*/  HSETP2.GT.AND P5, PT, |R27|.H0_H0, |R27|.H1_H1, PT ;  /* 0x7000001b1b007234 */ /* 0x000fc80003fa4a00 */
[----:B------:R-:W-:-:S04]  /*40e0*/  PRMT R20, R21, 0x7632, R20 ;  /* 0x0000763215147816 */ /* 0x000fc80000000014 */
[----:B------:R-:W-:-:S05]  /*40f0*/  SEL R21, R20, R21, !P5 ;  /* 0x0000001514157207 */ /* 0x000fca0006800000 */
[----:B------:R-:W-:-:S05]  /*4100*/  HSETP2.GT.AND P5, PT, R21.H0_H0, R2.H0_H0, PT ;  /* 0x2000000215007234 */ /* 0x000fca0003fa4800 */
[----:B0-----:R-:W-:-:S08]  /*4110*/  SEL R2, R2, R21, !P5 ;  /* 0x0000001502027207 */ /* 0x001fd00006800000 */
.L_x_940:
        /* <DEDUP_REMOVED lines=35> */
.L_x_941:
[----:B------:R2:W-:Y:S01]  /*4350*/  STS [R26], R27 ;  /* 0x0000001b1a007388 */ /* 0x0005e20000000800 */
[C---:B------:R-:W-:Y:S01]  /*4360*/  HADD2 R21, |R27|.reuse, -RZ.H0_H0 ;  /* 0xa00000ff1b157230 */ /* 0x040fe20000000200 */
[----:B------:R-:W-:-:S04]  /*4370*/  HSETP2.GT.AND P5, PT, |R27|.H0_H0, |R27|.H1_H1, PT ;  /* 0x7000001b1b007234 */ /* 0x000fc80003fa4a00 */
[----:B------:R-:W-:-:S04]  /*4380*/  PRMT R20, R21, 0x7632, R20 ;  /* 0x0000763215147816 */ /* 0x000fc80000000014 */
[----:B------:R-:W-:-:S05]  /*4390*/  SEL R21, R20, R21, !P5 ;  /* 0x0000001514157207 */ /* 0x000fca0006800000 */
[----:B------:R-:W-:-:S05]  /*43a0*/  HSETP2.GT.AND P5, PT, R21.H0_H0, R2.H0_H0, PT ;  /* 0x2000000215007234 */ /* 0x000fca0003fa4800 */
[----:B--2---:R-:W-:-:S08]  /*43b0*/  SEL R2, R2, R21, !P5 ;  /* 0x0000001502027207 */ /* 0x004fd00006800000 */
.L_x_942:
[----:B------:R-:W-:-:S04]  /*43c0*/  IADD3 R19, R19, R11, RZ ;  /* 0x0000000b13137210 */ /* 0x000fc80007ffe0ff */
[----:B------:R-:W-:-:S13]  /*43d0*/  ISETP.GE.AND P5, PT, R19, R18, PT ;  /* 0x000000121300720c */ /* 0x000fda0003fa6270 */
[----:B------:R-:W-:Y:S05]  /*43e0*/  @P5 BRA `(.L_x_928) ;  /* 0x0000000000ac5947 */ /* 0x000fea0003800000 */
[----:B------:R-:W-:-:S04]  /*43f0*/  IADD3 R17, P5, R4, R17, RZ ;  /* 0x0000001104117210 */ /* 0x000fc80007fbe0ff */
[----:B------:R-:W-:Y:S02]  /*4400*/  IADD3.X R24, R5, R24, RZ, P5, !PT ;  /* 0x0000001805187210 */ /* 0x000fe40002ffe4ff */
[C---:B------:R-:W-:Y:S02]  /*4410*/  IADD3 R6, P5, R17.reuse, R6, RZ ;  /* 0x0000000611067210 */ /* 0x040fe40007fbe0ff */
[----:B------:R-:W-:Y:S02]  /*4420*/  IADD3 R8, P6, R17, R8, RZ ;  /* 0x0000000811087210 */ /* 0x000fe40007fde0ff */
[C---:B------:R-:W-:Y:S02]  /*4430*/  IADD3.X R7, R24.reuse, R7, RZ, P5, !PT ;  /* 0x0000000718077210 */ /* 0x040fe40002ffe4ff */
[----:B------:R-:W-:-:S03]  /*4440*/  IADD3.X R9, R24, R9, RZ, P6, !PT ;  /* 0x0000000918097210 */ /* 0x000fc600037fe4ff */
[----:B------:R2:W3:Y:S04]  /*4450*/  LDG.E.CONSTANT R6, desc[UR6][R6.64] ;  /* 0x0000000606067981 */ /* 0x0004e8000c1e9900 */
[----:B------:R-:W3:Y:S01]  /*4460*/  LDG.E.CONSTANT R8, desc[UR6][R8.64] ;  /* 0x0000000608087981 */ /* 0x000ee2000c1e9900 */
[----:B------:R-:W-:-:S05]  /*4470*/  LEA R26, R11, R26, 0x2 ;  /* 0x0000001a0b1a7211 */ /* 0x000fca00078e10ff */
[----:B------:R-:W2:Y:S02]  /*4480*/  LDS R17, [R26] ;  /* 0x000000001a117984 */ /* 0x000ea40000000800 */
[----:B--2---:R-:W-:-:S04]  /*4490*/  HADD2 R7, R17, -R14.H0_H0 ;  /* 0xa000000e11077230 */ /* 0x004fc80000000000 */
[----:B------:R-:W-:-:S04]  /*44a0*/  HMUL2 R7, R7, R14.H1_H1 ;  /* 0x3000000e07077232 */ /* 0x000fc80000000000 */
[----:B---3--:R-:W-:Y:S01]  /*44b0*/  HFMA2 R17, R7, R6, R8 ;  /* 0x0000000607117231 */ /* 0x008fe20000000008 */
[----:B------:R-:W-:Y:S06]  /*44c0*/  @P0 BRA `(.L_x_943) ;  /* 0x0000000000480947 */ /* 0x000fec0003800000 */
[----:B------:R-:W2:Y:S01]  /*44d0*/  @P3 LDC.64 R6, c[0x0][0x210] ;  /* 0x00008400ff063b82 */ /* 0x000ea20000000a00 */
[----:B01----:R-:W-:-:S04]  /*44e0*/  IMAD R21, R3, R18, R19 ;  /* 0x0000001203157224 */ /* 0x003fc800078e0213 */
[----:B--2---:R-:W-:-:S05]  /*44f0*/  @P3 IMAD.WIDE R6, R21, 0x4, R6 ;  /* 0x0000000415063825 */ /* 0x004fca00078e0206 */
[----:B------:R2:W-:Y:S01]  /*4500*/  @P3 STG.E desc[UR6][R6.64], R17 ;  /* 0x0000001106003986 */ /* 0x0005e2000c101906 */
[----:B------:R-:W-:Y:S05]  /*4510*/  @P3 BRA `(.L_x_944) ;  /* 0x0000000000503947 */ /* 0x000fea0003800000 */
[--C-:B--2---:R-:W-:Y:S02]  /*4520*/  HADD2.F32 R6, -RZ, R17.reuse.H0_H0 ;  /* 0x20000011ff067230 */ /* 0x104fe40000004100 */
        /* <DEDUP_REMOVED lines=12> */
.L_x_943:
[----:B------:R2:W-:Y:S01]  /*45f0*/  STS [R26], R17 ;  /* 0x000000111a007388 */ /* 0x0005e20000000800 */
[C---:B------:R-:W-:Y:S01]  /*4600*/  HADD2 R7, |R17|.reuse, -RZ.H0_H0 ;  /* 0xa00000ff11077230 */ /* 0x040fe20000000200 */
[----:B------:R-:W-:-:S04]  /*4610*/  HSETP2.GT.AND P5, PT, |R17|.H0_H0, |R17|.H1_H1, PT ;  /* 0x7000001111007234 */ /* 0x000fc80003fa4a00 */
[----:B------:R-:W-:-:S04]  /*4620*/  PRMT R6, R7, 0x7632, R6 ;  /* 0x0000763207067816 */ /* 0x000fc80000000006 */
[----:B------:R-:W-:-:S05]  /*4630*/  SEL R7, R6, R7, !P5 ;  /* 0x0000000706077207 */ /* 0x000fca0006800000 */
[----:B------:R-:W-:-:S05]  /*4640*/  HSETP2.GT.AND P5, PT, R7.H0_H0, R2.H0_H0, PT ;  /* 0x2000000207007234 */ /* 0x000fca0003fa4800 */
[----:B--2---:R-:W-:-:S08]  /*4650*/  SEL R2, R2, R7, !P5 ;  /* 0x0000000702027207 */ /* 0x004fd00006800000 */
.L_x_944:
[----:B--23--:R-:W-:Y:S01]  /*4660*/  IMAD.IADD R6, R19, 0x1, R11 ;  /* 0x0000000113067824 */ /* 0x00cfe200078e020b */
[----:B------:R-:W-:-:S04]  /*4670*/  IADD3 R16, R16, 0x1, RZ ;  /* 0x0000000110107810 */ /* 0x000fc80007ffe0ff */
[----:B------:R-:W-:-:S13]  /*4680*/  ISETP.GE.AND P5, PT, R6, R18, PT ;  /* 0x000000120600720c */ /* 0x000fda0003fa6270 */
[----:B------:R-:W-:Y:S05]  /*4690*/  @!P5 BRA `(.L_x_945) ;  /* 0xffffffe800b8d947 */ /* 0x000fea000383ffff */
.L_x_928:
[----:B------:R-:W-:Y:S05]  /*46a0*/  BSYNC B0 ;  /* 0x0000000000007941 */ /* 0x000fea0003800000 */
.L_x_927:
[----:B------:R-:W-:Y:S02]  /*46b0*/  ULDC.64 UR8, c[0x0][0x278] ;  /* 0x00009e0000087ab9 */ /* 0x000fe40000000a00 */
[----:B------:R-:W-:-:S04]  /*46c0*/  ISETP.NE.U32.AND P0, PT, RZ, UR8, PT ;  /* 0x00000008ff007c0c */ /* 0x000fc8000bf05070 */
[----:B------:R-:W-:-:S13]  /*46d0*/  ISETP.NE.AND.EX P0, PT, RZ, UR9, PT, P0 ;  /* 0x00000009ff007c0c */ /* 0x000fda000bf05300 */
[----:B------:R-:W-:Y:S05]  /*46e0*/  @!P0 EXIT ;  /* 0x000000000000894d */ /* 0x000fea0003800000 */
[----:B------:R-:W-:Y:S01]  /*46f0*/  HADD2.F32 R2, -RZ, R2.H0_H0 ;  /* 0x20000002ff027230 */ /* 0x000fe20000004100 */
[----:B0-----:R-:W-:Y:S01]  /*4700*/  I2FP.F32.U32 R6, R11 ;  /* 0x0000000b00067245 */ /* 0x001fe20000201000 */
[----:B------:R-:W0:Y:S01]  /*4710*/  @!P4 S2R R13, SR_CgaCtaId ;  /* 0x00000000000dc919 */ /* 0x000e220000008800 */
[----:B-1----:R-:W-:Y:S01]  /*4720*/  I2FP.F32.S32 R8, R10 ;  /* 0x0000000a00087245 */ /* 0x002fe20000201400 */
[----:B------:R-:W-:Y:S01]  /*4730*/  BSSY B0, `(.L_x_946) ;  /* 0x0000054000007945 */ /* 0x000fe20003800000 */
[----:B------:R-:W1:Y:S01]  /*4740*/  SHFL.BFLY PT, R5, R2, 0x10, 0x1f ;  /* 0x0e001f0002057f89 */ /* 0x000e6200000e0000 */
[----:B------:R-:W-:-:S05]  /*4750*/  FMUL.FTZ R9, R6, 0.03125 ;  /* 0x3d00000006097820 */ /* 0x000fca0000410000 */
[----:B------:R-:W-:-:S13]  /*4760*/  FSETP.GT.FTZ.AND P0, PT, R9, R8, PT ;  /* 0x000000080900720b */ /* 0x000fda0003f14000 */
[----:B------:R-:W2:Y:S01]  /*4770*/  @P0 S2R R9, SR_CgaCtaId ;  /* 0x0000000000090919 */ /* 0x000ea20000008800 */
[----:B-1----:R-:W-:Y:S02]  /*4780*/  FMNMX.FTZ R5, R2, R5, !PT ;  /* 0x0000000502057209 */ /* 0x002fe40007810000 */
[----:B------:R-:W-:-:S03]  /*4790*/  @!P4 MOV R2, 0x400 ;  /* 0x000004000002c802 */ /* 0x000fc60000000f00 */
[----:B------:R-:W1:Y:S01]  /*47a0*/  SHFL.BFLY PT, R4, R5, 0x8, 0x1f ;  /* 0x0d001f0005047f89 */ /* 0x000e6200000e0000 */
[----:B------:R-:W-:Y:S02]  /*47b0*/  @!P4 IADD3 R2, R2, 0x8, RZ ;  /* 0x000000080202c810 */ /* 0x000fe40007ffe0ff */
[----:B-1----:R-:W-:-:S05]  /*47c0*/  FMNMX.FTZ R4, R5, R4, !PT ;  /* 0x0000000405047209 */ /* 0x002fca0007810000 */
[----:B------:R-:W1:Y:S02]  /*47d0*/  SHFL.BFLY PT, R7, R4, 0x4, 0x1f ;  /* 0x0c801f0004077f89 */ /* 0x000e6400000e0000 */
[----:B-1----:R-:W-:Y:S02]  /*47e0*/  FMNMX.FTZ R7, R4, R7, !PT ;  /* 0x0000000704077209 */ /* 0x002fe40007810000 */
[----:B------:R-:W-:-:S03]  /*47f0*/  @P0 MOV R4, 0x400 ;  /* 0x0000040000040802 */ /* 0x000fc60000000f00 */
[----:B------:R-:W1:Y:S01]  /*4800*/  SHFL.BFLY PT, R6, R7, 0x2, 0x1f ;  /* 0x0c401f0007067f89 */ /* 0x000e6200000e0000 */
[----:B------:R-:W-:-:S04]  /*4810*/  @P0 IADD3 R4, R4, 0x8, RZ ;  /* 0x0000000804040810 */ /* 0x000fc80007ffe0ff */
[----:B--2---:R-:W-:Y:S02]  /*4820*/  @P0 LEA R9, R9, R4, 0x18 ;  /* 0x0000000409090211 */ /* 0x004fe400078ec0ff */
[----:B------:R-:W-:Y:S02]  /*4830*/  MOV R4, 0xe0ad78ec ;  /* 0xe0ad78ec00047802 */ /* 0x000fe40000000f00 */
[----:B------:R-:W-:Y:S02]  /*4840*/  @P0 LEA R10, R10, R9, 0x2 ;  /* 0x000000090a0a0211 */ /* 0x000fe400078e10ff */
[----:B-1----:R-:W-:Y:S02]  /*4850*/  FMNMX.FTZ R6, R7, R6, !PT ;  /* 0x0000000607067209 */ /* 0x002fe40007810000 */
[----:B0-----:R-:W-:-:S03]  /*4860*/  @!P4 LEA R7, R13, R2, 0x18 ;  /* 0x000000020d07c211 */ /* 0x001fc600078ec0ff */
[----:B------:R-:W0:Y:S01]  /*4870*/  SHFL.BFLY PT, R5, R6, 0x1, 0x1f ;  /* 0x0c201f0006057f89 */ /* 0x000e2200000e0000 */
[----:B------:R-:W-:Y:S02]  /*4880*/  @!P4 LEA R7, R12, R7, 0x2 ;  /* 0x000000070c07c211 */ /* 0x000fe400078e10ff */
        /* <DEDUP_REMOVED lines=32> */
[----:B------:R-:W-:Y:S05]  /*4a90*/  CALL.REL.NOINC `($__internal_8_$__cuda_sm20_div_rn_f64_full) ;  /* 0x00000000009c7944 */ /* 0x000fea0003c00000 */
.L_x_949:
[----:B------:R-:W-:Y:S05]  /*4aa0*/  BSYNC B1 ;  /* 0x0000000000017941 */ /* 0x000fea0003800000 */
.L_x_948:
        /* <DEDUP_REMOVED lines=11> */
.L_x_950:
[----:B------:R-:W-:-:S06]  /*4b60*/  LEA R9, R0, R15, 0x2 ;  /* 0x0000000f00097211 */ /* 0x000fcc00078e10ff */
[----:B0-----:R-:W0:Y:S02]  /*4b70*/  LDS R9, [R9] ;  /* 0x0000000009097984 */ /* 0x001e240000000800 */
[----:B0-----:R-:W-:-:S05]  /*4b80*/  HADD2.F32 R5, -RZ, R9.H0_H0 ;  /* 0x20000009ff057230 */ /* 0x001fca0000004100 */
[----:B------:R-:W-:Y:S01]  /*4b90*/  FMUL.FTZ R10, R8, R5 ;  /* 0x00000005080a7220 */ /* 0x000fe20000410000 */
[----:B------:R-:W-:-:S05]  /*4ba0*/  HADD2.F32 R5, -RZ, R9.H1_H1 ;  /* 0x30000009ff057230 */ /* 0x000fca0000004100 */
[----:B------:R-:W0:Y:S01]  /*4bb0*/  F2I.S8.NTZ R10, R10 ;  /* 0x0000000a000a7305 */ /* 0x000e220000202100 */
[----:B------:R-:W-:Y:S01]  /*4bc0*/  FMUL.FTZ R12, R8, R5 ;  /* 0x00000005080c7220 */ /* 0x000fe20000410000 */
[----:B-1----:R-:W-:Y:S01]  /*4bd0*/  IMAD R5, R3, R17, R0 ;  /* 0x0000001103057224 */ /* 0x002fe200078e0200 */
[----:B------:R-:W-:-:S03]  /*4be0*/  IADD3 R0, R11, R0, RZ ;  /* 0x000000000b007210 */ /* 0x000fc60007ffe0ff */
[----:B---3--:R-:W-:Y:S01]  /*4bf0*/  IMAD.WIDE R4, R5, 0x2, R6 ;  /* 0x0000000205047825 */ /* 0x008fe200078e0206 */
[----:B------:R-:W-:Y:S01]  /*4c00*/  ISETP.GE.AND P0, PT, R0, R17, PT ;  /* 0x000000110000720c */ /* 0x000fe20003f06270 */
[----:B------:R-:W1:Y:S01]  /*4c10*/  F2I.S8.NTZ R12, R12 ;  /* 0x0000000c000c7305 */ /* 0x000e620000202100 */
[----:B0-----:R-:W-:-:S04]  /*4c20*/  PRMT R13, R10, 0x8880, RZ ;  /* 0x000088800a0d7816 */ /* 0x001fc800000000ff */
[----:B------:R-:W-:-:S04]  /*4c30*/  PRMT R13, R13, 0x7710, RZ ;  /* 0x000077100d0d7816 */ /* 0x000fc800000000ff */
[----:B-1----:R-:W-:-:S05]  /*4c40*/  PRMT R13, R12, 0x7604, R13 ;  /* 0x000076040c0d7816 */ /* 0x002fca000000000d */
[----:B------:R0:W-:Y:S01]  /*4c50*/  STG.E.U16 desc[UR6][R4.64], R13 ;  /* 0x0000000d04007986 */ /* 0x0001e2000c101506 */
[----:B------:R-:W-:Y:S05]  /*4c60*/  @!P0 BRA `(.L_x_950) ;  /* 0xfffffffc00bc8947 */ /* 0x000fea000383ffff */
.L_x_947:
[----:B------:R-:W-:Y:S05]  /*4c70*/  BSYNC B0 ;  /* 0x0000000000007941 */ /* 0x000fea0003800000 */
.L_x_946:
[----:B------:R-:W-:Y:S05]  /*4c80*/  @P1 EXIT ;  /* 0x000000000000194d */ /* 0x000fea0003800000 */
[----:B------:R-:W1:Y:S08]  /*4c90*/  LDC.64 R6, c[0x0][0x270] ;  /* 0x00009c00ff067b82 */ /* 0x000e700000000a00 */
[----:B0-----:R-:W0:Y:S01]  /*4ca0*/  LDC.64 R4, c[0x0][0x278] ;  /* 0x00009e00ff047b82 */ /* 0x001e220000000a00 */
[----:B-1----:R-:W2:Y:S02]  /*4cb0*/  LDG.E R7, desc[UR6][R6.64] ;  /* 0x0000000606077981 */ /* 0x002ea4000c1e1900 */
[----:B--2---:R-:W-:Y:S01]  /*4cc0*/  FMUL.FTZ R0, R2, R7 ;  /* 0x0000000702007220 */ /* 0x004fe20000410000 */
[----:B0-----:R-:W-:-:S04]  /*4cd0*/  IMAD.WIDE.U32 R2, R3, 0x4, R4 ;  /* 0x0000000403027825 */ /* 0x001fc800078e0004 */
[----:B------:R-:W-:-:S05]  /*4ce0*/  FMUL.FTZ R5, R0, 0.0078740157186985015869 ;  /* 0x3c01020400057820 */ /* 0x000fca0000410000 */
[----:B------:R-:W-:Y:S01]  /*4cf0*/  STG.E desc[UR6][R2.64], R5 ;  /* 0x0000000502007986 */ /* 0x000fe2000c101906 */
[----:B------:R-:W-:Y:S05]  /*4d00*/  EXIT ;  /* 0x000000000000794d */ /* 0x000fea0003800000 */
        .weak           $__internal_8_$__cuda_sm20_div_rn_f64_full
        .type           $__internal_8_$__cuda_sm20_div_rn_f64_full,@function
        .size           $__internal_8_$__cuda_sm20_div_rn_f64_full,(.L_x_2667 - $__internal_8_$__cuda_sm20_div_rn_f64_full)
$__internal_8_$__cuda_sm20_div_rn_f64_full:
[C---:B------:R-:W-:Y:S01]  /*4d10*/  FSETP.GEU.AND P0, PT, |R7|.reuse, 1.469367938527859385e-39, PT ;  /* 0x001000000700780b */ /* 0x040fe20003f0e200 */
[----:B------:R-:W-:Y:S01]  /*4d20*/  BSSY B2, `(.L_x_951) ;  /* 0x000004a000027945 */ /* 0x000fe20003800000 */
[C---:B------:R-:W-:Y:S02]  /*4d30*/  LOP3.LUT R4, R7.reuse, 0x800fffff, RZ, 0xc0, !PT ;  /* 0x800fffff07047812 */ /* 0x040fe400078ec0ff */
[----:B------:R-:W-:Y:S02]  /*4d40*/  MOV R12, 0x1 ;  /* 0x00000001000c7802 */ /* 0x000fe40000000f00 */
[----:B------:R-:W-:Y:S02]  /*4d50*/  LOP3.LUT R5, R4, 0x3ff00000, RZ, 0xfc, !PT ;  /* 0x3ff0000004057812 */ /* 0x000fe400078efcff */
[----:B------:R-:W-:Y:S02]  /*4d60*/  MOV R4, R6 ;  /* 0x0000000600047202 */ /* 0x000fe40000000f00 */
[----:B------:R-:W-:-:S02]  /*4d70*/  LOP3.LUT R9, R7, 0x7ff00000, RZ, 0xc0, !PT ;  /* 0x7ff0000007097812 */ /* 0x000fc400078ec0ff */
[----:B------:R-:W-:Y:S01]  /*4d80*/  MOV R20, 0x1ca00000 ;  /* 0x1ca0000000147802 */ /* 0x000fe20000000f00 */
[----:B------:R-:W-:Y:S01]  /*4d90*/  @!P0 DMUL R4, R6, 8.98846567431157953865e+307 ;  /* 0x7fe0000006048828 */ /* 0x000fe20000000000 */
[----:B------:R-:W-:Y:S02]  /*4da0*/  ISETP.LE.U32.AND P2, PT, R9, 0x40500000, PT ;  /* 0x405000000900780c */ /* 0x000fe40003f43070 */
[----:B------:R-:W-:Y:S02]  /*4db0*/  MOV R10, 0x40500000 ;  /* 0x40500000000a7802 */ /* 0x000fe40000000f00 */
[----:B------:R-:W-:Y:S01]  /*4dc0*/  SEL R16, R20, 0x63400000, !P2 ;  /* 0x6340000014107807 */ /* 0x000fe20005000000 */
[----:B------:R-:W0:Y:S01]  /*4dd0*/  MUFU.RCP64H R13, R5 ;  /* 0x00000005000d7308 */ /* 0x000e220000001800 */
[----:B------:R-:W-:Y:S02]  /*4de0*/  IADD3 R21, R10, -0x1, RZ ;  /* 0xffffffff0a157810 */ /* 0x000fe40007ffe0ff */
[----:B------:R-:W-:Y:S01]  /*4df0*/  LOP3.LUT R17, R16, 0xfc000, RZ, 0xfc, !PT ;  /* 0x000fc00010117812 */ /* 0x000fe200078efcff */
[----:B------:R-:W-:Y:S01]  /*4e00*/  IMAD.MOV.U32 R16, RZ, RZ, RZ ;  /* 0x000000ffff107224 */ /* 0x000fe200078e00ff */
[----:B------:R-:W-:-:S02]  /*4e10*/  @!P0 LOP3.LUT R9, R5, 0x7ff00000, RZ, 0xc0, !PT ;  /* 0x7ff0000005098812 */ /* 0x000fc400078ec0ff */
[----:B------:R-:W-:Y:S02]  /*4e20*/  ISETP.GT.U32.AND P0, PT, R21, 0x7feffffe, PT ;  /* 0x7feffffe1500780c */ /* 0x000fe40003f04070 */
[----:B------:R-:W-:-:S04]  /*4e30*/  IADD3 R21, R9, -0x1, RZ ;  /* 0xffffffff09157810 */ /* 0x000fc80007ffe0ff */
        /* <DEDUP_REMOVED lines=17> */
[----:B------:R-:W-:Y:S02]  /*4f50*/  MOV R18, RZ ;  /* 0x000000ff00127202 */ /* 0x000fe40000000f00 */
[----:B------:R-:W-:-:S05]  /*4f60*/  IADD3 R9, R9, -R10, RZ ;  /* 0x8000000a09097210 */ /* 0x000fca0007ffe0ff */
[----:B------:R-:W-:-:S06]  /*4f70*/  VIADD R19, R9, 0x7fe00000 ;  /* 0x7fe0000009137836 */ /* 0x000fcc0000000000 */
        /* <DEDUP_REMOVED lines=19> */
.L_x_952:
        /* <DEDUP_REMOVED lines=15> */
.L_x_954:
[----:B------:R-:W-:Y:S02]  /*51a0*/  LOP3.LUT R15, R7, 0x80000, RZ, 0xfc, !PT ;  /* 0x00080000070f7812 */ /* 0x000fe400078efcff */
[----:B------:R-:W-:-:S07]  /*51b0*/  MOV R14, R6 ;  /* 0x00000006000e7202 */ /* 0x000fce0000000f00 */
.L_x_953:
[----:B------:R-:W-:Y:S05]  /*51c0*/  BSYNC B2 ;  /* 0x0000000000027941 */ /* 0x000fea0003800000 */
.L_x_951:
[----:B------:R-:W-:Y:S01]  /*51d0*/  HFMA2.MMA R9, -RZ, RZ, 0, 0 ;  /* 0x00000000ff097435 */ /* 0x000fe200000001ff */
[----:B------:R-:W-:Y:S02]  /*51e0*/  MOV R4, R14 ;  /* 0x0000000e00047202 */ /* 0x000fe40000000f00 */
[----:B------:R-:W-:-:S03]  /*51f0*/  MOV R5, R15 ;  /* 0x0000000f00057202 */ /* 0x000fc60000000f00 */
[----:B------:R-:W-:Y:S05]  /*5200*/  RET.REL.NODEC R8 `(_ZN17fastertransformer35generalAddBiasResidualLayerNormOpt2I7__half2Lb1ELb0ELi2ELb1ELi8EEEvPT_S3_PKS2_S5_S5_S5_S5_S5_fiiPKfS7_S7_Pfi) ;  /* 0xffffffac087c7950 */ /* 0x000fea0003c3ffff */
.L_x_955:
        /* <DEDUP_REMOVED lines=15> */
.L_x_2667:


//--------------------- .text._ZN17fastertransformer34generalAddBiasResidualLayerNormOptI7__half2Lb1ELb0ELi2ELb1ELi8EEEvPT_S3_PKS2_S5_S5_S5_S5_S5_fiiPKfS7_S7_Pfi --------------------------
	.section	.text._ZN17fastertransformer34generalAddBiasResidualLayerNormOptI7__half2Lb1ELb0ELi2ELb1ELi8EEEvPT_S3_PKS2_S5_S5_S5_S5_S5_fiiPKfS7_S7_Pfi,"ax",@progbits
	.align	128
        .global         _ZN17fastertransformer34generalAddBiasResidualLayerNormOptI7__half2Lb1ELb0ELi2ELb1ELi8EEEvPT_S3_PKS2_S5_S5_S5_S5_S5_fiiPKfS7_S7_Pfi
        .type           _ZN17fastertransformer34generalAddBiasResidualLayerNormOptI7__half2Lb1ELb0ELi2ELb1ELi8EEEvPT_S3_PKS2_S5_S5_S5_S5_S5_fiiPKfS7_S7_Pfi,@function
        .size           _ZN17fastertransformer34generalAddBiasResidualLayerNormOptI7__half2Lb1ELb0ELi2ELb1ELi8EEEvPT_S3_PKS2_S5_S5_S5_S5_S5_fiiPKfS7_S7_Pfi,(.L_x_2668 - _ZN17fastertransformer34generalAddBiasResidualLayerNormOptI7__half2Lb1ELb0ELi2ELb1ELi8EEEvPT_S3_PKS2_S5_S5_S5_S5_S5_fiiPKfS7_S7_Pfi)
        .other          _ZN17fastertransformer34generalAddBiasResidualLayerNormOptI7__half2Lb1ELb0ELi2ELb1ELi8EEEvPT_S3_PKS2_S5_S5_S5_S5_S5_fiiPKfS7_S7_Pfi,@"STO_CUDA_ENTRY STV_DEFAULT"
_ZN17fastertransformer34generalAddBiasResidualLayerNormOptI7__half2Lb1ELb0ELi2ELb1ELi8EEEvPT_S3_PKS2_S5_S5_S5_S5_S5_fiiPKfS7_S7_Pfi:
.text._ZN17fastertransformer34generalAddBiasResidualLayerNormOptI7__half2Lb1ELb0ELi2ELb1ELi8EEEvPT_S3_PKS2_S5_S5_S5_S5_S5_fiiPKfS7_S7_Pfi:
[----:B------:R-:W-:Y:S08]  /*0000*/  LDC R1, c[0x0][0x28] ;  /* 0x00000a00ff017b82 */ /* 0x000ff00000000800 */
[----:B------:R-:W0:Y:S01]  /*0010*/  LDC R0, c[0x0][0x280] ;  /* 0x0000a000ff007b82 */ /* 0x000e220000000800 */
[----:B------:R-:W-:Y:S01]  /*0020*/  ULDC.64 UR8, c[0x0][0x208] ;  /* 0x0000820000087ab9 */ /* 0x000fe20000000a00 */
[----:B------:R-:W-:-:S06]  /*0030*/  ULDC UR4, c[0x0][0x258] ;  /* 0x0000960000047ab9 */ /* 0x000fcc0000000800 */
[----:B------:R-:W1:Y:S01]  /*0040*/  LDC.64 R2, c[0x0][0x260] ;  /* 0x00009800ff027b82 */ /* 0x000e620000000a00 */
        /* <DEDUP_REMOVED lines=11> */
[----:B------:R-:W-:Y:S01]  /*0100*/  HFMA2.MMA R20, -RZ, RZ, 0, 0 ;  /* 0x00000000ff147435 */ /* 0x000fe200000001ff */
[----:B------:R-:W-:Y:S01]  /*0110*/  UMOV UR4, URZ ;  /* 0x0000003f00047c82 */ /* 0x000fe20008000000 */
[----:B------:R-:W0:Y:S01]  /*0120*/  S2R R0, SR_TID.X ;  /* 0x0000000000007919 */ /* 0x000e220000002100 */
[----:B------:R-:W-:Y:S01]  /*0130*/  BSSY B0, `(.L_x_956) ;  /* 0x0000045000007945 */ /* 0x000fe20003800000 */
[----:B------:R-:W-:-:S02]  /*0140*/  PRMT R13, RZ, 0x5410, RZ ;  /* 0x00005410ff0d7816 */ /* 0x000fc400000000ff */
[----:B0-----:R-:W-:Y:S02]  /*0150*/  ISETP.GE.AND P2, PT, R0, R5, PT ;  /* 0x000000050000720c */ /* 0x001fe40003f46270 */
[----:B---3--:R-:W-:Y:S01]  /*0160*/  @!P1 R2UR UR4, R8 ;  /* 0x00000000080492ca */ /* 0x008fe200000e0000 */
[----:B----4-:R-:W-:-:S10]  /*0170*/  @P0 FMUL.FTZ R20, R2, R7 ;  /* 0x0000000702140220 */ /* 0x010fd40000410000 */
[----:B------:R-:W-:Y:S05]  /*0180*/  @P2 BRA `(.L_x_957) ;  /* 0x0000000000fc2947 */ /* 0x000fea0003800000 */
[----:B------:R-:W0:Y:S01]  /*0190*/  S2R R12, SR_CTAID.X ;  /* 0x00000000000c7919 */ /* 0x000e220000002500 */
[----:B------:R-:W1:Y:S01]  /*01a0*/  LDC R4, c[0x0][RZ] ;  /* 0x00000000ff047b82 */ /* 0x000e620000000800 */
[----:B------:R-:W-:Y:S05]  /*01b0*/  @P0 BRA `(.L_x_958) ;  /* 0x0000000000700947 */ /* 0x000fea0003800000 */
        /* <DEDUP_REMOVED lines=9> */
.L_x_959:
[----:B0-2---:R-:W-:-:S04]  /*0250*/  IMAD R21, R12, R5, R18 ;  /* 0x000000050c157224 */ /* 0x005fc800078e0212 */
[----:B----4-:R-:W-:-:S04]  /*0260*/  IMAD.WIDE R22, R21, 0x4, R6 ;  /* 0x0000000415167825 */ /* 0x010fc800078e0206 */
[C---:B------:R-:W-:Y:S02]  /*0270*/  IMAD.WIDE R14, R21.reuse, 0x4, R8 ;  /* 0x00000004150e7825 */ /* 0x040fe400078e0208 */
[----:B------:R-:W2:Y:S02]  /*0280*/  LDG.E.CONSTANT R22, desc[UR8][R22.64] ;  /* 0x0000000816167981 */ /* 0x000ea4000c1e9900 */
[C---:B---3--:R-:W-:Y:S02]  /*0290*/  IMAD.WIDE R16, R21.reuse, 0x4, R2 ;  /* 0x0000000415107825 */ /* 0x048fe400078e0202 */
[----:B------:R2:W3:Y:S04]  /*02a0*/  LDG.E.CONSTANT R14, desc[UR8][R14.64] ;  /* 0x000000080e0e7981 */ /* 0x0004e8000c1e9900 */
[----:B------:R-:W4:Y:S01]  /*02b0*/  LDG.E.CONSTANT R16, desc[UR8][R16.64] ;  /* 0x0000000810107981 */ /* 0x000f22000c1e9900 */
[----:B------:R-:W-:-:S04]  /*02c0*/  IMAD.WIDE R20, R21, 0x4, R10 ;  /* 0x0000000415147825 */ /* 0x000fc800078e020a */
[----:B------:R-:W-:Y:S01]  /*02d0*/  IMAD R24, R18, 0x4, R19 ;  /* 0x0000000412187824 */ /* 0x000fe200078e0213 */
[----:B-1----:R-:W-:-:S04]  /*02e0*/  IADD3 R18, R4, R18, RZ ;  /* 0x0000001204127210 */ /* 0x002fc80007ffe0ff */
[----:B------:R-:W-:Y:S01]  /*02f0*/  ISETP.GE.AND P0, PT, R18, R5, PT ;  /* 0x000000051200720c */ /* 0x000fe20003f06270 */
[----:B--2---:R-:W-:-:S10]  /*0300*/  HFMA2.MMA R15, R22, 1, 1, RZ ;  /* 0x3c003c00160f7835 */ /* 0x004fd400000000ff */
[----:B---3--:R-:W-:-:S06]  /*0310*/  HADD2 R15, R15, R14 ;  /* 0x0000000e0f0f7230 */ /* 0x008fcc0000000000 */
[----:B----4-:R-:W-:-:S07]  /*0320*/  HFMA2.MMA R15, R15, 1, 1, R16 ;  /* 0x3c003c000f0f7835 */ /* 0x010fce0000000010 */
[----:B------:R2:W-:Y:S03]  /*0330*/  STG.E desc[UR8][R20.64], R15 ;  /* 0x0000000f14007986 */ /* 0x0005e6000c101908 */
[----:B------:R-:W-:Y:S01]  /*0340*/  HADD2 R13, R13, R15 ;  /* 0x0000000f0d0d7230 */ /* 0x000fe20000000000 */
[----:B------:R2:W-:Y:S01]  /*0350*/  STS [R24], R15 ;  /* 0x0000000f18007388 */ /* 0x0005e20000000800 */
[----:B------:R-:W-:Y:S05]  /*0360*/  @!P0 BRA `(.L_x_959) ;  /* 0xfffffffc00b88947 */ /* 0x000fea000383ffff */
[----:B------:R-:W-:Y:S05]  /*0370*/  BRA `(.L_x_957) ;  /* 0x0000000000807947 */ /* 0x000fea0003800000 */
.L_x_958:
        /* <DEDUP_REMOVED lines=9> */
.L_x_960:
[----:B0-----:R-:W-:-:S04]  /*0410*/  IMAD R23, R12, R5, R22 ;  /* 0x000000050c177224 */ /* 0x001fc800078e0216 */
[----:B---3--:R-:W-:-:S04]  /*0420*/  IMAD.WIDE R14, R23, 0x8, R10 ;  /* 0x00000008170e7825 */ /* 0x008fc800078e020a */
[C---:B----4-:R-:W-:Y:S02]  /*0430*/  IMAD.WIDE R16, R23.reuse, 0x4, R8 ;  /* 0x0000000417107825 */ /* 0x050fe400078e0208 */
[----:B------:R-:W2:Y:S02]  /*0440*/  LDG.E.64.CONSTANT R14, desc[UR8][R14.64] ;  /* 0x000000080e0e7981 */ /* 0x000ea4000c1e9b00 */
[----:B------:R-:W-:Y:S02]  /*0450*/  IMAD.WIDE R18, R23, 0x4, R6 ;  /* 0x0000000417127825 */ /* 0x000fe400078e0206 */
[----:B------:R0:W3:Y:S04]  /*0460*/  LDG.E.CONSTANT R16, desc[UR8][R16.64] ;  /* 0x0000000810107981 */ /* 0x0000e8000c1e9900 */
[----:B------:R-:W4:Y:S01]  /*0470*/  LDG.E.CONSTANT R18, desc[UR8][R18.64] ;  /* 0x0000000812127981 */ /* 0x000f22000c1e9900 */
[----:B0-----:R-:W-:Y:S01]  /*0480*/  LEA R17, R22, R21, 0x2 ;  /* 0x0000001516117211 */ /* 0x001fe200078e10ff */
[----:B-1----:R-:W-:-:S05]  /*0490*/  IMAD.IADD R22, R4, 0x1, R22 ;  /* 0x0000000104167824 */ /* 0x002fca00078e0216 */
[----:B------:R-:W-:Y:S02]  /*04a0*/  ISETP.GE.AND P0, PT, R22, R5, PT ;  /* 0x000000051600720c */ /* 0x000fe40003f06270 */
[----:B--2---:R-:W-:Y:S02]  /*04b0*/  I2FP.F32.S32 R27, R15 ;  /* 0x0000000f001b7245 */ /* 0x004fe40000201400 */
[----:B------:R-:W-:Y:S01]  /*04c0*/  I2FP.F32.S32 R25, R14 ;  /* 0x0000000e00197245 */ /* 0x000fe20000201400 */
[----:B---3--:R-:W-:Y:S02]  /*04d0*/  HFMA2.MMA R15, R16, 1, 1, RZ ;  /* 0x3c003c00100f7835 */ /* 0x008fe400000000ff */
[-C--:B------:R-:W-:Y:S02]  /*04e0*/  FMUL.FTZ R24, R27, R20.reuse ;  /* 0x000000141b187220 */ /* 0x080fe40000410000 */
[----:B------:R-:W-:-:S05]  /*04f0*/  FMUL.FTZ R25, R25, R20 ;  /* 0x0000001419197220 */ /* 0x000fca0000410000 */
[----:B------:R-:W-:Y:S01]  /*0500*/  F2FP.F16.F32.PACK_AB R24, R24, R25 ;  /* 0x000000191818723e */ /* 0x000fe200000000ff */
[----:B----4-:R-:W-:-:S06]  /*0510*/  HADD2 R15, R15, R18 ;  /* 0x000000120f0f7230 */ /* 0x010fcc0000000000 */
[----:B------:R-:W-:Y:S01]  /*0520*/  HFMA2.MMA R24, R15, 1, 1, R24 ;  /* 0x3c003c000f187835 */ /* 0x000fe20000000018 */
[----:B------:R-:W-:-:S06]  /*0530*/  IMAD.WIDE R14, R23, 0x4, R2 ;  /* 0x00000004170e7825 */ /* 0x000fcc00078e0202 */
[----:B------:R0:W-:Y:S03]  /*0540*/  STG.E desc[UR8][R14.64], R24 ;  /* 0x000000180e007986 */ /* 0x0001e6000c101908 */
[----:B------:R-:W-:Y:S01]  /*0550*/  HADD2 R13, R13, R24 ;  /* 0x000000180d0d7230 */ /* 0x000fe20000000000 */
[----:B------:R0:W-:Y:S01]  /*0560*/  STS [R17], R24 ;  /* 0x0000001811007388 */ /* 0x0001e20000000800 */
[----:B------:R-:W-:Y:S05]  /*0570*/  @!P0 BRA `(.L_x_960) ;  /* 0xfffffffc00a48947 */ /* 0x000fea000383ffff */
.L_x_957:
[----:B------:R-:W-:Y:S05]  /*0580*/  BSYNC B0 ;  /* 0x0000000000007941 */ /* 0x000fea0003800000 */
.L_x_956:
[----:B------:R-:W-:Y:S01]  /*0590*/  HADD2 R13, R13.H0_H0, R13.H1_H1 ;  /* 0x3000000d0d0d7230 */ /* 0x000fe20000000800 */
[----:B------:R-:W1:Y:S01]  /*05a0*/  S2UR UR11, SR_CgaCtaId ;  /* 0x00000000000b79c3 */ /* 0x000e620000008800 */
        /* <DEDUP_REMOVED lines=8> */
[----:B------:R-:W3:Y:S01]  /*0630*/  SHFL.BFLY PT, R2, R13, 0x10, 0x1f ;  /* 0x0e001f000d027f89 */ /* 0x000ee200000e0000 */
[----:B------:R-:W-:Y:S01]  /*0640*/  FMUL.FTZ R8, R8, 0.03125 ;  /* 0x3d00000008087820 */ /* 0x000fe20000410000 */
[----:B------:R-:W-:-:S04]  /*0650*/  ISETP.NE.AND P1, PT, R0, RZ, PT ;  /* 0x000000ff0000720c */ /* 0x000fc80003f25270 */
[----:B------:R-:W-:Y:S01]  /*0660*/  FSETP.GT.FTZ.AND P0, PT, R8, R9, PT ;  /* 0x000000090800720b */ /* 0x000fe20003f14000 */
[----:B-1----:R-:W-:-:S08]  /*0670*/  ULEA UR5, UR11, UR5, 0x18 ;  /* 0x000000050b057291 */ /* 0x002fd0000f8ec03f */
[----:B------:R-:W-:-:S05]  /*0680*/  VOTEU.ALL UP0, P1 ;  /* 0x00000000003f7886 */ /* 0x000fca0000800000 */
[----:B------:R-:W-:Y:S01]  /*0690*/  @!UP0 ULEA UR6, UR11, UR10, 0x18 ;  /* 0x0000000a0b068291 */ /* 0x000fe2000f8ec03f */
[----:B---3--:R-:W-:-:S05]  /*06a0*/  FADD.FTZ R2, R13, R2 ;  /* 0x000000020d027221 */ /* 0x008fca0000010000 */
[----:B------:R-:W1:Y:S02]  /*06b0*/  SHFL.BFLY PT, R3, R2, 0x8, 0x1f ;  /* 0x0d001f0002037f89 */ /* 0x000e6400000e0000 */
[----:B-1----:R-:W-:Y:S01]  /*06c0*/  FADD.FTZ R3, R2, R3 ;  /* 0x0000000302037221 */ /* 0x002fe20000010000 */
[----:B------:R-:W-:-:S04]  /*06d0*/  LOP3.LUT P4, R2, R0, 0x1f, RZ, 0xc0, !PT ;  /* 0x0000001f00027812 */ /* 0x000fc8000788c0ff */
[----:B------:R-:W1:Y:S02]  /*06e0*/  SHFL.BFLY PT, R4, R3, 0x4, 0x1f ;  /* 0x0c801f0003047f89 */ /* 0x000e6400000e0000 */
[----:B-1----:R-:W-:Y:S01]  /*06f0*/  FADD.FTZ R4, R3, R4 ;  /* 0x0000000403047221 */ /* 0x002fe20000010000 */
[----:B------:R-:W-:-:S04]  /*0700*/  SHF.R.U32.HI R3, RZ, 0x3, R0 ;  /* 0x00000003ff037819 */ /* 0x000fc80000011600 */
[----:B------:R-:W1:Y:S01]  /*0710*/  SHFL.BFLY PT, R7, R4, 0x2, 0x1f ;  /* 0x0c401f0004077f89 */ /* 0x000e6200000e0000 */
[----:B------:R-:W-:Y:S01]  /*0720*/  LOP3.LUT R3, R3, 0x1ffffffc, RZ, 0xc0, !PT ;  /* 0x1ffffffc03037812 */ /* 0x000fe200078ec0ff */
[----:B-1----:R-:W-:Y:S01]  /*0730*/  FADD.FTZ R7, R4, R7 ;  /* 0x0000000704077221 */ /* 0x002fe20000010000 */
[----:B------:R-:W-:-:S04]  /*0740*/  LEA R4, R2, UR5, 0x2 ;  /* 0x0000000502047c11 */ /* 0x000fc8000f8e10ff */
[----:B------:R-:W1:Y:S02]  /*0750*/  SHFL.BFLY PT, R6, R7, 0x1, 0x1f ;  /* 0x0c201f0007067f89 */ /* 0x000e6400000e0000 */
[----:B-1----:R-:W-:Y:S01]  /*0760*/  FADD.FTZ R12, R7, R6 ;  /* 0x00000006070c7221 */ /* 0x002fe20000010000 */
[----:B------:R-:W-:-:S04]  /*0770*/  MOV R6, RZ ;  /* 0x000000ff00067202 */ /* 0x000fc80000000f00 */
[----:B------:R1:W-:Y:S01]  /*0780*/  @!P4 STS [R3+UR5], R12 ;  /* 0x0000000c0300c988 */ /* 0x0003e20008000805 */
[----:B------:R-:W-:Y:S01]  /*0790*/  BAR.SYNC.DEFER_BLOCKING 0x0 ;  /* 0x0000000000007b1d */ /* 0x000fe20000010000 */
[----:B-1----:R-:W-:-:S05]  /*07a0*/  @!P1 I2FP.F32.S32 R12, R5 ;  /* 0x00000005000c9245 */ /* 0x002fca0000201400 */
[----:B------:R-:W1:Y:S04]  /*07b0*/  @P0 LDS R6, [R4] ;  /* 0x0000000004060984 */ /* 0x000e680000000800 */
[----:B-1----:R-:W1:Y:S02]  /*07c0*/  SHFL.BFLY PT, R7, R6, 0x10, 0x1f ;  /* 0x0e001f0006077f89 */ /* 0x002e6400000e0000 */
[----:B-1----:R-:W-:Y:S02]  /*07d0*/  FADD.FTZ R7, R7, R6 ;  /* 0x0000000607077221 */ /* 0x002fe40000010000 */
[----:B------:R-:W1:Y:S03]  /*07e0*/  @!P1 MUFU.RCP R6, R12 ;  /* 0x0000000c00069308 */ /* 0x000e660000001000 */
[----:B------:R-:W3:Y:S02]  /*07f0*/  SHFL.BFLY PT, R8, R7, 0x8, 0x1f ;  /* 0x0d001f0007087f89 */ /* 0x000ee400000e0000 */
[----:B---3--:R-:W-:-:S05]  /*0800*/  FADD.FTZ R8, R7, R8 ;  /* 0x0000000807087221 */ /* 0x008fca0000010000 */
[----:B------:R-:W3:Y:S02]  /*0810*/  SHFL.BFLY PT, R9, R8, 0x4, 0x1f ;  /* 0x0c801f0008097f89 */ /* 0x000ee400000e0000 */
[----:B---3--:R-:W-:-:S05]  /*0820*/  FADD.FTZ R9, R8, R9 ;  /* 0x0000000908097221 */ /* 0x008fca0000010000 */
[----:B------:R-:W3:Y:S02]  /*0830*/  SHFL.BFLY PT, R10, R9, 0x2, 0x1f ;  /* 0x0c401f00090a7f89 */ /* 0x000ee400000e0000 */
[----:B---3--:R-:W-:Y:S01]  /*0840*/  FADD.FTZ R10, R9, R10 ;  /* 0x0000000a090a7221 */ /* 0x008fe20000010000 */
[----:B------:R-:W-:-:S04]  /*0850*/  HFMA2.MMA R9, -RZ, RZ, 0, 0 ;  /* 0x00000000ff097435 */ /* 0x000fc800000001ff */
[----:B------:R-:W3:Y:S02]  /*0860*/  SHFL.BFLY PT, R11, R10, 0x1, 0x1f ;  /* 0x0c201f000a0b7f89 */ /* 0x000ee400000e0000 */
[----:B---3--:R-:W-:-:S04]  /*0870*/  FADD.FTZ R11, R10, R11 ;  /* 0x0000000b0a0b7221 */ /* 0x008fc80000010000 */
[----:B-1----:R-:W-:-:S05]  /*0880*/  @!P1 FMUL.FTZ.D2 R6, R11, R6 ;  /* 0x000000060b069220 */ /* 0x002fca0000310000 */
[----:B------:R1:W-:Y:S01]  /*0890*/  @!P1 STS [UR6], R6 ;  /* 0x00000006ff009988 */ /* 0x0003e20008000806 */
[----:B------:R-:W-:Y:S06]  /*08a0*/  BAR.SYNC.DEFER_BLOCKING 0x0 ;  /* 0x0000000000007b1d */ /* 0x000fec0000010000 */
[----:B------:R-:W-:Y:S05]  /*08b0*/  @P2 BRA `(.L_x_962) ;  /* 0x0000000400bc2947 */ /* 0x000fea0003800000 */
[----:B------:R-:W-:Y:S01]  /*08c0*/  ULEA UR6, UR11, UR10, 0x18 ;  /* 0x0000000a0b067291 */ /* 0x000fe2000f8ec03f */
[----:B------:R-:W3:Y:S01]  /*08d0*/  S2R R10, SR_CTAID.X ;  /* 0x00000000000a7919 */ /* 0x000ee20000002500 */
[----:B-1----:R-:W1:Y:S01]  /*08e0*/  LDC.64 R6, c[0x0][0x220] ;  /* 0x00008800ff067b82 */ /* 0x002e620000000a00 */
[----:B------:R-:W-:Y:S01]  /*08f0*/  IMAD.MOV.U32 R9, RZ, RZ, RZ ;  /* 0x000000ffff097224 */ /* 0x000fe200078e00ff */
[----:B0-----:R-:W-:-:S05]  /*0900*/  MOV R14, R0 ;  /* 0x00000000000e7202 */ /* 0x001fca0000000f00 */
[----:B------:R-:W0:Y:S03]  /*0910*/  LDS R8, [UR6] ;  /* 0x00000006ff087984 */ /* 0x000e260008000800 */
.L_x_963:
[----:B------:R-:W-:-:S05]  /*0920*/  MOV R5, UR12 ;  /* 0x0000000c00057c02 */ /* 0x000fca0008000f00 */
[----:B---3--:R-:W-:-:S04]  /*0930*/  IMAD R13, R10, R5, R14 ;  /* 0x000000050a0d7224 */ /* 0x008fc800078e020e */
[----:B-1----:R-:W-:-:S06]  /*0940*/  IMAD.WIDE.U32 R12, R13, 0x4, R6 ;  /* 0x000000040d0c7825 */ /* 0x002fcc00078e0006 */
[----:B------:R-:W2:Y:S01]  /*0950*/  LDG.E.CONSTANT R12, desc[UR8][R12.64] ;  /* 0x000000080c0c7981 */ /* 0x000ea2000c1e9900 */
[----:B------:R-:W-:-:S05]  /*0960*/  VIADD R16, R14, UR7 ;  /* 0x000000070e107c36 */ /* 0x000fca0008000000 */
[----:B------:R-:W-:Y:S01]  /*0970*/  ISETP.GE.AND P5, PT, R16, R5, PT ;  /* 0x000000051000720c */ /* 0x000fe20003fa6270 */
[--C-:B--2---:R-:W-:Y:S02]  /*0980*/  HADD2.F32 R15, -RZ, R12.reuse.H1_H1 ;  /* 0x3000000cff0f7230 */ /* 0x104fe40000004100 */
[----:B------:R-:W-:-:S03]  /*0990*/  HADD2.F32 R11, -RZ, R12.H0_H0 ;  /* 0x2000000cff0b7230 */ /* 0x000fc60000004100 */
[C---:B0-----:R-:W-:Y:S02]  /*09a0*/  FADD.FTZ R15, -R8.reuse, R15 ;  /* 0x0000000f080f7221 */ /* 0x041fe40000010100 */
        /* <DEDUP_REMOVED lines=96> */
.L_x_962:
[----:B------:R-:W-:Y:S05]  /*0fb0*/  BSYNC B0 ;  /* 0x0000000000007941 */ /* 0x000fea0003800000 */
.L_x_961:
[----:B-1----:R-:W1:Y:S01]  /*0fc0*/  SHFL.BFLY PT, R6, R9, 0x10, 0x1f ;  /* 0x0e001f0009067f89 */ /* 0x002e6200000e0000 */
[----:B------:R-:W-:Y:S01]  /*0fd0*/  BSSY B0, `(.L_x_964) ;  /* 0x0000023000007945 */ /* 0x000fe20003800000 */
        /* <DEDUP_REMOVED lines=9> */
[----:B------:R-:W-:-:S04]  /*1070*/  MOV R10, RZ ;  /* 0x000000ff000a7202 */ /* 0x000fc80000000f00 */
[----:B------:R-:W-:Y:S01]  /*1080*/  @!P4 STS [R3+UR5], R12 ;  /* 0x0000000c0300c988 */ /* 0x000fe20008000805 */
        /* <DEDUP_REMOVED lines=12> */
[----:B------:R-:W-:Y:S06]  /*1150*/  @P1 BRA `(.L_x_965) ;  /* 0x0000000000281947 */ /* 0x000fec0003800000 */
[----:B------:R-:W-:Y:S01]  /*1160*/  I2FP.F32.S32 R6, R5 ;  /* 0x0000000500067245 */ /* 0x000fe20000201400 */
[----:B------:R-:W1:Y:S01]  /*1170*/  S2UR UR6, SR_CgaCtaId ;  /* 0x00000000000679c3 */ /* 0x000e620000008800 */
[----:B------:R-:W-:Y:S02]  /*1180*/  UMOV UR5, 0x400 ;  /* 0x0000040000057882 */ /* 0x000fe40000000000 */
[----:B------:R-:W3:Y:S05]  /*1190*/  MUFU.RCP R4, R6 ;  /* 0x0000000600047308 */ /* 0x000eea0000001000 */
[----:B------:R-:W4:Y:S01]  /*11a0*/  LDC R5, c[0x0][0x250] ;  /* 0x00009400ff057b82 */ /* 0x000f220000000800 */
[----:B---3--:R-:W-:Y:S01]  /*11b0*/  FMUL.FTZ R4, R11, R4 ;  /* 0x000000040b047220 */ /* 0x008fe20000410000 */
[----:B-1----:R-:W-:-:S03]  /*11c0*/  ULEA UR5, UR6, UR5, 0x18 ;  /* 0x0000000506057291 */ /* 0x002fc6000f8ec03f */
[----:B----4-:R-:W-:-:S06]  /*11d0*/  FFMA.FTZ R4, R4, 0.5, R5 ;  /* 0x3f00000004047823 */ /* 0x010fcc0000010005 */
[----:B------:R-:W1:Y:S02]  /*11e0*/  MUFU.RSQ R4, R4 ;  /* 0x0000000400047308 */ /* 0x000e640000001400 */
[----:B-1----:R1:W-:Y:S02]  /*11f0*/  STS [UR5+0x4], R4 ;  /* 0x00000404ff007988 */ /* 0x0023e40008000805 */
.L_x_965:
[----:B------:R-:W-:Y:S05]  /*1200*/  BSYNC B0 ;  /* 0x0000000000007941 */ /* 0x000fea0003800000 */
.L_x_964:
[----:B------:R-:W-:Y:S01]  /*1210*/  BAR.SYNC.DEFER_BLOCKING 0x0 ;  /* 0x0000000000007b1d */ /* 0x000fe20000010000 */
[----:B-1----:R-:W-:-:S05]  /*1220*/  IMAD.MOV.U32 R4, RZ, RZ, 0x11 ;  /* 0x00000011ff047424 */ /* 0x002fca00078e00ff */
[----:B------:R-:W-:Y:S04]  /*1230*/  BSSY B0, `(.L_x_966) ;  /* 0x000016c000007945 */ /* 0x000fe80003800000 */
[----:B------:R-:W-:Y:S05]  /*1240*/  @P2 BRA `(.L_x_967) ;  /* 0x0000001400a82947 */ /* 0x000fea0003800000 */
[----:B------:R-:W1:Y:S01]  /*1250*/  S2R R7, SR_CgaCtaId ;  /* 0x0000000000077919 */ /* 0x000e620000008800 */
[----:B------:R-:W-:Y:S01]  /*1260*/  MOV R6, 0x400 ;  /* 0x0000040000067802 */ /* 0x000fe20000000f00 */
[----:B------:R-:W-:Y:S01]  /*1270*/  ULDC.64 UR10, c[0x0][0x278] ;  /* 0x00009e00000a7ab9 */ /* 0x000fe20000000a00 */
[----:B------:R-:W-:Y:S01]  /*1280*/  MOV R10, UR7 ;  /* 0x00000007000a7c02 */ /* 0x000fe20008000f00 */
[----:B------:R-:W3:Y:S01]  /*1290*/  S2R R5, SR_CTAID.X ;  /* 0x0000000000057919 */ /* 0x000ee20000002500 */
[----:B------:R-:W-:Y:S01]  /*12a0*/  ISETP.NE.U32.AND P0, PT, RZ, UR10, PT ;  /* 0x0000000aff007c0c */ /* 0x000fe2000bf05070 */
[----:B------:R-:W-:Y:S01]  /*12b0*/  IMAD.U32 R11, RZ, RZ, UR7 ;  /* 0x00000007ff0b7e24 */ /* 0x000fe2000f8e00ff */
[----:B0-2---:R-:W-:Y:S02]  /*12c0*/  MOV R15, R0 ;  /* 0x00000000000f7202 */ /* 0x005fe40000000f00 */
[----:B------:R-:W-:Y:S02]  /*12d0*/  ISETP.NE.AND.EX P0, PT, RZ, UR11, PT, P0 ;  /* 0x0000000bff007c0c */ /* 0x000fe4000bf05300 */
[----:B-1----:R-:W-:-:S02]  /*12e0*/  LEA R8, R7, R6, 0x18 ;  /* 0x0000000607087211 */ /* 0x002fc400078ec0ff */
[----:B------:R-:W-:-:S04]  /*12f0*/  IADD3 R6, R6, 0x110, RZ ;  /* 0x0000011006067810 */ /* 0x000fc80007ffe0ff */
[----:B------:R-:W0:Y:S01]  /*1300*/  LDS.64 R8, [R8] ;  /* 0x0000000008087984 */ /* 0x000e220000000a00 */
[----:B------:R-:W-:Y:S02]  /*1310*/  LEA R6, R7, R6, 0x18 ;  /* 0x0000000607067211 */ /* 0x000fe400078ec0ff */
[----:B0-----:R-:W-:Y:S01]  /*1320*/  F2FP.F16.F32.PACK_AB R7, R9, R8 ;  /* 0x000000080907723e */ /* 0x001fe200000000ff */
[----:B------:R-:W-:Y:S01]  /*1330*/  HFMA2.MMA R9, -RZ, RZ, 0, 0 ;  /* 0x00000000ff097435 */ /* 0x000fe200000001ff */
[----:B------:R-:W-:Y:S02]  /*1340*/  IMAD.SHL.U32 R8, R10, 0x8, RZ ;  /* 0x000000080a087824 */ /* 0x000fe400078e00ff */
[----:B---3--:R-:W-:-:S08]  /*1350*/  IMAD.WIDE R10, R11, 0x4, RZ ;  /* 0x000000040b0a7825 */ /* 0x008fd000078e02ff */
.L_x_984:
        /* <DEDUP_REMOVED lines=32> */
.L_x_968:
[----:B------:R0:W-:Y:S01]  /*1560*/  STS [R24], R14 ;  /* 0x0000000e18007388 */ /* 0x0001e20000000800 */
[C---:B------:R-:W-:Y:S01]  /*1570*/  HADD2 R13, |R14|.reuse, -RZ.H0_H0 ;  /* 0xa00000ff0e0d7230 */ /* 0x040fe20000000200 */
[----:B------:R-:W-:-:S04]  /*1580*/  HSETP2.GT.AND P5, PT, |R14|.H0_H0, |R14|.H1_H1, PT ;  /* 0x7000000e0e007234 */ /* 0x000fc80003fa4a00 */
[----:B------:R-:W-:-:S04]  /*1590*/  PRMT R12, R13, 0x7632, R12 ;  /* 0x000076320d0c7816 */ /* 0x000fc8000000000c */
[----:B------:R-:W-:-:S05]  /*15a0*/  SEL R13, R12, R13, !P5 ;  /* 0x0000000d0c0d7207 */ /* 0x000fca0006800000 */
[----:B------:R-:W-:-:S05]  /*15b0*/  HSETP2.GT.AND P5, PT, R13.H0_H0, R4.H0_H0, PT ;  /* 0x200000040d007234 */ /* 0x000fca0003fa4800 */
[----:B0-----:R-:W-:-:S08]  /*15c0*/  SEL R4, R4, R13, !P5 ;  /* 0x0000000d04047207 */ /* 0x001fd00006800000 */
.L_x_969:
[----:B-1----:R-:W-:-:S04]  /*15d0*/  IADD3 R21, R15, UR7, RZ ;  /* 0x000000070f157c10 */ /* 0x002fc8000fffe0ff */
        /* <DEDUP_REMOVED lines=36> */
.L_x_970:
[----:B------:R0:W-:Y:S01]  /*1820*/  STS [R24], R23 ;  /* 0x0000001718007388 */ /* 0x0001e20000000800 */
[C---:B------:R-:W-:Y:S01]  /*1830*/  HADD2 R19, |R23|.reuse, -RZ.H0_H0 ;  /* 0xa00000ff17137230 */ /* 0x040fe20000000200 */
[----:B------:R-:W-:-:S04]  /*1840*/  HSETP2.GT.AND P5, PT, |R23|.H0_H0, |R23|.H1_H1, PT ;  /* 0x7000001717007234 */ /* 0x000fc80003fa4a00 */
[----:B------:R-:W-:-:S04]  /*1850*/  PRMT R18, R19, 0x7632, R18 ;  /* 0x0000763213127816 */ /* 0x000fc80000000012 */
[----:B------:R-:W-:-:S05]  /*1860*/  SEL R19, R18, R19, !P5 ;  /* 0x0000001312137207 */ /* 0x000fca0006800000 */
[----:B------:R-:W-:-:S05]  /*1870*/  HSETP2.GT.AND P5, PT, R19.H0_H0, R4.H0_H0, PT ;  /* 0x2000000413007234 */ /* 0x000fca0003fa4800 */
[----:B0-----:R-:W-:-:S08]  /*1880*/  SEL R4, R4, R19, !P5 ;  /* 0x0000001304047207 */ /* 0x001fd00006800000 */
.L_x_971:
[----:B------:R-:W-:-:S04]  /*1890*/  IADD3 R21, R21, UR7, RZ ;  /* 0x0000000715157c10 */ /* 0x000fc8000fffe0ff */
[----:B------:R-:W-:-:S13]  /*18a0*/  ISETP.GE.AND P5, PT, R21, R20, PT ;  /* 0x000000141500720c */ /* 0x000fda0003fa6270 */
[----:B------:R-:W-:Y:S05]  /*18b0*/  @P5 BRA `(.L_x_967) ;  /* 0x00000010000c5947 */ /* 0x000fea0003800000 */
[----:B0-----:R-:W-:-:S04]  /*18c0*/  IADD3 R23, P5, R10, R16, RZ ;  /* 0x000000100a177210 */ /* 0x001fc80007fbe0ff */
[----:B------:R-:W-:Y:S02]  /*18d0*/  IADD3.X R22, R11, R17, RZ, P5, !PT ;  /* 0x000000110b167210 */ /* 0x000fe40002ffe4ff */
[C---:B------:R-:W-:Y:S02]  /*18e0*/  IADD3 R16, P5, R23.reuse, R12, RZ ;  /* 0x0000000c17107210 */ /* 0x040fe40007fbe0ff */
[----:B-1----:R-:W-:-:S03]  /*18f0*/  IADD3 R18, P6, R23, R14, RZ ;  /* 0x0000000e17127210 */ /* 0x002fc60007fde0ff */
[C---:B------:R-:W-:Y:S01]  /*1900*/  IMAD.X R17, R22.reuse, 0x1, R13, P5 ;  /* 0x0000000116117824 */ /* 0x040fe200028e060d */
[----:B------:R-:W-:-:S04]  /*1910*/  IADD3.X R19, R22, R15, RZ, P6, !PT ;  /* 0x0000000f16137210 */ /* 0x000fc800037fe4ff */
[----:B------:R-:W2:Y:S04]  /*1920*/  LDG.E.CONSTANT R16, desc[UR8][R16.64] ;  /* 0x0000000810107981 */ /* 0x000ea8000c1e9900 */
[----:B------:R0:W2:Y:S01]  /*1930*/  LDG.E.CONSTANT R18, desc[UR8][R18.64] ;  /* 0x0000000812127981 */ /* 0x0000a2000c1e9900 */
[----:B------:R-:W-:-:S05]  /*1940*/  MOV R25, UR7 ;  /* 0x0000000700197c02 */ /* 0x000fca0008000f00 */
[----:B------:R-:W-:-:S05]  /*1950*/  IMAD R24, R25, 0x4, R24 ;  /* 0x0000000419187824 */ /* 0x000fca00078e0218 */
[----:B------:R-:W1:Y:S02]  /*1960*/  LDS R26, [R24] ;  /* 0x00000000181a7984 */ /* 0x000e640000000800 */
[----:B-1----:R-:W-:-:S04]  /*1970*/  HADD2 R26, R26, -R7.H0_H0 ;  /* 0xa00000071a1a7230 */ /* 0x002fc80000000000 */
[----:B0-----:R-:W-:-:S06]  /*1980*/  HMUL2 R19, R26, R7.H1_H1 ;  /* 0x300000071a137232 */ /* 0x001fcc0000000000 */
        /* <DEDUP_REMOVED lines=20> */
.L_x_972:
[----:B------:R2:W-:Y:S01]  /*1ad0*/  STS [R24], R19 ;  /* 0x0000001318007388 */ /* 0x0005e20000000800 */
[C---:B------:R-:W-:Y:S01]  /*1ae0*/  HADD2 R17, |R19|.reuse, -RZ.H0_H0 ;  /* 0xa00000ff13117230 */ /* 0x040fe20000000200 */
[----:B------:R-:W-:-:S04]  /*1af0*/  HSETP2.GT.AND P5, PT, |R19|.H0_H0, |R19|.H1_H1, PT ;  /* 0x7000001313007234 */ /* 0x000fc80003fa4a00 */
[----:B------:R-:W-:-:S04]  /*1b00*/  PRMT R16, R17, 0x7632, R16 ;  /* 0x0000763211107816 */ /* 0x000fc80000000010 */
[----:B------:R-:W-:-:S05]  /*1b10*/  SEL R17, R16, R17, !P5 ;  /* 0x0000001110117207 */ /* 0x000fca0006800000 */
[----:B------:R-:W-:-:S05]  /*1b20*/  HSETP2.GT.AND P5, PT, R17.H0_H0, R4.H0_H0, PT ;  /* 0x2000000411007234 */ /* 0x000fca0003fa4800 */
[----:B--2---:R-:W-:-:S08]  /*1b30*/  SEL R4, R4, R17, !P5 ;  /* 0x0000001104047207 */ /* 0x004fd00006800000 */
.L_x_973:
        /* <DEDUP_REMOVED lines=36> */
.L_x_974:
[----:B------:R0:W-:Y:S01]  /*1d80*/  STS [R24], R19 ;  /* 0x0000001318007388 */ /* 0x0001e20000000800 */
[C---:B------:R-:W-:Y:S01]  /*1d90*/  HADD2 R17, |R19|.reuse, -RZ.H0_H0 ;  /* 0xa00000ff13117230 */ /* 0x040fe20000000200 */
[----:B------:R-:W-:-:S04]  /*1da0*/  HSETP2.GT.AND P5, PT, |R19|.H0_H0, |R19|.H1_H1, PT ;  /* 0x7000001313007234 */ /* 0x000fc80003fa4a00 */
[----:B------:R-:W-:-:S04]  /*1db0*/  PRMT R16, R17, 0x7632, R16 ;  /* 0x0000763211107816 */ /* 0x000fc80000000010 */
[----:B------:R-:W-:-:S05]  /*1dc0*/  SEL R17, R16, R17, !P5 ;  /* 0x0000001110117207 */ /* 0x000fca0006800000 */
[----:B------:R-:W-:-:S05]  /*1dd0*/  HSETP2.GT.AND P5, PT, R17.H0_H0, R4.H0_H0, PT ;  /* 0x2000000411007234 */ /* 0x000fca0003fa4800 */
[----:B0-----:R-:W-:-:S08]  /*1de0*/  SEL R4, R4, R17, !P5 ;  /* 0x0000001104047207 */ /* 0x001fd00006800000 */
.L_x_975:
        /* <DEDUP_REMOVED lines=36> */
.L_x_976:
[----:B------:R0:W-:Y:S01]  /*2030*/  STS [R24], R19 ;  /* 0x0000001318007388 */ /* 0x0001e20000000800 */
[C---:B------:R-:W-:Y:S01]  /*2040*/  HADD2 R17, |R19|.reuse, -RZ.H0_H0 ;  /* 0xa00000ff13117230 */ /* 0x040fe20000000200 */
[----:B------:R-:W-:-:S04]  /*2050*/  HSETP2.GT.AND P5, PT, |R19|.H0_H0, |R19|.H1_H1, PT ;  /* 0x7000001313007234 */ /* 0x000fc80003fa4a00 */
[----:B------:R-:W-:-:S04]  /*2060*/  PRMT R16, R17, 0x7632, R16 ;  /* 0x0000763211107816 */ /* 0x000fc80000000010 */
[----:B------:R-:W-:-:S05]  /*2070*/  SEL R17, R16, R17, !P5 ;  /* 0x0000001110117207 */ /* 0x000fca0006800000 */
[----:B------:R-:W-:-:S05]  /*2080*/  HSETP2.GT.AND P5, PT, R17.H0_H0, R4.H0_H0, PT ;  /* 0x2000000411007234 */ /* 0x000fca0003fa4800 */
[----:B0-----:R-:W-:-:S08]  /*2090*/  SEL R4, R4, R17, !P5 ;  /* 0x0000001104047207 */ /* 0x001fd00006800000 */
.L_x_977:
        /* <DEDUP_REMOVED lines=36> */
.L_x_978:
[----:B------:R2:W-:Y:S01]  /*22e0*/  STS [R24], R19 ;  /* 0x0000001318007388 */ /* 0x0005e20000000800 */
[C---:B------:R-:W-:Y:S01]  /*22f0*/  HADD2 R17, |R19|.reuse, -RZ.H0_H0 ;  /* 0xa00000ff13117230 */ /* 0x040fe20000000200 */
[----:B------:R-:W-:-:S04]  /*2300*/  HSETP2.GT.AND P5, PT, |R19|.H0_H0, |R19|.H1_H1, PT ;  /* 0x7000001313007234 */ /* 0x000fc80003fa4a00 */
[----:B------:R-:W-:-:S04]  /*2310*/  PRMT R16, R17, 0x7632, R16 ;  /* 0x0000763211107816 */ /* 0x000fc80000000010 */
[----:B------:R-:W-:-:S05]  /*2320*/  SEL R17, R16, R17, !P5 ;  /* 0x0000001110117207 */ /* 0x000fca0006800000 */
[----:B------:R-:W-:-:S05]  /*2330*/  HSETP2.GT.AND P5, PT, R17.H0_H0, R4.H0_H0, PT ;  /* 0x2000000411007234 */ /* 0x000fca0003fa4800 */
[----:B--2---:R-:W-:-:S08]  /*2340*/  SEL R4, R4, R17, !P5 ;  /* 0x0000001104047207 */ /* 0x004fd00006800000 */
.L_x_979:
        /* <DEDUP_REMOVED lines=36> */
.L_x_980:
[----:B------:R0:W-:Y:S01]  /*2590*/  STS [R24], R19 ;  /* 0x0000001318007388 */ /* 0x0001e20000000800 */
[C---:B------:R-:W-:Y:S01]  /*25a0*/  HADD2 R17, |R19|.reuse, -RZ.H0_H0 ;  /* 0xa00000ff13117230 */ /* 0x040fe20000000200 */
[----:B------:R-:W-:-:S04]  /*25b0*/  HSETP2.GT.AND P5, PT, |R19|.H0_H0, |R19|.H1_H1, PT ;  /* 0x7000001313007234 */ /* 0x000fc80003fa4a00 */
[----:B------:R-:W-:-:S04]  /*25c0*/  PRMT R16, R17, 0x7632, R16 ;  /* 0x0000763211107816 */ /* 0x000fc80000000010 */
[----:B------:R-:W-:-:S05]  /*25d0*/  SEL R17, R16, R17, !P5 ;  /* 0x0000001110117207 */ /* 0x000fca0006800000 */
[----:B------:R-:W-:-:S05]  /*25e0*/  HSETP2.GT.AND P5, PT, R17.H0_H0, R4.H0_H0, PT ;  /* 0x2000000411007234 */ /* 0x000fca0003fa4800 */
[----:B0-----:R-:W-:-:S08]  /*25f0*/  SEL R4, R4, R17, !P5 ;  /* 0x0000001104047207 */ /* 0x001fd00006800000 */
.L_x_981:
        /* <DEDUP_REMOVED lines=36> */
.L_x_982:
[----:B------:R0:W-:Y:S01]  /*2840*/  STS [R24], R17 ;  /* 0x0000001118007388 */ /* 0x0001e20000000800 */
[C---:B------:R-:W-:Y:S01]  /*2850*/  HADD2 R13, |R17|.reuse, -RZ.H0_H0 ;  /* 0xa00000ff110d7230 */ /* 0x040fe20000000200 */
[----:B------:R-:W-:-:S04]  /*2860*/  HSETP2.GT.AND P5, PT, |R17|.H0_H0, |R17|.H1_H1, PT ;  /* 0x7000001111007234 */ /* 0x000fc80003fa4a00 */
[----:B------:R-:W-:-:S04]  /*2870*/  PRMT R12, R13, 0x7632, R12 ;  /* 0x000076320d0c7816 */ /* 0x000fc8000000000c */
[----:B------:R-:W-:-:S05]  /*2880*/  SEL R13, R12, R13, !P5 ;  /* 0x0000000d0c0d7207 */ /* 0x000fca0006800000 */
[----:B------:R-:W-:-:S05]  /*2890*/  HSETP2.GT.AND P5, PT, R13.H0_H0, R4.H0_H0, PT ;  /* 0x200000040d007234 */ /* 0x000fca0003fa4800 */
[----:B0-----:R-:W-:-:S08]  /*28a0*/  SEL R4, R4, R13, !P5 ;  /* 0x0000000d04047207 */ /* 0x001fd00006800000 */
.L_x_983:
[----:B------:R-:W-:Y:S02]  /*28b0*/  IADD3 R15, R21, UR7, RZ ;  /* 0x00000007150f7c10 */ /* 0x000fe4000fffe0ff */
[----:B------:R-:W-:Y:S02]  /*28c0*/  IADD3 R9, R9, 0x1, RZ ;  /* 0x0000000109097810 */ /* 0x000fe40007ffe0ff */
[----:B------:R-:W-:-:S13]  /*28d0*/  ISETP.GE.AND P5, PT, R15, R20, PT ;  /* 0x000000140f00720c */ /* 0x000fda0003fa6270 */
[----:B------:R-:W-:Y:S05]  /*28e0*/  @!P5 BRA `(.L_x_984) ;  /* 0xffffffe8009cd947 */ /* 0x000fea000383ffff */
.L_x_967:
[----:B------:R-:W-:Y:S05]  /*28f0*/  BSYNC B0 ;  /* 0x0000000000007941 */ /* 0x000fea0003800000 */
.L_x_966:
        /* <DEDUP_REMOVED lines=8> */
[----:B------:R-:W3:Y:S01]  /*2980*/  SHFL.BFLY PT, R5, R4, 0x10, 0x1f ;  /* 0x0e001f0004057f89 */ /* 0x000ee200000e0000 */
[----:B------:R-:W-:-:S05]  /*2990*/  FMUL.FTZ R10, R8, 0.03125 ;  /* 0x3d000000080a7820 */ /* 0x000fca0000410000 */
[----:B------:R-:W-:Y:S02]  /*29a0*/  FSETP.GT.FTZ.AND P0, PT, R10, R9, PT ;  /* 0x000000090a00720b */ /* 0x000fe40003f14000 */
[----:B------:R-:W4:Y:S11]  /*29b0*/  @!P4 S2R R9, SR_CgaCtaId ;  /* 0x000000000009c919 */ /* 0x000f360000008800 */
[----:B------:R-:W5:Y:S01]  /*29c0*/  @P0 S2R R11, SR_CgaCtaId ;  /* 0x00000000000b0919 */ /* 0x000f620000008800 */
[----:B---3--:R-:W-:-:S02]  /*29d0*/  FMNMX.FTZ R5, R4, R5, !PT ;  /* 0x0000000504057209 */ /* 0x008fc40007810000 */
[----:B------:R-:W-:-:S03]  /*29e0*/  @!P4 MOV R4, 0x400 ;  /* 0x000004000004c802 */ /* 0x000fc60000000f00 */
[----:B------:R-:W3:Y:S02]  /*29f0*/  SHFL.BFLY PT, R6, R5, 0x8, 0x1f ;  /* 0x0d001f0005067f89 */ /* 0x000ee400000e0000 */
[----:B------:R-:W-:-:S05]  /*2a00*/  @!P4 VIADD R4, R4, 0x88 ;  /* 0x000000880404c836 */ /* 0x000fca0000000000 */
[----:B----4-:R-:W-:-:S04]  /*2a10*/  @!P4 LEA R4, R9, R4, 0x18 ;  /* 0x000000040904c211 */ /* 0x010fc800078ec0ff */
[----:B------:R-:W-:Y:S02]  /*2a20*/  @!P4 IADD3 R4, R3, R4, RZ ;  /* 0x000000040304c210 */ /* 0x000fe40007ffe0ff */
[----:B---3--:R-:W-:-:S05]  /*2a30*/  FMNMX.FTZ R6, R5, R6, !PT ;  /* 0x0000000605067209 */ /* 0x008fca0007810000 */
[----:B------:R-:W3:Y:S02]  /*2a40*/  SHFL.BFLY PT, R7, R6, 0x4, 0x1f ;  /* 0x0c801f0006077f89 */ /* 0x000ee400000e0000 */
[----:B---3--:R-:W-:Y:S02]  /*2a50*/  FMNMX.FTZ R7, R6, R7, !PT ;  /* 0x0000000706077209 */ /* 0x008fe40007810000 */
[----:B------:R-:W-:-:S03]  /*2a60*/  @P0 MOV R6, 0x400 ;  /* 0x0000040000060802 */ /* 0x000fc60000000f00 */
[----:B------:R-:W3:Y:S01]  /*2a70*/  SHFL.BFLY PT, R8, R7, 0x2, 0x1f ;  /* 0x0c401f0007087f89 */ /* 0x000ee200000e0000 */
[----:B------:R-:W-:-:S04]  /*2a80*/  @P0 IADD3 R6, R6, 0x88, RZ ;  /* 0x0000008806060810 */ /* 0x000fc80007ffe0ff */
[----:B-----5:R-:W-:-:S05]  /*2a90*/  @P0 LEA R11, R11, R6, 0x18 ;  /* 0x000000060b0b0211 */ /* 0x020fca00078ec0ff */
[----:B------:R-:W-:Y:S01]  /*2aa0*/  @P0 IMAD R3, R2, 0x4, R11 ;  /* 0x0000000402030824 */ /* 0x000fe200078e020b */
[----:B------:R-:W-:Y:S02]  /*2ab0*/  MOV R2, 0xe0ad78ec ;  /* 0xe0ad78ec00027802 */ /* 0x000fe40000000f00 */
[----:B---3--:R-:W-:-:S05]  /*2ac0*/  FMNMX.FTZ R8, R7, R8, !PT ;  /* 0x0000000807087209 */ /* 0x008fca0007810000 */
[----:B------:R-:W3:Y:S02]  /*2ad0*/  SHFL.BFLY PT, R5, R8, 0x1, 0x1f ;  /* 0x0c201f0008057f89 */ /* 0x000ee400000e0000 */
[----:B---3--:R-:W-:-:S05]  /*2ae0*/  FMNMX.FTZ R9, R8, R5, !PT ;  /* 0x0000000508097209 */ /* 0x008fca0007810000 */
[----:B------:R-:W-:Y:S01]  /*2af0*/  @!P4 STS [R4], R9 ;  /* 0x000000090400c388 */ /* 0x000fe20000000800 */
[----:B------:R-:W-:Y:S06]  /*2b00*/  BAR.SYNC.DEFER_BLOCKING 0x0 ;  /* 0x0000000000007b1d */ /* 0x000fec0000010000 */
[----:B------:R-:W3:Y:S04]  /*2b10*/  @P0 LDS R2, [R3] ;  /* 0x0000000003020984 */ /* 0x000ee80000000800 */
[----:B---3--:R-:W3:Y:S02]  /*2b20*/  SHFL.BFLY PT, R5, R2, 0x10, 0x1f ;  /* 0x0e001f0002057f89 */ /* 0x008ee400000e0000 */
[----:B---3--:R-:W-:-:S05]  /*2b30*/  FMNMX.FTZ R5, R5, R2, !PT ;  /* 0x0000000205057209 */ /* 0x008fca0007810000 */
[----:B------:R-:W3:Y:S02]  /*2b40*/  SHFL.BFLY PT, R6, R5, 0x8, 0x1f ;  /* 0x0d001f0005067f89 */ /* 0x000ee400000e0000 */
[----:B---3--:R-:W-:-:S05]  /*2b50*/  FMNMX.FTZ R6, R5, R6, !PT ;  /* 0x0000000605067209 */ /* 0x008fca0007810000 */
[----:B------:R-:W3:Y:S02]  /*2b60*/  SHFL.BFLY PT, R7, R6, 0x4, 0x1f ;  /* 0x0c801f0006077f89 */ /* 0x000ee400000e0000 */
[----:B---3--:R-:W-:-:S05]  /*2b70*/  FMNMX.FTZ R7, R6, R7, !PT ;  /* 0x0000000706077209 */ /* 0x008fca0007810000 */
[----:B------:R-:W3:Y:S02]  /*2b80*/  SHFL.BFLY PT, R8, R7, 0x2, 0x1f ;  /* 0x0c401f0007087f89 */ /* 0x000ee400000e0000 */
[----:B---3--:R-:W-:-:S05]  /*2b90*/  FMNMX.FTZ R8, R7, R8, !PT ;  /* 0x0000000807087209 */ /* 0x008fca0007810000 */
[----:B------:R-:W3:Y:S02]  /*2ba0*/  SHFL.BFLY PT, R9, R8, 0x1, 0x1f ;  /* 0x0c201f0008097f89 */ /* 0x000ee400000e0000 */
[----:B---3--:R-:W-:Y:S01]  /*2bb0*/  FMNMX.FTZ R4, R8, R9, !PT ;  /* 0x0000000908047209 */ /* 0x008fe20007810000 */
[----:B------:R-:W-:Y:S06]  /*2bc0*/  @P2 BRA `(.L_x_986) ;  /* 0x0000000000c02947 */ /* 0x000fec0003800000 */
[----:B------:R-:W-:Y:S01]  /*2bd0*/  FMUL.FTZ R6, R4, 1 ;  /* 0x3f80000004067820 */ /* 0x000fe20000410000 */
[----:B------:R-:W-:Y:S01]  /*2be0*/  HFMA2.MMA R2, -RZ, RZ, 0, 5.9604644775390625e-08 ;  /* 0x00000001ff027435 */ /* 0x000fe200000001ff */
[----:B------:R-:W-:Y:S04]  /*2bf0*/  BSSY B1, `(.L_x_987) ;  /* 0x0000010000017945 */ /* 0x000fe80003800000 */
[----:B------:R-:W3:Y:S08]  /*2c00*/  F2F.F64.F32 R6, R6 ;  /* 0x0000000600067310 */ /* 0x000ef00000201800 */
[----:B---3--:R-:W3:Y:S02]  /*2c10*/  MUFU.RCP64H R3, R7 ;  /* 0x0000000700037308 */ /* 0x008ee40000001800 */
[----:B---3--:R-:W-:-:S08]  /*2c20*/  DFMA R8, -R6, R2, 1 ;  /* 0x3ff000000608742b */ /* 0x008fd00000000102 */
        /* <DEDUP_REMOVED lines=11> */
[----:B012---:R-:W-:Y:S05]  /*2ce0*/  CALL.REL.NOINC `($__internal_9_$__cuda_sm20_div_rn_f64_full) ;  /* 0x0000000000a47944 */ /* 0x007fea0003c00000 */
.L_x_988:
[----:B------:R-:W-:Y:S05]  /*2cf0*/  BSYNC B1 ;  /* 0x0000000000017941 */ /* 0x000fea0003800000 */
.L_x_987:
        /* <DEDUP_REMOVED lines=12> */
.L_x_989:
[C---:B------:R-:W-:Y:S01]  /*2dc0*/  LEA R8, R0.reuse, R15, 0x2 ;  /* 0x0000000f00087211 */ /* 0x040fe200078e10ff */
[----:B01-3--:R-:W-:Y:S01]  /*2dd0*/  IMAD R3, R13, R17, R0 ;  /* 0x000000110d037224 */ /* 0x00bfe200078e0200 */
        /* <DEDUP_REMOVED lines=15> */
.L_x_986:
[----:B------:R-:W-:Y:S05]  /*2ed0*/  BSYNC B0 ;  /* 0x0000000000007941 */ /* 0x000fea0003800000 */
.L_x_985:
[----:B------:R-:W-:Y:S05]  /*2ee0*/  @P1 EXIT ;  /* 0x000000000000194d */ /* 0x000fea0003800000 */
[----:B------:R-:W4:Y:S01]  /*2ef0*/  LDC.64 R6, c[0x0][0x270] ;  /* 0x00009c00ff067b82 */ /* 0x000f220000000a00 */
[----:B------:R-:W5:Y:S07]  /*2f00*/  S2R R5, SR_CTAID.X ;  /* 0x0000000000057919 */ /* 0x000f6e0000002500 */
[----:B---3--:R-:W5:Y:S01]  /*2f10*/  LDC.64 R2, c[0x0][0x278] ;  /* 0x00009e00ff027b82 */ /* 0x008f620000000a00 */
[----:B----4-:R-:W3:Y:S01]  /*2f20*/  LDG.E R7, desc[UR8][R6.64] ;  /* 0x0000000806077981 */ /* 0x010ee2000c1e1900 */
[----:B-----5:R-:W-:-:S04]  /*2f30*/  IMAD.WIDE.U32 R2, R5, 0x4, R2 ;  /* 0x0000000405027825 */ /* 0x020fc800078e0002 */
[----:B---3--:R-:W-:-:S04]  /*2f40*/  FMUL.FTZ R4, R4, R7 ;  /* 0x0000000704047220 */ /* 0x008fc80000410000 */
[----:B------:R-:W-:-:S05]  /*2f50*/  FMUL.FTZ R5, R4, 0.0078740157186985015869 ;  /* 0x3c01020404057820 */ /* 0x000fca0000410000 */
[----:B------:R-:W-:Y:S01]  /*2f60*/  STG.E desc[UR8][R2.64], R5 ;  /* 0x0000000502007986 */ /* 0x000fe2000c101908 */
[----:B------:R-:W-:Y:S05]  /*2f70*/  EXIT ;  /* 0x000000000000794d */ /* 0x000fea0003800000 */
        .weak           $__internal_9_$__cuda_sm20_div_rn_f64_full
        .type           $__internal_9_$__cuda_sm20_div_rn_f64_full,@function
        .size           $__internal_9_$__cuda_sm20_div_rn_f64_full,(.L_x_2668 - $__internal_9_$__cuda_sm20_div_rn_f64_full)
$__internal_9_$__cuda_sm20_div_rn_f64_full:
        /* <DEDUP_REMOVED lines=58> */
.L_x_991:
        /* <DEDUP_REMOVED lines=15> */
.L_x_993:
[----:B------:R-:W-:Y:S02]  /*3410*/  LOP3.LUT R13, R7, 0x80000, RZ, 0xfc, !PT ;  /* 0x00080000070d7812 */ /* 0x000fe400078efcff */
[----:B------:R-:W-:-:S07]  /*3420*/  MOV R12, R6 ;  /* 0x00000006000c7202 */ /* 0x000fce0000000f00 */
.L_x_992:
[----:B------:R-:W-:Y:S05]  /*3430*/  BSYNC B2 ;  /* 0x0000000000027941 */ /* 0x000fea0003800000 */
.L_x_990:
[----:B------:R-:W-:Y:S01]  /*3440*/  HFMA2.MMA R9, -RZ, RZ, 0, 0 ;  /* 0x00000000ff097435 */ /* 0x000fe200000001ff */
[----:B------:R-:W-:Y:S01]  /*3450*/  IMAD.MOV.U32 R2, RZ, RZ, R12 ;  /* 0x000000ffff027224 */ /* 0x000fe200078e000c */
[----:B------:R-:W-:-:S04]  /*3460*/  MOV R3, R13 ;  /* 0x0000000d00037202 */ /* 0x000fc80000000f00 */
[----:B------:R-:W-:Y:S05]  /*3470*/  RET.REL.NODEC R8 `(_ZN17fastertransformer34generalAddBiasResidualLayerNormOptI7__half2Lb1ELb0ELi2ELb1ELi8EEEvPT_S3_PKS2_S5_S5_S5_S5_S5_fiiPKfS7_S7_Pfi) ;  /* 0xffffffc808e07950 */ /* 0x000fea0003c3ffff */
.L_x_994:
        /* <DEDUP_REMOVED lines=16> */
.L_x_2668:


//--------------------- .text._ZN17fastertransformer35generalAddBiasResidualLayerNormOpt2I7__half2Lb0ELb1ELi2ELb1ELi8EEEvPT_S3_PKS2_S5_S5_S5_S5_S5_fiiPKfS7_S7_Pfi --------------------------
	.section	.text._ZN17fastertransformer35generalAddBiasResidualLayerNormOpt2I7__half2Lb0ELb1ELi2ELb1ELi8EEEvPT_S3_PKS2_S5_S5_S5_S5_S5_fiiPKfS7_S7_Pfi,"ax",@progbits
	.align	128
        .global         _ZN17fastertransformer35generalAddBiasResidualLayerNormOpt2I7__half2Lb0ELb1ELi2ELb1ELi8EEEvPT_S3_PKS2_S5_S5_S5_S5_S5_fiiPKfS7_S7_Pfi
        .type           _ZN17fastertransformer35generalAddBiasResidualLayerNormOpt2I7__half2Lb0ELb1ELi2ELb1ELi8EEEvPT_S3_PKS2_S5_S5_S5_S5_S5_fiiPKfS7_S7_Pfi,@function
        .size           _ZN17fastertransformer35generalAddBiasResidualLayerNormOpt2I7__half2Lb0ELb1ELi2ELb1ELi8EEEvPT_S3_PKS2_S5_S5_S5_S5_S5_fiiPKfS7_S7_Pfi,(.L_x_2669 - _ZN17fastertransformer35generalAddBiasResidualLayerNormOpt2I7__half2Lb0ELb1ELi2ELb1ELi8EEEvPT_S3_PKS2_S5_S5_S5_S5_S5_fiiPKfS7_S7_Pfi)
        .other          _ZN17fastertransformer35generalAddBiasResidualLayerNormOpt2I7__half2Lb0ELb1ELi2ELb1ELi8EEEvPT_S3_PKS2_S5_S5_S5_S5_S5_fiiPKfS7_S7_Pfi,@"STO_CUDA_ENTRY STV_DEFAULT"
_ZN17fastertransformer35generalAddBiasResidualLayerNormOpt2I7__half2Lb0ELb1ELi2ELb1ELi8EEEvPT_S3_PKS2_S5_S5_S5_S5_S5_fiiPKfS7_S7_Pfi:
.text._ZN17fastertransformer35generalAddBiasResidualLayerNormOpt2I7__half2Lb0ELb1ELi2ELb1ELi8EEEvPT_S3_PKS2_S5_S5_S5_S5_S5_fiiPKfS7_S7_Pfi:
        /* <DEDUP_REMOVED lines=9> */
[----:B------:R-:W-:Y:S01]  /*0090*/  MOV R5, UR4 ;  /* 0x0000000400057c02 */ /* 0x000fe20008000f00 */
[----:B------:R-:W-:Y:S01]  /*00a0*/  ULDC UR4, c[0x0][0x258] ;  /* 0x0000960000047ab9 */ /* 0x000fe20000000800 */
[----:B------:R-:W-:Y:S01]  /*00b0*/  BSSY B0, `(.L_x_995) ;  /* 0x0000147000007945 */ /* 0x000fe20003800000 */
[----:B------:R-:W2:Y:S01]  /*00c0*/  S2R R3, SR_CTAID.X ;  /* 0x0000000000037919 */ /* 0x000ea20000002500 */
[----:B-1----:R-:W-:Y:S02]  /*00d0*/  ISETP.GE.AND P2, PT, R2, R5, PT ;  /* 0x000000050200720c */ /* 0x002fe40003f46270 */
[----:B------:R-:W-:-:S11]  /*00e0*/  CS2R R20, SRZ ;  /* 0x0000000000147805 */ /* 0x000fd6000001ff00 */
[----:B0-----:R-:W-:Y:S05]  /*00f0*/  @P2 BRA `(.L_x_996) ;  /* 0x0000001400082947 */ /* 0x001fea0003800000 */
[----:B------:R-:W0:Y:S01]  /*0100*/  S2R R9, SR_CgaCtaId ;  /* 0x0000000000097919 */ /* 0x000e220000008800 */
[----:B------:R-:W1:Y:S01]  /*0110*/  LDC R6, c[0x0][RZ] ;  /* 0x00000000ff067b82 */ /* 0x000e620000000800 */
[----:B------:R-:W-:Y:S01]  /*0120*/  MOV R4, 0x400 ;  /* 0x0000040000047802 */ /* 0x000fe20000000f00 */
[----:B--2---:R-:W-:Y:S01]  /*0130*/  IMAD R7, R3, R5, R2 ;  /* 0x0000000503077224 */ /* 0x004fe200078e0202 */
[----:B------:R-:W-:Y:S02]  /*0140*/  CS2R R20, SRZ ;  /* 0x0000000000147805 */ /* 0x000fe4000001ff00 */
[----:B------:R-:W-:Y:S01]  /*0150*/  MOV R17, R2 ;  /* 0x0000000200117202 */ /* 0x000fe20000000f00 */
[----:B------:R-:W-:-:S05]  /*0160*/  VIADD R4, R4, 0x190 ;  /* 0x0000019004047836 */ /* 0x000fca0000000000 */
[----:B0-----:R-:W-:Y:S02]  /*0170*/  LEA R18, R9, R4, 0x18 ;  /* 0x0000000409127211 */ /* 0x001fe400078ec0ff */
[----:B------:R-:W-:-:S07]  /*0180*/  MOV R4, RZ ;  /* 0x000000ff00047202 */ /* 0x000fce0000000f00 */
.L_x_997:
[----:B0-----:R-:W0:Y:S01]  /*0190*/  LDC.64 R8, c[0x0][0x230] ;  /* 0x00008c00ff087b82 */ /* 0x001e220000000a00 */
[----:B-1----:R-:W-:-:S04]  /*01a0*/  IMAD.SHL.U32 R23, R6, 0x8, RZ ;  /* 0x0000000806177824 */ /* 0x002fc800078e00ff */
[----:B------:R-:W-:-:S03]  /*01b0*/  IMAD R23, R23, R4, R7 ;  /* 0x0000000417177224 */ /* 0x000fc600078e0207 */
[----:B------:R-:W1:Y:S08]  /*01c0*/  LDC.64 R10, c[0x0][0x238] ;  /* 0x00008e00ff0a7b82 */ /* 0x000e700000000a00 */
[----:B------:R-:W2:Y:S01]  /*01d0*/  LDC.64 R14, c[0x0][0x228] ;  /* 0x00008a00ff0e7b82 */ /* 0x000ea20000000a00 */
[----:B0-----:R-:W-:-:S07]  /*01e0*/  IMAD.WIDE R8, R23, 0x4, R8 ;  /* 0x0000000417087825 */ /* 0x001fce00078e0208 */
[----:B------:R-:W0:Y:S01]  /*01f0*/  LDC.64 R12, c[0x0][0x218] ;  /* 0x00008600ff0c7b82 */ /* 0x000e220000000a00 */
[----:B------:R-:W3:Y:S01]  /*0200*/  LDG.E.CONSTANT R8, desc[UR6][R8.64] ;  /* 0x0000000608087981 */ /* 0x000ee2000c1e9900 */
[----:B-1----:R-:W-:-:S06]  /*0210*/  IMAD.WIDE R10, R23, 0x4, R10 ;  /* 0x00000004170a7825 */ /* 0x002fcc00078e020a */
[----:B------:R-:W4:Y:S01]  /*0220*/  LDG.E.CONSTANT R10, desc[UR6][R10.64] ;  /* 0x000000060a0a7981 */ /* 0x000f22000c1e9900 */
[----:B--2---:R-:W-:-:S05]  /*0230*/  IMAD.WIDE R14, R17, 0x4, R14 ;  /* 0x00000004110e7825 */ /* 0x004fca00078e020e */
[----:B------:R-:W2:Y:S01]  /*0240*/  LDG.E.CONSTANT R5, desc[UR6][R14.64] ;  /* 0x000000060e057981 */ /* 0x000ea2000c1e9900 */
[----:B------:R-:W-:Y:S01]  /*0250*/  LEA R27, R17, R18, 0x2 ;  /* 0x00000012111b7211 */ /* 0x000fe200078e10ff */
[----:B0-----:R-:W-:-:S04]  /*0260*/  IMAD.WIDE R12, R23, 0x4, R12 ;  /* 0x00000004170c7825 */ /* 0x001fc800078e020c */
[--C-:B---3--:R-:W-:Y:S02]  /*0270*/  HADD2.F32 R19, -RZ, R8.reuse.H0_H0 ;  /* 0x20000008ff137230 */ /* 0x108fe40000004100 */
[----:B------:R-:W-:Y:S02]  /*0280*/  HADD2.F32 R24, -RZ, R8.H1_H1 ;  /* 0x30000008ff187230 */ /* 0x000fe40000004100 */
[--C-:B----4-:R-:W-:Y:S02]  /*0290*/  HADD2.F32 R22, -RZ, R10.reuse.H0_H0 ;  /* 0x2000000aff167230 */ /* 0x110fe40000004100 */
[----:B------:R-:W-:Y:S02]  /*02a0*/  HADD2.F32 R25, -RZ, R10.H1_H1 ;  /* 0x3000000aff197230 */ /* 0x000fe40000004100 */
[--C-:B--2---:R-:W-:Y:S02]  /*02b0*/  HADD2.F32 R16, -RZ, R5.reuse.H0_H0 ;  /* 0x20000005ff107230 */ /* 0x104fe40000004100 */
[----:B------:R-:W-:-:S02]  /*02c0*/  HADD2.F32 R5, -RZ, R5.H1_H1 ;  /* 0x30000005ff057230 */ /* 0x000fc40000004100 */
[----:B------:R-:W-:Y:S01]  /*02d0*/  FADD.FTZ R19, R19, R22 ;  /* 0x0000001613137221 */ /* 0x000fe20000010000 */
[----:B------:R-:W-:Y:S01]  /*02e0*/  FADD.FTZ R24, R24, R25 ;  /* 0x0000001918187221 */ /* 0x000fe20000010000 */
[----:B------:R-:W-:Y:S01]  /*02f0*/  FADD.FTZ R16, RZ, R16 ;  /* 0x00000010ff107221 */ /* 0x000fe20000010000 */
[----:B------:R-:W-:-:S03]  /*0300*/  FADD.FTZ R5, RZ, R5 ;  /* 0x00000005ff057221 */ /* 0x000fc60000010000 */
[----:B------:R-:W-:Y:S01]  /*0310*/  FADD.FTZ R16, R16, R19 ;  /* 0x0000001310107221 */ /* 0x000fe20000010000 */
[----:B------:R-:W-:-:S05]  /*0320*/  FADD.FTZ R9, R5, R24 ;  /* 0x0000001805097221 */ /* 0x000fca0000010000 */
[----:B------:R-:W-:-:S04]  /*0330*/  F2FP.F16.F32.PACK_AB R5, R16, R9 ;  /* 0x000000091005723e */ /* 0x000fc800000000ff */
[----:B------:R-:W-:Y:S01]  /*0340*/  PRMT R10, R5, 0x5432, R5 ;  /* 0x00005432050a7816 */ /* 0x000fe20000000005 */
[----:B------:R-:W-:Y:S01]  /*0350*/  IMAD.U32 R5, RZ, RZ, UR4 ;  /* 0x00000004ff057e24 */ /* 0x000fe2000f8e00ff */
        /* <DEDUP_REMOVED lines=11> */
[----:B------:R-:W-:-:S04]  /*0410*/  IMAD.WIDE R16, R6, 0x4, RZ ;  /* 0x0000000406107825 */ /* 0x000fc800078e02ff */
[----:B------:R-:W-:-:S03]  /*0420*/  IMAD.WIDE R22, R23, 0x4, R16 ;  /* 0x0000000417167825 */ /* 0x000fc600078e0210 */
[----:B------:R-:W1:Y:S01]  /*0430*/  LDC.64 R10, c[0x0][0x238] ;  /* 0x00008e00ff0a7b82 */ /* 0x000e620000000a00 */
[----:B------:R-:W-:-:S05]  /*0440*/  IMAD.WIDE R14, R6, 0x4, R14 ;  /* 0x00000004060e7825 */ /* 0x000fca00078e020e */
[----:B------:R-:W2:Y:S01]  /*0450*/  LDG.E.CONSTANT R24, desc[UR6][R14.64] ;  /* 0x000000060e187981 */ /* 0x000ea2000c1e9900 */
[----:B0-----:R-:W-:-:S04]  /*0460*/  IADD3 R28, P0, R22, R8, RZ ;  /* 0x00000008161c7210 */ /* 0x001fc80007f1e0ff */
[----:B------:R-:W-:Y:S02]  /*0470*/  IADD3.X R29, R23, R9, RZ, P0, !PT ;  /* 0x00000009171d7210 */ /* 0x000fe400007fe4ff */
[----:B-1----:R-:W-:-:S03]  /*0480*/  IADD3 R12, P1, R22, R10, RZ ;  /* 0x0000000a160c7210 */ /* 0x002fc60007f3e0ff */
[----:B------:R-:W3:Y:S01]  /*0490*/  LDG.E.CONSTANT R28, desc[UR6][R28.64] ;  /* 0x000000061c1c7981 */ /* 0x000ee2000c1e9900 */
[----:B------:R-:W-:-:S05]  /*04a0*/  IADD3.X R13, R23, R11, RZ, P1, !PT ;  /* 0x0000000b170d7210 */ /* 0x000fca0000ffe4ff */
[----:B------:R-:W4:Y:S01]  /*04b0*/  LDG.E.CONSTANT R12, desc[UR6][R12.64] ;  /* 0x000000060c0c7981 */ /* 0x000f22000c1e9900 */
[----:B------:R-:W-:Y:S01]  /*04c0*/  IMAD R27, R6, 0x4, R27 ;  /* 0x00000004061b7824 */ /* 0x000fe200078e021b */
[----:B------:R-:W-:Y:S01]  /*04d0*/  IADD3 R25, R25, R6, RZ ;  /* 0x0000000619197210 */ /* 0x000fe20007ffe0ff */
[----:B---3--:R-:W-:Y:S02]  /*04e0*/  HADD2.F32 R19, -RZ, R28.H0_H0 ;  /* 0x2000001cff137230 */ /* 0x008fe40000004100 */
[----:B----4-:R-:W-:-:S05]  /*04f0*/  HADD2.F32 R26, -RZ, R12.H0_H0 ;  /* 0x2000000cff1a7230 */ /* 0x010fca0000004100 */
[----:B------:R-:W-:Y:S01]  /*0500*/  FADD.FTZ R26, R19, R26 ;  /* 0x0000001a131a7221 */ /* 0x000fe20000010000 */
[----:B--2---:R-:W-:-:S05]  /*0510*/  HADD2.F32 R19, -RZ, R24.H0_H0 ;  /* 0x20000018ff137230 */ /* 0x004fca0000004100 */
[----:B------:R-:W-:Y:S01]  /*0520*/  FADD.FTZ R19, RZ, R19 ;  /* 0x00000013ff137221 */ /* 0x000fe20000010000 */
[----:B------:R-:W-:Y:S02]  /*0530*/  HADD2.F32 R29, -RZ, R12.H1_H1 ;  /* 0x3000000cff1d7230 */ /* 0x000fe40000004100 */
[----:B------:R-:W-:Y:S02]  /*0540*/  HADD2.F32 R24, -RZ, R24.H1_H1 ;  /* 0x30000018ff187230 */ /* 0x000fe40000004100 */
[----:B------:R-:W-:Y:S01]  /*0550*/  FADD.FTZ R19, R19, R26 ;  /* 0x0000001a13137221 */ /* 0x000fe20000010000 */
[----:B------:R-:W-:Y:S02]  /*0560*/  HADD2.F32 R26, -RZ, R28.H1_H1 ;  /* 0x3000001cff1a7230 */ /* 0x000fe40000004100 */
[----:B------:R-:W-:-:S03]  /*0570*/  FADD.FTZ R24, RZ, R24 ;  /* 0x00000018ff187221 */ /* 0x000fc60000010000 */
[----:B------:R-:W-:-:S04]  /*0580*/  FADD.FTZ R29, R26, R29 ;  /* 0x0000001d1a1d7221 */ /* 0x000fc80000010000 */
[----:B------:R-:W-:-:S04]  /*0590*/  FADD.FTZ R24, R24, R29 ;  /* 0x0000001d18187221 */ /* 0x000fc80000010000 */
[----:B------:R-:W-:-:S04]  /*05a0*/  FMUL.FTZ R12, R24, R24 ;  /* 0x00000018180c7220 */ /* 0x000fc80000410000 */
[C---:B------:R-:W-:Y:S01]  /*05b0*/  FFMA.FTZ R13, R19.reuse, R19, R12 ;  /* 0x00000013130d7223 */ /* 0x040fe2000001000c */
[----:B------:R-:W-:-:S03]  /*05c0*/  FADD.FTZ R12, R19, R24 ;  /* 0x00000018130c7221 */ /* 0x000fc60000010000 */
[----:B------:R-:W-:Y:S01]  /*05d0*/  FADD.FTZ R20, R20, R13 ;  /* 0x0000000d14147221 */ /* 0x000fe20000010000 */
[----:B------:R-:W-:Y:S02]  /*05e0*/  FADD.FTZ R21, R21, R12 ;  /* 0x0000000c15157221 */ /* 0x000fe40000010000 */
[----:B------:R-:W0:Y:S01]  /*05f0*/  LDC.64 R12, c[0x0][0x218] ;  /* 0x00008600ff0c7b82 */ /* 0x000e220000000a00 */
[----:B------:R-:W-:-:S04]  /*0600*/  F2FP.F16.F32.PACK_AB R19, R19, R24 ;  /* 0x000000181313723e */ /* 0x000fc800000000ff */
[----:B------:R-:W-:-:S05]  /*0610*/  PRMT R19, R19, 0x5432, R19 ;  /* 0x0000543213137816 */ /* 0x000fca0000000013 */
[----:B------:R1:W-:Y:S01]  /*0620*/  STS [R27], R19 ;  /* 0x000000131b007388 */ /* 0x0003e20000000800 */
[----:B0-----:R-:W-:-:S04]  /*0630*/  IADD3 R28, P0, R22, R12, RZ ;  /* 0x0000000c161c7210 */ /* 0x001fc80007f1e0ff */
[----:B------:R-:W-:-:S05]  /*0640*/  IADD3.X R29, R23, R13, RZ, P0, !PT ;  /* 0x0000000d171d7210 */ /* 0x000fca00007fe4ff */
[----:B------:R1:W-:Y:S01]  /*0650*/  STG.E desc[UR6][R28.64], R19 ;  /* 0x000000131c007986 */ /* 0x0003e2000c101906 */
[----:B------:R-:W-:-:S13]  /*0660*/  ISETP.GE.AND P0, PT, R25, R5, PT ;  /* 0x000000051900720c */ /* 0x000fda0003f06270 */
[----:B-1----:R-:W-:Y:S05]  /*0670*/  @P0 BRA `(.L_x_996) ;  /* 0x0000000c00a80947 */ /* 0x002fea0003800000 */
[C---:B------:R-:W-:Y:S02]  /*0680*/  IADD3 R14, P0, R16.reuse, R14, RZ ;  /* 0x0000000e100e7210 */ /* 0x040fe40007f1e0ff */
[----:B------:R-:W-:-:S03]  /*0690*/  IADD3 R19, P1, R16, R22, RZ ;  /* 0x0000001610137210 */ /* 0x000fc60007f3e0ff */
[C---:B------:R-:W-:Y:S01]  /*06a0*/  IMAD.X R15, R17.reuse, 0x1, R15, P0 ;  /* 0x00000001110f7824 */ /* 0x040fe200000e060f */
[----:B------:R-:W-:Y:S02]  /*06b0*/  IADD3.X R24, R17, R23, RZ, P1, !PT ;  /* 0x0000001711187210 */ /* 0x000fe40000ffe4ff */
[C---:B------:R-:W-:Y:S02]  /*06c0*/  IADD3 R16, P1, R19.reuse, R10, RZ ;  /* 0x0000000a13107210 */ /* 0x040fe40007f3e0ff */
[----:B------:R-:W-:Y:S01]  /*06d0*/  IADD3 R22, P0, R19, R8, RZ ;  /* 0x0000000813167210 */ /* 0x000fe20007f1e0ff */
[----:B------:R-:W2:Y:S02]  /*06e0*/  LDG.E.CONSTANT R26, desc[UR6][R14.64] ;  /* 0x000000060e1a7981 */ /* 0x000ea4000c1e9900 */
[C---:B------:R-:W-:Y:S01]  /*06f0*/  IMAD.X R17, R24.reuse, 0x1, R11, P1 ;  /* 0x0000000118117824 */ /* 0x040fe200008e060b */
[----:B------:R-:W-:-:S04]  /*0700*/  IADD3.X R23, R24, R9, RZ, P0, !PT ;  /* 0x0000000918177210 */ /* 0x000fc800007fe4ff */
[----:B------:R-:W3:Y:S04]  /*0710*/  LDG.E.CONSTANT R16, desc[UR6][R16.64] ;  /* 0x0000000610107981 */ /* 0x000ee8000c1e9900 */
[----:B------:R-:W4:Y:S01]  /*0720*/  LDG.E.CONSTANT R22, desc[UR6][R22.64] ;  /* 0x0000000616167981 */ /* 0x000f22000c1e9900 */
[----:B------:R-:W-:Y:S01]  /*0730*/  LEA R27, R6, R27, 0x2 ;  /* 0x0000001b061b7211 */ /* 0x000fe200078e10ff */
[----:B------:R-:W-:Y:S02]  /*0740*/  IMAD.IADD R25, R25, 0x1, R6 ;  /* 0x0000000119197824 */ /* 0x000fe400078e0206 */
        /* <DEDUP_REMOVED lines=12> */
[C---:B------:R-:W-:Y:S01]  /*0810*/  FADD.FTZ R16, R28.reuse, R29 ;  /* 0x0000001d1c107221 */ /* 0x040fe20000010000 */
[-C--:B------:R-:W-:Y:S01]  /*0820*/  FMUL.FTZ R17, R29, R29.reuse ;  /* 0x0000001d1d117220 */ /* 0x080fe20000410000 */
[C---:B------:R-:W-:Y:S02]  /*0830*/  F2FP.F16.F32.PACK_AB R29, R28.reuse, R29 ;  /* 0x0000001d1c1d723e */ /* 0x040fe400000000ff */
[----:B------:R-:W-:Y:S01]  /*0840*/  FADD.FTZ R21, R21, R16 ;  /* 0x0000001015157221 */ /* 0x000fe20000010000 */
[----:B------:R-:W-:Y:S01]  /*0850*/  IADD3 R16, P0, R19, R12, RZ ;  /* 0x0000000c13107210 */ /* 0x000fe20007f1e0ff */
[----:B------:R-:W-:Y:S01]  /*0860*/  FFMA.FTZ R23, R28, R28, R17 ;  /* 0x0000001c1c177223 */ /* 0x000fe20000010011 */
[----:B------:R-:W-:Y:S02]  /*0870*/  PRMT R29, R29, 0x5432, R29 ;  /* 0x000054321d1d7816 */ /* 0x000fe4000000001d */
[----:B------:R-:W-:-:S03]  /*0880*/  IADD3.X R17, R24, R13, RZ, P0, !PT ;  /* 0x0000000d18117210 */ /* 0x000fc600007fe4ff */
[----:B------:R0:W-:Y:S04]  /*0890*/  STS [R27], R29 ;  /* 0x0000001d1b007388 */ /* 0x0001e80000000800 */
[----:B------:R0:W-:Y:S01]  /*08a0*/  STG.E desc[UR6][R16.64], R29 ;  /* 0x0000001d10007986 */ /* 0x0001e2000c101906 */
[----:B------:R-:W-:Y:S01]  /*08b0*/  ISETP.GE.AND P0, PT, R25, R5, PT ;  /* 0x000000051900720c */ /* 0x000fe20003f06270 */
[----:B------:R-:W-:-:S12]  /*08c0*/  FADD.FTZ R20, R20, R23 ;  /* 0x0000001714147221 */ /* 0x000fd80000010000 */
[----:B0-----:R-:W-:Y:S05]  /*08d0*/  @P0 BRA `(.L_x_996) ;  /* 0x0000000c00100947 */ /* 0x001fea0003800000 */
[----:B------:R-:W-:-:S03]  /*08e0*/  IMAD.WIDE R16, R6, 0x4, RZ ;  /* 0x0000000406107825 */ /* 0x000fc600078e02ff */
[C---:B------:R-:W-:Y:S02]  /*08f0*/  IADD3 R14, P0, R16.reuse, R14, RZ ;  /* 0x0000000e100e7210 */ /* 0x040fe40007f1e0ff */
[----:B------:R-:W-:Y:S02]  /*0900*/  IADD3 R19, P1, R16, R19, RZ ;  /* 0x0000001310137210 */ /* 0x000fe40007f3e0ff */
[C---:B------:R-:W-:Y:S02]  /*0910*/  IADD3.X R15, R17.reuse, R15, RZ, P0, !PT ;  /* 0x0000000f110f7210 */ /* 0x040fe400007fe4ff */
[----:B------:R-:W-:Y:S02]  /*0920*/  IADD3.X R24, R17, R24, RZ, P1, !PT ;  /* 0x0000001811187210 */ /* 0x000fe40000ffe4ff */
[C---:B------:R-:W-:Y:S01]  /*0930*/  IADD3 R22, P0, R19.reuse, R8, RZ ;  /* 0x0000000813167210 */ /* 0x040fe20007f1e0ff */
[----:B------:R-:W2:Y:S01]  /*0940*/  LDG.E.CONSTANT R26, desc[UR6][R14.64] ;  /* 0x000000060e1a7981 */ /* 0x000ea2000c1e9900 */
[----:B------:R-:W-:-:S03]  /*0950*/  IADD3 R16, P1, R19, R10, RZ ;  /* 0x0000000a13107210 */ /* 0x000fc60007f3e0ff */
[C---:B------:R-:W-:Y:S01]  /*0960*/  IMAD.X R23, R24.reuse, 0x1, R9, P0 ;  /* 0x0000000118177824 */ /* 0x040fe200000e0609 */
[----:B------:R-:W-:-:S04]  /*0970*/  IADD3.X R17, R24, R11, RZ, P1, !PT ;  /* 0x0000000b18117210 */ /* 0x000fc80000ffe4ff */
[----:B------:R-:W3:Y:S04]  /*0980*/  LDG.E.CONSTANT R22, desc[UR6][R22.64] ;  /* 0x0000000616167981 */ /* 0x000ee8000c1e9900 */
        /* <DEDUP_REMOVED lines=30> */
[----:B------:R-:W-:-:S03]  /*0b70*/  IADD3 R14, P0, R16, R14, RZ ;  /* 0x0000000e100e7210 */ /* 0x000fc60007f1e0ff */
[C---:B------:R-:W-:Y:S01]  /*0b80*/  IMAD.X R24, R17.reuse, 0x1, R24, P1 ;  /* 0x0000000111187824 */ /* 0x040fe200008e0618 */
[----:B------:R-:W-:Y:S02]  /*0b90*/  IADD3.X R15, R17, R15, RZ, P0, !PT ;  /* 0x0000000f110f7210 */ /* 0x000fe400007fe4ff */
[C---:B------:R-:W-:Y:S02]  /*0ba0*/  IADD3 R22, P0, R19.reuse, R8, RZ ;  /* 0x0000000813167210 */ /* 0x040fe40007f1e0ff */
[----:B------:R-:W-:Y:S01]  /*0bb0*/  IADD3 R16, P1, R19, R10, RZ ;  /* 0x0000000a13107210 */ /* 0x000fe20007f3e0ff */
[----:B------:R-:W2:Y:S01]  /*0bc0*/  LDG.E.CONSTANT R26, desc[UR6][R14.64] ;  /* 0x000000060e1a7981 */ /* 0x000ea2000c1e9900 */
[C---:B------:R-:W-:Y:S02]  /*0bd0*/  IADD3.X R23, R24.reuse, R9, RZ, P0, !PT ;  /* 0x0000000918177210 */ /* 0x040fe400007fe4ff */
[----:B------:R-:W-:-:S03]  /*0be0*/  IADD3.X R17, R24, R11, RZ, P1, !PT ;  /* 0x0000000b18117210 */ /* 0x000fc60000ffe4ff */
[----:B------:R-:W3:Y:S04]  /*0bf0*/  LDG.E.CONSTANT R22, desc[UR6][R22.64] ;  /* 0x0000000616167981 */ /* 0x000ee8000c1e9900 */
[----:B------:R-:W4:Y:S01]  /*0c00*/  LDG.E.CONSTANT R16, desc[UR6][R16.64] ;  /* 0x0000000610107981 */ /* 0x000f22000c1e9900 */
[----:B------:R-:W-:Y:S02]  /*0c10*/  LEA R27, R6, R27, 0x2 ;  /* 0x0000001b061b7211 */ /* 0x000fe400078e10ff */
        /* <DEDUP_REMOVED lines=19> */
[----:B------:R-:W-:-:S03]  /*0d50*/  PRMT R29, R29, 0x5432, R29 ;  /* 0x000054321d1d7816 */ /* 0x000fc6000000001d */
[----:B------:R-:W-:Y:S02]  /*0d60*/  IMAD.X R17, R24, 0x1, R13, P0 ;  /* 0x0000000118117824 */ /* 0x000fe400000e060d */
        /* <DEDUP_REMOVED lines=54> */
[----:B------:R0:W3:Y:S04]  /*10d0*/  LDG.E.CONSTANT R22, desc[UR6][R22.64] ;  /* 0x0000000616167981 */ /* 0x0000e8000c1e9900 */
[----:B------:R-:W4:Y:S01]  /*10e0*/  LDG.E.CONSTANT R16, desc[UR6][R16.64] ;  /* 0x0000000610107981 */ /* 0x000f22000c1e9900 */
[----:B0-----:R-:W-:Y:S02]  /*10f0*/  IMAD R23, R6, 0x4, R27 ;  /* 0x0000000406177824 */ /* 0x001fe400078e021b */
        /* <DEDUP_REMOVED lines=19> */
[----:B------:R-:W-:Y:S02]  /*1230*/  IADD3.X R17, R24, R13, RZ, P0, !PT ;  /* 0x0000000d18117210 */ /* 0x000fe400007fe4ff */
[----:B------:R-:W-:Y:S01]  /*1240*/  IADD3 R22, R25, R6, RZ ;  /* 0x0000000619167210 */ /* 0x000fe20007ffe0ff */
[----:B------:R0:W-:Y:S04]  /*1250*/  STS [R23], R29 ;  /* 0x0000001d17007388 */ /* 0x0001e80000000800 */
[----:B------:R0:W-:Y:S01]  /*1260*/  STG.E desc[UR6][R16.64], R29 ;  /* 0x0000001d10007986 */ /* 0x0001e2000c101906 */
[----:B------:R-:W-:Y:S01]  /*1270*/  ISETP.GE.AND P0, PT, R22, R5, PT ;  /* 0x000000051600720c */ /* 0x000fe20003f06270 */
[----:B------:R-:W-:-:S12]  /*1280*/  FADD.FTZ R20, R20, R28 ;  /* 0x0000001c14147221 */ /* 0x000fd80000010000 */
[----:B0-----:R-:W-:Y:S05]  /*1290*/  @P0 BRA `(.L_x_996) ;  /* 0x0000000000a00947 */ /* 0x001fea0003800000 */
[----:B------:R-:W-:-:S03]  /*12a0*/  IMAD.WIDE R16, R6, 0x4, RZ ;  /* 0x0000000406107825 */ /* 0x000fc600078e02ff */
[----:B------:R-:W-:-:S04]  /*12b0*/  IADD3 R19, P0, R16, R19, RZ ;  /* 0x0000001310137210 */ /* 0x000fc80007f1e0ff */
[----:B------:R-:W-:Y:S02]  /*12c0*/  IADD3.X R24, R17, R24, RZ, P0, !PT ;  /* 0x0000001811187210 */ /* 0x000fe400007fe4ff */
[C---:B------:R-:W-:Y:S02]  /*12d0*/  IADD3 R8, P1, R19.reuse, R8, RZ ;  /* 0x0000000813087210 */ /* 0x040fe40007f3e0ff */
[----:B------:R-:W-:Y:S02]  /*12e0*/  IADD3 R10, P3, R19, R10, RZ ;  /* 0x0000000a130a7210 */ /* 0x000fe40007f7e0ff */
[----:B------:R-:W-:Y:S01]  /*12f0*/  IADD3 R14, P0, R16, R14, RZ ;  /* 0x0000000e100e7210 */ /* 0x000fe20007f1e0ff */
[C---:B------:R-:W-:Y:S01]  /*1300*/  IMAD.X R9, R24.reuse, 0x1, R9, P1 ;  /* 0x0000000118097824 */ /* 0x040fe200008e0609 */
[----:B------:R-:W-:Y:S02]  /*1310*/  IADD3.X R11, R24, R11, RZ, P3, !PT ;  /* 0x0000000b180b7210 */ /* 0x000fe40001ffe4ff */
[----:B------:R-:W-:-:S02]  /*1320*/  IADD3.X R15, R17, R15, RZ, P0, !PT ;  /* 0x0000000f110f7210 */ /* 0x000fc400007fe4ff */
[----:B------:R-:W2:Y:S04]  /*1330*/  LDG.E.CONSTANT R8, desc[UR6][R8.64] ;  /* 0x0000000608087981 */ /* 0x000ea8000c1e9900 */
[----:B------:R-:W3:Y:S04]  /*1340*/  LDG.E.CONSTANT R10, desc[UR6][R10.64] ;  /* 0x000000060a0a7981 */ /* 0x000ee8000c1e9900 */
[----:B------:R-:W4:Y:S01]  /*1350*/  LDG.E.CONSTANT R14, desc[UR6][R14.64] ;  /* 0x000000060e0e7981 */ /* 0x000f22000c1e9900 */
[----:B------:R-:W-:Y:S01]  /*1360*/  IADD3 R12, P0, R19, R12, RZ ;  /* 0x0000000c130c7210 */ /* 0x000fe20007f1e0ff */
[----:B------:R-:W-:Y:S01]  /*1370*/  VIADD R4, R4, 0x1 ;  /* 0x0000000104047836 */ /* 0x000fe20000000000 */
[----:B------:R-:W-:-:S03]  /*1380*/  LEA R23, R6, R23, 0x2 ;  /* 0x0000001706177211 */ /* 0x000fc600078e10ff */
[----:B------:R-:W-:Y:S02]  /*1390*/  IMAD.X R13, R24, 0x1, R13, P0 ;  /* 0x00000001180d7824 */ /* 0x000fe400000e060d */
[--C-:B--2---:R-:W-:Y:S02]  /*13a0*/  HADD2.F32 R25, -RZ, R8.reuse.H0_H0 ;  /* 0x20000008ff197230 */ /* 0x104fe40000004100 */
[----:B------:R-:W-:Y:S02]  /*13b0*/  HADD2.F32 R27, -RZ, R8.H1_H1 ;  /* 0x30000008ff1b7230 */ /* 0x000fe40000004100 */
[--C-:B---3--:R-:W-:Y:S02]  /*13c0*/  HADD2.F32 R26, -RZ, R10.reuse.H0_H0 ;  /* 0x2000000aff1a7230 */ /* 0x108fe40000004100 */
[----:B------:R-:W-:Y:S02]  /*13d0*/  HADD2.F32 R28, -RZ, R10.H1_H1 ;  /* 0x3000000aff1c7230 */ /* 0x000fe40000004100 */
[----:B----4-:R-:W-:-:S02]  /*13e0*/  HADD2.F32 R16, -RZ, R14.H0_H0 ;  /* 0x2000000eff107230 */ /* 0x010fc40000004100 */
[----:B------:R-:W-:Y:S01]  /*13f0*/  FADD.FTZ R25, R25, R26 ;  /* 0x0000001a19197221 */ /* 0x000fe20000010000 */
[----:B------:R-:W-:Y:S02]  /*1400*/  HADD2.F32 R17, -RZ, R14.H1_H1 ;  /* 0x3000000eff117230 */ /* 0x000fe40000004100 */
[----:B------:R-:W-:Y:S01]  /*1410*/  FADD.FTZ R28, R27, R28 ;  /* 0x0000001c1b1c7221 */ /* 0x000fe20000010000 */
[----:B------:R-:W-:Y:S02]  /*1420*/  FADD.FTZ R16, RZ, R16 ;  /* 0x00000010ff107221 */ /* 0x000fe40000010000 */
[----:B------:R-:W-:Y:S02]  /*1430*/  FADD.FTZ R17, RZ, R17 ;  /* 0x00000011ff117221 */ /* 0x000fe40000010000 */
[----:B------:R-:W-:Y:S02]  /*1440*/  FADD.FTZ R16, R16, R25 ;  /* 0x0000001910107221 */ /* 0x000fe40000010000 */
[----:B------:R-:W-:Y:S01]  /*1450*/  FADD.FTZ R9, R17, R28 ;  /* 0x0000001c11097221 */ /* 0x000fe20000010000 */
[----:B------:R-:W-:-:S03]  /*1460*/  IADD3 R17, R22, R6, RZ ;  /* 0x0000000616117210 */ /* 0x000fc60007ffe0ff */
[-C--:B------:R-:W-:Y:S01]  /*1470*/  FMUL.FTZ R11, R9, R9.reuse ;  /* 0x00000009090b7220 */ /* 0x080fe20000410000 */
[C---:B------:R-:W-:Y:S02]  /*1480*/  F2FP.F16.F32.PACK_AB R8, R16.reuse, R9 ;  /* 0x000000091008723e */ /* 0x040fe400000000ff */
[----:B------:R-:W-:Y:S01]  /*1490*/  ISETP.GE.AND P0, PT, R17, R5, PT ;  /* 0x000000051100720c */ /* 0x000fe20003f06270 */
[----:B------:R-:W-:Y:S01]  /*14a0*/  FFMA.FTZ R11, R16, R16, R11 ;  /* 0x00000010100b7223 */ /* 0x000fe2000001000b */
[----:B------:R-:W-:Y:S01]  /*14b0*/  PRMT R10, R8, 0x5432, R8 ;  /* 0x00005432080a7816 */ /* 0x000fe20000000008 */
[----:B------:R-:W-:Y:S02]  /*14c0*/  FADD.FTZ R8, R16, R9 ;  /* 0x0000000910087221 */ /* 0x000fe40000010000 */
[----:B------:R-:W-:Y:S02]  /*14d0*/  FADD.FTZ R20, R20, R11 ;  /* 0x0000000b14147221 */ /* 0x000fe40000010000 */
[----:B------:R0:W-:Y:S01]  /*14e0*/  STG.E desc[UR6][R12.64], R10 ;  /* 0x0000000a0c007986 */ /* 0x0001e2000c101906 */
[----:B------:R-:W-:-:S03]  /*14f0*/  FADD.FTZ R21, R21, R8 ;  /* 0x0000000815157221 */ /* 0x000fc60000010000 */
[----:B------:R0:W-:Y:S02]  /*1500*/  STS [R23], R10 ;  /* 0x0000000a17007388 */ /* 0x0001e40000000800 */
[----:B------:R-:W-:Y:S05]  /*1510*/  @!P0 BRA `(.L_x_997) ;  /* 0xffffffec001c8947 */ /* 0x000fea000383ffff */
.L_x_996:
[----:B------:R-:W-:Y:S05]  /*1520*/  BSYNC B0 ;  /* 0x0000000000007941 */ /* 0x000fea0003800000 */
.L_x_995:
[----:B------:R-:W1:Y:S01]  /*1530*/  SHFL.BFLY PT, R4, R21, 0x10, 0x1f ;  /* 0x0e001f0015047f89 */ /* 0x000e6200000e0000 */
[----:B------:R-:W3:Y:S01]  /*1540*/  S2UR UR9, SR_CgaCtaId ;  /* 0x00000000000979c3 */ /* 0x000ee20000008800 */
[----:B------:R-:W-:Y:S01]  /*1550*/  UMOV UR8, 0x400 ;  /* 0x0000040000087882 */ /* 0x000fe20000000000 */
[----:B------:R-:W-:Y:S01]  /*1560*/  ISETP.NE.AND P1, PT, R2, RZ, PT ;  /* 0x000000ff0200720c */ /* 0x000fe20003f25270 */
[----:B------:R-:W0:Y:S01]  /*1570*/  SHFL.BFLY PT, R7, R20, 0x10, 0x1f ;  /* 0x0e001f0014077f89 */ /* 0x000e2200000e0000 */
[----:B------:R-:W-:Y:S01]  /*1580*/  UIADD3 UR4, UR8, 0x88, URZ ;  /* 0x0000008808047890 */ /* 0x000fe2000fffe03f */
[----:B------:R-:W-:Y:S01]  /*1590*/  BSSY B0, `(.L_x_998) ;  /* 0x0000044000007945 */ /* 0x000fe20003800000 */
[----:B-1----:R-:W-:Y:S02]  /*15a0*/  FADD.FTZ R4, R4, R21 ;  /* 0x0000001504047221 */ /* 0x002fe40000010000 */
[----:B---3--:R-:W-:Y:S01]  /*15b0*/  ULEA UR4, UR9, UR4, 0x18 ;  /* 0x0000000409047291 */ /* 0x008fe2000f8ec03f */
[----:B0-----:R-:W-:-:S02]  /*15c0*/  FADD.FTZ R10, R7, R20 ;  /* 0x00000014070a7221 */ /* 0x001fc40000010000 */
[----:B------:R-:W0:Y:S04]  /*15d0*/  SHFL.BFLY PT, R7, R4, 0x8, 0x1f ;  /* 0x0d001f0004077f89 */ /* 0x000e2800000e0000 */
[----:B------:R-:W1:Y:S01]  /*15e0*/  SHFL.BFLY PT, R9, R10, 0x8, 0x1f ;  /* 0x0d001f000a097f89 */ /* 0x000e6200000e0000 */
[----:B0-----:R-:W-:Y:S01]  /*15f0*/  FADD.FTZ R6, R4, R7 ;  /* 0x0000000704067221 */ /* 0x001fe20000010000 */
[----:B------:R-:W-:Y:S01]  /*1600*/  LOP3.LUT P3, R4, R2, 0x1f, RZ, 0xc0, !PT ;  /* 0x0000001f02047812 */ /* 0x000fe2000786c0ff */
[----:B-1----:R-:W-:-:S03]  /*1610*/  FADD.FTZ R11, R10, R9 ;  /* 0x000000090a0b7221 */ /* 0x002fc60000010000 */
[----:B------:R-:W0:Y:S01]  /*1620*/  SHFL.BFLY PT, R7, R6, 0x4, 0x1f ;  /* 0x0c801f0006077f89 */ /* 0x000e2200000e0000 */
[----:B------:R-:W-:-:S03]  /*1630*/  LEA R16, R4, UR4, 0x2 ;  /* 0x0000000404107c11 */ /* 0x000fc6000f8e10ff */
[----:B------:R-:W1:Y:S01]  /*1640*/  SHFL.BFLY PT, R12, R11, 0x4, 0x1f ;  /* 0x0c801f000b0c7f89 */ /* 0x000e6200000e0000 */
[----:B0-----:R-:W-:Y:S02]  /*1650*/  FADD.FTZ R8, R6, R7 ;  /* 0x0000000706087221 */ /* 0x001fe40000010000 */
[----:B------:R-:W0:Y:S01]  /*1660*/  LDC R7, c[0x0][RZ] ;  /* 0x00000000ff077b82 */ /* 0x000e220000000800 */
[----:B-1----:R-:W-:Y:S02]  /*1670*/  FADD.FTZ R12, R11, R12 ;  /* 0x0000000c0b0c7221 */ /* 0x002fe40000010000 */
[----:B------:R-:W1:Y:S01]  /*1680*/  SHFL.BFLY PT, R9, R8, 0x2, 0x1f ;  /* 0x0c401f0008097f89 */ /* 0x000e6200000e0000 */
[----:B------:R-:W-:-:S03]  /*1690*/  I2FP.F32.U32 R11, R2 ;  /* 0x00000002000b7245 */ /* 0x000fc60000201000 */
[----:B------:R-:W3:Y:S01]  /*16a0*/  SHFL.BFLY PT, R13, R12, 0x2, 0x1f ;  /* 0x0c401f000c0d7f89 */ /* 0x000ee200000e0000 */
[----:B0-----:R-:W-:Y:S01]  /*16b0*/  I2FP.F32.U32 R6, R7 ;  /* 0x0000000700067245 */ /* 0x001fe20000201000 */
[----:B-1----:R-:W-:-:S04]  /*16c0*/  FADD.FTZ R9, R8, R9 ;  /* 0x0000000908097221 */ /* 0x002fc80000010000 */
[----:B------:R-:W-:Y:S01]  /*16d0*/  FMUL.FTZ R6, R6, 0.03125 ;  /* 0x3d00000006067820 */ /* 0x000fe20000410000 */
[----:B---3--:R-:W-:Y:S01]  /*16e0*/  FADD.FTZ R13, R12, R13 ;  /* 0x0000000d0c0d7221 */ /* 0x008fe20000010000 */
[----:B------:R-:W0:Y:S03]  /*16f0*/  SHFL.BFLY PT, R10, R9, 0x1, 0x1f ;  /* 0x0c201f00090a7f89 */ /* 0x000e2600000e0000 */
[----:B------:R-:W-:Y:S01]  /*1700*/  FSETP.GT.FTZ.AND P0, PT, R6, R11, PT ;  /* 0x0000000b0600720b */ /* 0x000fe20003f14000 */
[----:B------:R-:W1:Y:S01]  /*1710*/  SHFL.BFLY PT, R14, R13, 0x1, 0x1f ;  /* 0x0c201f000d0e7f89 */ /* 0x000e6200000e0000 */
[----:B------:R-:W-:-:S04]  /*1720*/  SHF.R.U32.HI R6, RZ, 0x5, R2 ;  /* 0x00000005ff067819 */ /* 0x000fc80000011602 */
[----:B------:R-:W-:Y:S01]  /*1730*/  @!P3 LEA R8, R6, UR4, 0x2 ;  /* 0x000000040608bc11 */ /* 0x000fe2000f8e10ff */
[----:B0-----:R-:W-:Y:S01]  /*1740*/  FADD.FTZ R15, R9, R10 ;  /* 0x0000000a090f7221 */ /* 0x001fe20000010000 */
[----:B------:R-:W-:Y:S01]  /*1750*/  HFMA2.MMA R9, -RZ, RZ, 0, 0 ;  /* 0x00000000ff097435 */ /* 0x000fe200000001ff */
[----:B------:R-:W-:Y:S01]  /*1760*/  MOV R10, RZ ;  /* 0x000000ff000a7202 */ /* 0x000fe20000000f00 */
[----:B-1----:R-:W-:Y:S02]  /*1770*/  FADD.FTZ R17, R13, R14 ;  /* 0x0000000e0d117221 */ /* 0x002fe40000010000 */
        /* <DEDUP_REMOVED lines=37> */
.L_x_999:
[----:B------:R-:W-:Y:S05]  /*19d0*/  BSYNC B0 ;  /* 0x0000000000007941 */ /* 0x000fea0003800000 */
.L_x_998:
        /* <DEDUP_REMOVED lines=10> */
[----:B0-----:R-:W-:Y:S02]  /*1a80*/  F2FP.F16.F32.PACK_AB R8, R11, R10 ;  /* 0x0000000a0b08723e */ /* 0x001fe400000000ff */
[----:B------:R-:W-:-:S09]  /*1a90*/  MOV R11, R2 ;  /* 0x00000002000b7202 */ /* 0x000fd20000000f00 */
.L_x_1018:
[----:B0-----:R-:W0:Y:S01]  /*1aa0*/  LDC.64 R14, c[0x0][0x240] ;  /* 0x00009000ff0e7b82 */ /* 0x001e220000000a00 */
[----:B------:R-:W-:-:S04]  /*1ab0*/  IMAD.SHL.U32 R19, R7, 0x8, RZ ;  /* 0x0000000807137824 */ /* 0x000fc800078e00ff */
[----:B------:R-:W-:-:S03]  /*1ac0*/  IMAD R19, R19, R9, R2 ;  /* 0x0000000913137224 */ /* 0x000fc600078e0202 */
        /* <DEDUP_REMOVED lines=36> */
.L_x_1002:
[----:B------:R0:W-:Y:S01]  /*1d10*/  STS [R22], R17 ;  /* 0x0000001116007388 */ /* 0x0001e20000000800 */
[C---:B------:R-:W-:Y:S01]  /*1d20*/  HADD2 R12, |R17|.reuse, -RZ.H0_H0 ;  /* 0xa00000ff110c7230 */ /* 0x040fe20000000200 */
[----:B------:R-:W-:-:S04]  /*1d30*/  HSETP2.GT.AND P4, PT, |R17|.H0_H0, |R17|.H1_H1, PT ;  /* 0x7000001111007234 */ /* 0x000fc80003f84a00 */
[----:B------:R-:W-:-:S04]  /*1d40*/  PRMT R13, R12, 0x7632, R13 ;  /* 0x000076320c0d7816 */ /* 0x000fc8000000000d */
[----:B------:R-:W-:-:S05]  /*1d50*/  SEL R12, R13, R12, !P4 ;  /* 0x0000000c0d0c7207 */ /* 0x000fca0006000000 */
[----:B------:R-:W-:-:S05]  /*1d60*/  HSETP2.GT.AND P4, PT, R12.H0_H0, R5.H0_H0, PT ;  /* 0x200000050c007234 */ /* 0x000fca0003f84800 */
[----:B0-----:R-:W-:-:S08]  /*1d70*/  SEL R5, R5, R12, !P4 ;  /* 0x0000000c05057207 */ /* 0x001fd00006000000 */
.L_x_1003:
[----:B------:R-:W-:-:S04]  /*1d80*/  IADD3 R11, R7, R11, RZ ;  /* 0x0000000b070b7210 */ /* 0x000fc80007ffe0ff */
[----:B------:R-:W-:-:S13]  /*1d90*/  ISETP.GE.AND P4, PT, R11, R10, PT ;  /* 0x0000000a0b00720c */ /* 0x000fda0003f86270 */
[----:B------:R-:W-:Y:S05]  /*1da0*/  @P4 BRA `(.L_x_1001) ;  /* 0x0000001000f44947 */ /* 0x000fea0003800000 */
[----:B-1----:R-:W1:Y:S01]  /*1db0*/  LDC.64 R14, c[0x0][0x248] ;  /* 0x00009200ff0e7b82 */ /* 0x002e620000000a00 */
[----:B0-----:R-:W-:-:S04]  /*1dc0*/  IMAD.WIDE R16, R7, 0x4, RZ ;  /* 0x0000000407107825 */ /* 0x001fc800078e02ff */
[----:B------:R-:W-:-:S03]  /*1dd0*/  IMAD.WIDE R16, R19, 0x4, R16 ;  /* 0x0000000413107825 */ /* 0x000fc600078e0210 */
[----:B------:R-:W0:Y:S01]  /*1de0*/  LDC.64 R12, c[0x0][0x240] ;  /* 0x00009000ff0c7b82 */ /* 0x000e220000000a00 */
[----:B-1----:R-:W-:-:S05]  /*1df0*/  IADD3 R18, P5, R16, R14, RZ ;  /* 0x0000000e10127210 */ /* 0x002fca0007fbe0ff */
[----:B------:R-:W-:Y:S01]  /*1e00*/  IMAD.X R19, R17, 0x1, R15, P5 ;  /* 0x0000000111137824 */ /* 0x000fe200028e060f */
[----:B0-----:R-:W-:-:S04]  /*1e10*/  IADD3 R20, P4, R16, R12, RZ ;  /* 0x0000000c10147210 */ /* 0x001fc80007f9e0ff */
        /* <DEDUP_REMOVED lines=29> */
.L_x_1004:
[----:B------:R0:W-:Y:S01]  /*1ff0*/  STS [R22], R23 ;  /* 0x0000001716007388 */ /* 0x0001e20000000800 */
[C---:B------:R-:W-:Y:S01]  /*2000*/  HADD2 R18, |R23|.reuse, -RZ.H0_H0 ;  /* 0xa00000ff17127230 */ /* 0x040fe20000000200 */
[----:B------:R-:W-:-:S04]  /*2010*/  HSETP2.GT.AND P4, PT, |R23|.H0_H0, |R23|.H1_H1, PT ;  /* 0x7000001717007234 */ /* 0x000fc80003f84a00 */
[----:B------:R-:W-:-:S04]  /*2020*/  PRMT R19, R18, 0x7632, R19 ;  /* 0x0000763212137816 */ /* 0x000fc80000000013 */
[----:B------:R-:W-:-:S05]  /*2030*/  SEL R18, R19, R18, !P4 ;  /* 0x0000001213127207 */ /* 0x000fca0006000000 */
[----:B------:R-:W-:-:S05]  /*2040*/  HSETP2.GT.AND P4, PT, R18.H0_H0, R5.H0_H0, PT ;  /* 0x2000000512007234 */ /* 0x000fca0003f84800 */
[----:B0-----:R-:W-:-:S08]  /*2050*/  SEL R5, R5, R18, !P4 ;  /* 0x0000001205057207 */ /* 0x001fd00006000000 */
.L_x_1005:
        /* <DEDUP_REMOVED lines=38> */
.L_x_1006:
[----:B------:R3:W-:Y:S01]  /*22c0*/  STS [R22], R23 ;  /* 0x0000001716007388 */ /* 0x0007e20000000800 */
[C---:B------:R-:W-:Y:S01]  /*22d0*/  HADD2 R16, |R23|.reuse, -RZ.H0_H0 ;  /* 0xa00000ff17107230 */ /* 0x040fe20000000200 */
[----:B------:R-:W-:-:S04]  /*22e0*/  HSETP2.GT.AND P4, PT, |R23|.H0_H0, |R23|.H1_H1, PT ;  /* 0x7000001717007234 */ /* 0x000fc80003f84a00 */
[----:B------:R-:W-:-:S04]  /*22f0*/  PRMT R17, R16, 0x7632, R17 ;  /* 0x0000763210117816 */ /* 0x000fc80000000011 */
[----:B------:R-:W-:-:S05]  /*2300*/  SEL R16, R17, R16, !P4 ;  /* 0x0000001011107207 */ /* 0x000fca0006000000 */
[----:B------:R-:W-:-:S05]  /*2310*/  HSETP2.GT.AND P4, PT, R16.H0_H0, R5.H0_H0, PT ;  /* 0x2000000510007234 */ /* 0x000fca0003f84800 */
[----:B---3--:R-:W-:-:S08]  /*2320*/  SEL R5, R5, R16, !P4 ;  /* 0x0000001005057207 */ /* 0x008fd00006000000 */
.L_x_1007:
        /* <DEDUP_REMOVED lines=38> */
.L_x_1008:
[----:B------:R0:W-:Y:S01]  /*2590*/  STS [R22], R23 ;  /* 0x0000001716007388 */ /* 0x0001e20000000800 */
[C---:B------:R-:W-:Y:S01]  /*25a0*/  HADD2 R16, |R23|.reuse, -RZ.H0_H0 ;  /* 0xa00000ff17107230 */ /* 0x040fe20000000200 */
[----:B------:R-:W-:-:S04]  /*25b0*/  HSETP2.GT.AND P4, PT, |R23|.H0_H0, |R23|.H1_H1, PT ;  /* 0x7000001717007234 */ /* 0x000fc80003f84a00 */
[----:B------:R-:W-:-:S04]  /*25c0*/  PRMT R17, R16, 0x7632, R17 ;  /* 0x0000763210117816 */ /* 0x000fc80000000011 */
[----:B------:R-:W-:-:S05]  /*25d0*/  SEL R16, R17, R16, !P4 ;  /* 0x0000001011107207 */ /* 0x000fca0006000000 */
[----:B------:R-:W-:-:S05]  /*25e0*/  HSETP2.GT.AND P4, PT, R16.H0_H0, R5.H0_H0, PT ;  /* 0x2000000510007234 */ /* 0x000fca0003f84800 */
[----:B0-----:R-:W-:-:S08]  /*25f0*/  SEL R5, R5, R16, !P4 ;  /* 0x0000001005057207 */ /* 0x001fd00006000000 */
.L_x_1009:
[----:B------:R-:W-:-:S05]  /*2600*/  IMAD.IADD R11, R11, 0x1, R7 ;  /* 0x000000010b0b7824 */ /* 0x000fca00078e0207 */
[----:B------:R-:W-:-:S13]  /*2610*/  ISETP.GE.AND P4, PT, R11, R10, PT ;  /* 0x0000000a0b00720c */ /* 0x000fda0003f86270 */
[----:B------:R-:W-:Y:S05]  /*2620*/  @P4 BRA `(.L_x_1001) ;  /* 0x0000000800d44947 */ /* 0x000fea0003800000 */
[----:B01----:R-:W-:-:S03]  /*2630*/  IMAD.WIDE R16, R7, 0x4, RZ ;  /* 0x0000000407107825 */ /* 0x003fc600078e02ff */
[----:B------:R-:W-:-:S04]  /*2640*/  IADD3 R21, P4, R16, R21, RZ ;  /* 0x0000001510157210 */ /* 0x000fc80007f9e0ff */
[----:B------:R-:W-:Y:S02]  /*2650*/  IADD3.X R20, R17, R20, RZ, P4, !PT ;  /* 0x0000001411147210 */ /* 0x000fe400027fe4ff */
[C---:B------:R-:W-:Y:S02]  /*2660*/  IADD3 R18, P4, R21.reuse, R12, RZ ;  /* 0x0000000c15127210 */ /* 0x040fe40007f9e0ff */
[----:B------:R-:W-:Y:S02]  /*2670*/  IADD3 R16, P5, R21, R14, RZ ;  /* 0x0000000e15107210 */ /* 0x000fe40007fbe0ff */
        /* <DEDUP_REMOVED lines=30> */
.L_x_1010:
[----:B------:R0:W-:Y:S01]  /*2860*/  STS [R22], R23 ;  /* 0x0000001716007388 */ /* 0x0001e20000000800 */
[C---:B------:R-:W-:Y:S01]  /*2870*/  HADD2 R16, |R23|.reuse, -RZ.H0_H0 ;  /* 0xa00000ff17107230 */ /* 0x040fe20000000200 */
[----:B------:R-:W-:-:S04]  /*2880*/  HSETP2.GT.AND P4, PT, |R23|.H0_H0, |R23|.H1_H1, PT ;  /* 0x7000001717007234 */ /* 0x000fc80003f84a00 */
[----:B------:R-:W-:-:S04]  /*2890*/  PRMT R17, R16, 0x7632, R17 ;  /* 0x0000763210117816 */ /* 0x000fc80000000011 */
[----:B------:R-:W-:-:S05]  /*28a0*/  SEL R16, R17, R16, !P4 ;  /* 0x0000001011107207 */ /* 0x000fca0006000000 */
[----:B------:R-:W-:-:S05]  /*28b0*/  HSETP2.GT.AND P4, PT, R16.H0_H0, R5.H0_H0, PT ;  /* 0x2000000510007234 */ /* 0x000fca0003f84800 */
[----:B0-----:R-:W-:-:S08]  /*28c0*/  SEL R5, R5, R16, !P4 ;  /* 0x0000001005057207 */ /* 0x001fd00006000000 */
.L_x_1011:
        /* <DEDUP_REMOVED lines=38> */
.L_x_1012:
[----:B------:R3:W-:Y:S01]  /*2b30*/  STS [R22], R23 ;  /* 0x0000001716007388 */ /* 0x0007e20000000800 */
[C---:B------:R-:W-:Y:S01]  /*2b40*/  HADD2 R16, |R23|.reuse, -RZ.H0_H0 ;  /* 0xa00000ff17107230 */ /* 0x040fe20000000200 */
[----:B------:R-:W-:-:S04]  /*2b50*/  HSETP2.GT.AND P4, PT, |R23|.H0_H0, |R23|.H1_H1, PT ;  /* 0x7000001717007234 */ /* 0x000fc80003f84a00 */
[----:B------:R-:W-:-:S04]  /*2b60*/  PRMT R17, R16, 0x7632, R17 ;  /* 0x0000763210117816 */ /* 0x000fc80000000011 */
[----:B------:R-:W-:-:S05]  /*2b70*/  SEL R16, R17, R16, !P4 ;  /* 0x0000001011107207 */ /* 0x000fca0006000000 */
[----:B------:R-:W-:-:S05]  /*2b80*/  HSETP2.GT.AND P4, PT, R16.H0_H0, R5.H0_H0, PT ;  /* 0x2000000510007234 */ /* 0x000fca0003f84800 */
[----:B---3--:R-:W-:-:S08]  /*2b90*/  SEL R5, R5, R16, !P4 ;  /* 0x0000001005057207 */ /* 0x008fd00006000000 */
.L_x_1013:
        /* <DEDUP_REMOVED lines=38> */
.L_x_1014:
[----:B------:R0:W-:Y:S01]  /*2e00*/  STS [R22], R23 ;  /* 0x0000001716007388 */ /* 0x0001e20000000800 */
[C---:B------:R-:W-:Y:S01]  /*2e10*/  HADD2 R16, |R23|.reuse, -RZ.H0_H0 ;  /* 0xa00000ff17107230 */ /* 0x040fe20000000200 */
[----:B------:R-:W-:-:S04]  /*2e20*/  HSETP2.GT.AND P4, PT, |R23|.H0_H0, |R23|.H1_H1, PT ;  /* 0x7000001717007234 */ /* 0x000fc80003f84a00 */
[----:B------:R-:W-:-:S04]  /*2e30*/  PRMT R17, R16, 0x7632, R17 ;  /* 0x0000763210117816 */ /* 0x000fc80000000011 */
[----:B------:R-:W-:-:S05]  /*2e40*/  SEL R16, R17, R16, !P4 ;  /* 0x0000001011107207 */ /* 0x000fca0006000000 */
[----:B------:R-:W-:-:S05]  /*2e50*/  HSETP2.GT.AND P4, PT, R16.H0_H0, R5.H0_H0, PT ;  /* 0x2000000510007234 */ /* 0x000fca0003f84800 */
[----:B0-----:R-:W-:-:S08]  /*2e60*/  SEL R5, R5, R16, !P4 ;  /* 0x0000001005057207 */ /* 0x001fd00006000000 */
.L_x_1015:
        /* <DEDUP_REMOVED lines=38> */
.L_x_1016:
[----:B------:R0:W-:Y:S01]  /*30d0*/  STS [R22], R15 ;  /* 0x0000000f16007388 */ /* 0x0001e20000000800 */
[C---:B------:R-:W-:Y:S01]  /*30e0*/  HADD2 R12, |R15|.reuse, -RZ.H0_H0 ;  /* 0xa00000ff0f0c7230 */ /* 0x040fe20000000200 */
[----:B------:R-:W-:-:S04]  /*30f0*/  HSETP2.GT.AND P4, PT, |R15|.H0_H0, |R15|.H1_H1, PT ;  /* 0x7000000f0f007234 */ /* 0x000fc80003f84a00 */
[----:B------:R-:W-:-:S04]  /*3100*/  PRMT R13, R12, 0x7632, R13 ;  /* 0x000076320c0d7816 */ /* 0x000fc8000000000d */
[----:B------:R-:W-:-:S05]  /*3110*/  SEL R12, R13, R12, !P4 ;  /* 0x0000000c0d0c7207 */ /* 0x000fca0006000000 */
[----:B------:R-:W-:-:S05]  /*3120*/  HSETP2.GT.AND P4, PT, R12.H0_H0, R5.H0_H0, PT ;  /* 0x200000050c007234 */ /* 0x000fca0003f84800 */
[----:B0-----:R-:W-:-:S08]  /*3130*/  SEL R5, R5, R12, !P4 ;  /* 0x0000000c05057207 */ /* 0x001fd00006000000 */
.L_x_1017:
[----:B------:R-:W-:Y:S01]  /*3140*/  IMAD.IADD R11, R11, 0x1, R7 ;  /* 0x000000010b0b7824 */ /* 0x000fe200078e0207 */
[----:B------:R-:W-:-:S04]  /*3150*/  IADD3 R9, R9, 0x1, RZ ;  /* 0x0000000109097810 */ /* 0x000fc80007ffe0ff */
[----:B------:R-:W-:-:S13]  /*3160*/  ISETP.GE.AND P4, PT, R11, R10, PT ;  /* 0x0000000a0b00720c */ /* 0x000fda0003f86270 */
[----:B------:R-:W-:Y:S05]  /*3170*/  @!P4 BRA `(.L_x_1018) ;  /* 0xffffffe80048c947 */ /* 0x000fea000383ffff */
.L_x_1001:
[----:B------:R-:W-:Y:S05]  /*3180*/  BSYNC B0 ;  /* 0x0000000000007941 */ /* 0x000fea0003800000 */
.L_x_1000:
[----:B------:R-:W-:Y:S02]  /*3190*/  ULDC.64 UR4, c[0x0][0x278] ;  /* 0x00009e0000047ab9 */ /* 0x000fe40000000a00 */
[----:B------:R-:W-:-:S04]  /*31a0*/  ISETP.NE.U32.AND P0, PT, RZ, UR4, PT ;  /* 0x00000004ff007c0c */ /* 0x000fc8000bf05070 */
[----:B------:R-:W-:-:S13]  /*31b0*/  ISETP.NE.AND.EX P0, PT, RZ, UR5, PT, P0 ;  /* 0x00000005ff007c0c */ /* 0x000fda000bf05300 */
[----:B------:R-:W-:Y:S05]  /*31c0*/  @!P0 EXIT ;  /* 0x000000000000894d */ /* 0x000fea0003800000 */
[----:B------:R-:W-:Y:S01]  /*31d0*/  HADD2.F32 R5, -RZ, R5.H0_H0 ;  /* 0x20000005ff057230 */ /* 0x000fe20000004100 */
[----:B01----:R-:W0:Y:S01]  /*31e0*/  @!P3 S2R R12, SR_CgaCtaId ;  /* 0x00000000000cb919 */ /* 0x003e220000008800 */
[----:B------:R-:W-:Y:S01]  /*31f0*/  I2FP.F32.U32 R10, R7 ;  /* 0x00000007000a7245 */ /* 0x000fe20000201000 */
[----:B------:R-:W-:Y:S02]  /*3200*/  BSSY B0, `(.L_x_1019) ;  /* 0x0000057000007945 */ /* 0x000fe40003800000 */
[----:B-----5:R-:W1:Y:S02]  /*3210*/  SHFL.BFLY PT, R0, R5, 0x10, 0x1f ;  /* 0x0e001f0005007f89 */ /* 0x020e6400000e0000 */
        /* <DEDUP_REMOVED lines=8> */
[----:B0-----:R-:W-:-:S05]  /*32a0*/  @!P3 LEA R5, R12, R5, 0x18 ;  /* 0x000000050c05b211 */ /* 0x001fca00078ec0ff */
[----:B------:R-:W-:Y:S01]  /*32b0*/  @!P3 IMAD R5, R6, 0x4, R5 ;  /* 0x000000040605b824 */ /* 0x000fe200078e0205 */
[----:B-1----:R-:W-:-:S05]  /*32c0*/  FMNMX.FTZ R9, R0, R9, !PT ;  /* 0x0000000900097209 */ /* 0x002fca0007810000 */
[----:B------:R-:W0:Y:S02]  /*32d0*/  SHFL.BFLY PT, R8, R9, 0x4, 0x1f ;  /* 0x0c801f0009087f89 */ /* 0x000e2400000e0000 */
[----:B0-----:R-:W-:Y:S02]  /*32e0*/  FMNMX.FTZ R8, R9, R8, !PT ;  /* 0x0000000809087209 */ /* 0x001fe40007810000 */
[----:B------:R-:W-:-:S03]  /*32f0*/  @P0 MOV R9, 0x400 ;  /* 0x0000040000090802 */ /* 0x000fc60000000f00 */
[----:B------:R-:W0:Y:S01]  /*3300*/  SHFL.BFLY PT, R11, R8, 0x2, 0x1f ;  /* 0x0c401f00080b7f89 */ /* 0x000e2200000e0000 */
[----:B------:R-:W-:-:S04]  /*3310*/  @P0 IADD3 R9, R9, 0x8, RZ ;  /* 0x0000000809090810 */ /* 0x000fc80007ffe0ff */
[----:B---3--:R-:W-:-:S04]  /*3320*/  @P0 LEA R9, R10, R9, 0x18 ;  /* 0x000000090a090211 */ /* 0x008fc800078ec0ff */
[----:B------:R-:W-:Y:S02]  /*3330*/  @P0 LEA R6, R4, R9, 0x2 ;  /* 0x0000000904060211 */ /* 0x000fe400078e10ff */
[----:B------:R-:W-:Y:S02]  /*3340*/  MOV R4, 0xe0ad78ec ;  /* 0xe0ad78ec00047802 */ /* 0x000fe40000000f00 */
        /* <DEDUP_REMOVED lines=18> */
[----:B------:R-:W-:Y:S01]  /*3470*/  HFMA2.MMA R4, -RZ, RZ, 0, 5.9604644775390625e-08 ;  /* 0x00000001ff047435 */ /* 0x000fe200000001ff */
        /* <DEDUP_REMOVED lines=15> */
[----:B--2---:R-:W-:Y:S05]  /*3570*/  CALL.REL.NOINC `($__internal_10_$__cuda_sm20_div_rn_f64_full) ;  /* 0x0000000000a47944 */ /* 0x004fea0003c00000 */
[----:B------:R-:W-:Y:S01]  /*3580*/  IMAD.MOV.U32 R4, RZ, RZ, R14 ;  /* 0x000000ffff047224 */ /* 0x000fe200078e000e */
[----:B------:R-:W-:-:S07]  /*3590*/  MOV R5, R15 ;  /* 0x0000000f00057202 */ /* 0x000fce0000000f00 */
.L_x_1022:
[----:B------:R-:W-:Y:S05]  /*35a0*/  BSYNC B1 ;  /* 0x0000000000017941 */ /* 0x000fea0003800000 */
.L_x_1021:
[----:B------:R-:W0:Y:S01]  /*35b0*/  S2R R11, SR_CgaCtaId ;  /* 0x00000000000b7919 */ /* 0x000e220000008800 */
[----:B------:R-:W1:Y:S01]  /*35c0*/  LDC R17, c[0x0][0x258] ;  /* 0x00009600ff117b82 */ /* 0x000e620000000800 */
[----:B------:R-:W-:Y:S01]  /*35d0*/  UMOV UR4, 0xf0000000 ;  /* 0xf000000000047882 */ /* 0x000fe20000000000 */
[----:B------:R-:W-:Y:S01]  /*35e0*/  UMOV UR5, 0x380fffff ;  /* 0x380fffff00057882 */ /* 0x000fe20000000000 */
[----:B------:R-:W3:Y:S01]  /*35f0*/  F2F.F32.F64 R6, R4 ;  /* 0x0000000400067310 */ /* 0x000ee20000301000 */
[----:B------:R-:W-:Y:S01]  /*3600*/  DSETP.GEU.AND P0, PT, |R4|, UR4, PT ;  /* 0x0000000404007e2a */ /* 0x000fe2000bf0e200 */
[----:B------:R-:W-:-:S03]  /*3610*/  MOV R10, 0x400 ;  /* 0x00000400000a7802 */ /* 0x000fc60000000f00 */
[----:B------:R-:W4:Y:S01]  /*3620*/  LDC.64 R8, c[0x0][0x210] ;  /* 0x00008400ff087b82 */ /* 0x000f220000000a00 */
[----:B------:R-:W-:-:S09]  /*3630*/  IADD3 R10, R10, 0x190, RZ ;  /* 0x000001900a0a7810 */ /* 0x000fd20007ffe0ff */
[----:B---3--:R-:W-:Y:S01]  /*3640*/  @!P0 FMUL R6, R6, 1.175494350822287508e-38 ;  /* 0x0080000006068820 */ /* 0x008fe20000400000 */
[----:B0-----:R-:W-:-:S07]  /*3650*/  LEA R15, R11, R10, 0x18 ;  /* 0x0000000a0b0f7211 */ /* 0x001fce00078ec0ff */
.L_x_1023:
        /* <DEDUP_REMOVED lines=9> */
[----:B----4-:R-:W-:Y:S02]  /*36f0*/  IMAD.WIDE R4, R5, 0x2, R8 ;  /* 0x0000000205047825 */ /* 0x010fe400078e0208 */
[----:B------:R-:W1:Y:S01]  /*3700*/  F2I.S8.NTZ R12, R12 ;  /* 0x0000000c000c7305 */ /* 0x000e620000202100 */
[----:B------:R-:W-:Y:S02]  /*3710*/  ISETP.GE.AND P0, PT, R2, R17, PT ;  /* 0x000000110200720c */ /* 0x000fe40003f06270 */
[----:B0-----:R-:W-:-:S04]  /*3720*/  PRMT R13, R11, 0x8880, RZ ;  /* 0x000088800b0d7816 */ /* 0x001fc800000000ff */
[----:B------:R-:W-:-:S04]  /*3730*/  PRMT R13, R13, 0x7710, RZ ;  /* 0x000077100d0d7816 */ /* 0x000fc800000000ff */
[----:B-1----:R-:W-:-:S05]  /*3740*/  PRMT R13, R12, 0x7604, R13 ;  /* 0x000076040c0d7816 */ /* 0x002fca000000000d */
[----:B------:R0:W-:Y:S01]  /*3750*/  STG.E.U16 desc[UR6][R4.64], R13 ;  /* 0x0000000d04007986 */ /* 0x0001e2000c101506 */
[----:B------:R-:W-:Y:S05]  /*3760*/  @!P0 BRA `(.L_x_1023) ;  /* 0xfffffffc00bc8947 */ /* 0x000fea000383ffff */
.L_x_1020:
[----:B------:R-:W-:Y:S05]  /*3770*/  BSYNC B0 ;  /* 0x0000000000007941 */ /* 0x000fea0003800000 */
.L_x_1019:
        /* <DEDUP_REMOVED lines=9> */
        .weak           $__internal_10_$__cuda_sm20_div_rn_f64_full
        .type           $__internal_10_$__cuda_sm20_div_rn_f64_full,@function
        .size           $__internal_10_$__cuda_sm20_div_rn_f64_full,(.L_x_2669 - $__internal_10_$__cuda_sm20_div_rn_f64_full)
$__internal_10_$__cuda_sm20_div_rn_f64_full:
        /* <DEDUP_REMOVED lines=20> */
[----:B------:R-:W-:Y:S01]  /*3950*/  IMAD.MOV.U32 R10, RZ, RZ, RZ ;  /* 0x000000ffff0a7224 */ /* 0x000fe200078e00ff */
[----:B------:R-:W-:-:S04]  /*3960*/  IADD3 R15, R21, -0x1, RZ ;  /* 0xffffffff150f7810 */ /* 0x000fc80007ffe0ff */
[----:B------:R-:W-:Y:S01]  /*3970*/  ISETP.GT.U32.AND P0, PT, R15, 0x7feffffe, PT ;  /* 0x7feffffe0f00780c */ /* 0x000fe20003f04070 */
[----:B------:R-:W-:Y:S01]  /*3980*/  DMUL R16, R12, R10 ;  /* 0x0000000a0c107228 */ /* 0x000fe20000000000 */
[----:B------:R-:W-:-:S04]  /*3990*/  IADD3 R15, R20, -0x1, RZ ;  /* 0xffffffff140f7810 */ /* 0x000fc80007ffe0ff */
[----:B------:R-:W-:-:S03]  /*39a0*/  ISETP.GT.U32.OR P0, PT, R15, 0x7feffffe, P0 ;  /* 0x7feffffe0f00780c */ /* 0x000fc60000704470 */
[----:B------:R-:W-:-:S08]  /*39b0*/  DFMA R18, R16, -R4, R10 ;  /* 0x800000041012722b */ /* 0x000fd0000000000a */
[----:B------:R-:W-:Y:S02]  /*39c0*/  DFMA R12, R12, R18, R16 ;  /* 0x000000120c0c722b */ /* 0x000fe40000000010 */
[----:B------:R-:W-:Y:S09]  /*39d0*/  @P0 BRA `(.L_x_1025) ;  /* 0x0000000000740947 */ /* 0x000ff20003800000 */
[----:B------:R-:W-:Y:S01]  /*39e0*/  LOP3.LUT R17, R9, 0x7ff00000, RZ, 0xc0, !PT ;  /* 0x7ff0000009117812 */ /* 0x000fe200078ec0ff */
[----:B------:R-:W-:-:S03]  /*39f0*/  IMAD.MOV.U32 R15, RZ, RZ, 0x40500000 ;  /* 0x40500000ff0f7424 */ /* 0x000fc600078e00ff */
[----:B------:R-:W-:Y:S02]  /*3a00*/  IADD3 R16, RZ, -R17, RZ ;  /* 0x80000011ff107210 */ /* 0x000fe40007ffe0ff */
[----:B------:R-:W-:Y:S02]  /*3a10*/  ISETP.LE.U32.AND P0, PT, R17, 0x40500000, PT ;  /* 0x405000001100780c */ /* 0x000fe40003f03070 */
[----:B------:R-:W-:Y:S01]  /*3a20*/  VIADDMNMX R15, R16, R15, 0xb9600000, !PT ;  /* 0xb9600000100f7446 */ /* 0x000fe2000780010f */
[----:B------:R-:W-:Y:S01]  /*3a30*/  IMAD.MOV.U32 R16, RZ, RZ, RZ ;  /* 0x000000ffff107224 */ /* 0x000fe200078e00ff */
[----:B------:R-:W-:Y:S02]  /*3a40*/  SEL R14, R14, 0x63400000, !P0 ;  /* 0x634000000e0e7807 */ /* 0x000fe40004000000 */
        /* <DEDUP_REMOVED lines=22> */
.L_x_1025:
        /* <DEDUP_REMOVED lines=11> */
[----:B------:R-:W-:Y:S02]  /*3c60*/  @!P0 MOV R14, RZ ;  /* 0x000000ff000e8202 */ /* 0x000fe40000000f00 */
[----:B------:R-:W-:Y:S01]  /*3c70*/  @P0 MOV R14, RZ ;  /* 0x000000ff000e0202 */ /* 0x000fe20000000f00 */
[----:B------:R-:W-:Y:S01]  /*3c80*/  @P0 IMAD.MOV.U32 R15, RZ, RZ, R4 ;  /* 0x000000ffff0f0224 */ /* 0x000fe200078e0004 */
[----:B------:R-:W-:Y:S06]  /*3c90*/  BRA `(.L_x_1026) ;  /* 0x0000000000087947 */ /* 0x000fec0003800000 */
.L_x_1027:
[----:B------:R-:W-:Y:S02]  /*3ca0*/  LOP3.LUT R15, R9, 0x80000, RZ, 0xfc, !PT ;  /* 0x00080000090f7812 */ /* 0x000fe400078efcff */
[----:B------:R-:W-:-:S07]  /*3cb0*/  MOV R14, R8 ;  /* 0x00000008000e7202 */ /* 0x000fce0000000f00 */
.L_x_1026:
[----:B------:R-:W-:Y:S05]  /*3cc0*/  BSYNC B2 ;  /* 0x0000000000027941 */ /* 0x000fea0003800000 */
.L_x_1024:
[----:B------:R-:W-:Y:S01]  /*3cd0*/  HFMA2.MMA R5, -RZ, RZ, 0, 0 ;  /* 0x00000000ff057435 */ /* 0x000fe200000001ff */
[----:B------:R-:W-:-:S05]  /*3ce0*/  MOV R4, R6 ;  /* 0x0000000600047202 */ /* 0x000fca0000000f00 */
[----:B------:R-:W-:Y:S05]  /*3cf0*/  RET.REL.NODEC R4 `(_ZN17fastertransformer35generalAddBiasResidualLayerNormOpt2I7__half2Lb0ELb1ELi2ELb1ELi8EEEvPT_S3_PKS2_S5_S5_S5_S5_S5_fiiPKfS7_S7_Pfi) ;  /* 0xffffffc004c07950 */ /* 0x000fea0003c3ffff */
.L_x_1028:
        /* <DEDUP_REMOVED lines=16> */
.L_x_2669:


//--------------------- .text._ZN17fastertransformer34generalAddBiasResidualLayerNormOptI7__half2Lb0ELb1ELi2ELb1ELi8EEEvPT_S3_PKS2_S5_S5_S5_S5_S5_fiiPKfS7_S7_Pfi --------------------------
	.section	.text._ZN17fastertransformer34generalAddBiasResidualLayerNormOptI7__half2Lb0ELb1ELi2ELb1ELi8EEEvPT_S3_PKS2_S5_S5_S5_S5_S5_fiiPKfS7_S7_Pfi,"ax",@progbits
	.align	128
        .global         _ZN17fastertransformer34generalAddBiasResidualLayerNormOptI7__half2Lb0ELb1ELi2ELb1ELi8EEEvPT_S3_PKS2_S5_S5_S5_S5_S5_fiiPKfS7_S7_Pfi
        .type           _ZN17fastertransformer34generalAddBiasResidualLayerNormOptI7__half2Lb0ELb1ELi2ELb1ELi8EEEvPT_S3_PKS2_S5_S5_S5_S5_S5_fiiPKfS7_S7_Pfi,@function
        .size           _ZN17fastertransformer34generalAddBiasResidualLayerNormOptI7__half2Lb0ELb1ELi2ELb1ELi8EEEvPT_S3_PKS2_S5_S5_S5_S5_S5_fiiPKfS7_S7_Pfi,(.L_x_2670 - _ZN17fastertransformer34generalAddBiasResidualLayerNormOptI7__half2Lb0ELb1ELi2ELb1ELi8EEEvPT_S3_PKS2_S5_S5_S5_S5_S5_fiiPKfS7_S7_Pfi)
        .other          _ZN17fastertransformer34generalAddBiasResidualLayerNormOptI7__half2Lb0ELb1ELi2ELb1ELi8EEEvPT_S3_PKS2_S5_S5_S5_S5_S5_fiiPKfS7_S7_Pfi,@"STO_CUDA_ENTRY STV_DEFAULT"
_ZN17fastertransformer34generalAddBiasResidualLayerNormOptI7__half2Lb0ELb1ELi2ELb1ELi8EEEvPT_S3_PKS2_S5_S5_S5_S5_S5_fiiPKfS7_S7_Pfi:
.text._ZN17fastertransformer34generalAddBiasResidualLayerNormOptI7__half2Lb0ELb1ELi2ELb1ELi8EEEvPT_S3_PKS2_S5_S5_S5_S5_S5_fiiPKfS7_S7_Pfi:
[----:B------:R-:W-:Y:S08]  /*0000*/  LDC R1, c[0x0][0x28] ;  /* 0x00000a00ff017b82 */ /* 0x000ff00000000800 */
[----:B------:R-:W0:Y:S01]  /*0010*/  LDC R0, c[0x0][0x280] ;  /* 0x0000a000ff007b82 */ /* 0x000e220000000800 */
[----:B------:R-:W-:Y:S01]  /*0020*/  ULDC.64 UR8, c[0x0][0x208] ;  /* 0x0000820000087ab9 */ /* 0x000fe20000000a00 */
[----:B------:R-:W-:Y:S01]  /*0030*/  ULDC UR4, c[0x0][0x258] ;  /* 0x0000960000047ab9 */ /* 0x000fe20000000800 */
[----:B0-----:R-:W-:-:S13]  /*0040*/  ISETP.NE.AND P0, PT, R0, 0x2, PT ;  /* 0x000000020000780c */ /* 0x001fda0003f05270 */
[----:B------:R-:W0:Y:S02]  /*0050*/  @!P0 LDC.64 R2, c[0x0][0x270] ;  /* 0x00009c00ff028b82 */ /* 0x000e240000000a00 */
[----:B0-----:R-:W2:Y:S01]  /*0060*/  @!P0 LDG.E R2, desc[UR8][R2.64] ;  /* 0x0000000802028981 */ /* 0x001ea2000c1e1900 */
[----:B------:R-:W-:Y:S01]  /*0070*/  MOV R5, UR4 ;  /* 0x0000000400057c02 */ /* 0x000fe20008000f00 */
[----:B------:R-:W-:Y:S01]  /*0080*/  UMOV UR4, URZ ;  /* 0x0000003f00047c82 */ /* 0x000fe20008000000 */
[----:B------:R-:W-:Y:S01]  /*0090*/  BSSY B0, `(.L_x_1029) ;  /* 0x0000023000007945 */ /* 0x000fe20003800000 */
[----:B------:R-:W0:Y:S01]  /*00a0*/  S2R R0, SR_TID.X ;  /* 0x0000000000007919 */ /* 0x000e220000002100 */
[----:B------:R-:W-:Y:S02]  /*00b0*/  PRMT R18, RZ, 0x5410, RZ ;  /* 0x00005410ff127816 */ /* 0x000fe400000000ff */
[----:B0-----:R-:W-:Y:S02]  /*00c0*/  ISETP.GE.AND P2, PT, R0, R5, PT ;  /* 0x000000050000720c */ /* 0x001fe40003f46270 */
[----:B--2---:R-:W-:-:S11]  /*00d0*/  @!P0 R2UR UR4, R2 ;  /* 0x00000000020482ca */ /* 0x004fd600000e0000 */
[----:B------:R-:W-:Y:S05]  /*00e0*/  @P2 BRA `(.L_x_1030) ;  /* 0x0000000000742947 */ /* 0x000fea0003800000 */
[----:B------:R-:W0:Y:S01]  /*00f0*/  S2R R17, SR_CgaCtaId ;  /* 0x0000000000117919 */ /* 0x000e220000008800 */
[----:B------:R-:W1:Y:S01]  /*0100*/  LDC R19, c[0x0][RZ] ;  /* 0x00000000ff137b82 */ /* 0x000e620000000800 */
[----:B------:R-:W-:Y:S01]  /*0110*/  MOV R4, 0x400 ;  /* 0x0000040000047802 */ /* 0x000fe20000000f00 */
[----:B------:R-:W2:Y:S04]  /*0120*/  S2R R16, SR_CTAID.X ;  /* 0x0000000000107919 */ /* 0x000ea80000002500 */
[----:B------:R-:W-:Y:S02]  /*0130*/  VIADD R4, R4, 0x110 ;  /* 0x0000011004047836 */ /* 0x000fe40000000000 */
[----:B------:R-:W3:Y:S08]  /*0140*/  LDC.64 R2, c[0x0][0x228] ;  /* 0x00008a00ff027b82 */ /* 0x000ef00000000a00 */
[----:B------:R-:W4:Y:S08]  /*0150*/  LDC.64 R6, c[0x0][0x230] ;  /* 0x00008c00ff067b82 */ /* 0x000f300000000a00 */
[----:B------:R-:W1:Y:S01]  /*0160*/  LDC.64 R8, c[0x0][0x238] ;  /* 0x00008e00ff087b82 */ /* 0x000e620000000a00 */
[----:B0-----:R-:W-:-:S07]  /*0170*/  LEA R17, R17, R4, 0x18 ;  /* 0x0000000411117211 */ /* 0x001fce00078ec0ff */
[----:B------:R-:W0:Y:S01]  /*0180*/  LDC.64 R10, c[0x0][0x218] ;  /* 0x00008600ff0a7b82 */ /* 0x000e220000000a00 */
[----:B--2---:R-:W-:-:S07]  /*0190*/  MOV R4, R0 ;  /* 0x0000000000047202 */ /* 0x004fce0000000f00 */
.L_x_1031:
[----:B---3--:R-:W-:-:S04]  /*01a0*/  IMAD.WIDE R22, R4, 0x4, R2 ;  /* 0x0000000404167825 */ /* 0x008fc800078e0202 */
[----:B--2---:R-:W-:Y:S02]  /*01b0*/  IMAD R21, R16, R5, R4 ;  /* 0x0000000510157224 */ /* 0x004fe400078e0204 */
[----:B------:R-:W2:Y:S02]  /*01c0*/  LDG.E.CONSTANT R22, desc[UR8][R22.64] ;  /* 0x0000000816167981 */ /* 0x000ea4000c1e9900 */
[----:B----4-:R-:W-:-:S04]  /*01d0*/  IMAD.WIDE R12, R21, 0x4, R6 ;  /* 0x00000004150c7825 */ /* 0x010fc800078e0206 */
[C---:B-1----:R-:W-:Y:S02]  /*01e0*/  IMAD.WIDE R14, R21.reuse, 0x4, R8 ;  /* 0x00000004150e7825 */ /* 0x042fe400078e0208 */
[----:B------:R2:W3:Y:S04]  /*01f0*/  LDG.E.CONSTANT R12, desc[UR8][R12.64] ;  /* 0x000000080c0c7981 */ /* 0x0004e8000c1e9900 */
[----:B------:R-:W4:Y:S01]  /*0200*/  LDG.E.CONSTANT R14, desc[UR8][R14.64] ;  /* 0x000000080e0e7981 */ /* 0x000f22000c1e9900 */
[----:B0-----:R-:W-:-:S04]  /*0210*/  IMAD.WIDE R20, R21, 0x4, R10 ;  /* 0x0000000415147825 */ /* 0x001fc800078e020a */
[----:B------:R-:W-:Y:S01]  /*0220*/  IMAD R24, R4, 0x4, R17 ;  /* 0x0000000404187824 */ /* 0x000fe200078e0211 */
[----:B------:R-:W-:-:S04]  /*0230*/  IADD3 R4, R19, R4, RZ ;  /* 0x0000000413047210 */ /* 0x000fc80007ffe0ff */
[----:B------:R-:W-:Y:S01]  /*0240*/  ISETP.GE.AND P0, PT, R4, R5, PT ;  /* 0x000000050400720c */ /* 0x000fe20003f06270 */
[----:B--2---:R-:W-:-:S10]  /*0250*/  HFMA2.MMA R13, R22, 1, 1, RZ ;  /* 0x3c003c00160d7835 */ /* 0x004fd400000000ff */
[----:B---3--:R-:W-:-:S06]  /*0260*/  HADD2 R13, R13, R12 ;  /* 0x0000000c0d0d7230 */ /* 0x008fcc0000000000 */
[----:B----4-:R-:W-:-:S07]  /*0270*/  HFMA2.MMA R13, R13, 1, 1, R14 ;  /* 0x3c003c000d0d7835 */ /* 0x010fce000000000e */
[----:B------:R2:W-:Y:S04]  /*0280*/  STG.E desc[UR8][R20.64], R13 ;  /* 0x0000000d14007986 */ /* 0x0005e8000c101908 */
[----:B------:R2:W-:Y:S01]  /*0290*/  STS [R24], R13 ;  /* 0x0000000d18007388 */ /* 0x0005e20000000800 */
[----:B------:R-:W-:Y:S01]  /*02a0*/  HADD2 R18, R18, R13 ;  /* 0x0000000d12127230 */ /* 0x000fe20000000000 */
[----:B------:R-:W-:Y:S06]  /*02b0*/  @!P0 BRA `(.L_x_1031) ;  /* 0xfffffffc00b88947 */ /* 0x000fec000383ffff */
.L_x_1030:
[----:B------:R-:W-:Y:S05]  /*02c0*/  BSYNC B0 ;  /* 0x0000000000007941 */ /* 0x000fea0003800000 */
.L_x_1029:
[----:B------:R-:W-:Y:S01]  /*02d0*/  HADD2 R18, R18.H0_H0, R18.H1_H1 ;  /* 0x3000001212127230 */ /* 0x000fe20000000800 */
[----:B------:R-:W0:Y:S01]  /*02e0*/  S2UR UR11, SR_CgaCtaId ;  /* 0x00000000000b79c3 */ /* 0x000e220000008800 */
[----:B------:R-:W-:Y:S01]  /*02f0*/  ULDC UR7, c[0x0][0x0] ;  /* 0x0000000000077ab9 */ /* 0x000fe20000000800 */
[----:B------:R-:W-:Y:S01]  /*0300*/  UMOV UR10, 0x400 ;  /* 0x00000400000a7882 */ /* 0x000fe20000000000 */
[----:B------:R-:W-:Y:S01]  /*0310*/  I2FP.F32.U32 R6, UR7 ;  /* 0x0000000700067c45 */ /* 0x000fe20008201000 */
[----:B------:R-:W-:Y:S01]  /*0320*/  HADD2.F32 R18, -RZ, R18.H0_H0 ;  /* 0x20000012ff127230 */ /* 0x000fe20000004100 */
[----:B------:R-:W-:Y:S01]  /*0330*/  UIADD3 UR5, UR10, 0x8, URZ ;  /* 0x000000080a057890 */ /* 0x000fe2000fffe03f */
[----:B------:R-:W-:Y:S01]  /*0340*/  ISETP.NE.AND P1, PT, R0, RZ, PT ;  /* 0x000000ff0000720c */ /* 0x000fe20003f25270 */
[----:B------:R-:W-:Y:S01]  /*0350*/  ULDC UR12, c[0x0][0x258] ;  /* 0x00009600000c7ab9 */ /* 0x000fe20000000800 */
[----:B------:R-:W-:Y:S01]  /*0360*/  FMUL.FTZ R6, R6, 0.03125 ;  /* 0x3d00000006067820 */ /* 0x000fe20000410000 */
[----:B------:R-:W1:Y:S01]  /*0370*/  SHFL.BFLY PT, R3, R18, 0x10, 0x1f ;  /* 0x0e001f0012037f89 */ /* 0x000e6200000e0000 */
[----:B------:R-:W-:Y:S09]  /*0380*/  BSSY B0, `(.L_x_1032) ;  /* 0x0000097000007945 */ /* 0x000ff20003800000 */
[----:B------:R-:W-:Y:S01]  /*0390*/  VOTEU.ALL UP0, P1 ;  /* 0x00000000003f7886 */ /* 0x000fe20000800000 */
[----:B0-----:R-:W-:-:S04]  /*03a0*/  ULEA UR5, UR11, UR5, 0x18 ;  /* 0x000000050b057291 */ /* 0x001fc8000f8ec03f */
[----:B------:R-:W-:Y:S01]  /*03b0*/  @!UP0 ULEA UR6, UR11, UR10, 0x18 ;  /* 0x0000000a0b068291 */ /* 0x000fe2000f8ec03f */
[----:B-1----:R-:W-:-:S05]  /*03c0*/  FADD.FTZ R3, R18, R3 ;  /* 0x0000000312037221 */ /* 0x002fca0000010000 */
[----:B------:R-:W0:Y:S02]  /*03d0*/  SHFL.BFLY PT, R2, R3, 0x8, 0x1f ;  /* 0x0d001f0003027f89 */ /* 0x000e2400000e0000 */
[----:B0-----:R-:W-:Y:S01]  /*03e0*/  FADD.FTZ R2, R3, R2 ;  /* 0x0000000203027221 */ /* 0x001fe20000010000 */
[----:B------:R-:W-:-:S04]  /*03f0*/  I2FP.F32.U32 R3, R0 ;  /* 0x0000000000037245 */ /* 0x000fc80000201000 */
[----:B------:R-:W0:Y:S01]  /*0400*/  SHFL.BFLY PT, R7, R2, 0x4, 0x1f ;  /* 0x0c801f0002077f89 */ /* 0x000e2200000e0000 */
[----:B------:R-:W-:Y:S01]  /*0410*/  FSETP.GT.FTZ.AND P0, PT, R6, R3, PT ;  /* 0x000000030600720b */ /* 0x000fe20003f14000 */
[----:B------:R-:W-:Y:S01]  /*0420*/  IMAD.MOV.U32 R6, RZ, RZ, RZ ;  /* 0x000000ffff067224 */ /* 0x000fe200078e00ff */
[----:B------:R-:W-:-:S04]  /*0430*/  SHF.R.U32.HI R3, RZ, 0x3, R0 ;  /* 0x00000003ff037819 */ /* 0x000fc80000011600 */
[----:B------:R-:W-:Y:S01]  /*0440*/  LOP3.LUT R3, R3, 0x1ffffffc, RZ, 0xc0, !PT ;  /* 0x1ffffffc03037812 */ /* 0x000fe200078ec0ff */
[----:B0-----:R-:W-:Y:S01]  /*0450*/  FADD.FTZ R7, R2, R7 ;  /* 0x0000000702077221 */ /* 0x001fe20000010000 */
[----:B------:R-:W-:-:S04]  /*0460*/  LOP3.LUT P3, R2, R0, 0x1f, RZ, 0xc0, !PT ;  /* 0x0000001f00027812 */ /* 0x000fc8000786c0ff */
[----:B------:R-:W0:Y:S02]  /*0470*/  SHFL.BFLY PT, R4, R7, 0x2, 0x1f ;  /* 0x0c401f0007047f89 */ /* 0x000e2400000e0000 */
[----:B0-----:R-:W-:-:S05]  /*0480*/  FADD.FTZ R4, R7, R4 ;  /* 0x0000000407047221 */ /* 0x001fca0000010000 */
[----:B------:R-:W0:Y:S02]  /*0490*/  SHFL.BFLY PT, R9, R4, 0x1, 0x1f ;  /* 0x0c201f0004097f89 */ /* 0x000e2400000e0000 */
[----:B0-----:R-:W-:Y:S01]  /*04a0*/  FADD.FTZ R12, R4, R9 ;  /* 0x00000009040c7221 */ /* 0x001fe20000010000 */
[----:B------:R-:W-:-:S04]  /*04b0*/  LEA R4, R2, UR5, 0x2 ;  /* 0x0000000502047c11 */ /* 0x000fc8000f8e10ff */
[----:B------:R0:W-:Y:S01]  /*04c0*/  @!P3 STS [R3+UR5], R12 ;  /* 0x0000000c0300b988 */ /* 0x0001e20008000805 */
[----:B------:R-:W-:Y:S01]  /*04d0*/  BAR.SYNC.DEFER_BLOCKING 0x0 ;  /* 0x0000000000007b1d */ /* 0x000fe20000010000 */
[----:B0-----:R-:W-:-:S05]  /*04e0*/  @!P1 I2FP.F32.S32 R12, R5 ;  /* 0x00000005000c9245 */ /* 0x001fca0000201400 */
[----:B------:R-:W0:Y:S04]  /*04f0*/  @P0 LDS R6, [R4] ;  /* 0x0000000004060984 */ /* 0x000e280000000800 */
[----:B0-----:R-:W0:Y:S02]  /*0500*/  SHFL.BFLY PT, R7, R6, 0x10, 0x1f ;  /* 0x0e001f0006077f89 */ /* 0x001e2400000e0000 */
[----:B0-----:R-:W-:Y:S02]  /*0510*/  FADD.FTZ R7, R7, R6 ;  /* 0x0000000607077221 */ /* 0x001fe40000010000 */
        /* <DEDUP_REMOVED lines=19> */
[----:B------:R-:W3:Y:S03]  /*0650*/  LDS R8, [UR6] ;  /* 0x00000006ff087984 */ /* 0x000ee60008000800 */
.L_x_1034:
[----:B------:R-:W-:-:S04]  /*0660*/  IMAD.U32 R5, RZ, RZ, UR12 ;  /* 0x0000000cff057e24 */ /* 0x000fc8000f8e00ff */
[----:B-12---:R-:W-:-:S04]  /*0670*/  IMAD R13, R10, R5, R14 ;  /* 0x000000050a0d7224 */ /* 0x006fc800078e020e */
[----:B0-----:R-:W-:-:S06]  /*0680*/  IMAD.WIDE.U32 R12, R13, 0x4, R6 ;  /* 0x000000040d0c7825 */ /* 0x001fcc00078e0006 */
[----:B------:R-:W2:Y:S01]  /*0690*/  LDG.E.CONSTANT R12, desc[UR8][R12.64] ;  /* 0x000000080c0c7981 */ /* 0x000ea2000c1e9900 */
[----:B------:R-:W-:-:S04]  /*06a0*/  IADD3 R16, R14, UR7, RZ ;  /* 0x000000070e107c10 */ /* 0x000fc8000fffe0ff */
[----:B------:R-:W-:Y:S01]  /*06b0*/  ISETP.GE.AND P4, PT, R16, R5, PT ;  /* 0x000000051000720c */ /* 0x000fe20003f86270 */
[--C-:B--2---:R-:W-:Y:S02]  /*06c0*/  HADD2.F32 R15, -RZ, R12.reuse.H1_H1 ;  /* 0x3000000cff0f7230 */ /* 0x104fe40000004100 */
[----:B------:R-:W-:-:S03]  /*06d0*/  HADD2.F32 R11, -RZ, R12.H0_H0 ;  /* 0x2000000cff0b7230 */ /* 0x000fc60000004100 */
[C---:B---3--:R-:W-:Y:S02]  /*06e0*/  FADD.FTZ R15, -R8.reuse, R15 ;  /* 0x0000000f080f7221 */ /* 0x048fe40000010100 */
        /* <DEDUP_REMOVED lines=96> */
.L_x_1033:
[----:B------:R-:W-:Y:S05]  /*0cf0*/  BSYNC B0 ;  /* 0x0000000000007941 */ /* 0x000fea0003800000 */
.L_x_1032:
        /* <DEDUP_REMOVED lines=30> */
[----:B------:R-:W3:Y:S01]  /*0ee0*/  LDC R5, c[0x0][0x250] ;  /* 0x00009400ff057b82 */ /* 0x000ee20000000800 */
[----:B-1----:R-:W-:Y:S01]  /*0ef0*/  FMUL.FTZ R4, R11, R4 ;  /* 0x000000040b047220 */ /* 0x002fe20000410000 */
[----:B0-----:R-:W-:-:S03]  /*0f00*/  ULEA UR5, UR6, UR5, 0x18 ;  /* 0x0000000506057291 */ /* 0x001fc6000f8ec03f */
[----:B---3--:R-:W-:-:S06]  /*0f10*/  FFMA.FTZ R4, R4, 0.5, R5 ;  /* 0x3f00000004047823 */ /* 0x008fcc0000010005 */
[----:B------:R-:W0:Y:S02]  /*0f20*/  MUFU.RSQ R4, R4 ;  /* 0x0000000400047308 */ /* 0x000e240000001400 */
[----:B0-----:R0:W-:Y:S02]  /*0f30*/  STS [UR5+0x4], R4 ;  /* 0x00000404ff007988 */ /* 0x0011e40008000805 */
.L_x_1036:
[----:B------:R-:W-:Y:S05]  /*0f40*/  BSYNC B0 ;  /* 0x0000000000007941 */ /* 0x000fea0003800000 */
.L_x_1035:
        /* <DEDUP_REMOVED lines=21> */
.L_x_1055:
[----:B012---:R-:W0:Y:S01]  /*10a0*/  LDC.64 R12, c[0x0][0x240] ;  /* 0x00009000ff0c7b82 */ /* 0x007e220000000a00 */
        /* <DEDUP_REMOVED lines=33> */
.L_x_1039:
[----:B------:R0:W-:Y:S01]  /*12c0*/  STS [R24], R14 ;  /* 0x0000000e18007388 */ /* 0x0001e20000000800 */
[C---:B------:R-:W-:Y:S01]  /*12d0*/  HADD2 R13, |R14|.reuse, -RZ.H0_H0 ;  /* 0xa00000ff0e0d7230 */ /* 0x040fe20000000200 */
[----:B------:R-:W-:-:S04]  /*12e0*/  HSETP2.GT.AND P4, PT, |R14|.H0_H0, |R14|.H1_H1, PT ;  /* 0x7000000e0e007234 */ /* 0x000fc80003f84a00 */
[----:B------:R-:W-:-:S04]  /*12f0*/  PRMT R12, R13, 0x7632, R12 ;  /* 0x000076320d0c7816 */ /* 0x000fc8000000000c */
[----:B------:R-:W-:-:S05]  /*1300*/  SEL R13, R12, R13, !P4 ;  /* 0x0000000d0c0d7207 */ /* 0x000fca0006000000 */
[----:B------:R-:W-:-:S05]  /*1310*/  HSETP2.GT.AND P4, PT, R13.H0_H0, R4.H0_H0, PT ;  /* 0x200000040d007234 */ /* 0x000fca0003f84800 */
[----:B0-----:R-:W-:-:S08]  /*1320*/  SEL R4, R4, R13, !P4 ;  /* 0x0000000d04047207 */ /* 0x001fd00006000000 */
.L_x_1040:
        /* <DEDUP_REMOVED lines=39> */
.L_x_1041:
[----:B------:R2:W-:Y:S01]  /*15a0*/  STS [R24], R23 ;  /* 0x0000001718007388 */ /* 0x0005e20000000800 */
[C---:B------:R-:W-:Y:S01]  /*15b0*/  HADD2 R19, |R23|.reuse, -RZ.H0_H0 ;  /* 0xa00000ff17137230 */ /* 0x040fe20000000200 */
[----:B------:R-:W-:-:S04]  /*15c0*/  HSETP2.GT.AND P4, PT, |R23|.H0_H0, |R23|.H1_H1, PT ;  /* 0x7000001717007234 */ /* 0x000fc80003f84a00 */
[----:B------:R-:W-:-:S04]  /*15d0*/  PRMT R18, R19, 0x7632, R18 ;  /* 0x0000763213127816 */ /* 0x000fc80000000012 */
[----:B------:R-:W-:-:S05]  /*15e0*/  SEL R19, R18, R19, !P4 ;  /* 0x0000001312137207 */ /* 0x000fca0006000000 */
[----:B------:R-:W-:-:S05]  /*15f0*/  HSETP2.GT.AND P4, PT, R19.H0_H0, R4.H0_H0, PT ;  /* 0x2000000413007234 */ /* 0x000fca0003f84800 */
[----:B--2---:R-:W-:-:S08]  /*1600*/  SEL R4, R4, R19, !P4 ;  /* 0x0000001304047207 */ /* 0x004fd00006000000 */
.L_x_1042:
        /* <DEDUP_REMOVED lines=38> */
.L_x_1043:
[----:B------:R0:W-:Y:S01]  /*1870*/  STS [R24], R19 ;  /* 0x0000001318007388 */ /* 0x0001e20000000800 */
[C---:B------:R-:W-:Y:S01]  /*1880*/  HADD2 R17, |R19|.reuse, -RZ.H0_H0 ;  /* 0xa00000ff13117230 */ /* 0x040fe20000000200 */
[----:B------:R-:W-:-:S04]  /*1890*/  HSETP2.GT.AND P4, PT, |R19|.H0_H0, |R19|.H1_H1, PT ;  /* 0x7000001313007234 */ /* 0x000fc80003f84a00 */
[----:B------:R-:W-:-:S04]  /*18a0*/  PRMT R16, R17, 0x7632, R16 ;  /* 0x0000763211107816 */ /* 0x000fc80000000010 */
[----:B------:R-:W-:-:S05]  /*18b0*/  SEL R17, R16, R17, !P4 ;  /* 0x0000001110117207 */ /* 0x000fca0006000000 */
[----:B------:R-:W-:-:S05]  /*18c0*/  HSETP2.GT.AND P4, PT, R17.H0_H0, R4.H0_H0, PT ;  /* 0x2000000411007234 */ /* 0x000fca0003f84800 */
[----:B0-----:R-:W-:-:S08]  /*18d0*/  SEL R4, R4, R17, !P4 ;  /* 0x0000001104047207 */ /* 0x001fd00006000000 */
.L_x_1044:
        /* <DEDUP_REMOVED lines=38> */
.L_x_1045:
[----:B------:R0:W-:Y:S01]  /*1b40*/  STS [R24], R19 ;  /* 0x0000001318007388 */ /* 0x0001e20000000800 */
[C---:B------:R-:W-:Y:S01]  /*1b50*/  HADD2 R17, |R19|.reuse, -RZ.H0_H0 ;  /* 0xa00000ff13117230 */ /* 0x040fe20000000200 */
[----:B------:R-:W-:-:S04]  /*1b60*/  HSETP2.GT.AND P4, PT, |R19|.H0_H0, |R19|.H1_H1, PT ;  /* 0x7000001313007234 */ /* 0x000fc80003f84a00 */
[----:B------:R-:W-:-:S04]  /*1b70*/  PRMT R16, R17, 0x7632, R16 ;  /* 0x0000763211107816 */ /* 0x000fc80000000010 */
[----:B------:R-:W-:-:S05]  /*1b80*/  SEL R17, R16, R17, !P4 ;  /* 0x0000001110117207 */ /* 0x000fca0006000000 */
[----:B------:R-:W-:-:S05]  /*1b90*/  HSETP2.GT.AND P4, PT, R17.H0_H0, R4.H0_H0, PT ;  /* 0x2000000411007234 */ /* 0x000fca0003f84800 */
[----:B0-----:R-:W-:-:S08]  /*1ba0*/  SEL R4, R4, R17, !P4 ;  /* 0x0000001104047207 */ /* 0x001fd00006000000 */
.L_x_1046:
        /* <DEDUP_REMOVED lines=38> */
.L_x_1047:
[----:B------:R0:W-:Y:S01]  /*1e10*/  STS [R24], R19 ;  /* 0x0000001318007388 */ /* 0x0001e20000000800 */
[C---:B------:R-:W-:Y:S01]  /*1e20*/  HADD2 R17, |R19|.reuse, -RZ.H0_H0 ;  /* 0xa00000ff13117230 */ /* 0x040fe20000000200 */
[----:B------:R-:W-:-:S04]  /*1e30*/  HSETP2.GT.AND P4, PT, |R19|.H0_H0, |R19|.H1_H1, PT ;  /* 0x7000001313007234 */ /* 0x000fc80003f84a00 */
[----:B------:R-:W-:-:S04]  /*1e40*/  PRMT R16, R17, 0x7632, R16 ;  /* 0x0000763211107816 */ /* 0x000fc80000000010 */
[----:B------:R-:W-:-:S05]  /*1e50*/  SEL R17, R16, R17, !P4 ;  /* 0x0000001110117207 */ /* 0x000fca0006000000 */
[----:B------:R-:W-:-:S05]  /*1e60*/  HSETP2.GT.AND P4, PT, R17.H0_H0, R4.H0_H0, PT ;  /* 0x2000000411007234 */ /* 0x000fca0003f84800 */
[----:B0-----:R-:W-:-:S08]  /*1e70*/  SEL R4, R4, R17, !P4 ;  /* 0x0000001104047207 */ /* 0x001fd00006000000 */
.L_x_1048:
        /* <DEDUP_REMOVED lines=38> */
.L_x_1049:
[----:B------:R0:W-:Y:S01]  /*20e0*/  STS [R24], R19 ;  /* 0x0000001318007388 */ /* 0x0001e20000000800 */
[C---:B------:R-:W-:Y:S01]  /*20f0*/  HADD2 R17, |R19|.reuse, -RZ.H0_H0 ;  /* 0xa00000ff13117230 */ /* 0x040fe20000000200 */
[----:B------:R-:W-:-:S04]  /*2100*/  HSETP2.GT.AND P4, PT, |R19|.H0_H0, |R19|.H1_H1, PT ;  /* 0x7000001313007234 */ /* 0x000fc80003f84a00 */
[----:B------:R-:W-:-:S04]  /*2110*/  PRMT R16, R17, 0x7632, R16 ;  /* 0x0000763211107816 */ /* 0x000fc80000000010 */
[----:B------:R-:W-:-:S05]  /*2120*/  SEL R17, R16, R17, !P4 ;  /* 0x0000001110117207 */ /* 0x000fca0006000000 */
[----:B------:R-:W-:-:S05]  /*2130*/  HSETP2.GT.AND P4, PT, R17.H0_H0, R4.H0_H0, PT ;  /* 0x2000000411007234 */ /* 0x000fca0003f84800 */
[----:B0-----:R-:W-:-:S08]  /*2140*/  SEL R4, R4, R17, !P4 ;  /* 0x0000001104047207 */ /* 0x001fd00006000000 */
.L_x_1050:
        /* <DEDUP_REMOVED lines=38> */
.L_x_1051:
[----:B------:R2:W-:Y:S01]  /*23b0*/  STS [R24], R19 ;  /* 0x0000001318007388 */ /* 0x0005e20000000800 */
[C---:B------:R-:W-:Y:S01]  /*23c0*/  HADD2 R17, |R19|.reuse, -RZ.H0_H0 ;  /* 0xa00000ff13117230 */ /* 0x040fe20000000200 */
[----:B------:R-:W-:-:S04]  /*23d0*/  HSETP2.GT.AND P4, PT, |R19|.H0_H0, |R19|.H1_H1, PT ;  /* 0x7000001313007234 */ /* 0x000fc80003f84a00 */
[----:B------:R-:W-:-:S04]  /*23e0*/  PRMT R16, R17, 0x7632, R16 ;  /* 0x0000763211107816 */ /* 0x000fc80000000010 */
[----:B------:R-:W-:-:S05]  /*23f0*/  SEL R17, R16, R17, !P4 ;  /* 0x0000001110117207 */ /* 0x000fca0006000000 */
[----:B------:R-:W-:-:S05]  /*2400*/  HSETP2.GT.AND P4, PT, R17.H0_H0, R4.H0_H0, PT ;  /* 0x2000000411007234 */ /* 0x000fca0003f84800 */
[----:B--2---:R-:W-:-:S08]  /*2410*/  SEL R4, R4, R17, !P4 ;  /* 0x0000001104047207 */ /* 0x004fd00006000000 */
.L_x_1052:
        /* <DEDUP_REMOVED lines=38> */
.L_x_1053:
[----:B------:R0:W-:Y:S01]  /*2680*/  STS [R24], R17 ;  /* 0x0000001118007388 */ /* 0x0001e20000000800 */
[C---:B------:R-:W-:Y:S01]  /*2690*/  HADD2 R13, |R17|.reuse, -RZ.H0_H0 ;  /* 0xa00000ff110d7230 */ /* 0x040fe20000000200 */
[----:B------:R-:W-:-:S04]  /*26a0*/  HSETP2.GT.AND P4, PT, |R17|.H0_H0, |R17|.H1_H1, PT ;  /* 0x7000001111007234 */ /* 0x000fc80003f84a00 */
[----:B------:R-:W-:-:S04]  /*26b0*/  PRMT R12, R13, 0x7632, R12 ;  /* 0x000076320d0c7816 */ /* 0x000fc8000000000c */
[----:B------:R-:W-:-:S05]  /*26c0*/  SEL R13, R12, R13, !P4 ;  /* 0x0000000d0c0d7207 */ /* 0x000fca0006000000 */
[----:B------:R-:W-:-:S05]  /*26d0*/  HSETP2.GT.AND P4, PT, R13.H0_H0, R4.H0_H0, PT ;  /* 0x200000040d007234 */ /* 0x000fca0003f84800 */
[----:B0-----:R-:W-:-:S08]  /*26e0*/  SEL R4, R4, R13, !P4 ;  /* 0x0000000d04047207 */ /* 0x001fd00006000000 */
.L_x_1054:
[----:B------:R-:W-:Y:S02]  /*26f0*/  IADD3 R15, R21, UR7, RZ ;  /* 0x00000007150f7c10 */ /* 0x000fe4000fffe0ff */
[----:B------:R-:W-:Y:S02]  /*2700*/  IADD3 R9, R9, 0x1, RZ ;  /* 0x0000000109097810 */ /* 0x000fe40007ffe0ff */
[----:B------:R-:W-:-:S13]  /*2710*/  ISETP.GE.AND P4, PT, R15, R20, PT ;  /* 0x000000140f00720c */ /* 0x000fda0003f86270 */
[----:B------:R-:W-:Y:S05]  /*2720*/  @!P4 BRA `(.L_x_1055) ;  /* 0xffffffe8005cc947 */ /* 0x000fea000383ffff */
.L_x_1038:
[----:B------:R-:W-:Y:S05]  /*2730*/  BSYNC B0 ;  /* 0x0000000000007941 */ /* 0x000fea0003800000 */
.L_x_1037:
        /* <DEDUP_REMOVED lines=62> */
[----:B012---:R-:W-:Y:S05]  /*2b20*/  CALL.REL.NOINC `($__internal_11_$__cuda_sm20_div_rn_f64_full) ;  /* 0x0000000000a47944 */ /* 0x007fea0003c00000 */
.L_x_1059:
[----:B------:R-:W-:Y:S05]  /*2b30*/  BSYNC B1 ;  /* 0x0000000000017941 */ /* 0x000fea0003800000 */
.L_x_1058:
[----:B------:R-:W3:Y:S01]  /*2b40*/  S2R R9, SR_CgaCtaId ;  /* 0x0000000000097919 */ /* 0x000ee20000008800 */
[----:B01----:R-:W0:Y:S01]  /*2b50*/  LDC R17, c[0x0][0x258] ;  /* 0x00009600ff117b82 */ /* 0x003e220000000800 */
[----:B------:R-:W-:Y:S01]  /*2b60*/  UMOV UR4, 0xf0000000 ;  /* 0xf000000000047882 */ /* 0x000fe20000000000 */
[----:B------:R-:W-:Y:S01]  /*2b70*/  UMOV UR5, 0x380fffff ;  /* 0x380fffff00057882 */ /* 0x000fe20000000000 */
[----:B--2---:R-:W1:Y:S01]  /*2b80*/  S2R R13, SR_CTAID.X ;  /* 0x00000000000d7919 */ /* 0x004e620000002500 */
[----:B------:R-:W2:Y:S01]  /*2b90*/  F2F.F32.F64 R5, R2 ;  /* 0x0000000200057310 */ /* 0x000ea20000301000 */
[----:B------:R-:W-:Y:S01]  /*2ba0*/  DSETP.GEU.AND P0, PT, |R2|, UR4, PT ;  /* 0x0000000402007e2a */ /* 0x000fe2000bf0e200 */
[----:B------:R-:W-:Y:S02]  /*2bb0*/  MOV R8, 0x400 ;  /* 0x0000040000087802 */ /* 0x000fe40000000f00 */
[----:B------:R-:W4:Y:S03]  /*2bc0*/  LDC.64 R6, c[0x0][0x210] ;  /* 0x00008400ff067b82 */ /* 0x000f260000000a00 */
[----:B------:R-:W-:-:S08]  /*2bd0*/  VIADD R8, R8, 0x110 ;  /* 0x0000011008087836 */ /* 0x000fd00000000000 */
[----:B--2---:R-:W-:Y:S01]  /*2be0*/  @!P0 FMUL R5, R5, 1.175494350822287508e-38 ;  /* 0x0080000005058820 */ /* 0x004fe20000400000 */
[----:B---3--:R-:W-:-:S07]  /*2bf0*/  LEA R15, R9, R8, 0x18 ;  /* 0x00000008090f7211 */ /* 0x008fce00078ec0ff */
.L_x_1060:
        /* <DEDUP_REMOVED lines=17> */
.L_x_1057:
[----:B------:R-:W-:Y:S05]  /*2d10*/  BSYNC B0 ;  /* 0x0000000000007941 */ /* 0x000fea0003800000 */
.L_x_1056:
        /* <DEDUP_REMOVED lines=10> */
        .weak           $__internal_11_$__cuda_sm20_div_rn_f64_full
        .type           $__internal_11_$__cuda_sm20_div_rn_f64_full,@function
        .size           $__internal_11_$__cuda_sm20_div_rn_f64_full,(.L_x_2670 - $__internal_11_$__cuda_sm20_div_rn_f64_full)
$__internal_11_$__cuda_sm20_div_rn_f64_full:
        /* <DEDUP_REMOVED lines=58> */
.L_x_1062:
        /* <DEDUP_REMOVED lines=15> */
.L_x_1064:
[----:B------:R-:W-:Y:S02]  /*3250*/  LOP3.LUT R13, R7, 0x80000, RZ, 0xfc, !PT ;  /* 0x00080000070d7812 */ /* 0x000fe400078efcff */
[----:B------:R-:W-:-:S07]  /*3260*/  MOV R12, R6 ;  /* 0x00000006000c7202 */ /* 0x000fce0000000f00 */
.L_x_1063:
[----:B------:R-:W-:Y:S05]  /*3270*/  BSYNC B2 ;  /* 0x0000000000027941 */ /* 0x000fea0003800000 */
.L_x_1061:
[----:B------:R-:W-:Y:S01]  /*3280*/  HFMA2.MMA R9, -RZ, RZ, 0, 0 ;  /* 0x00000000ff097435 */ /* 0x000fe200000001ff */
[----:B------:R-:W-:Y:S01]  /*3290*/  IMAD.MOV.U32 R2, RZ, RZ, R12 ;  /* 0x000000ffff027224 */ /* 0x000fe200078e000c */
[----:B------:R-:W-:-:S04]  /*32a0*/  MOV R3, R13 ;  /* 0x0000000d00037202 */ /* 0x000fc80000000f00 */
[----:B------:R-:W-:Y:S05]  /*32b0*/  RET.REL.NODEC R8 `(_ZN17fastertransformer34generalAddBiasResidualLayerNormOptI7__half2Lb0ELb1ELi2ELb1ELi8EEEvPT_S3_PKS2_S5_S5_S5_S5_S5_fiiPKfS7_S7_Pfi) ;  /* 0xffffffcc08507950 */ /* 0x000fea0003c3ffff */
.L_x_1065:
        /* <DEDUP_REMOVED lines=12> */
.L_x_2670:


//--------------------- .text._ZN17fastertransformer35generalAddBiasResidualLayerNormOpt2I7__half2Lb1ELb1ELi2ELb1ELi8EEEvPT_S3_PKS2_S5_S5_S5_S5_S5_fiiPKfS7_S7_Pfi --------------------------
	.section	.text._ZN17fastertransformer35generalAddBiasResidualLayerNormOpt2I7__half2Lb1ELb1ELi2ELb1ELi8EEEvPT_S3_PKS2_S5_S5_S5_S5_S5_fiiPKfS7_S7_Pfi,"ax",@progbits
	.align	128
        .global         _ZN17fastertransformer35generalAddBiasResidualLayerNormOpt2I7__half2Lb1ELb1ELi2ELb1ELi8EEEvPT_S3_PKS2_S5_S5_S5_S5_S5_fiiPKfS7_S7_Pfi
        .type           _ZN17fastertransformer35generalAddBiasResidualLayerNormOpt2I7__half2Lb1ELb1ELi2ELb1ELi8EEEvPT_S3_PKS2_S5_S5_S5_S5_S5_fiiPKfS7_S7_Pfi,@function
        .size           _ZN17fastertransformer35generalAddBiasResidualLayerNormOpt2I7__half2Lb1ELb1ELi2ELb1ELi8EEEvPT_S3_PKS2_S5_S5_S5_S5_S5_fiiPKfS7_S7_Pfi,(.L_x_2671 - _ZN17fastertransformer35generalAddBiasResidualLayerNormOpt2I7__half2Lb1ELb1ELi2ELb1ELi8EEEvPT_S3_PKS2_S5_S5_S5_S5_S5_fiiPKfS7_S7_Pfi)
        .other          _ZN17fastertransformer35generalAddBiasResidualLayerNormOpt2I7__half2Lb1ELb1ELi2ELb1ELi8EEEvPT_S3_PKS2_S5_S5_S5_S5_S5_fiiPKfS7_S7_Pfi,@"STO_CUDA_ENTRY STV_DEFAULT"
_ZN17fastertransformer35generalAddBiasResidualLayerNormOpt2I7__half2Lb1ELb1ELi2ELb1ELi8EEEvPT_S3_PKS2_S5_S5_S5_S5_S5_fiiPKfS7_S7_Pfi:
.text._ZN17fastertransformer35generalAddBiasResidualLayerNormOpt2I7__half2Lb1ELb1ELi2ELb1ELi8EEEvPT_S3_PKS2_S5_S5_S5_S5_S5_fiiPKfS7_S7_Pfi:
[----:B------:R-:W-:Y:S08]  /*0000*/  LDC R1, c[0x0][0x28] ;  /* 0x00000a00ff017b82 */ /* 0x000ff00000000800 */
[----:B------:R-:W0:Y:S01]  /*0010*/  LDC.64 R2, c[0x0][0x260] ;  /* 0x00009800ff027b82 */ /* 0x000e220000000a00 */
[----:B------:R-:W-:-:S07]  /*0020*/  ULDC.64 UR6, c[0x0][0x208] ;  /* 0x0000820000067ab9 */ /* 0x000fce0000000a00 */
[----:B------:R-:W1:Y:S01]  /*0030*/  LDC R0, c[0x0][0x280] ;  /* 0x0000a000ff007b82 */ /* 0x000e620000000800 */
[----:B------:R-:W2:Y:S01]  /*0040*/  S2R R8, SR_TID.X ;  /* 0x0000000000087919 */ /* 0x000ea20000002100 */
[----:B------:R-:W-:Y:S01]  /*0050*/  HFMA2.MMA R9, -RZ, RZ, 0, 0 ;  /* 0x00000000ff097435 */ /* 0x000fe200000001ff */
[----:B------:R-:W-:Y:S01]  /*0060*/  ULDC UR4, c[0x0][0x258] ;  /* 0x0000960000047ab9 */ /* 0x000fe20000000800 */
[----:B------:R-:W-:Y:S01]  /*0070*/  ULDC UR10, c[0x0][0x258] ;  /* 0x00009600000a7ab9 */ /* 0x000fe20000000800 */
[----:B------:R-:W-:Y:S01]  /*0080*/  ULDC UR9, c[0x0][0x258] ;  /* 0x0000960000097ab9 */ /* 0x000fe20000000800 */
[----:B0-----:R-:W-:Y:S02]  /*0090*/  ISETP.NE.U32.AND P0, PT, R2, RZ, PT ;  /* 0x000000ff0200720c */ /* 0x001fe40003f05070 */
[C---:B-1----:R-:W-:Y:S02]  /*00a0*/  ISETP.NE.AND P2, PT, R0.reuse, 0x2, PT ;  /* 0x000000020000780c */ /* 0x042fe40003f45270 */
[----:B------:R-:W-:-:S02]  /*00b0*/  ISETP.NE.AND P1, PT, R0, 0x2, PT ;  /* 0x000000020000780c */ /* 0x000fc40003f25270 */
[----:B------:R-:W-:-:S11]  /*00c0*/  ISETP.NE.AND.EX P0, PT, R3, RZ, !P2, P0 ;  /* 0x000000ff0300720c */ /* 0x000fd60005705300 */
[----:B------:R-:W0:Y:S08]  /*00d0*/  @!P1 LDC.64 R12, c[0x0][0x270] ;  /* 0x00009c00ff0c9b82 */ /* 0x000e300000000a00 */
[----:B------:R-:W1:Y:S08]  /*00e0*/  @P0 LDC.64 R2, c[0x0][0x268] ;  /* 0x00009a00ff020b82 */ /* 0x000e700000000a00 */
[----:B------:R-:W3:Y:S01]  /*00f0*/  @P0 LDC.64 R10, c[0x0][0x260] ;  /* 0x00009800ff0a0b82 */ /* 0x000ee20000000a00 */
[----:B------:R-:W-:Y:S01]  /*0100*/  MOV R7, UR4 ;  /* 0x0000000400077c02 */ /* 0x000fe20008000f00 */
[----:B0-----:R0:W5:Y:S04]  /*0110*/  @!P1 LDG.E R9, desc[UR6][R12.64] ;  /* 0x000000060c099981 */ /* 0x001168000c1e1900 */
[----:B-1----:R-:W4:Y:S04]  /*0120*/  @P0 LDG.E R2, desc[UR6][R2.64] ;  /* 0x0000000602020981 */ /* 0x002f28000c1e1900 */
[----:B---3--:R-:W4:Y:S01]  /*0130*/  @P0 LDG.E R11, desc[UR6][R10.64] ;  /* 0x000000060a0b0981 */ /* 0x008f22000c1e1900 */
[----:B--2---:R-:W-:Y:S01]  /*0140*/  ISETP.GE.AND P1, PT, R8, R7, PT ;  /* 0x000000070800720c */ /* 0x004fe20003f26270 */
[----:B------:R-:W1:Y:S01]  /*0150*/  S2UR UR8, SR_CTAID.X ;  /* 0x00000000000879c3 */ /* 0x000e620000002500 */
[----:B------:R-:W-:Y:S01]  /*0160*/  BSSY B0, `(.L_x_1066) ;  /* 0x000031f000007945 */ /* 0x000fe20003800000 */
[----:B------:R-:W-:-:S02]  /*0170*/  MOV R6, RZ ;  /* 0x000000ff00067202 */ /* 0x000fc40000000f00 */
[----:B------:R-:W-:Y:S01]  /*0180*/  CS2R R4, SRZ ;  /* 0x0000000000047805 */ /* 0x000fe2000001ff00 */
[----:B----4-:R-:W-:-:S07]  /*0190*/  @P0 FMUL.FTZ R6, R2, R11 ;  /* 0x0000000b02060220 */ /* 0x010fce0000410000 */
[----:B01----:R-:W-:Y:S05]  /*01a0*/  @P1 BRA `(.L_x_1067) ;  /* 0x0000003000681947 */ /* 0x003fea0003800000 */
[----:B------:R-:W0:Y:S01]  /*01b0*/  LDC R2, c[0x0][RZ] ;  /* 0x00000000ff027b82 */ /* 0x000e220000000800 */
[----:B------:R-:W-:Y:S05]  /*01c0*/  @P0 BRA `(.L_x_1068) ;  /* 0x0000001400ec0947 */ /* 0x000fea0003800000 */
[----:B------:R-:W-:Y:S01]  /*01d0*/  HFMA2.MMA R0, -RZ, RZ, 0, 0 ;  /* 0x00000000ff007435 */ /* 0x000fe200000001ff */
[----:B------:R-:W-:Y:S01]  /*01e0*/  IMAD R3, R7, UR8, R8 ;  /* 0x0000000807037c24 */ /* 0x000fe2000f8e0208 */
[----:B------:R-:W-:Y:S02]  /*01f0*/  CS2R R4, SRZ ;  /* 0x0000000000047805 */ /* 0x000fe4000001ff00 */
[----:B------:R-:W-:-:S07]  /*0200*/  MOV R10, R8 ;  /* 0x00000008000a7202 */ /* 0x000fce0000000f00 */
.L_x_1069:
[----:B------:R-:W1:Y:S01]  /*0210*/  LDC.64 R14, c[0x0][0x230] ;  /* 0x00008c00ff0e7b82 */ /* 0x000e620000000a00 */
[----:B0-----:R-:W-:-:S05]  /*0220*/  SHF.L.U32 R27, R2, 0x3, RZ ;  /* 0x00000003021b7819 */ /* 0x001fca00000006ff */
[----:B------:R-:W-:Y:S02]  /*0230*/  IMAD R27, R27, R0, R3 ;  /* 0x000000001b1b7224 */ /* 0x000fe400078e0203 */
[----:B------:R-:W0:Y:S08]  /*0240*/  LDC.64 R12, c[0x0][0x238] ;  /* 0x00008e00ff0c7b82 */ /* 0x000e300000000a00 */
[----:B------:R-:W2:Y:S08]  /*0250*/  LDC.64 R24, c[0x0][0x228] ;  /* 0x00008a00ff187b82 */ /* 0x000eb00000000a00 */
[----:B------:R-:W3:Y:S01]  /*0260*/  LDC.64 R6, c[0x0][0x220] ;  /* 0x00008800ff067b82 */ /* 0x000ee20000000a00 */
[----:B-1----:R-:W-:-:S06]  /*0270*/  IMAD.WIDE R14, R27, 0x4, R14 ;  /* 0x000000041b0e7825 */ /* 0x002fcc00078e020e */
[----:B------:R-:W4:Y:S01]  /*0280*/  LDG.E.CONSTANT R14, desc[UR6][R14.64] ;  /* 0x000000060e0e7981 */ /* 0x000f22000c1e9900 */
[----:B0-----:R-:W-:-:S06]  /*0290*/  IMAD.WIDE R12, R27, 0x4, R12 ;  /* 0x000000041b0c7825 */ /* 0x001fcc00078e020c */
[----:B------:R-:W4:Y:S01]  /*02a0*/  LDG.E.CONSTANT R12, desc[UR6][R12.64] ;  /* 0x000000060c0c7981 */ /* 0x000f22000c1e9900 */
[----:B--2---:R-:W-:-:S05]  /*02b0*/  IMAD.WIDE R24, R10, 0x4, R24 ;  /* 0x000000040a187825 */ /* 0x004fca00078e0218 */
[----:B------:R-:W2:Y:S01]  /*02c0*/  LDG.E.CONSTANT R11, desc[UR6][R24.64] ;  /* 0x00000006180b7981 */ /* 0x000ea2000c1e9900 */
[----:B---3--:R-:W-:-:S06]  /*02d0*/  IMAD.WIDE R16, R27, 0x4, R6 ;  /* 0x000000041b107825 */ /* 0x008fcc00078e0206 */
[----:B------:R-:W3:Y:S01]  /*02e0*/  LDG.E.CONSTANT R16, desc[UR6][R16.64] ;  /* 0x0000000610107981 */ /* 0x000ee2000c1e9900 */
[----:B------:R-:W0:Y:S01]  /*02f0*/  S2UR UR5, SR_CgaCtaId ;  /* 0x00000000000579c3 */ /* 0x000e220000008800 */
[----:B------:R-:W-:Y:S02]  /*0300*/  UMOV UR4, 0x400 ;  /* 0x0000040000047882 */ /* 0x000fe40000000000 */
[----:B------:R-:W-:-:S04]  /*0310*/  UIADD3 UR4, UR4, 0x190, URZ ;  /* 0x0000019004047890 */ /* 0x000fc8000fffe03f */
[----:B0-----:R-:W-:-:S06]  /*0320*/  ULEA UR4, UR5, UR4, 0x18 ;  /* 0x0000000405047291 */ /* 0x001fcc000f8ec03f */
[----:B------:R-:W-:Y:S01]  /*0330*/  LEA R23, R10, UR4, 0x2 ;  /* 0x000000040a177c11 */ /* 0x000fe2000f8e10ff */
[----:B----4-:R-:W-:Y:S02]  /*0340*/  HADD2.F32 R6, -RZ, R14.H0_H0 ;  /* 0x2000000eff067230 */ /* 0x010fe40000004100 */
[----:B------:R-:W-:Y:S02]  /*0350*/  HADD2.F32 R7, -RZ, R12.H0_H0 ;  /* 0x2000000cff077230 */ /* 0x000fe40000004100 */
[----:B------:R-:W-:-:S03]  /*0360*/  HADD2.F32 R14, -RZ, R14.H1_H1 ;  /* 0x3000000eff0e7230 */ /* 0x000fc60000004100 */
[----:B------:R-:W-:Y:S02]  /*0370*/  FADD.FTZ R19, R6, R7 ;  /* 0x0000000706137221 */ /* 0x000fe40000010000 */
[----:B------:R-:W0:Y:S01]  /*0380*/  LDC.64 R6, c[0x0][0x218] ;  /* 0x00008600ff067b82 */ /* 0x000e220000000a00 */
[--C-:B--2---:R-:W-:Y:S02]  /*0390*/  HADD2.F32 R18, -RZ, R11.reuse.H0_H0 ;  /* 0x2000000bff127230 */ /* 0x104fe40000004100 */
[----:B------:R-:W-:Y:S02]  /*03a0*/  HADD2.F32 R13, -RZ, R12.H1_H1 ;  /* 0x3000000cff0d7230 */ /* 0x000fe40000004100 */
[----:B------:R-:W-:Y:S02]  /*03b0*/  HADD2.F32 R11, -RZ, R11.H1_H1 ;  /* 0x3000000bff0b7230 */ /* 0x000fe40000004100 */
[----:B------:R-:W-:Y:S01]  /*03c0*/  FADD.FTZ R18, RZ, R18 ;  /* 0x00000012ff127221 */ /* 0x000fe20000010000 */
[----:B------:R-:W-:-:S02]  /*03d0*/  FADD.FTZ R14, R14, R13 ;  /* 0x0000000d0e0e7221 */ /* 0x000fc40000010000 */
[----:B------:R-:W-:Y:S01]  /*03e0*/  FADD.FTZ R11, RZ, R11 ;  /* 0x0000000bff0b7221 */ /* 0x000fe20000010000 */
[--C-:B---3--:R-:W-:Y:S02]  /*03f0*/  HADD2.F32 R13, -RZ, R16.reuse.H0_H0 ;  /* 0x20000010ff0d7230 */ /* 0x108fe40000004100 */
[----:B------:R-:W-:Y:S01]  /*0400*/  FADD.FTZ R18, R18, R19 ;  /* 0x0000001312127221 */ /* 0x000fe20000010000 */
[----:B------:R-:W-:Y:S02]  /*0410*/  HADD2.F32 R16, -RZ, R16.H1_H1 ;  /* 0x30000010ff107230 */ /* 0x000fe40000004100 */
[----:B------:R-:W-:Y:S01]  /*0420*/  FADD.FTZ R11, R11, R14 ;  /* 0x0000000e0b0b7221 */ /* 0x000fe20000010000 */
[----:B------:R-:W-:-:S03]  /*0430*/  FADD.FTZ R18, R18, R13 ;  /* 0x0000000d12127221 */ /* 0x000fc60000010000 */
[----:B------:R-:W-:-:S05]  /*0440*/  FADD.FTZ R11, R11, R16 ;  /* 0x000000100b0b7221 */ /* 0x000fca0000010000 */
[----:B------:R-:W-:Y:S01]  /*0450*/  F2FP.F16.F32.PACK_AB R14, R18, R11 ;  /* 0x0000000b120e723e */ /* 0x000fe200000000ff */
[----:B0-----:R-:W-:-:S03]  /*0460*/  IMAD.WIDE R12, R27, 0x4, R6 ;  /* 0x000000041b0c7825 */ /* 0x001fc600078e0206 */
        /* <DEDUP_REMOVED lines=16> */
[----:B0-----:R-:W-:-:S04]  /*0570*/  IADD3 R20, P0, R26, R10, RZ ;  /* 0x0000000a1a147210 */ /* 0x001fc80007f1e0ff */
[----:B------:R-:W-:Y:S02]  /*0580*/  IADD3.X R21, R27, R11, RZ, P0, !PT ;  /* 0x0000000b1b157210 */ /* 0x000fe400007fe4ff */
[----:B-1----:R-:W-:-:S03]  /*0590*/  IADD3 R16, P1, R26, R12, RZ ;  /* 0x0000000c1a107210 */ /* 0x002fc60007f3e0ff */
[----:B------:R-:W2:Y:S01]  /*05a0*/  LDG.E.CONSTANT R20, desc[UR6][R20.64] ;  /* 0x0000000614147981 */ /* 0x000ea2000c1e9900 */
[----:B------:R-:W-:-:S05]  /*05b0*/  IADD3.X R17, R27, R13, RZ, P1, !PT ;  /* 0x0000000d1b117210 */ /* 0x000fca0000ffe4ff */
[----:B------:R-:W3:Y:S01]  /*05c0*/  LDG.E.CONSTANT R16, desc[UR6][R16.64] ;  /* 0x0000000610107981 */ /* 0x000ee2000c1e9900 */
[----:B------:R-:W-:-:S05]  /*05d0*/  IMAD.WIDE R24, R2, 0x4, R24 ;  /* 0x0000000402187825 */ /* 0x000fca00078e0218 */
[----:B------:R-:W4:Y:S01]  /*05e0*/  LDG.E.CONSTANT R29, desc[UR6][R24.64] ;  /* 0x00000006181d7981 */ /* 0x000f22000c1e9900 */
[----:B--2---:R-:W-:Y:S02]  /*05f0*/  HADD2.F32 R22, -RZ, R20.H0_H0 ;  /* 0x20000014ff167230 */ /* 0x004fe40000004100 */
[----:B---3--:R-:W-:-:S05]  /*0600*/  HADD2.F32 R15, -RZ, R16.H0_H0 ;  /* 0x20000010ff0f7230 */ /* 0x008fca0000004100 */
[----:B------:R-:W-:Y:S02]  /*0610*/  FADD.FTZ R22, R22, R15 ;  /* 0x0000000f16167221 */ /* 0x000fe40000010000 */
[----:B------:R-:W0:Y:S01]  /*0620*/  LDC.64 R14, c[0x0][0x220] ;  /* 0x00008800ff0e7b82 */ /* 0x000e220000000a00 */
[----:B------:R-:W-:Y:S02]  /*0630*/  HADD2.F32 R28, -RZ, R20.H1_H1 ;  /* 0x30000014ff1c7230 */ /* 0x000fe40000004100 */
[----:B------:R-:W-:Y:S02]  /*0640*/  HADD2.F32 R17, -RZ, R16.H1_H1 ;  /* 0x30000010ff117230 */ /* 0x000fe40000004100 */
[----:B----4-:R-:W-:-:S03]  /*0650*/  HADD2.F32 R20, -RZ, R29.H0_H0 ;  /* 0x2000001dff147230 */ /* 0x010fc60000004100 */
[----:B------:R-:W-:Y:S02]  /*0660*/  FADD.FTZ R28, R28, R17 ;  /* 0x000000111c1c7221 */ /* 0x000fe40000010000 */
[----:B------:R-:W-:Y:S01]  /*0670*/  FADD.FTZ R17, RZ, R20 ;  /* 0x00000014ff117221 */ /* 0x000fe20000010000 */
[----:B0-----:R-:W-:-:S04]  /*0680*/  IADD3 R20, P0, R26, R14, RZ ;  /* 0x0000000e1a147210 */ /* 0x001fc80007f1e0ff */
[----:B------:R-:W-:-:S05]  /*0690*/  IADD3.X R21, R27, R15, RZ, P0, !PT ;  /* 0x0000000f1b157210 */ /* 0x000fca00007fe4ff */
[----:B------:R0:W2:Y:S01]  /*06a0*/  LDG.E.CONSTANT R20, desc[UR6][R20.64] ;  /* 0x0000000614147981 */ /* 0x0000a2000c1e9900 */
[----:B------:R-:W-:Y:S02]  /*06b0*/  HADD2.F32 R29, -RZ, R29.H1_H1 ;  /* 0x3000001dff1d7230 */ /* 0x000fe40000004100 */
[----:B------:R-:W-:-:S03]  /*06c0*/  FADD.FTZ R22, R17, R22 ;  /* 0x0000001611167221 */ /* 0x000fc60000010000 */
[----:B------:R-:W-:-:S04]  /*06d0*/  FADD.FTZ R29, RZ, R29 ;  /* 0x0000001dff1d7221 */ /* 0x000fc80000010000 */
[----:B------:R-:W-:Y:S01]  /*06e0*/  FADD.FTZ R28, R29, R28 ;  /* 0x0000001c1d1c7221 */ /* 0x000fe20000010000 */
[----:B0-----:R-:W-:Y:S02]  /*06f0*/  LEA R21, R2, R23, 0x2 ;  /* 0x0000001702157211 */ /* 0x001fe400078e10ff */
[----:B------:R-:W-:Y:S01]  /*0700*/  IADD3 R6, R6, R2, RZ ;  /* 0x0000000206067210 */ /* 0x000fe20007ffe0ff */
[----:B--2---:R-:W-:-:S05]  /*0710*/  HADD2.F32 R17, -RZ, R20.H1_H1 ;  /* 0x30000014ff117230 */ /* 0x004fca0000004100 */
[----:B------:R-:W-:Y:S01]  /*0720*/  FADD.FTZ R28, R28, R17 ;  /* 0x000000111c1c7221 */ /* 0x000fe20000010000 */
[----:B------:R-:W-:-:S03]  /*0730*/  HADD2.F32 R17, -RZ, R20.H0_H0 ;  /* 0x20000014ff117230 */ /* 0x000fc60000004100 */
[----:B------:R-:W-:Y:S02]  /*0740*/  FMUL.FTZ R16, R28, R28 ;  /* 0x0000001c1c107220 */ /* 0x000fe40000410000 */
[----:B------:R-:W-:-:S04]  /*0750*/  FADD.FTZ R29, R22, R17 ;  /* 0x00000011161d7221 */ /* 0x000fc80000010000 */
        /* <DEDUP_REMOVED lines=14> */
[----:B------:R-:W-:Y:S02]  /*0840*/  IADD3 R23, P1, R18, R26, RZ ;  /* 0x0000001a12177210 */ /* 0x000fe40007f3e0ff */
[C---:B------:R-:W-:Y:S02]  /*0850*/  IADD3.X R25, R19.reuse, R25, RZ, P0, !PT ;  /* 0x0000001913197210 */ /* 0x040fe400007fe4ff */
[----:B------:R-:W-:Y:S02]  /*0860*/  IADD3.X R20, R19, R27, RZ, P1, !PT ;  /* 0x0000001b13147210 */ /* 0x000fe40000ffe4ff */
[C---:B------:R-:W-:Y:S01]  /*0870*/  IADD3 R26, P0, R23.reuse, R10, RZ ;  /* 0x0000000a171a7210 */ /* 0x040fe20007f1e0ff */
[----:B------:R-:W2:Y:S01]  /*0880*/  LDG.E.CONSTANT R28, desc[UR6][R24.64] ;  /* 0x00000006181c7981 */ /* 0x000ea2000c1e9900 */
[----:B------:R-:W-:-:S02]  /*0890*/  IADD3 R18, P1, R23, R12, RZ ;  /* 0x0000000c17127210 */ /* 0x000fc40007f3e0ff */
[C---:B------:R-:W-:Y:S02]  /*08a0*/  IADD3.X R27, R20.reuse, R11, RZ, P0, !PT ;  /* 0x0000000b141b7210 */ /* 0x040fe400007fe4ff */
[----:B------:R-:W-:-:S03]  /*08b0*/  IADD3.X R19, R20, R13, RZ, P1, !PT ;  /* 0x0000000d14137210 */ /* 0x000fc60000ffe4ff */
[----:B------:R-:W3:Y:S04]  /*08c0*/  LDG.E.CONSTANT R26, desc[UR6][R26.64] ;  /* 0x000000061a1a7981 */ /* 0x000ee8000c1e9900 */
[----:B------:R-:W4:Y:S01]  /*08d0*/  LDG.E.CONSTANT R18, desc[UR6][R18.64] ;  /* 0x0000000612127981 */ /* 0x000f22000c1e9900 */
[----:B---3--:R-:W-:Y:S02]  /*08e0*/  HADD2.F32 R22, -RZ, R26.H0_H0 ;  /* 0x2000001aff167230 */ /* 0x008fe40000004100 */
[----:B----4-:R-:W-:-:S05]  /*08f0*/  HADD2.F32 R29, -RZ, R18.H0_H0 ;  /* 0x20000012ff1d7230 */ /* 0x010fca0000004100 */
[----:B------:R-:W-:Y:S01]  /*0900*/  FADD.FTZ R29, R22, R29 ;  /* 0x0000001d161d7221 */ /* 0x000fe20000010000 */
[----:B--2---:R-:W-:-:S05]  /*0910*/  HADD2.F32 R22, -RZ, R28.H0_H0 ;  /* 0x2000001cff167230 */ /* 0x004fca0000004100 */
[----:B------:R-:W-:-:S04]  /*0920*/  FADD.FTZ R22, RZ, R22 ;  /* 0x00000016ff167221 */ /* 0x000fc80000010000 */
[----:B------:R-:W-:Y:S01]  /*0930*/  FADD.FTZ R22, R22, R29 ;  /* 0x0000001d16167221 */ /* 0x000fe20000010000 */
[----:B------:R-:W-:Y:S01]  /*0940*/  HADD2.F32 R29, -RZ, R26.H1_H1 ;  /* 0x3000001aff1d7230 */ /* 0x000fe20000004100 */
[----:B------:R-:W-:-:S04]  /*0950*/  IADD3 R26, P0, R23, R14, RZ ;  /* 0x0000000e171a7210 */ /* 0x000fc80007f1e0ff */
[----:B------:R-:W-:-:S05]  /*0960*/  IADD3.X R27, R20, R15, RZ, P0, !PT ;  /* 0x0000000f141b7210 */ /* 0x000fca00007fe4ff */
[----:B------:R-:W2:Y:S01]  /*0970*/  LDG.E.CONSTANT R26, desc[UR6][R26.64] ;  /* 0x000000061a1a7981 */ /* 0x000ea2000c1e9900 */
[----:B------:R-:W-:Y:S02]  /*0980*/  HADD2.F32 R18, -RZ, R18.H1_H1 ;  /* 0x30000012ff127230 */ /* 0x000fe40000004100 */
[----:B------:R-:W-:-:S03]  /*0990*/  HADD2.F32 R28, -RZ, R28.H1_H1 ;  /* 0x3000001cff1c7230 */ /* 0x000fc60000004100 */
[----:B------:R-:W-:Y:S02]  /*09a0*/  FADD.FTZ R29, R29, R18 ;  /* 0x000000121d1d7221 */ /* 0x000fe40000010000 */
[----:B------:R-:W-:-:S04]  /*09b0*/  FADD.FTZ R18, RZ, R28 ;  /* 0x0000001cff127221 */ /* 0x000fc80000010000 */
[----:B------:R-:W-:Y:S01]  /*09c0*/  FADD.FTZ R18, R18, R29 ;  /* 0x0000001d12127221 */ /* 0x000fe20000010000 */
[----:B------:R-:W-:Y:S02]  /*09d0*/  LEA R21, R2, R21, 0x2 ;  /* 0x0000001502157211 */ /* 0x000fe400078e10ff */
[----:B------:R-:W-:Y:S01]  /*09e0*/  IADD3 R6, R6, R2, RZ ;  /* 0x0000000206067210 */ /* 0x000fe20007ffe0ff */
[--C-:B--2---:R-:W-:Y:S02]  /*09f0*/  HADD2.F32 R19, -RZ, R26.reuse.H0_H0 ;  /* 0x2000001aff137230 */ /* 0x104fe40000004100 */
[----:B------:R-:W-:-:S03]  /*0a00*/  HADD2.F32 R29, -RZ, R26.H1_H1 ;  /* 0x3000001aff1d7230 */ /* 0x000fc60000004100 */
[----:B------:R-:W-:Y:S02]  /*0a10*/  FADD.FTZ R22, R22, R19 ;  /* 0x0000001316167221 */ /* 0x000fe40000010000 */
[----:B------:R-:W-:Y:S01]  /*0a20*/  FADD.FTZ R29, R18, R29 ;  /* 0x0000001d121d7221 */ /* 0x000fe20000010000 */
[----:B------:R-:W-:-:S04]  /*0a30*/  IADD3 R18, P0, R23, R16, RZ ;  /* 0x0000001017127210 */ /* 0x000fc80007f1e0ff */
[----:B------:R-:W-:Y:S02]  /*0a40*/  F2FP.F16.F32.PACK_AB R27, R22, R29 ;  /* 0x0000001d161b723e */ /* 0x000fe400000000ff */
[----:B------:R-:W-:Y:S02]  /*0a50*/  IADD3.X R19, R20, R17, RZ, P0, !PT ;  /* 0x0000001114137210 */ /* 0x000fe400007fe4ff */
        /* <DEDUP_REMOVED lines=42> */
[----:B------:R-:W-:-:S04]  /*0d00*/  FADD.FTZ R18, R18, R29 ;  /* 0x0000001d12127221 */ /* 0x000fc80000010000 */
[----:B------:R-:W-:Y:S01]  /*0d10*/  FADD.FTZ R22, R19, R18 ;  /* 0x0000001213167221 */ /* 0x000fe20000010000 */
[----:B------:R-:W-:-:S03]  /*0d20*/  FMUL.FTZ R28, R18, R18 ;  /* 0x00000012121c7220 */ /* 0x000fc60000410000 */
[----:B------:R-:W-:Y:S01]  /*0d30*/  FADD.FTZ R5, R5, R22 ;  /* 0x0000001605057221 */ /* 0x000fe20000010000 */
[----:B------:R-:W-:Y:S02]  /*0d40*/  F2FP.F16.F32.PACK_AB R22, R19, R18 ;  /* 0x000000121316723e */ /* 0x000fe400000000ff */
        /* <DEDUP_REMOVED lines=150> */
[----:B------:R-:W-:Y:S02]  /*16b0*/  IADD3.X R20, R19, R20, RZ, P1, !PT ;  /* 0x0000001413147210 */ /* 0x000fe40000ffe4ff */
[C---:B------:R-:W-:Y:S02]  /*16c0*/  IADD3 R10, P1, R23.reuse, R10, RZ ;  /* 0x0000000a170a7210 */ /* 0x040fe40007f3e0ff */
[----:B------:R-:W-:Y:S02]  /*16d0*/  IADD3 R12, P3, R23, R12, RZ ;  /* 0x0000000c170c7210 */ /* 0x000fe40007f7e0ff */
[----:B------:R-:W-:-:S02]  /*16e0*/  IADD3.X R19, R19, R25, RZ, P0, !PT ;  /* 0x0000001913137210 */ /* 0x000fc400007fe4ff */
[C---:B------:R-:W-:Y:S02]  /*16f0*/  IADD3.X R11, R20.reuse, R11, RZ, P1, !PT ;  /* 0x0000000b140b7210 */ /* 0x040fe40000ffe4ff */
[----:B------:R-:W-:Y:S01]  /*1700*/  IADD3.X R13, R20, R13, RZ, P3, !PT ;  /* 0x0000000d140d7210 */ /* 0x000fe20001ffe4ff */
[----:B------:R-:W2:Y:S01]  /*1710*/  LDG.E.CONSTANT R18, desc[UR6][R18.64] ;  /* 0x0000000612127981 */ /* 0x000ea2000c1e9900 */
[----:B------:R-:W-:-:S03]  /*1720*/  IADD3 R14, P0, R23, R14, RZ ;  /* 0x0000000e170e7210 */ /* 0x000fc60007f1e0ff */
[----:B------:R-:W3:Y:S01]  /*1730*/  LDG.E.CONSTANT R10, desc[UR6][R10.64] ;  /* 0x000000060a0a7981 */ /* 0x000ee2000c1e9900 */
[----:B------:R-:W-:-:S03]  /*1740*/  IADD3.X R15, R20, R15, RZ, P0, !PT ;  /* 0x0000000f140f7210 */ /* 0x000fc600007fe4ff */
[----:B------:R-:W4:Y:S04]  /*1750*/  LDG.E.CONSTANT R12, desc[UR6][R12.64] ;  /* 0x000000060c0c7981 */ /* 0x000f28000c1e9900 */
[----:B------:R-:W4:Y:S01]  /*1760*/  LDG.E.CONSTANT R14, desc[UR6][R14.64] ;  /* 0x000000060e0e7981 */ /* 0x000f22000c1e9900 */
[----:B------:R-:W-:Y:S02]  /*1770*/  IADD3 R16, P0, R23, R16, RZ ;  /* 0x0000001017107210 */ /* 0x000fe40007f1e0ff */
[----:B------:R-:W-:Y:S02]  /*1780*/  LEA R21, R2, R21, 0x2 ;  /* 0x0000001502157211 */ /* 0x000fe400078e10ff */
[----:B------:R-:W-:Y:S02]  /*1790*/  IADD3.X R17, R20, R17, RZ, P0, !PT ;  /* 0x0000001114117210 */ /* 0x000fe400007fe4ff */
[----:B------:R-:W-:Y:S01]  /*17a0*/  IADD3 R0, R0, 0x1, RZ ;  /* 0x0000000100007810 */ /* 0x000fe20007ffe0ff */
[----:B--2---:R-:W-:-:S02]  /*17b0*/  HADD2.F32 R22, -RZ, R18.H0_H0 ;  /* 0x20000012ff167230 */ /* 0x004fc40000004100 */
[----:B------:R-:W-:Y:S02]  /*17c0*/  HADD2.F32 R18, -RZ, R18.H1_H1 ;  /* 0x30000012ff127230 */ /* 0x000fe40000004100 */
[--C-:B---3--:R-:W-:Y:S02]  /*17d0*/  HADD2.F32 R24, -RZ, R10.reuse.H0_H0 ;  /* 0x2000000aff187230 */ /* 0x108fe40000004100 */
[----:B------:R-:W-:Y:S01]  /*17e0*/  FADD.FTZ R22, RZ, R22 ;  /* 0x00000016ff167221 */ /* 0x000fe20000010000 */
[----:B------:R-:W-:Y:S02]  /*17f0*/  HADD2.F32 R26, -RZ, R10.H1_H1 ;  /* 0x3000000aff1a7230 */ /* 0x000fe40000004100 */
[----:B------:R-:W-:Y:S01]  /*1800*/  FADD.FTZ R18, RZ, R18 ;  /* 0x00000012ff127221 */ /* 0x000fe20000010000 */
[--C-:B----4-:R-:W-:Y:S02]  /*1810*/  HADD2.F32 R25, -RZ, R12.reuse.H0_H0 ;  /* 0x2000000cff197230 */ /* 0x110fe40000004100 */
[----:B------:R-:W-:-:S02]  /*1820*/  HADD2.F32 R27, -RZ, R12.H1_H1 ;  /* 0x3000000cff1b7230 */ /* 0x000fc40000004100 */
[--C-:B------:R-:W-:Y:S02]  /*1830*/  HADD2.F32 R11, -RZ, R14.reuse.H0_H0 ;  /* 0x2000000eff0b7230 */ /* 0x100fe40000004100 */
[----:B------:R-:W-:Y:S01]  /*1840*/  FADD.FTZ R25, R24, R25 ;  /* 0x0000001918197221 */ /* 0x000fe20000010000 */
[----:B------:R-:W-:Y:S02]  /*1850*/  HADD2.F32 R13, -RZ, R14.H1_H1 ;  /* 0x3000000eff0d7230 */ /* 0x000fe40000004100 */
[----:B------:R-:W-:Y:S01]  /*1860*/  FADD.FTZ R27, R26, R27 ;  /* 0x0000001b1a1b7221 */ /* 0x000fe20000010000 */
[----:B------:R-:W-:-:S03]  /*1870*/  FADD.FTZ R22, R22, R25 ;  /* 0x0000001916167221 */ /* 0x000fc60000010000 */
[----:B------:R-:W-:Y:S01]  /*1880*/  FADD.FTZ R18, R18, R27 ;  /* 0x0000001b12127221 */ /* 0x000fe20000010000 */
[----:B------:R-:W-:-:S03]  /*1890*/  FADD.FTZ R11, R22, R11 ;  /* 0x0000000b160b7221 */ /* 0x000fc60000010000 */
[----:B------:R-:W-:-:S05]  /*18a0*/  FADD.FTZ R18, R18, R13 ;  /* 0x0000000d12127221 */ /* 0x000fca0000010000 */
[----:B------:R-:W-:-:S04]  /*18b0*/  F2FP.F16.F32.PACK_AB R10, R11, R18 ;  /* 0x000000120b0a723e */ /* 0x000fc800000000ff */
[----:B------:R-:W-:Y:S02]  /*18c0*/  PRMT R12, R10, 0x5432, R10 ;  /* 0x000054320a0c7816 */ /* 0x000fe4000000000a */
[----:B------:R-:W-:Y:S01]  /*18d0*/  IADD3 R10, R6, R2, RZ ;  /* 0x00000002060a7210 */ /* 0x000fe20007ffe0ff */
[----:B------:R-:W-:Y:S01]  /*18e0*/  FMUL.FTZ R6, R18, R18 ;  /* 0x0000001212067220 */ /* 0x000fe20000410000 */
[C---:B------:R-:W-:Y:S01]  /*18f0*/  FADD.FTZ R18, R11.reuse, R18 ;  /* 0x000000120b127221 */ /* 0x040fe20000010000 */
[----:B------:R1:W-:Y:S01]  /*1900*/  STG.E desc[UR6][R16.64], R12 ;  /* 0x0000000c10007986 */ /* 0x0003e2000c101906 */
[----:B------:R-:W-:Y:S01]  /*1910*/  ISETP.GE.AND P0, PT, R10, R7, PT ;  /* 0x000000070a00720c */ /* 0x000fe20003f06270 */
[----:B------:R-:W-:Y:S01]  /*1920*/  FFMA.FTZ R11, R11, R11, R6 ;  /* 0x0000000b0b0b7223 */ /* 0x000fe20000010006 */
[----:B------:R-:W-:Y:S01]  /*1930*/  FADD.FTZ R5, R5, R18 ;  /* 0x0000001205057221 */ /* 0x000fe20000010000 */
[----:B------:R1:W-:Y:S02]  /*1940*/  STS [R21], R12 ;  /* 0x0000000c15007388 */ /* 0x0003e40000000800 */
[----:B------:R-:W-:-:S08]  /*1950*/  FADD.FTZ R4, R4, R11 ;  /* 0x0000000b04047221 */ /* 0x000fd00000010000 */
[----:B-1----:R-:W-:Y:S05]  /*1960*/  @!P0 BRA `(.L_x_1069) ;  /* 0xffffffe800288947 */ /* 0x002fea000383ffff */
[----:B------:R-:W-:Y:S05]  /*1970*/  BRA `(.L_x_1067) ;  /* 0x0000001800747947 */ /* 0x000fea0003800000 */
.L_x_1068:
[----:B------:R-:W-:Y:S01]  /*1980*/  HFMA2.MMA R0, -RZ, RZ, 0, 0 ;  /* 0x00000000ff007435 */ /* 0x000fe200000001ff */
[----:B------:R-:W-:Y:S01]  /*1990*/  IMAD R3, R7, UR8, R8 ;  /* 0x0000000807037c24 */ /* 0x000fe2000f8e0208 */
[----:B------:R-:W-:Y:S02]  /*19a0*/  CS2R R4, SRZ ;  /* 0x0000000000047805 */ /* 0x000fe4000001ff00 */
[----:B------:R-:W-:-:S07]  /*19b0*/  MOV R14, R8 ;  /* 0x00000008000e7202 */ /* 0x000fce0000000f00 */
.L_x_1070:
[----:B------:R-:W1:Y:S01]  /*19c0*/  LDC.64 R18, c[0x0][0x220] ;  /* 0x00008800ff127b82 */ /* 0x000e620000000a00 */
[----:B------:R-:W-:Y:S02]  /*19d0*/  MOV R7, UR10 ;  /* 0x0000000a00077c02 */ /* 0x000fe40008000f00 */
[----:B0-----:R-:W-:-:S03]  /*19e0*/  SHF.L.U32 R20, R2, 0x3, RZ ;  /* 0x0000000302147819 */ /* 0x001fc600000006ff */
[----:B------:R-:W-:Y:S02]  /*19f0*/  IMAD R11, R7, UR8, R14 ;  /* 0x00000008070b7c24 */ /* 0x000fe4000f8e020e */
[----:B------:R-:W0:Y:S01]  /*1a00*/  LDC.64 R22, c[0x0][0x230] ;  /* 0x00008c00ff167b82 */ /* 0x000e220000000a00 */
[----:B------:R-:W-:-:S07]  /*1a10*/  IMAD R15, R20, R0, R3 ;  /* 0x00000000140f7224 */ /* 0x000fce00078e0203 */
[----:B------:R-:W2:Y:S08]  /*1a20*/  LDC.64 R12, c[0x0][0x238] ;  /* 0x00008e00ff0c7b82 */ /* 0x000eb00000000a00 */
[----:B------:R-:W3:Y:S01]  /*1a30*/  LDC.64 R16, c[0x0][0x228] ;  /* 0x00008a00ff107b82 */ /* 0x000ee20000000a00 */
[----:B-1----:R-:W-:-:S05]  /*1a40*/  IMAD.WIDE R18, R11, 0x8, R18 ;  /* 0x000000080b127825 */ /* 0x002fca00078e0212 */
[----:B------:R-:W4:Y:S01]  /*1a50*/  LDG.E.64 R10, desc[UR6][R18.64] ;  /* 0x00000006120a7981 */ /* 0x000f22000c1e1b00 */
[----:B0-----:R-:W-:-:S06]  /*1a60*/  IMAD.WIDE R22, R15, 0x4, R22 ;  /* 0x000000040f167825 */ /* 0x001fcc00078e0216 */
[----:B------:R-:W4:Y:S01]  /*1a70*/  LDG.E.CONSTANT R22, desc[UR6][R22.64] ;  /* 0x0000000616167981 */ /* 0x000f22000c1e9900 */
[----:B--2---:R-:W-:-:S06]  /*1a80*/  IMAD.WIDE R12, R15, 0x4, R12 ;  /* 0x000000040f0c7825 */ /* 0x004fcc00078e020c */
[----:B------:R0:W2:Y:S01]  /*1a90*/  LDG.E.CONSTANT R13, desc[UR6][R12.64] ;  /* 0x000000060c0d7981 */ /* 0x0000a2000c1e9900 */
[----:B---3--:R-:W-:-:S05]  /*1aa0*/  IMAD.WIDE R16, R14, 0x4, R16 ;  /* 0x000000040e107825 */ /* 0x008fca00078e0210 */
[----:B------:R-:W3:Y:S01]  /*1ab0*/  LDG.E.CONSTANT R21, desc[UR6][R16.64] ;  /* 0x0000000610157981 */ /* 0x000ee2000c1e9900 */
[----:B------:R-:W1:Y:S01]  /*1ac0*/  S2UR UR5, SR_CgaCtaId ;  /* 0x00000000000579c3 */ /* 0x000e620000008800 */
[----:B------:R-:W-:Y:S02]  /*1ad0*/  UMOV UR4, 0x400 ;  /* 0x0000040000047882 */ /* 0x000fe40000000000 */
[----:B------:R-:W-:-:S04]  /*1ae0*/  UIADD3 UR4, UR4, 0x190, URZ ;  /* 0x0000019004047890 */ /* 0x000fc8000fffe03f */
[----:B-1----:R-:W-:Y:S01]  /*1af0*/  ULEA UR4, UR5, UR4, 0x18 ;  /* 0x0000000405047291 */ /* 0x002fe2000f8ec03f */
[----:B----4-:R-:W-:Y:S02]  /*1b00*/  I2FP.F32.S32 R25, R10 ;  /* 0x0000000a00197245 */ /* 0x010fe40000201400 */
[----:B------:R-:W-:-:S03]  /*1b10*/  I2FP.F32.S32 R27, R11 ;  /* 0x0000000b001b7245 */ /* 0x000fc60000201400 */
[-C--:B------:R-:W-:Y:S02]  /*1b20*/  FMUL.FTZ R25, R25, R6.reuse ;  /* 0x0000000619197220 */ /* 0x080fe40000410000 */
[----:B------:R-:W-:Y:S01]  /*1b30*/  FMUL.FTZ R24, R27, R6 ;  /* 0x000000061b187220 */ /* 0x000fe20000410000 */
[----:B------:R-:W-:-:S04]  /*1b40*/  HADD2.F32 R10, -RZ, R22.H1_H1 ;  /* 0x30000016ff0a7230 */ /* 0x000fc80000004100 */
[----:B0-----:R-:W-:Y:S01]  /*1b50*/  F2FP.F16.F32.PACK_AB R12, R24, R25 ;  /* 0x00000019180c723e */ /* 0x001fe200000000ff */
[----:B--2---:R-:W-:Y:S02]  /*1b60*/  HADD2.F32 R11, -RZ, R13.H1_H1 ;  /* 0x3000000dff0b7230 */ /* 0x004fe40000004100 */
[----:B------:R-:W-:-:S03]  /*1b70*/  HADD2.F32 R22, -RZ, R22.H0_H0 ;  /* 0x20000016ff167230 */ /* 0x000fc60000004100 */
[----:B------:R-:W-:Y:S01]  /*1b80*/  FADD.FTZ R23, R10, R11 ;  /* 0x0000000b0a177221 */ /* 0x000fe20000010000 */
[----:B---3--:R-:W-:Y:S01]  /*1b90*/  HADD2.F32 R24, -RZ, R21.H1_H1 ;  /* 0x30000015ff187230 */ /* 0x008fe20000004100 */
[----:B------:R-:W0:Y:S01]  /*1ba0*/  LDC.64 R10, c[0x0][0x218] ;  /* 0x00008600ff0a7b82 */ /* 0x000e220000000a00 */
[----:B------:R-:W-:Y:S02]  /*1bb0*/  HADD2.F32 R13, -RZ, R13.H0_H0 ;  /* 0x2000000dff0d7230 */ /* 0x000fe40000004100 */
[----:B------:R-:W-:Y:S02]  /*1bc0*/  HADD2.F32 R21, -RZ, R21.H0_H0 ;  /* 0x20000015ff157230 */ /* 0x000fe40000004100 */
[----:B------:R-:W-:Y:S01]  /*1bd0*/  FADD.FTZ R24, RZ, R24 ;  /* 0x00000018ff187221 */ /* 0x000fe20000010000 */
[----:B------:R-:W-:Y:S02]  /*1be0*/  FADD.FTZ R22, R22, R13 ;  /* 0x0000000d16167221 */ /* 0x000fe40000010000 */
[----:B------:R-:W-:Y:S01]  /*1bf0*/  FADD.FTZ R21, RZ, R21 ;  /* 0x00000015ff157221 */ /* 0x000fe20000010000 */
[----:B------:R-:W-:Y:S01]  /*1c00*/  FADD.FTZ R23, R24, R23 ;  /* 0x0000001718177221 */ /* 0x000fe20000010000 */
[----:B------:R-:W-:-:S02]  /*1c10*/  HADD2.F32 R24, -RZ, R12.H1_H1 ;  /* 0x3000000cff187230 */ /* 0x000fc40000004100 */
[----:B------:R-:W-:Y:S02]  /*1c20*/  HADD2.F32 R12, -RZ, R12.H0_H0 ;  /* 0x2000000cff0c7230 */ /* 0x000fe40000004100 */
[----:B------:R-:W-:Y:S01]  /*1c30*/  FADD.FTZ R21, R21, R22 ;  /* 0x0000001615157221 */ /* 0x000fe20000010000 */
[----:B------:R-:W-:-:S03]  /*1c40*/  FADD.FTZ R13, R23, R24 ;  /* 0x00000018170d7221 */ /* 0x000fc60000010000 */
[----:B------:R-:W-:Y:S01]  /*1c50*/  FADD.FTZ R12, R21, R12 ;  /* 0x0000000c150c7221 */ /* 0x000fe20000010000 */
[----:B------:R-:W-:-:S04]  /*1c60*/  LEA R23, R14, UR4, 0x2 ;  /* 0x000000040e177c11 */ /* 0x000fc8000f8e10ff */
[----:B------:R-:W-:Y:S01]  /*1c70*/  F2FP.F16.F32.PACK_AB R21, R12, R13 ;  /* 0x0000000d0c15723e */ /* 0x000fe200000000ff */
[----:B0-----:R-:W-:-:S03]  /*1c80*/  IMAD.WIDE R10, R15, 0x4, R10 ;  /* 0x000000040f0a7825 */ /* 0x001fc600078e020a */
        /* <DEDUP_REMOVED lines=19> */
[----:B------:R-:W-:Y:S01]  /*1dc0*/  IADD3.X R25, R15, R13, RZ, P0, !PT ;  /* 0x0000000d0f197210 */ /* 0x000fe200007fe4ff */
[----:B------:R-:W-:-:S04]  /*1dd0*/  IMAD.WIDE R16, R2, 0x4, R16 ;  /* 0x0000000402107825 */ /* 0x000fc800078e0210 */
[----:B------:R-:W3:Y:S01]  /*1de0*/  LDG.E.CONSTANT R24, desc[UR6][R24.64] ;  /* 0x0000000618187981 */ /* 0x000ee2000c1e9900 */
[----:B------:R-:W-:-:S05]  /*1df0*/  IMAD.WIDE R18, R2, 0x8, R18 ;  /* 0x0000000802127825 */ /* 0x000fca00078e0212 */
[----:B------:R-:W4:Y:S04]  /*1e00*/  LDG.E.64 R14, desc[UR6][R18.64] ;  /* 0x00000006120e7981 */ /* 0x000f28000c1e1b00 */
[----:B------:R-:W4:Y:S01]  /*1e10*/  LDG.E.CONSTANT R25, desc[UR6][R16.64] ;  /* 0x0000000610197981 */ /* 0x000f22000c1e9900 */
[----:B------:R-:W-:Y:S02]  /*1e20*/  LEA R23, R2, R23, 0x2 ;  /* 0x0000001702177211 */ /* 0x000fe400078e10ff */
[----:B------:R-:W-:Y:S01]  /*1e30*/  IADD3 R22, R22, R2, RZ ;  /* 0x0000000216167210 */ /* 0x000fe20007ffe0ff */
[--C-:B--2---:R-:W-:Y:S02]  /*1e40*/  HADD2.F32 R28, -RZ, R21.reuse.H0_H0 ;  /* 0x20000015ff1c7230 */ /* 0x104fe40000004100 */
[----:B------:R-:W-:-:S02]  /*1e50*/  HADD2.F32 R21, -RZ, R21.H1_H1 ;  /* 0x30000015ff157230 */ /* 0x000fc40000004100 */
[----:B---3--:R-:W-:-:S05]  /*1e60*/  HADD2.F32 R29, -RZ, R24.H0_H0 ;  /* 0x20000018ff1d7230 */ /* 0x008fca0000004100 */
[----:B------:R-:W-:Y:S01]  /*1e70*/  FADD.FTZ R28, R28, R29 ;  /* 0x0000001d1c1c7221 */ /* 0x000fe20000010000 */
[----:B------:R-:W-:Y:S02]  /*1e80*/  HADD2.F32 R29, -RZ, R24.H1_H1 ;  /* 0x30000018ff1d7230 */ /* 0x000fe40000004100 */
[--C-:B----4-:R-:W-:Y:S02]  /*1e90*/  HADD2.F32 R24, -RZ, R25.reuse.H0_H0 ;  /* 0x20000019ff187230 */ /* 0x110fe40000004100 */
[----:B------:R-:W-:Y:S02]  /*1ea0*/  HADD2.F32 R25, -RZ, R25.H1_H1 ;  /* 0x30000019ff197230 */ /* 0x000fe40000004100 */
[----:B------:R-:W-:Y:S01]  /*1eb0*/  FADD.FTZ R21, R21, R29 ;  /* 0x0000001d15157221 */ /* 0x000fe20000010000 */
[----:B------:R-:W-:Y:S01]  /*1ec0*/  FADD.FTZ R29, RZ, R24 ;  /* 0x00000018ff1d7221 */ /* 0x000fe20000010000 */
[----:B------:R-:W-:Y:S01]  /*1ed0*/  I2FP.F32.S32 R15, R15 ;  /* 0x0000000f000f7245 */ /* 0x000fe20000201400 */
[----:B------:R-:W-:Y:S01]  /*1ee0*/  FADD.FTZ R24, RZ, R25 ;  /* 0x00000019ff187221 */ /* 0x000fe20000010000 */
[----:B------:R-:W-:-:S03]  /*1ef0*/  I2FP.F32.S32 R25, R14 ;  /* 0x0000000e00197245 */ /* 0x000fc60000201400 */
[-C--:B------:R-:W-:Y:S02]  /*1f00*/  FMUL.FTZ R14, R15, R6.reuse ;  /* 0x000000060f0e7220 */ /* 0x080fe40000410000 */
[----:B------:R-:W-:Y:S01]  /*1f10*/  FMUL.FTZ R25, R25, R6 ;  /* 0x0000000619197220 */ /* 0x000fe20000410000 */
[----:B------:R-:W-:-:S04]  /*1f20*/  FADD.FTZ R21, R24, R21 ;  /* 0x0000001518157221 */ /* 0x000fc80000010000 */
[----:B------:R-:W-:Y:S01]  /*1f30*/  F2FP.F16.F32.PACK_AB R14, R14, R25 ;  /* 0x000000190e0e723e */ /* 0x000fe200000000ff */
[----:B------:R-:W-:-:S04]  /*1f40*/  FADD.FTZ R28, R29, R28 ;  /* 0x0000001c1d1c7221 */ /* 0x000fc80000010000 */
[--C-:B------:R-:W-:Y:S02]  /*1f50*/  HADD2.F32 R24, -RZ, R14.reuse.H1_H1 ;  /* 0x3000000eff187230 */ /* 0x100fe40000004100 */
[----:B------:R-:W-:-:S03]  /*1f60*/  HADD2.F32 R15, -RZ, R14.H0_H0 ;  /* 0x2000000eff0f7230 */ /* 0x000fc60000004100 */
[----:B------:R-:W-:Y:S02]  /*1f70*/  FADD.FTZ R21, R21, R24 ;  /* 0x0000001815157221 */ /* 0x000fe40000010000 */
[----:B------:R-:W-:Y:S02]  /*1f80*/  FADD.FTZ R28, R28, R15 ;  /* 0x0000000f1c1c7221 */ /* 0x000fe40000010000 */
[----:B------:R-:W-:Y:S02]  /*1f90*/  FMUL.FTZ R15, R21, R21 ;  /* 0x00000015150f7220 */ /* 0x000fe40000410000 */
[C---:B------:R-:W-:Y:S02]  /*1fa0*/  FADD.FTZ R14, R28.reuse, R21 ;  /* 0x000000151c0e7221 */ /* 0x040fe40000010000 */
[----:B------:R-:W-:Y:S02]  /*1fb0*/  FFMA.FTZ R15, R28, R28, R15 ;  /* 0x0000001c1c0f7223 */ /* 0x000fe4000001000f */
[----:B------:R-:W-:-:S02]  /*1fc0*/  FADD.FTZ R5, R5, R14 ;  /* 0x0000000e05057221 */ /* 0x000fc40000010000 */
[----:B------:R-:W-:Y:S02]  /*1fd0*/  FADD.FTZ R4, R4, R15 ;  /* 0x0000000f04047221 */ /* 0x000fe40000010000 */
[----:B------:R-:W0:Y:S01]  /*1fe0*/  LDC.64 R14, c[0x0][0x218] ;  /* 0x00008600ff0e7b82 */ /* 0x000e220000000a00 */
[----:B------:R-:W-:Y:S01]  /*1ff0*/  IMAD R25, R20, R0, R3 ;  /* 0x0000000014197224 */ /* 0x000fe200078e0203 */
[----:B------:R-:W-:-:S03]  /*2000*/  F2FP.F16.F32.PACK_AB R28, R28, R21 ;  /* 0x000000151c1c723e */ /* 0x000fc600000000ff */
[----:B------:R-:W-:Y:S01]  /*2010*/  IMAD.WIDE R20, R25, 0x4, R26 ;  /* 0x0000000419147825 */ /* 0x000fe200078e021a */
[----:B------:R-:W-:-:S05]  /*2020*/  PRMT R28, R28, 0x5432, R28 ;  /* 0x000054321c1c7816 */ /* 0x000fca000000001c */
[----:B------:R1:W-:Y:S01]  /*2030*/  STS [R23], R28 ;  /* 0x0000001c17007388 */ /* 0x0003e20000000800 */
[----:B0-----:R-:W-:-:S04]  /*2040*/  IADD3 R24, P0, R20, R14, RZ ;  /* 0x0000000e14187210 */ /* 0x001fc80007f1e0ff */
[----:B------:R-:W-:-:S05]  /*2050*/  IADD3.X R25, R21, R15, RZ, P0, !PT ;  /* 0x0000000f15197210 */ /* 0x000fca00007fe4ff */
[----:B------:R1:W-:Y:S01]  /*2060*/  STG.E desc[UR6][R24.64], R28 ;  /* 0x0000001c18007986 */ /* 0x0003e2000c101906 */
[----:B------:R-:W-:-:S13]  /*2070*/  ISETP.GE.AND P0, PT, R22, R7, PT ;  /* 0x000000071600720c */ /* 0x000fda0003f06270 */
[----:B-1----:R-:W-:Y:S05]  /*2080*/  @P0 BRA `(.L_x_1067) ;  /* 0x0000001000b00947 */ /* 0x002fea0003800000 */
[----:B------:R-:W-:-:S04]  /*2090*/  IADD3 R16, P0, R16, R26, RZ ;  /* 0x0000001a10107210 */ /* 0x000fc80007f1e0ff */
[----:B------:R-:W-:Y:S02]  /*20a0*/  IADD3.X R17, R17, R27, RZ, P0, !PT ;  /* 0x0000001b11117210 */ /* 0x000fe400007fe4ff */
[----:B------:R-:W-:-:S03]  /*20b0*/  IADD3 R25, P0, R20, R26, RZ ;  /* 0x0000001a14197210 */ /* 0x000fc60007f1e0ff */
[----:B------:R-:W2:Y:S01]  /*20c0*/  LDG.E.CONSTANT R26, desc[UR6][R16.64] ;  /* 0x00000006101a7981 */ /* 0x000ea2000c1e9900 */
[----:B------:R-:W-:Y:S02]  /*20d0*/  IADD3.X R24, R21, R27, RZ, P0, !PT ;  /* 0x0000001b15187210 */ /* 0x000fe400007fe4ff */
[----:B------:R-:W-:-:S04]  /*20e0*/  IADD3 R28, P0, R25, R10, RZ ;  /* 0x0000000a191c7210 */ /* 0x000fc80007f1e0ff */
[----:B------:R-:W-:Y:S02]  /*20f0*/  IADD3.X R29, R24, R11, RZ, P0, !PT ;  /* 0x0000000b181d7210 */ /* 0x000fe400007fe4ff */
[----:B------:R-:W-:-:S03]  /*2100*/  IADD3 R20, P0, R25, R12, RZ ;  /* 0x0000000c19147210 */ /* 0x000fc60007f1e0ff */
[----:B------:R-:W3:Y:S01]  /*2110*/  LDG.E.CONSTANT R28, desc[UR6][R28.64] ;  /* 0x000000061c1c7981 */ /* 0x000ee2000c1e9900 */
[----:B------:R-:W-:-:S05]  /*2120*/  IADD3.X R21, R24, R13, RZ, P0, !PT ;  /* 0x0000000d18157210 */ /* 0x000fca00007fe4ff */
[----:B------:R-:W4:Y:S01]  /*2130*/  LDG.E.CONSTANT R20, desc[UR6][R20.64] ;  /* 0x0000000614147981 */ /* 0x000f22000c1e9900 */
[----:B------:R-:W-:-:S04]  /*2140*/  IMAD.WIDE R18, R2, 0x8, R18 ;  /* 0x0000000802127825 */ /* 0x000fc800078e0212 */
[----:B---3--:R-:W-:Y:S02]  /*2150*/  HADD2.F32 R27, -RZ, R28.H0_H0 ;  /* 0x2000001cff1b7230 */ /* 0x008fe40000004100 */
[----:B----4-:R-:W-:-:S05]  /*2160*/  HADD2.F32 R21, -RZ, R20.H0_H0 ;  /* 0x20000014ff157230 */ /* 0x010fca0000004100 */
[----:B------:R-:W-:Y:S01]  /*2170*/  FADD.FTZ R21, R27, R21 ;  /* 0x000000151b157221 */ /* 0x000fe20000010000 */
[----:B--2---:R-:W-:-:S05]  /*2180*/  HADD2.F32 R27, -RZ, R26.H0_H0 ;  /* 0x2000001aff1b7230 */ /* 0x004fca0000004100 */
[----:B------:R-:W-:Y:S01]  /*2190*/  FADD.FTZ R27, RZ, R27 ;  /* 0x0000001bff1b7221 */ /* 0x000fe20000010000 */
[----:B------:R-:W-:-:S03]  /*21a0*/  HADD2.F32 R29, -RZ, R20.H1_H1 ;  /* 0x30000014ff1d7230 */ /* 0x000fc60000004100 */
[----:B------:R-:W-:Y:S02]  /*21b0*/  FADD.FTZ R27, R27, R21 ;  /* 0x000000151b1b7221 */ /* 0x000fe40000010000 */
[----:B------:R-:W2:Y:S01]  /*21c0*/  LDG.E.64 R20, desc[UR6][R18.64] ;  /* 0x0000000612147981 */ /* 0x000ea2000c1e1b00 */
[----:B------:R-:W-:Y:S02]  /*21d0*/  HADD2.F32 R28, -RZ, R28.H1_H1 ;  /* 0x3000001cff1c7230 */ /* 0x000fe40000004100 */
[----:B------:R-:W-:-:S03]  /*21e0*/  HADD2.F32 R26, -RZ, R26.H1_H1 ;  /* 0x3000001aff1a7230 */ /* 0x000fc60000004100 */
[----:B------:R-:W-:Y:S02]  /*21f0*/  FADD.FTZ R28, R28, R29 ;  /* 0x0000001d1c1c7221 */ /* 0x000fe40000010000 */
[----:B------:R-:W-:-:S04]  /*2200*/  FADD.FTZ R29, RZ, R26 ;  /* 0x0000001aff1d7221 */ /* 0x000fc80000010000 */
[----:B------:R-:W-:Y:S01]  /*2210*/  FADD.FTZ R26, R29, R28 ;  /* 0x0000001c1d1a7221 */ /* 0x000fe20000010000 */
[----:B------:R-:W-:Y:S02]  /*2220*/  LEA R23, R2, R23, 0x2 ;  /* 0x0000001702177211 */ /* 0x000fe400078e10ff */
[----:B------:R-:W-:Y:S02]  /*2230*/  IADD3 R22, R22, R2, RZ ;  /* 0x0000000216167210 */ /* 0x000fe40007ffe0ff */
[----:B--2---:R-:W-:Y:S02]  /*2240*/  I2FP.F32.S32 R29, R20 ;  /* 0x00000014001d7245 */ /* 0x004fe40000201400 */
[----:B------:R-:W-:-:S03]  /*2250*/  I2FP.F32.S32 R21, R21 ;  /* 0x0000001500157245 */ /* 0x000fc60000201400 */
[-C--:B------:R-:W-:Y:S02]  /*2260*/  FMUL.FTZ R29, R29, R6.reuse ;  /* 0x000000061d1d7220 */ /* 0x080fe40000410000 */
[----:B------:R-:W-:-:S05]  /*2270*/  FMUL.FTZ R20, R21, R6 ;  /* 0x0000000615147220 */ /* 0x000fca0000410000 */
[----:B------:R-:W-:-:S05]  /*2280*/  F2FP.F16.F32.PACK_AB R20, R20, R29 ;  /* 0x0000001d1414723e */ /* 0x000fca00000000ff */
[--C-:B------:R-:W-:Y:S02]  /*2290*/  HADD2.F32 R21, -RZ, R20.reuse.H1_H1 ;  /* 0x30000014ff157230 */ /* 0x100fe40000004100 */
[----:B------:R-:W-:-:S03]  /*22a0*/  HADD2.F32 R20, -RZ, R20.H0_H0 ;  /* 0x20000014ff147230 */ /* 0x000fc60000004100 */
        /* <DEDUP_REMOVED lines=20> */
[----:B------:R-:W-:Y:S01]  /*23f0*/  IADD3 R20, P0, R25, R10, RZ ;  /* 0x0000000a19147210 */ /* 0x000fe20007f1e0ff */
[----:B------:R-:W2:Y:S03]  /*2400*/  LDG.E.CONSTANT R29, desc[UR6][R16.64] ;  /* 0x00000006101d7981 */ /* 0x000ea6000c1e9900 */
[----:B------:R-:W-:-:S02]  /*2410*/  IADD3.X R21, R24, R11, RZ, P0, !PT ;  /* 0x0000000b18157210 */ /* 0x000fc400007fe4ff */
[----:B------:R-:W-:-:S03]  /*2420*/  IADD3 R26, P0, R25, R12, RZ ;  /* 0x0000000c191a7210 */ /* 0x000fc60007f1e0ff */
[----:B------:R-:W3:Y:S01]  /*2430*/  LDG.E.CONSTANT R20, desc[UR6][R20.64] ;  /* 0x0000000614147981 */ /* 0x000ee2000c1e9900 */
[----:B------:R-:W-:-:S05]  /*2440*/  IADD3.X R27, R24, R13, RZ, P0, !PT ;  /* 0x0000000d181b7210 */ /* 0x000fca00007fe4ff */
[----:B------:R-:W4:Y:S01]  /*2450*/  LDG.E.CONSTANT R26, desc[UR6][R26.64] ;  /* 0x000000061a1a7981 */ /* 0x000f22000c1e9900 */
[----:B---3--:R-:W-:Y:S02]  /*2460*/  HADD2.F32 R28, -RZ, R20.H0_H0 ;  /* 0x20000014ff1c7230 */ /* 0x008fe40000004100 */
[----:B----4-:R-:W-:-:S05]  /*2470*/  HADD2.F32 R21, -RZ, R26.H0_H0 ;  /* 0x2000001aff157230 */ /* 0x010fca0000004100 */
[----:B------:R-:W-:Y:S01]  /*2480*/  FADD.FTZ R21, R28, R21 ;  /* 0x000000151c157221 */ /* 0x000fe20000010000 */
[----:B--2---:R-:W-:-:S05]  /*2490*/  HADD2.F32 R28, -RZ, R29.H0_H0 ;  /* 0x2000001dff1c7230 */ /* 0x004fca0000004100 */
[----:B------:R-:W-:Y:S01]  /*24a0*/  FADD.FTZ R28, RZ, R28 ;  /* 0x0000001cff1c7221 */ /* 0x000fe20000010000 */
[----:B------:R-:W-:-:S03]  /*24b0*/  HADD2.F32 R27, -RZ, R20.H1_H1 ;  /* 0x30000014ff1b7230 */ /* 0x000fc60000004100 */
[----:B------:R-:W-:Y:S01]  /*24c0*/  FADD.FTZ R28, R28, R21 ;  /* 0x000000151c1c7221 */ /* 0x000fe20000010000 */
[----:B------:R-:W-:-:S05]  /*24d0*/  IMAD.WIDE R20, R2, 0x8, R18 ;  /* 0x0000000802147825 */ /* 0x000fca00078e0212 */
[----:B------:R-:W2:Y:S01]  /*24e0*/  LDG.E.64 R18, desc[UR6][R20.64] ;  /* 0x0000000614127981 */ /* 0x000ea2000c1e1b00 */
[----:B------:R-:W-:-:S05]  /*24f0*/  HADD2.F32 R26, -RZ, R26.H1_H1 ;  /* 0x3000001aff1a7230 */ /* 0x000fca0000004100 */
[----:B------:R-:W-:Y:S01]  /*2500*/  FADD.FTZ R26, R27, R26 ;  /* 0x0000001a1b1a7221 */ /* 0x000fe20000010000 */
[----:B------:R-:W-:-:S05]  /*2510*/  HADD2.F32 R29, -RZ, R29.H1_H1 ;  /* 0x3000001dff1d7230 */ /* 0x000fca0000004100 */
        /* <DEDUP_REMOVED lines=177> */
[----:B------:R-:W-:-:S04]  /*3030*/  IADD3 R25, P0, R18, R25, RZ ;  /* 0x0000001912197210 */ /* 0x000fc80007f1e0ff */
[----:B------:R-:W-:Y:S02]  /*3040*/  IADD3.X R24, R19, R24, RZ, P0, !PT ;  /* 0x0000001813187210 */ /* 0x000fe400007fe4ff */
[----:B------:R-:W-:-:S04]  /*3050*/  IADD3 R10, P0, R25, R10, RZ ;  /* 0x0000000a190a7210 */ /* 0x000fc80007f1e0ff */
[----:B------:R-:W-:Y:S02]  /*3060*/  IADD3.X R11, R24, R11, RZ, P0, !PT ;  /* 0x0000000b180b7210 */ /* 0x000fe400007fe4ff */
[----:B------:R-:W-:-:S03]  /*3070*/  IADD3 R26, P0, R25, R12, RZ ;  /* 0x0000000c191a7210 */ /* 0x000fc60007f1e0ff */
[----:B------:R-:W2:Y:S01]  /*3080*/  LDG.E.CONSTANT R10, desc[UR6][R10.64] ;  /* 0x000000060a0a7981 */ /* 0x000ea2000c1e9900 */
[----:B------:R-:W-:Y:S01]  /*3090*/  IADD3.X R27, R24, R13, RZ, P0, !PT ;  /* 0x0000000d181b7210 */ /* 0x000fe200007fe4ff */
[----:B------:R-:W-:Y:S01]  /*30a0*/  IMAD.WIDE R12, R2, 0x8, R20 ;  /* 0x00000008020c7825 */ /* 0x000fe200078e0214 */
[----:B------:R-:W-:-:S03]  /*30b0*/  IADD3 R16, P0, R18, R16, RZ ;  /* 0x0000001012107210 */ /* 0x000fc60007f1e0ff */
[----:B------:R-:W3:Y:S01]  /*30c0*/  LDG.E.CONSTANT R26, desc[UR6][R26.64] ;  /* 0x000000061a1a7981 */ /* 0x000ee2000c1e9900 */
[----:B------:R-:W-:-:S03]  /*30d0*/  IADD3.X R17, R19, R17, RZ, P0, !PT ;  /* 0x0000001113117210 */ /* 0x000fc600007fe4ff */
[----:B------:R-:W4:Y:S04]  /*30e0*/  LDG.E.64 R12, desc[UR6][R12.64] ;  /* 0x000000060c0c7981 */ /* 0x000f28000c1e1b00 */
[----:B------:R-:W4:Y:S01]  /*30f0*/  LDG.E.CONSTANT R16, desc[UR6][R16.64] ;  /* 0x0000000610107981 */ /* 0x000f22000c1e9900 */
[----:B------:R-:W-:Y:S02]  /*3100*/  LEA R23, R2, R23, 0x2 ;  /* 0x0000001702177211 */ /* 0x000fe400078e10ff */
[----:B------:R-:W-:Y:S01]  /*3110*/  IADD3 R0, R0, 0x1, RZ ;  /* 0x0000000100007810 */ /* 0x000fe20007ffe0ff */
[--C-:B--2---:R-:W-:Y:S02]  /*3120*/  HADD2.F32 R18, -RZ, R10.reuse.H1_H1 ;  /* 0x3000000aff127230 */ /* 0x104fe40000004100 */
[----:B------:R-:W-:-:S02]  /*3130*/  HADD2.F32 R10, -RZ, R10.H0_H0 ;  /* 0x2000000aff0a7230 */ /* 0x000fc40000004100 */
[----:B---3--:R-:W-:Y:S01]  /*3140*/  HADD2.F32 R19, -RZ, R26.H1_H1 ;  /* 0x3000001aff137230 */ /* 0x008fe20000004100 */
[----:B----4-:R-:W-:-:S04]  /*3150*/  I2FP.F32.S32 R21, R12 ;  /* 0x0000000c00157245 */ /* 0x010fc80000201400 */
[----:B------:R-:W-:Y:S01]  /*3160*/  FADD.FTZ R11, R18, R19 ;  /* 0x00000013120b7221 */ /* 0x000fe20000010000 */
[----:B------:R-:W-:Y:S01]  /*3170*/  I2FP.F32.S32 R29, R13 ;  /* 0x0000000d001d7245 */ /* 0x000fe20000201400 */
[----:B------:R-:W-:Y:S02]  /*3180*/  HADD2.F32 R13, -RZ, R26.H0_H0 ;  /* 0x2000001aff0d7230 */ /* 0x000fe40000004100 */
[-C--:B------:R-:W-:Y:S01]  /*3190*/  FMUL.FTZ R21, R21, R6.reuse ;  /* 0x0000000615157220 */ /* 0x080fe20000410000 */
[--C-:B------:R-:W-:Y:S02]  /*31a0*/  HADD2.F32 R18, -RZ, R16.reuse.H1_H1 ;  /* 0x30000010ff127230 */ /* 0x100fe40000004100 */
[----:B------:R-:W-:Y:S01]  /*31b0*/  FMUL.FTZ R20, R29, R6 ;  /* 0x000000061d147220 */ /* 0x000fe20000410000 */
[----:B------:R-:W-:Y:S02]  /*31c0*/  HADD2.F32 R16, -RZ, R16.H0_H0 ;  /* 0x20000010ff107230 */ /* 0x000fe40000004100 */
[----:B------:R-:W-:Y:S01]  /*31d0*/  FADD.FTZ R13, R10, R13 ;  /* 0x0000000d0a0d7221 */ /* 0x000fe20000010000 */
[----:B------:R-:W-:Y:S01]  /*31e0*/  IADD3 R10, P0, R25, R14, RZ ;  /* 0x0000000e190a7210 */ /* 0x000fe20007f1e0ff */
[----:B------:R-:W-:Y:S01]  /*31f0*/  FADD.FTZ R18, RZ, R18 ;  /* 0x00000012ff127221 */ /* 0x000fe20000010000 */
[----:B------:R-:W-:Y:S01]  /*3200*/  F2FP.F16.F32.PACK_AB R20, R20, R21 ;  /* 0x000000151414723e */ /* 0x000fe200000000ff */
[----:B------:R-:W-:-:S02]  /*3210*/  FADD.FTZ R16, RZ, R16 ;  /* 0x00000010ff107221 */ /* 0x000fc40000010000 */
[----:B------:R-:W-:Y:S02]  /*3220*/  FADD.FTZ R11, R18, R11 ;  /* 0x0000000b120b7221 */ /* 0x000fe40000010000 */
[--C-:B------:R-:W-:Y:S02]  /*3230*/  HADD2.F32 R12, -RZ, R20.reuse.H1_H1 ;  /* 0x30000014ff0c7230 */ /* 0x100fe40000004100 */
[----:B------:R-:W-:Y:S01]  /*3240*/  FADD.FTZ R13, R16, R13 ;  /* 0x0000000d100d7221 */ /* 0x000fe20000010000 */
[----:B------:R-:W-:Y:S02]  /*3250*/  HADD2.F32 R20, -RZ, R20.H0_H0 ;  /* 0x20000014ff147230 */ /* 0x000fe40000004100 */
[----:B------:R-:W-:Y:S01]  /*3260*/  FADD.FTZ R12, R11, R12 ;  /* 0x0000000c0b0c7221 */ /* 0x000fe20000010000 */
[----:B------:R-:W-:Y:S02]  /*3270*/  IADD3.X R11, R24, R15, RZ, P0, !PT ;  /* 0x0000000f180b7210 */ /* 0x000fe400007fe4ff */
[----:B------:R-:W-:Y:S01]  /*3280*/  FADD.FTZ R13, R13, R20 ;  /* 0x000000140d0d7221 */ /* 0x000fe20000010000 */
[----:B------:R-:W-:-:S04]  /*3290*/  FMUL.FTZ R16, R12, R12 ;  /* 0x0000000c0c107220 */ /* 0x000fc80000410000 */
[C---:B------:R-:W-:Y:S01]  /*32a0*/  F2FP.F16.F32.PACK_AB R14, R13.reuse, R12 ;  /* 0x0000000c0d0e723e */ /* 0x040fe200000000ff */
[C---:B------:R-:W-:Y:S01]  /*32b0*/  FADD.FTZ R12, R13.reuse, R12 ;  /* 0x0000000c0d0c7221 */ /* 0x040fe20000010000 */
[----:B------:R-:W-:Y:S02]  /*32c0*/  FFMA.FTZ R13, R13, R13, R16 ;  /* 0x0000000d0d0d7223 */ /* 0x000fe40000010010 */
[----:B------:R-:W-:Y:S01]  /*32d0*/  PRMT R15, R14, 0x5432, R14 ;  /* 0x000054320e0f7816 */ /* 0x000fe2000000000e */
[----:B------:R-:W-:Y:S01]  /*32e0*/  FADD.FTZ R5, R5, R12 ;  /* 0x0000000c05057221 */ /* 0x000fe20000010000 */
[----:B------:R-:W-:Y:S01]  /*32f0*/  IADD3 R14, R22, R2, RZ ;  /* 0x00000002160e7210 */ /* 0x000fe20007ffe0ff */
[----:B------:R-:W-:Y:S02]  /*3300*/  FADD.FTZ R4, R4, R13 ;  /* 0x0000000d04047221 */ /* 0x000fe40000010000 */
[----:B------:R1:W-:Y:S01]  /*3310*/  STG.E desc[UR6][R10.64], R15 ;  /* 0x0000000f0a007986 */ /* 0x0003e2000c101906 */
[----:B------:R-:W-:-:S03]  /*3320*/  ISETP.GE.AND P0, PT, R14, R7, PT ;  /* 0x000000070e00720c */ /* 0x000fc60003f06270 */
[----:B------:R1:W-:Y:S10]  /*3330*/  STS [R23], R15 ;  /* 0x0000000f17007388 */ /* 0x0003f40000000800 */
[----:B-1----:R-:W-:Y:S05]  /*3340*/  @!P0 BRA `(.L_x_1070) ;  /* 0xffffffe4009c8947 */ /* 0x002fea000383ffff */
.L_x_1067:
[----:B------:R-:W-:Y:S05]  /*3350*/  BSYNC B0 ;  /* 0x0000000000007941 */ /* 0x000fea0003800000 */
.L_x_1066:
[----:B------:R-:W0:Y:S01]  /*3360*/  SHFL.BFLY PT, R0, R5, 0x10, 0x1f ;  /* 0x0e001f0005007f89 */ /* 0x000e2200000e0000 */
[----:B------:R-:W-:Y:S01]  /*3370*/  ISETP.NE.AND P1, PT, R8, RZ, PT ;  /* 0x000000ff0800720c */ /* 0x000fe20003f25270 */
[----:B------:R-:W-:Y:S02]  /*3380*/  BSSY B0, `(.L_x_1071) ;  /* 0x0000047000007945 */ /* 0x000fe40003800000 */
[----:B------:R-:W1:Y:S01]  /*3390*/  SHFL.BFLY PT, R3, R4, 0x10, 0x1f ;  /* 0x0e001f0004037f89 */ /* 0x000e6200000e0000 */
[----:B0-----:R-:W-:Y:S02]  /*33a0*/  FADD.FTZ R0, R0, R5 ;  /* 0x0000000500007221 */ /* 0x001fe40000010000 */
[----:B------:R-:W0:Y:S01]  /*33b0*/  S2R R5, SR_CgaCtaId ;  /* 0x0000000000057919 */ /* 0x000e220000008800 */
[----:B-1----:R-:W-:Y:S02]  /*33c0*/  FADD.FTZ R6, R3, R4 ;  /* 0x0000000403067221 */ /* 0x002fe40000010000 */
[----:B------:R-:W1:Y:S04]  /*33d0*/  SHFL.BFLY PT, R3, R0, 0x8, 0x1f ;  /* 0x0d001f0000037f89 */ /* 0x000e6800000e0000 */
[----:B------:R-:W2:Y:S01]  /*33e0*/  SHFL.BFLY PT, R11, R6, 0x8, 0x1f ;  /* 0x0d001f00060b7f89 */ /* 0x000ea200000e0000 */
[----:B-1----:R-:W-:Y:S01]  /*33f0*/  FADD.FTZ R2, R0, R3 ;  /* 0x0000000300027221 */ /* 0x002fe20000010000 */
[----:B------:R-:W-:Y:S01]  /*3400*/  LOP3.LUT P3, R0, R8, 0x1f, RZ, 0xc0, !PT ;  /* 0x0000001f08007812 */ /* 0x000fe2000786c0ff */
[----:B--2---:R-:W-:-:S03]  /*3410*/  FADD.FTZ R12, R6, R11 ;  /* 0x0000000b060c7221 */ /* 0x004fc60000010000 */
[----:B------:R-:W1:Y:S01]  /*3420*/  SHFL.BFLY PT, R3, R2, 0x4, 0x1f ;  /* 0x0c801f0002037f89 */ /* 0x000e6200000e0000 */
[----:B------:R-:W-:-:S03]  /*3430*/  MOV R6, 0x400 ;  /* 0x0000040000067802 */ /* 0x000fc60000000f00 */
[----:B------:R-:W2:Y:S01]  /*3440*/  SHFL.BFLY PT, R11, R12, 0x4, 0x1f ;  /* 0x0c801f000c0b7f89 */ /* 0x000ea200000e0000 */
[----:B-1----:R-:W-:Y:S02]  /*3450*/  FADD.FTZ R10, R2, R3 ;  /* 0x00000003020a7221 */ /* 0x002fe40000010000 */
[----:B------:R-:W1:Y:S01]  /*3460*/  LDC R3, c[0x0][RZ] ;  /* 0x00000000ff037b82 */ /* 0x000e620000000800 */
[----:B--2---:R-:W-:Y:S02]  /*3470*/  FADD.FTZ R13, R12, R11 ;  /* 0x0000000b0c0d7221 */ /* 0x004fe40000010000 */
[----:B------:R-:W2:Y:S04]  /*3480*/  SHFL.BFLY PT, R11, R10, 0x2, 0x1f ;  /* 0x0c401f000a0b7f89 */ /* 0x000ea800000e0000 */
[----:B------:R-:W3:Y:S01]  /*3490*/  SHFL.BFLY PT, R4, R13, 0x2, 0x1f ;  /* 0x0c401f000d047f89 */ /* 0x000ee200000e0000 */
[----:B-1----:R-:W-:Y:S01]  /*34a0*/  I2FP.F32.U32 R2, R3 ;  /* 0x0000000300027245 */ /* 0x002fe20000201000 */
[----:B--2---:R-:W-:-:S04]  /*34b0*/  FADD.FTZ R11, R10, R11 ;  /* 0x0000000b0a0b7221 */ /* 0x004fc80000010000 */
[----:B------:R-:W-:Y:S01]  /*34c0*/  FMUL.FTZ R2, R2, 0.03125 ;  /* 0x3d00000002027820 */ /* 0x000fe20000410000 */
[----:B------:R-:W-:Y:S01]  /*34d0*/  IADD3 R10, R6, 0x88, RZ ;  /* 0x00000088060a7810 */ /* 0x000fe20007ffe0ff */
[----:B---3--:R-:W-:Y:S01]  /*34e0*/  FADD.FTZ R14, R13, R4 ;  /* 0x000000040d0e7221 */ /* 0x008fe20000010000 */
[----:B------:R-:W-:Y:S01]  /*34f0*/  I2FP.F32.U32 R13, R8 ;  /* 0x00000008000d7245 */ /* 0x000fe20000201000 */
[----:B------:R-:W1:Y:S03]  /*3500*/  SHFL.BFLY PT, R4, R11, 0x1, 0x1f ;  /* 0x0c201f000b047f89 */ /* 0x000e6600000e0000 */
[----:B------:R-:W-:Y:S01]  /*3510*/  FSETP.GT.FTZ.AND P0, PT, R2, R13, PT ;  /* 0x0000000d0200720b */ /* 0x000fe20003f14000 */
[----:B------:R-:W2:Y:S01]  /*3520*/  SHFL.BFLY PT, R15, R14, 0x1, 0x1f ;  /* 0x0c201f000e0f7f89 */ /* 0x000ea200000e0000 */
[----:B------:R-:W-:Y:S02]  /*3530*/  SHF.R.U32.HI R2, RZ, 0x5, R8 ;  /* 0x00000005ff027819 */ /* 0x000fe40000011608 */
[----:B0-----:R-:W-:-:S04]  /*3540*/  LEA R13, R5, R10, 0x18 ;  /* 0x0000000a050d7211 */ /* 0x001fc800078ec0ff */
[-C--:B------:R-:W-:Y:S01]  /*3550*/  LEA R18, R0, R13.reuse, 0x2 ;  /* 0x0000000d00127211 */ /* 0x080fe200078e10ff */
[----:B-1----:R-:W-:Y:S01]  /*3560*/  FADD.FTZ R17, R11, R4 ;  /* 0x000000040b117221 */ /* 0x002fe20000010000 */
[----:B------:R-:W-:Y:S02]  /*3570*/  @!P3 LEA R4, R2, R13, 0x2 ;  /* 0x0000000d0204b211 */ /* 0x000fe400078e10ff */
[----:B------:R-:W-:Y:S01]  /*3580*/  CS2R R10, SRZ ;  /* 0x00000000000a7805 */ /* 0x000fe2000001ff00 */
[----:B--2---:R-:W-:Y:S02]  /*3590*/  FADD.FTZ R19, R14, R15 ;  /* 0x0000000f0e137221 */ /* 0x004fe40000010000 */
        /* <DEDUP_REMOVED lines=32> */
[----:B------:R-:W-:Y:S01]  /*37a0*/  FFMA.FTZ R11, R11, 0.5, -R12 ;  /* 0x3f0000000b0b7823 */ /* 0x000fe2000001080c */
[----:B------:R-:W-:-:S03]  /*37b0*/  LEA R12, R5, R6, 0x18 ;  /* 0x00000006050c7211 */ /* 0x000fc600078ec0ff */
[----:B------:R-:W-:-:S06]  /*37c0*/  FADD.FTZ R11, R11, UR4 ;  /* 0x000000040b0b7e21 */ /* 0x000fcc0008010000 */
[----:B------:R-:W0:Y:S02]  /*37d0*/  MUFU.RSQ R11, R11 ;  /* 0x0000000b000b7308 */ /* 0x000e240000001400 */
[----:B0-----:R0:W-:Y:S02]  /*37e0*/  STS.64 [R12], R10 ;  /* 0x0000000a0c007388 */ /* 0x0011e40000000a00 */
.L_x_1072:
[----:B------:R-:W-:Y:S05]  /*37f0*/  BSYNC B0 ;  /* 0x0000000000007941 */ /* 0x000fea0003800000 */
.L_x_1071:
[----:B------:R-:W-:Y:S01]  /*3800*/  BAR.SYNC.DEFER_BLOCKING 0x0 ;  /* 0x0000000000007b1d */ /* 0x000fe20000010000 */
[----:B------:R-:W-:Y:S01]  /*3810*/  ISETP.GE.AND P0, PT, R8, R7, PT ;  /* 0x000000070800720c */ /* 0x000fe20003f06270 */
[----:B------:R-:W-:-:S04]  /*3820*/  HFMA2.MMA R4, -RZ, RZ, 0, 1.013278961181640625e-06 ;  /* 0x00000011ff047435 */ /* 0x000fc800000001ff */
[----:B------:R-:W-:Y:S01]  /*3830*/  ULDC UR9, c[0x0][0x258] ;  /* 0x0000960000097ab9 */ /* 0x000fe20000000800 */
[----:B------:R-:W-:Y:S07]  /*3840*/  BSSY B0, `(.L_x_1073) ;  /* 0x0000166000007945 */ /* 0x000fee0003800000 */
[----:B------:R-:W-:Y:S05]  /*3850*/  @P0 BRA `(.L_x_1074) ;  /* 0x0000001400900947 */ /* 0x000fea0003800000 */
[C---:B------:R-:W-:Y:S01]  /*3860*/  LEA R7, R5.reuse, R6, 0x18 ;  /* 0x0000000605077211 */ /* 0x040fe200078ec0ff */
[----:B------:R-:W-:Y:S01]  /*3870*/  ULDC.64 UR4, c[0x0][0x278] ;  /* 0x00009e0000047ab9 */ /* 0x000fe20000000a00 */
[----:B------:R-:W-:Y:S02]  /*3880*/  IADD3 R6, R6, 0x190, RZ ;  /* 0x0000019006067810 */ /* 0x000fe40007ffe0ff */
[----:B------:R-:W-:Y:S01]  /*3890*/  ISETP.NE.U32.AND P0, PT, RZ, UR4, PT ;  /* 0x00000004ff007c0c */ /* 0x000fe2000bf05070 */
[----:B0-----:R-:W0:Y:S01]  /*38a0*/  LDS.64 R10, [R7] ;  /* 0x00000000070a7984 */ /* 0x001e220000000a00 */
[----:B------:R-:W-:Y:S02]  /*38b0*/  LEA R5, R5, R6, 0x18 ;  /* 0x0000000605057211 */ /* 0x000fe400078ec0ff */
[----:B------:R-:W-:Y:S02]  /*38c0*/  ISETP.NE.AND.EX P0, PT, RZ, UR5, PT, P0 ;  /* 0x00000005ff007c0c */ /* 0x000fe4000bf05300 */
[----:B0-----:R-:W-:-:S02]  /*38d0*/  F2FP.F16.F32.PACK_AB R6, R11, R10 ;  /* 0x0000000a0b06723e */ /* 0x001fc400000000ff */
[----:B------:R-:W-:Y:S02]  /*38e0*/  MOV R11, RZ ;  /* 0x000000ff000b7202 */ /* 0x000fe40000000f00 */
[----:B------:R-:W-:-:S07]  /*38f0*/  MOV R10, R8 ;  /* 0x00000008000a7202 */ /* 0x000fce0000000f00 */
.L_x_1091:
[----:B0-----:R-:W0:Y:S01]  /*3900*/  LDC.64 R14, c[0x0][0x240] ;  /* 0x00009000ff0e7b82 */ /* 0x001e220000000a00 */
[----:B------:R-:W-:-:S05]  /*3910*/  SHF.L.U32 R19, R3, 0x3, RZ ;  /* 0x0000000303137819 */ /* 0x000fca00000006ff */
[----:B------:R-:W-:Y:S02]  /*3920*/  IMAD R19, R19, R11, R8 ;  /* 0x0000000b13137224 */ /* 0x000fe400078e0208 */
[----:B-1----:R-:W1:Y:S02]  /*3930*/  LDC.64 R12, c[0x0][0x248] ;  /* 0x00009200ff0c7b82 */ /* 0x002e640000000a00 */
[----:B0-----:R-:W-:-:S06]  /*3940*/  IMAD.WIDE R14, R19, 0x4, R14 ;  /* 0x00000004130e7825 */ /* 0x001fcc00078e020e */
[----:B------:R-:W2:Y:S01]  /*3950*/  LDG.E.CONSTANT R14, desc[UR6][R14.64] ;  /* 0x000000060e0e7981 */ /* 0x000ea2000c1e9900 */
[----:B-1----:R-:W-:-:S06]  /*3960*/  IMAD.WIDE R12, R19, 0x4, R12 ;  /* 0x00000004130c7825 */ /* 0x002fcc00078e020c */
[----:B------:R-:W2:Y:S01]  /*3970*/  LDG.E.CONSTANT R12, desc[UR6][R12.64] ;  /* 0x000000060c0c7981 */ /* 0x000ea2000c1e9900 */
[----:B------:R-:W-:-:S05]  /*3980*/  LEA R22, R10, R5, 0x2 ;  /* 0x000000050a167211 */ /* 0x000fca00078e10ff */
[----:B------:R-:W0:Y:S02]  /*3990*/  LDS R7, [R22] ;  /* 0x0000000016077984 */ /* 0x000e240000000800 */
[----:B0-----:R-:W-:-:S04]  /*39a0*/  HADD2 R7, R7, -R6.H0_H0 ;  /* 0xa000000607077230 */ /* 0x001fc80000000000 */
[----:B------:R-:W-:-:S06]  /*39b0*/  HMUL2 R7, R7, R6.H1_H1 ;  /* 0x3000000607077232 */ /* 0x000fcc0000000000 */
[----:B--2---:R-:W-:Y:S01]  /*39c0*/  HFMA2.MMA R17, R7, R14, R12 ;  /* 0x0000000e07117235 */ /* 0x004fe2000000000c */
[----:B------:R-:W-:Y:S01]  /*39d0*/  MOV R7, UR9 ;  /* 0x0000000900077c02 */ /* 0x000fe20008000f00 */
[----:B------:R-:W-:Y:S09]  /*39e0*/  @P0 BRA `(.L_x_1075) ;  /* 0x0000000000480947 */ /* 0x000ff20003800000 */
[----:B------:R-:W0:Y:S01]  /*39f0*/  @P2 LDC.64 R12, c[0x0][0x210] ;  /* 0x00008400ff0c2b82 */ /* 0x000e220000000a00 */
[----:B------:R-:W-:-:S04]  /*3a00*/  IMAD R15, R7, UR8, R10 ;  /* 0x00000008070f7c24 */ /* 0x000fc8000f8e020a */
        /* <DEDUP_REMOVED lines=16> */
.L_x_1075:
[----:B------:R0:W-:Y:S01]  /*3b10*/  STS [R22], R17 ;  /* 0x0000001116007388 */ /* 0x0001e20000000800 */
[C---:B------:R-:W-:Y:S01]  /*3b20*/  HADD2 R13, |R17|.reuse, -RZ.H0_H0 ;  /* 0xa00000ff110d7230 */ /* 0x040fe20000000200 */
[----:B------:R-:W-:-:S04]  /*3b30*/  HSETP2.GT.AND P4, PT, |R17|.H0_H0, |R17|.H1_H1, PT ;  /* 0x7000001111007234 */ /* 0x000fc80003f84a00 */
[----:B------:R-:W-:-:S04]  /*3b40*/  PRMT R12, R13, 0x7632, R12 ;  /* 0x000076320d0c7816 */ /* 0x000fc8000000000c */
[----:B------:R-:W-:-:S05]  /*3b50*/  SEL R13, R12, R13, !P4 ;  /* 0x0000000d0c0d7207 */ /* 0x000fca0006000000 */
[----:B------:R-:W-:-:S05]  /*3b60*/  HSETP2.GT.AND P4, PT, R13.H0_H0, R4.H0_H0, PT ;  /* 0x200000040d007234 */ /* 0x000fca0003f84800 */
[----:B0-----:R-:W-:-:S08]  /*3b70*/  SEL R4, R4, R13, !P4 ;  /* 0x0000000d04047207 */ /* 0x001fd00006000000 */
.L_x_1076:
[----:B------:R-:W-:-:S04]  /*3b80*/  IADD3 R10, R3, R10, RZ ;  /* 0x0000000a030a7210 */ /* 0x000fc80007ffe0ff */
[----:B------:R-:W-:-:S13]  /*3b90*/  ISETP.GE.AND P4, PT, R10, R7, PT ;  /* 0x000000070a00720c */ /* 0x000fda0003f86270 */
[----:B------:R-:W-:Y:S05]  /*3ba0*/  @P4 BRA `(.L_x_1074) ;  /* 0x0000001000bc4947 */ /* 0x000fea0003800000 */
[----:B01----:R-:W0:Y:S01]  /*3bb0*/  LDC.64 R12, c[0x0][0x240] ;  /* 0x00009000ff0c7b82 */ /* 0x003e220000000a00 */
        /* <DEDUP_REMOVED lines=33> */
.L_x_1077:
[----:B------:R0:W-:Y:S01]  /*3dd0*/  STS [R22], R23 ;  /* 0x0000001716007388 */ /* 0x0001e20000000800 */
[C---:B------:R-:W-:Y:S01]  /*3de0*/  HADD2 R19, |R23|.reuse, -RZ.H0_H0 ;  /* 0xa00000ff17137230 */ /* 0x040fe20000000200 */
[----:B------:R-:W-:-:S04]  /*3df0*/  HSETP2.GT.AND P4, PT, |R23|.H0_H0, |R23|.H1_H1, PT ;  /* 0x7000001717007234 */ /* 0x000fc80003f84a00 */
[----:B------:R-:W-:-:S04]  /*3e00*/  PRMT R18, R19, 0x7632, R18 ;  /* 0x0000763213127816 */ /* 0x000fc80000000012 */
[----:B------:R-:W-:-:S05]  /*3e10*/  SEL R19, R18, R19, !P4 ;  /* 0x0000001312137207 */ /* 0x000fca0006000000 */
[----:B------:R-:W-:-:S05]  /*3e20*/  HSETP2.GT.AND P4, PT, R19.H0_H0, R4.H0_H0, PT ;  /* 0x2000000413007234 */ /* 0x000fca0003f84800 */
[----:B0-----:R-:W-:-:S08]  /*3e30*/  SEL R4, R4, R19, !P4 ;  /* 0x0000001304047207 */ /* 0x001fd00006000000 */
.L_x_1078:
[----:B------:R-:W-:-:S04]  /*3e40*/  IADD3 R10, R10, R3, RZ ;  /* 0x000000030a0a7210 */ /* 0x000fc80007ffe0ff */
        /* <DEDUP_REMOVED lines=35> */
.L_x_1079:
[----:B------:R0:W-:Y:S01]  /*4080*/  STS [R22], R23 ;  /* 0x0000001716007388 */ /* 0x0001e20000000800 */
[C---:B------:R-:W-:Y:S01]  /*4090*/  HADD2 R17, |R23|.reuse, -RZ.H0_H0 ;  /* 0xa00000ff17117230 */ /* 0x040fe20000000200 */
[----:B------:R-:W-:-:S04]  /*40a0*/  HSETP2.GT.AND P4, PT, |R23|.H0_H0, |R23|.H1_H1, PT ;  /* 0x7000001717007234 */ /* 0x000fc80003f84a00 */
[----:B------:R-:W-:-:S04]  /*40b0*/  PRMT R16, R17, 0x7632, R16 ;  /* 0x0000763211107816 */ /* 0x000fc80000000010 */
[----:B------:R-:W-:-:S05]  /*40c0*/  SEL R17, R16, R17, !P4 ;  /* 0x0000001110117207 */ /* 0x000fca0006000000 */
[----:B------:R-:W-:-:S05]  /*40d0*/  HSETP2.GT.AND P4, PT, R17.H0_H0, R4.H0_H0, PT ;  /* 0x2000000411007234 */ /* 0x000fca0003f84800 */
[----:B0-----:R-:W-:-:S08]  /*40e0*/  SEL R4, R4, R17, !P4 ;  /* 0x0000001104047207 */ /* 0x001fd00006000000 */
.L_x_1080:
        /* <DEDUP_REMOVED lines=36> */
.L_x_1081:
[----:B------:R2:W-:Y:S01]  /*4330*/  STS [R22], R23 ;  /* 0x0000001716007388 */ /* 0x0005e20000000800 */
[C---:B------:R-:W-:Y:S01]  /*4340*/  HADD2 R17, |R23|.reuse, -RZ.H0_H0 ;  /* 0xa00000ff17117230 */ /* 0x040fe20000000200 */
[----:B------:R-:W-:-:S04]  /*4350*/  HSETP2.GT.AND P4, PT, |R23|.H0_H0, |R23|.H1_H1, PT ;  /* 0x7000001717007234 */ /* 0x000fc80003f84a00 */
[----:B------:R-:W-:-:S04]  /*4360*/  PRMT R16, R17, 0x7632, R16 ;  /* 0x0000763211107816 */ /* 0x000fc80000000010 */
[----:B------:R-:W-:-:S05]  /*4370*/  SEL R17, R16, R17, !P4 ;  /* 0x0000001110117207 */ /* 0x000fca0006000000 */
[----:B------:R-:W-:-:S05]  /*4380*/  HSETP2.GT.AND P4, PT, R17.H0_H0, R4.H0_H0, PT ;  /* 0x2000000411007234 */ /* 0x000fca0003f84800 */
[----:B--2---:R-:W-:-:S08]  /*4390*/  SEL R4, R4, R17, !P4 ;  /* 0x0000001104047207 */ /* 0x004fd00006000000 */
.L_x_1082:
        /* <DEDUP_REMOVED lines=36> */
.L_x_1083:
[----:B------:R0:W-:Y:S01]  /*45e0*/  STS [R22], R23 ;  /* 0x0000001716007388 */ /* 0x0001e20000000800 */
[C---:B------:R-:W-:Y:S01]  /*45f0*/  HADD2 R17, |R23|.reuse, -RZ.H0_H0 ;  /* 0xa00000ff17117230 */ /* 0x040fe20000000200 */
[----:B------:R-:W-:-:S04]  /*4600*/  HSETP2.GT.AND P4, PT, |R23|.H0_H0, |R23|.H1_H1, PT ;  /* 0x7000001717007234 */ /* 0x000fc80003f84a00 */
[----:B------:R-:W-:-:S04]  /*4610*/  PRMT R16, R17, 0x7632, R16 ;  /* 0x0000763211107816 */ /* 0x000fc80000000010 */
[----:B------:R-:W-:-:S05]  /*4620*/  SEL R17, R16, R17, !P4 ;  /* 0x0000001110117207 */ /* 0x000fca0006000000 */
[----:B------:R-:W-:-:S05]  /*4630*/  HSETP2.GT.AND P4, PT, R17.H0_H0, R4.H0_H0, PT ;  /* 0x2000000411007234 */ /* 0x000fca0003f84800 */
[----:B0-----:R-:W-:-:S08]  /*4640*/  SEL R4, R4, R17, !P4 ;  /* 0x0000001104047207 */ /* 0x001fd00006000000 */
.L_x_1084:
        /* <DEDUP_REMOVED lines=36> */
.L_x_1085:
[----:B------:R0:W-:Y:S01]  /*4890*/  STS [R22], R23 ;  /* 0x0000001716007388 */ /* 0x0001e20000000800 */
[C---:B------:R-:W-:Y:S01]  /*48a0*/  HADD2 R17, |R23|.reuse, -RZ.H0_H0 ;  /* 0xa00000ff17117230 */ /* 0x040fe20000000200 */
[----:B------:R-:W-:-:S04]  /*48b0*/  HSETP2.GT.AND P4, PT, |R23|.H0_H0, |R23|.H1_H1, PT ;  /* 0x7000001717007234 */ /* 0x000fc80003f84a00 */
[----:B------:R-:W-:-:S04]  /*48c0*/  PRMT R16, R17, 0x7632, R16 ;  /* 0x0000763211107816 */ /* 0x000fc80000000010 */
[----:B------:R-:W-:-:S05]  /*48d0*/  SEL R17, R16, R17, !P4 ;  /* 0x0000001110117207 */ /* 0x000fca0006000000 */
[----:B------:R-:W-:-:S05]  /*48e0*/  HSETP2.GT.AND P4, PT, R17.H0_H0, R4.H0_H0, PT ;  /* 0x2000000411007234 */ /* 0x000fca0003f84800 */
[----:B0-----:R-:W-:-:S08]  /*48f0*/  SEL R4, R4, R17, !P4 ;  /* 0x0000001104047207 */ /* 0x001fd00006000000 */
.L_x_1086:
        /* <DEDUP_REMOVED lines=36> */
.L_x_1087:
[----:B------:R2:W-:Y:S01]  /*4b40*/  STS [R22], R23 ;  /* 0x0000001716007388 */ /* 0x0005e20000000800 */
[C---:B------:R-:W-:Y:S01]  /*4b50*/  HADD2 R17, |R23|.reuse, -RZ.H0_H0 ;  /* 0xa00000ff17117230 */ /* 0x040fe20000000200 */
[----:B------:R-:W-:-:S04]  /*4b60*/  HSETP2.GT.AND P4, PT, |R23|.H0_H0, |R23|.H1_H1, PT ;  /* 0x7000001717007234 */ /* 0x000fc80003f84a00 */
[----:B------:R-:W-:-:S04]  /*4b70*/  PRMT R16, R17, 0x7632, R16 ;  /* 0x0000763211107816 */ /* 0x000fc80000000010 */
[----:B------:R-:W-:-:S05]  /*4b80*/  SEL R17, R16, R17, !P4 ;  /* 0x0000001110117207 */ /* 0x000fca0006000000 */
[----:B------:R-:W-:-:S05]  /*4b90*/  HSETP2.GT.AND P4, PT, R17.H0_H0, R4.H0_H0, PT ;  /* 0x2000000411007234 */ /* 0x000fca0003f84800 */
[----:B--2---:R-:W-:-:S08]  /*4ba0*/  SEL R4, R4, R17, !P4 ;  /* 0x0000001104047207 */ /* 0x004fd00006000000 */
.L_x_1088:
        /* <DEDUP_REMOVED lines=36> */
.L_x_1089:
[----:B------:R0:W-:Y:S01]  /*4df0*/  STS [R22], R17 ;  /* 0x0000001116007388 */ /* 0x0001e20000000800 */
[C---:B------:R-:W-:Y:S01]  /*4e00*/  HADD2 R13, |R17|.reuse, -RZ.H0_H0 ;  /* 0xa00000ff110d7230 */ /* 0x040fe20000000200 */
[----:B------:R-:W-:-:S04]  /*4e10*/  HSETP2.GT.AND P4, PT, |R17|.H0_H0, |R17|.H1_H1, PT ;  /* 0x7000001111007234 */ /* 0x000fc80003f84a00 */
[----:B------:R-:W-:-:S04]  /*4e20*/  PRMT R12, R13, 0x7632, R12 ;  /* 0x000076320d0c7816 */ /* 0x000fc8000000000c */
[----:B------:R-:W-:-:S05]  /*4e30*/  SEL R13, R12, R13, !P4 ;  /* 0x0000000d0c0d7207 */ /* 0x000fca0006000000 */
[----:B------:R-:W-:-:S05]  /*4e40*/  HSETP2.GT.AND P4, PT, R13.H0_H0, R4.H0_H0, PT ;  /* 0x200000040d007234 */ /* 0x000fca0003f84800 */
[----:B0-----:R-:W-:-:S08]  /*4e50*/  SEL R4, R4, R13, !P4 ;  /* 0x0000000d04047207 */ /* 0x001fd00006000000 */
.L_x_1090:
[----:B------:R-:W-:Y:S02]  /*4e60*/  IADD3 R10, R10, R3, RZ ;  /* 0x000000030a0a7210 */ /* 0x000fe40007ffe0ff */
[----:B------:R-:W-:Y:S02]  /*4e70*/  IADD3 R11, R11, 0x1, RZ ;  /* 0x000000010b0b7810 */ /* 0x000fe40007ffe0ff */
[----:B------:R-:W-:-:S13]  /*4e80*/  ISETP.GE.AND P4, PT, R10, R7, PT ;  /* 0x000000070a00720c */ /* 0x000fda0003f86270 */
[----:B------:R-:W-:Y:S05]  /*4e90*/  @!P4 BRA `(.L_x_1091) ;  /* 0xffffffe80098c947 */ /* 0x000fea000383ffff */
.L_x_1074:
[----:B------:R-:W-:Y:S05]  /*4ea0*/  BSYNC B0 ;  /* 0x0000000000007941 */ /* 0x000fea0003800000 */
.L_x_1073:
[----:B------:R-:W-:Y:S02]  /*4eb0*/  ULDC.64 UR4, c[0x0][0x278] ;  /* 0x00009e0000047ab9 */ /* 0x000fe40000000a00 */
[----:B------:R-:W-:-:S04]  /*4ec0*/  ISETP.NE.U32.AND P0, PT, RZ, UR4, PT ;  /* 0x00000004ff007c0c */ /* 0x000fc8000bf05070 */
[----:B------:R-:W-:-:S13]  /*4ed0*/  ISETP.NE.AND.EX P0, PT, RZ, UR5, PT, P0 ;  /* 0x00000005ff007c0c */ /* 0x000fda000bf05300 */
[----:B------:R-:W-:Y:S05]  /*4ee0*/  @!P0 EXIT ;  /* 0x000000000000894d */ /* 0x000fea0003800000 */
[----:B------:R-:W-:Y:S01]  /*4ef0*/  HADD2.F32 R4, -RZ, R4.H0_H0 ;  /* 0x20000004ff047230 */ /* 0x000fe20000004100 */
[----:B0-----:R-:W-:Y:S01]  /*4f00*/  I2FP.F32.U32 R10, R3 ;  /* 0x00000003000a7245 */ /* 0x001fe20000201000 */
[----:B-1----:R-:W0:Y:S01]  /*4f10*/  @!P3 S2R R13, SR_CgaCtaId ;  /* 0x00000000000db919 */ /* 0x002e220000008800 */
[----:B------:R-:W-:Y:S01]  /*4f20*/  I2FP.F32.S32 R11, R0 ;  /* 0x00000000000b7245 */ /* 0x000fe20000201400 */
        /* <DEDUP_REMOVED lines=10> */
[----:B-----5:R-:W1:Y:S02]  /*4fd0*/  SHFL.BFLY PT, R9, R6, 0x4, 0x1f ;  /* 0x0c801f0006097f89 */ /* 0x020e6400000e0000 */
[----:B-1----:R-:W-:Y:S02]  /*4fe0*/  FMNMX.FTZ R9, R6, R9, !PT ;  /* 0x0000000906097209 */ /* 0x002fe40007810000 */
[----:B------:R-:W-:-:S03]  /*4ff0*/  @P0 MOV R6, 0x400 ;  /* 0x0000040000060802 */ /* 0x000fc60000000f00 */
[----:B------:R-:W1:Y:S01]  /*5000*/  SHFL.BFLY PT, R10, R9, 0x2, 0x1f ;  /* 0x0c401f00090a7f89 */ /* 0x000e6200000e0000 */
[----:B------:R-:W-:-:S04]  /*5010*/  @P0 IADD3 R6, R6, 0x8, RZ ;  /* 0x0000000806060810 */ /* 0x000fc80007ffe0ff */
[----:B--2---:R-:W-:-:S04]  /*5020*/  @P0 LEA R11, R11, R6, 0x18 ;  /* 0x000000060b0b0211 */ /* 0x004fc800078ec0ff */
[----:B------:R-:W-:Y:S02]  /*5030*/  @P0 LEA R0, R0, R11, 0x2 ;  /* 0x0000000b00000211 */ /* 0x000fe400078e10ff */
[----:B-1----:R-:W-:Y:S02]  /*5040*/  FMNMX.FTZ R10, R9, R10, !PT ;  /* 0x0000000a090a7209 */ /* 0x002fe40007810000 */
[----:B0-----:R-:W-:-:S03]  /*5050*/  @!P3 LEA R9, R13, R4, 0x18 ;  /* 0x000000040d09b211 */ /* 0x001fc600078ec0ff */
[----:B------:R-:W0:Y:S01]  /*5060*/  SHFL.BFLY PT, R5, R10, 0x1, 0x1f ;  /* 0x0c201f000a057f89 */ /* 0x000e2200000e0000 */
[----:B------:R-:W-:Y:S02]  /*5070*/  @!P3 LEA R9, R2, R9, 0x2 ;  /* 0x000000090209b211 */ /* 0x000fe400078e10ff */
[----:B------:R-:W-:Y:S02]  /*5080*/  MOV R2, 0xe0ad78ec ;  /* 0xe0ad78ec00027802 */ /* 0x000fe40000000f00 */
[----:B0-----:R-:W-:-:S05]  /*5090*/  FMNMX.FTZ R12, R10, R5, !PT ;  /* 0x000000050a0c7209 */ /* 0x001fca0007810000 */
[----:B------:R-:W-:Y:S01]  /*50a0*/  @!P3 STS [R9], R12 ;  /* 0x0000000c0900b388 */ /* 0x000fe20000000800 */
[----:B------:R-:W-:Y:S06]  /*50b0*/  BAR.SYNC.DEFER_BLOCKING 0x0 ;  /* 0x0000000000007b1d */ /* 0x000fec0000010000 */
[----:B------:R-:W0:Y:S01]  /*50c0*/  @P0 LDS R2, [R0] ;  /* 0x0000000000020984 */ /* 0x000e220000000800 */
[----:B------:R-:W-:-:S03]  /*50d0*/  ISETP.GE.AND P0, PT, R8, R7, PT ;  /* 0x000000070800720c */ /* 0x000fc60003f06270 */
        /* <DEDUP_REMOVED lines=28> */
[----:B------:R-:W-:Y:S05]  /*52a0*/  CALL.REL.NOINC `($__internal_12_$__cuda_sm20_div_rn_f64_full) ;  /* 0x0000000000a87944 */ /* 0x000fea0003c00000 */
[----:B------:R-:W-:Y:S02]  /*52b0*/  MOV R4, R12 ;  /* 0x0000000c00047202 */ /* 0x000fe40000000f00 */
[----:B------:R-:W-:-:S07]  /*52c0*/  MOV R5, R13 ;  /* 0x0000000d00057202 */ /* 0x000fce0000000f00 */
.L_x_1095:
[----:B------:R-:W-:Y:S05]  /*52d0*/  BSYNC B1 ;  /* 0x0000000000017941 */ /* 0x000fea0003800000 */
.L_x_1094:
        /* <DEDUP_REMOVED lines=11> */
.L_x_1096:
[----:B0-----:R-:W-:-:S06]  /*5390*/  LEA R9, R8, R13, 0x2 ;  /* 0x0000000d08097211 */ /* 0x001fcc00078e10ff */
[----:B------:R-:W0:Y:S02]  /*53a0*/  LDS R9, [R9] ;  /* 0x0000000009097984 */ /* 0x000e240000000800 */
[----:B0-----:R-:W-:-:S05]  /*53b0*/  HADD2.F32 R5, -RZ, R9.H0_H0 ;  /* 0x20000009ff057230 */ /* 0x001fca0000004100 */
[----:B------:R-:W-:Y:S01]  /*53c0*/  FMUL.FTZ R10, R2, R5 ;  /* 0x00000005020a7220 */ /* 0x000fe20000410000 */
[----:B------:R-:W-:-:S05]  /*53d0*/  HADD2.F32 R5, -RZ, R9.H1_H1 ;  /* 0x30000009ff057230 */ /* 0x000fca0000004100 */
[----:B------:R-:W0:Y:S01]  /*53e0*/  F2I.S8.NTZ R10, R10 ;  /* 0x0000000a000a7305 */ /* 0x000e220000202100 */
[----:B------:R-:W-:Y:S01]  /*53f0*/  FMUL.FTZ R11, R2, R5 ;  /* 0x00000005020b7220 */ /* 0x000fe20000410000 */
[----:B-1----:R-:W-:Y:S01]  /*5400*/  IMAD R5, R15, UR8, R8 ;  /* 0x000000080f057c24 */ /* 0x002fe2000f8e0208 */
        /* <DEDUP_REMOVED lines=9> */
.L_x_1093:
[----:B------:R-:W-:Y:S05]  /*54a0*/  BSYNC B0 ;  /* 0x0000000000007941 */ /* 0x000fea0003800000 */
.L_x_1092:
        /* <DEDUP_REMOVED lines=10> */
        .weak           $__internal_12_$__cuda_sm20_div_rn_f64_full
        .type           $__internal_12_$__cuda_sm20_div_rn_f64_full,@function
        .size           $__internal_12_$__cuda_sm20_div_rn_f64_full,(.L_x_2671 - $__internal_12_$__cuda_sm20_div_rn_f64_full)
$__internal_12_$__cuda_sm20_div_rn_f64_full:
        /* <DEDUP_REMOVED lines=14> */
[----:B------:R-:W-:-:S02]  /*5630*/  LOP3.LUT R15, R14, 0xfc000, RZ, 0xfc, !PT ;  /* 0x000fc0000e0f7812 */ /* 0x000fc400078efcff */
[----:B------:R-:W-:Y:S02]  /*5640*/  MOV R14, RZ ;  /* 0x000000ff000e7202 */ /* 0x000fe40000000f00 */
[----:B------:R-:W-:Y:S02]  /*5650*/  @!P0 LOP3.LUT R18, R5, 0x7ff00000, RZ, 0xc0, !PT ;  /* 0x7ff0000005128812 */ /* 0x000fe400078ec0ff */
        /* <DEDUP_REMOVED lines=41> */
.L_x_1098:
        /* <DEDUP_REMOVED lines=10> */
[----:B------:R-:W-:Y:S02]  /*5990*/  @P0 LOP3.LUT R4, R13, 0x7ff00000, RZ, 0xfc, !PT ;  /* 0x7ff000000d040812 */ /* 0x000fe400078efcff */
[----:B------:R-:W-:Y:S02]  /*59a0*/  @!P0 MOV R12, RZ ;  /* 0x000000ff000c8202 */ /* 0x000fe40000000f00 */
[----:B------:R-:W-:Y:S02]  /*59b0*/  @P0 MOV R12, RZ ;  /* 0x000000ff000c0202 */ /* 0x000fe40000000f00 */
[----:B------:R-:W-:Y:S01]  /*59c0*/  @P0 MOV R13, R4 ;  /* 0x00000004000d0202 */ /* 0x000fe20000000f00 */
[----:B------:R-:W-:Y:S06]  /*59d0*/  BRA `(.L_x_1099) ;  /* 0x0000000000087947 */ /* 0x000fec0003800000 */
.L_x_1100:
[----:B------:R-:W-:Y:S02]  /*59e0*/  LOP3.LUT R13, R7, 0x80000, RZ, 0xfc, !PT ;  /* 0x00080000070d7812 */ /* 0x000fe400078efcff */
[----:B------:R-:W-:-:S07]  /*59f0*/  MOV R12, R6 ;  /* 0x00000006000c7202 */ /* 0x000fce0000000f00 */
.L_x_1099:
[----:B------:R-:W-:Y:S05]  /*5a00*/  BSYNC B2 ;  /* 0x0000000000027941 */ /* 0x000fea0003800000 */
.L_x_1097:
[----:B------:R-:W-:Y:S01]  /*5a10*/  HFMA2.MMA R5, -RZ, RZ, 0, 0 ;  /* 0x00000000ff057435 */ /* 0x000fe200000001ff */
[----:B------:R-:W-:-:S05]  /*5a20*/  MOV R4, R2 ;  /* 0x0000000200047202 */ /* 0x000fca0000000f00 */
[----:B------:R-:W-:Y:S05]  /*5a30*/  RET.REL.NODEC R4 `(_ZN17fastertransformer35generalAddBiasResidualLayerNormOpt2I7__half2Lb1ELb1ELi2ELb1ELi8EEEvPT_S3_PKS2_S5_S5_S5_S5_S5_fiiPKfS7_S7_Pfi) ;  /* 0xffffffa404707950 */ /* 0x000fea0003c3ffff */
.L_x_1101:
        /* <DEDUP_REMOVED lines=12> */
.L_x_2671:


//--------------------- .text._ZN17fastertransformer34generalAddBiasResidualLayerNormOptI7__half2Lb1ELb1ELi2ELb1ELi8EEEvPT_S3_PKS2_S5_S5_S5_S5_S5_fiiPKfS7_S7_Pfi --------------------------
	.section	.text._ZN17fastertransformer34generalAddBiasResidualLayerNormOptI7__half2Lb1ELb1ELi2ELb1ELi8EEEvPT_S3_PKS2_S5_S5_S5_S5_S5_fiiPKfS7_S7_Pfi,"ax",@progbits
	.align	128
        .global         _ZN17fastertransformer34generalAddBiasResidualLayerNormOptI7__half2Lb1ELb1ELi2ELb1ELi8EEEvPT_S3_PKS2_S5_S5_S5_S5_S5_fiiPKfS7_S7_Pfi
        .type           _ZN17fastertransformer34generalAddBiasResidualLayerNormOptI7__half2Lb1ELb1ELi2ELb1ELi8EEEvPT_S3_PKS2_S5_S5_S5_S5_S5_fiiPKfS7_S7_Pfi,@function
        .size           _ZN17fastertransformer34generalAddBiasResidualLayerNormOptI7__half2Lb1ELb1ELi2ELb1ELi8EEEvPT_S3_PKS2_S5_S5_S5_S5_S5_fiiPKfS7_S7_Pfi,(.L_x_2672 - _ZN17fastertransformer34generalAddBiasResidualLayerNormOptI7__half2Lb1ELb1ELi2ELb1ELi8EEEvPT_S3_PKS2_S5_S5_S5_S5_S5_fiiPKfS7_S7_Pfi)
        .other          _ZN17fastertransformer34generalAddBiasResidualLayerNormOptI7__half2Lb1ELb1ELi2ELb1ELi8EEEvPT_S3_PKS2_S5_S5_S5_S5_S5_fiiPKfS7_S7_Pfi,@"STO_CUDA_ENTRY STV_DEFAULT"
_ZN17fastertransformer34generalAddBiasResidualLayerNormOptI7__half2Lb1ELb1ELi2ELb1ELi8EEEvPT_S3_PKS2_S5_S5_S5_S5_S5_fiiPKfS7_S7_Pfi:
.text._ZN17fastertransformer34generalAddBiasResidualLayerNormOptI7__half2Lb1ELb1ELi2ELb1ELi8EEEvPT_S3_PKS2_S5_S5_S5_S5_S5_fiiPKfS7_S7_Pfi:
        /* <DEDUP_REMOVED lines=38> */
.L_x_1105:
[----:B----4-:R-:W-:-:S04]  /*0260*/  IMAD.WIDE R16, R25, 0x4, R8 ;  /* 0x0000000419107825 */ /* 0x010fc800078e0208 */
[----:B0-----:R-:W-:Y:S02]  /*0270*/  IMAD R27, R22, R19, R25 ;  /* 0x00000013161b7224 */ /* 0x001fe400078e0219 */
[----:B------:R-:W4:Y:S02]  /*0280*/  LDG.E.CONSTANT R16, desc[UR8][R16.64] ;  /* 0x0000000810107981 */ /* 0x000f24000c1e9900 */
[----:B------:R-:W-:-:S04]  /*0290*/  IMAD.WIDE R12, R27, 0x4, R6 ;  /* 0x000000041b0c7825 */ /* 0x000fc800078e0206 */
[C---:B------:R-:W-:Y:S02]  /*02a0*/  IMAD.WIDE R14, R27.reuse, 0x4, R4 ;  /* 0x000000041b0e7825 */ /* 0x040fe400078e0204 */
[----:B------:R4:W5:Y:S04]  /*02b0*/  LDG.E.CONSTANT R12, desc[UR8][R12.64] ;  /* 0x000000080c0c7981 */ /* 0x000968000c1e9900 */
[----:B------:R-:W5:Y:S01]  /*02c0*/  LDG.E.CONSTANT R14, desc[UR8][R14.64] ;  /* 0x000000080e0e7981 */ /* 0x000f62000c1e9900 */
[----:B---3--:R-:W-:-:S06]  /*02d0*/  IMAD.WIDE R20, R27, 0x4, R10 ;  /* 0x000000041b147825 */ /* 0x008fcc00078e020a */
[----:B------:R-:W3:Y:S01]  /*02e0*/  LDG.E.CONSTANT R20, desc[UR8][R20.64] ;  /* 0x0000000814147981 */ /* 0x000ee2000c1e9900 */
[----:B--2---:R-:W-:Y:S01]  /*02f0*/  IMAD.WIDE R26, R27, 0x4, R2 ;  /* 0x000000041b1a7825 */ /* 0x004fe200078e0202 */
[----:B----4-:R-:W-:-:S10]  /*0300*/  HFMA2.MMA R13, R16, 1, 1, RZ ;  /* 0x3c003c00100d7835 */ /* 0x010fd400000000ff */
[----:B-----5:R-:W-:-:S06]  /*0310*/  HADD2 R13, R13, R12 ;  /* 0x0000000c0d0d7230 */ /* 0x020fcc0000000000 */
[----:B------:R-:W-:Y:S01]  /*0320*/  HFMA2.MMA R13, R13, 1, 1, R14 ;  /* 0x3c003c000d0d7835 */ /* 0x000fe2000000000e */
[----:B------:R-:W-:Y:S01]  /*0330*/  LEA R16, R25, R24, 0x2 ;  /* 0x0000001819107211 */ /* 0x000fe200078e10ff */
[----:B-1----:R-:W-:-:S08]  /*0340*/  IMAD.IADD R25, R18, 0x1, R25 ;  /* 0x0000000112197824 */ /* 0x002fd000078e0219 */
[----:B---3--:R-:W-:-:S05]  /*0350*/  HADD2 R13, R13, R20 ;  /* 0x000000140d0d7230 */ /* 0x008fca0000000000 */
[----:B------:R0:W-:Y:S04]  /*0360*/  STG.E desc[UR8][R26.64], R13 ;  /* 0x0000000d1a007986 */ /* 0x0001e8000c101908 */
[----:B------:R0:W-:Y:S01]  /*0370*/  STS [R16], R13 ;  /* 0x0000000d10007388 */ /* 0x0001e20000000800 */
[----:B------:R-:W-:Y:S01]  /*0380*/  ISETP.GE.AND P0, PT, R25, R19, PT ;  /* 0x000000131900720c */ /* 0x000fe20003f06270 */
[----:B------:R-:W-:-:S12]  /*0390*/  HFMA2.MMA R23, R23, 1, 1, R13 ;  /* 0x3c003c0017177835 */ /* 0x000fd8000000000d */
[----:B0-----:R-:W-:Y:S05]  /*03a0*/  @!P0 BRA `(.L_x_1105) ;  /* 0xfffffffc00ac8947 */ /* 0x001fea000383ffff */
[----:B------:R-:W-:Y:S05]  /*03b0*/  BRA `(.L_x_1103) ;  /* 0x0000000000907947 */ /* 0x000fea0003800000 */
.L_x_1104:
[----:B------:R-:W2:Y:S01]  /*03c0*/  S2R R25, SR_CgaCtaId ;  /* 0x0000000000197919 */ /* 0x000ea20000008800 */
[----:B------:R-:W3:Y:S01]  /*03d0*/  LDC.64 R2, c[0x0][0x220] ;  /* 0x00008800ff027b82 */ /* 0x000ee20000000a00 */
[----:B------:R-:W-:Y:S02]  /*03e0*/  MOV R12, 0x400 ;  /* 0x00000400000c7802 */ /* 0x000fe40000000f00 */
[----:B------:R-:W-:Y:S02]  /*03f0*/  MOV R26, R0 ;  /* 0x00000000001a7202 */ /* 0x000fe40000000f00 */
[----:B------:R-:W-:-:S03]  /*0400*/  IADD3 R12, R12, 0x110, RZ ;  /* 0x000001100c0c7810 */ /* 0x000fc60007ffe0ff */
[----:B------:R-:W4:Y:S08]  /*0410*/  LDC.64 R4, c[0x0][0x228] ;  /* 0x00008a00ff047b82 */ /* 0x000f300000000a00 */
[----:B------:R-:W0:Y:S08]  /*0420*/  LDC.64 R6, c[0x0][0x230] ;  /* 0x00008c00ff067b82 */ /* 0x000e300000000a00 */
[----:B------:R-:W0:Y:S01]  /*0430*/  LDC.64 R8, c[0x0][0x238] ;  /* 0x00008e00ff087b82 */ /* 0x000e220000000a00 */
[----:B--2---:R-:W-:-:S07]  /*0440*/  LEA R25, R25, R12, 0x18 ;  /* 0x0000000c19197211 */ /* 0x004fce00078ec0ff */
[----:B------:R-:W2:Y:S02]  /*0450*/  LDC.64 R10, c[0x0][0x218] ;  /* 0x00008600ff0a7b82 */ /* 0x000ea40000000a00 */
.L_x_1106:
[----:B----4-:R-:W-:-:S04]  /*0460*/  IMAD.WIDE R12, R26, 0x4, R4 ;  /* 0x000000041a0c7825 */ /* 0x010fc800078e0204 */
[----:B0-----:R-:W-:Y:S02]  /*0470*/  IMAD R27, R22, R19, R26 ;  /* 0x00000013161b7224 */ /* 0x001fe400078e021a */
[----:B------:R-:W4:Y:S02]  /*0480*/  LDG.E.CONSTANT R12, desc[UR8][R12.64] ;  /* 0x000000080c0c7981 */ /* 0x000f24000c1e9900 */
[----:B---3--:R-:W-:-:S04]  /*0490*/  IMAD.WIDE R14, R27, 0x8, R2 ;  /* 0x000000081b0e7825 */ /* 0x008fc800078e0202 */
[C---:B------:R-:W-:Y:S02]  /*04a0*/  IMAD.WIDE R16, R27.reuse, 0x4, R6 ;  /* 0x000000041b107825 */ /* 0x040fe400078e0206 */
[----:B------:R-:W3:Y:S04]  /*04b0*/  LDG.E.64.CONSTANT R14, desc[UR8][R14.64] ;  /* 0x000000080e0e7981 */ /* 0x000ee8000c1e9b00 */
[----:B------:R-:W5:Y:S01]  /*04c0*/  LDG.E.CONSTANT R16, desc[UR8][R16.64] ;  /* 0x0000000810107981 */ /* 0x000f62000c1e9900 */
[----:B------:R-:W-:-:S06]  /*04d0*/  IMAD.WIDE R20, R27, 0x4, R8 ;  /* 0x000000041b147825 */ /* 0x000fcc00078e0208 */
[----:B------:R-:W2:Y:S01]  /*04e0*/  LDG.E.CONSTANT R20, desc[UR8][R20.64] ;  /* 0x0000000814147981 */ /* 0x000ea2000c1e9900 */
[----:B----4-:R-:W-:Y:S01]  /*04f0*/  HADD2 R13, R12, RZ.H0_H0 ;  /* 0x200000ff0c0d7230 */ /* 0x010fe20000000000 */
[----:B---3--:R-:W-:Y:S02]  /*0500*/  I2FP.F32.S32 R29, R14 ;  /* 0x0000000e001d7245 */ /* 0x008fe40000201400 */
[----:B------:R-:W-:-:S03]  /*0510*/  I2FP.F32.S32 R28, R15 ;  /* 0x0000000f001c7245 */ /* 0x000fc60000201400 */
[----:B-----5:R-:W-:Y:S01]  /*0520*/  HFMA2.MMA R13, R13, 1, 1, R16 ;  /* 0x3c003c000d0d7835 */ /* 0x020fe20000000010 */
[-C--:B------:R-:W-:Y:S01]  /*0530*/  FMUL.FTZ R29, R29, R24.reuse ;  /* 0x000000181d1d7220 */ /* 0x080fe20000410000 */
[----:B------:R-:W-:-:S05]  /*0540*/  FMUL.FTZ R28, R28, R24 ;  /* 0x000000181c1c7220 */ /* 0x000fca0000410000 */
[----:B------:R-:W-:-:S03]  /*0550*/  F2FP.F16.F32.PACK_AB R28, R28, R29 ;  /* 0x0000001d1c1c723e */ /* 0x000fc600000000ff */
[----:B--2---:R-:W-:Y:S02]  /*0560*/  HADD2 R13, R13, R20 ;  /* 0x000000140d0d7230 */ /* 0x004fe40000000000 */
[----:B------:R-:W-:-:S04]  /*0570*/  IMAD R15, R26, 0x4, R25 ;  /* 0x000000041a0f7824 */ /* 0x000fc800078e0219 */
[----:B------:R-:W-:Y:S01]  /*0580*/  HFMA2.MMA R28, R13, 1, 1, R28 ;  /* 0x3c003c000d1c7835 */ /* 0x000fe2000000001c */
[----:B------:R-:W-:Y:S01]  /*0590*/  IMAD.WIDE R12, R27, 0x4, R10 ;  /* 0x000000041b0c7825 */ /* 0x000fe200078e020a */
[----:B-1----:R-:W-:-:S05]  /*05a0*/  IADD3 R26, R18, R26, RZ ;  /* 0x0000001a121a7210 */ /* 0x002fca0007ffe0ff */
[----:B------:R0:W-:Y:S04]  /*05b0*/  STG.E desc[UR8][R12.64], R28 ;  /* 0x0000001c0c007986 */ /* 0x0001e8000c101908 */
[----:B------:R0:W-:Y:S01]  /*05c0*/  STS [R15], R28 ;  /* 0x0000001c0f007388 */ /* 0x0001e20000000800 */
[----:B------:R-:W-:Y:S01]  /*05d0*/  ISETP.GE.AND P0, PT, R26, R19, PT ;  /* 0x000000131a00720c */ /* 0x000fe20003f06270 */
[----:B------:R-:W-:-:S12]  /*05e0*/  HADD2 R23, R23, R28 ;  /* 0x0000001c17177230 */ /* 0x000fd80000000000 */
[----:B0-----:R-:W-:Y:S05]  /*05f0*/  @!P0 BRA `(.L_x_1106) ;  /* 0xfffffffc00988947 */ /* 0x001fea000383ffff */
.L_x_1103:
[----:B------:R-:W-:Y:S05]  /*0600*/  BSYNC B0 ;  /* 0x0000000000007941 */ /* 0x000fea0003800000 */
.L_x_1102:
[----:B------:R-:W-:Y:S01]  /*0610*/  HADD2 R23, R23.H0_H0, R23.H1_H1 ;  /* 0x3000001717177230 */ /* 0x000fe20000000800 */
[----:B------:R-:W0:Y:S01]  /*0620*/  S2UR UR11, SR_CgaCtaId ;  /* 0x00000000000b79c3 */ /* 0x000e220000008800 */
        /* <DEDUP_REMOVED lines=8> */
[----:B------:R-:W1:Y:S01]  /*06b0*/  SHFL.BFLY PT, R2, R23, 0x10, 0x1f ;  /* 0x0e001f0017027f89 */ /* 0x000e6200000e0000 */
[----:B------:R-:W-:Y:S01]  /*06c0*/  FMUL.FTZ R7, R7, 0.03125 ;  /* 0x3d00000007077820 */ /* 0x000fe20000410000 */
[----:B------:R-:W-:-:S04]  /*06d0*/  ISETP.NE.AND P1, PT, R0, RZ, PT ;  /* 0x000000ff0000720c */ /* 0x000fc80003f25270 */
[----:B------:R-:W-:Y:S01]  /*06e0*/  FSETP.GT.FTZ.AND P0, PT, R7, R8, PT ;  /* 0x000000080700720b */ /* 0x000fe20003f14000 */
[----:B0-----:R-:W-:-:S08]  /*06f0*/  ULEA UR5, UR11, UR5, 0x18 ;  /* 0x000000050b057291 */ /* 0x001fd0000f8ec03f */
[----:B------:R-:W-:Y:S01]  /*0700*/  @!P1 I2FP.F32.S32 R11, R19 ;  /* 0x00000013000b9245 */ /* 0x000fe20000201400 */
[----:B------:R-:W-:-:S05]  /*0710*/  VOTEU.ALL UP0, P1 ;  /* 0x00000000003f7886 */ /* 0x000fca0000800000 */
[----:B------:R-:W-:Y:S01]  /*0720*/  @!UP0 ULEA UR6, UR11, UR10, 0x18 ;  /* 0x0000000a0b068291 */ /* 0x000fe2000f8ec03f */
[----:B-1----:R-:W-:-:S05]  /*0730*/  FADD.FTZ R2, R23, R2 ;  /* 0x0000000217027221 */ /* 0x002fca0000010000 */
        /* <DEDUP_REMOVED lines=9> */
[----:B------:R-:W-:-:S04]  /*07d0*/  MOV R4, RZ ;  /* 0x000000ff00047202 */ /* 0x000fc80000000f00 */
        /* <DEDUP_REMOVED lines=17> */
[----:B0-----:R-:W-:Y:S01]  /*08f0*/  @!P1 FMUL.FTZ.D2 R4, R9, R4 ;  /* 0x0000000409049220 */ /* 0x001fe20000310000 */
[----:B------:R-:W-:-:S04]  /*0900*/  IMAD.MOV.U32 R9, RZ, RZ, RZ ;  /* 0x000000ffff097224 */ /* 0x000fc800078e00ff */
[----:B------:R0:W-:Y:S01]  /*0910*/  @!P1 STS [UR6], R4 ;  /* 0x00000004ff009988 */ /* 0x0001e20008000806 */
[----:B------:R-:W-:Y:S06]  /*0920*/  BAR.SYNC.DEFER_BLOCKING 0x0 ;  /* 0x0000000000007b1d */ /* 0x000fec0000010000 */
[----:B------:R-:W-:Y:S05]  /*0930*/  @P2 BRA `(.L_x_1108) ;  /* 0x0000000400bc2947 */ /* 0x000fea0003800000 */
[----:B------:R-:W-:Y:S01]  /*0940*/  ULEA UR6, UR11, UR10, 0x18 ;  /* 0x0000000a0b067291 */ /* 0x000fe2000f8ec03f */
[----:B------:R-:W1:Y:S01]  /*0950*/  S2R R8, SR_CTAID.X ;  /* 0x0000000000087919 */ /* 0x000e620000002500 */
[----:B0-----:R-:W0:Y:S01]  /*0960*/  LDC.64 R4, c[0x0][0x220] ;  /* 0x00008800ff047b82 */ /* 0x001e220000000a00 */
[----:B------:R-:W-:Y:S01]  /*0970*/  HFMA2.MMA R9, -RZ, RZ, 0, 0 ;  /* 0x00000000ff097435 */ /* 0x000fe200000001ff */
[----:B------:R-:W-:-:S05]  /*0980*/  MOV R12, R0 ;  /* 0x00000000000c7202 */ /* 0x000fca0000000f00 */
[----:B------:R-:W2:Y:S05]  /*0990*/  LDS R7, [UR6] ;  /* 0x00000006ff077984 */ /* 0x000eaa0008000800 */
.L_x_1109:
        /* <DEDUP_REMOVED lines=94> */
[----:B------:R-:W2:Y:S02]  /*0f80*/  LDG.E.CONSTANT R10, desc[UR8][R10.64] ;  /* 0x000000080a0a7981 */ /* 0x000ea4000c1e9900 */
[--C-:B--2---:R-:W-:Y:S02]  /*0f90*/  HADD2.F32 R12, -RZ, R10.reuse.H1_H1 ;  /* 0x3000000aff0c7230 */ /* 0x104fe40000004100 */
[----:B------:R-:W-:-:S03]  /*0fa0*/  HADD2.F32 R14, -RZ, R10.H0_H0 ;  /* 0x2000000aff0e7230 */ /* 0x000fc60000004100 */
[C---:B------:R-:W-:Y:S01]  /*0fb0*/  FADD.FTZ R13, -R7.reuse, R12 ;  /* 0x0000000c070d7221 */ /* 0x040fe20000010100 */
[----:B------:R-:W-:Y:S01]  /*0fc0*/  IADD3 R12, R18, UR7, RZ ;  /* 0x00000007120c7c10 */ /* 0x000fe2000fffe0ff */
[----:B------:R-:W-:Y:S02]  /*0fd0*/  FADD.FTZ R14, -R7, R14 ;  /* 0x0000000e070e7221 */ /* 0x000fe40000010100 */
[----:B------:R-:W-:Y:S01]  /*0fe0*/  FMUL.FTZ R13, R13, R13 ;  /* 0x0000000d0d0d7220 */ /* 0x000fe20000410000 */
[----:B------:R-:W-:-:S03]  /*0ff0*/  ISETP.GE.AND P5, PT, R12, R19, PT ;  /* 0x000000130c00720c */ /* 0x000fc60003fa6270 */
[----:B------:R-:W-:-:S04]  /*1000*/  FFMA.FTZ R14, R14, R14, R13 ;  /* 0x0000000e0e0e7223 */ /* 0x000fc8000001000d */
[----:B------:R-:W-:-:S06]  /*1010*/  FADD.FTZ R9, R9, R14 ;  /* 0x0000000e09097221 */ /* 0x000fcc0000010000 */
[----:B------:R-:W-:Y:S05]  /*1020*/  @!P5 BRA `(.L_x_1109) ;  /* 0xfffffff8005cd947 */ /* 0x000fea000383ffff */
.L_x_1108:
[----:B------:R-:W-:Y:S05]  /*1030*/  BSYNC B0 ;  /* 0x0000000000007941 */ /* 0x000fea0003800000 */
.L_x_1107:
        /* <DEDUP_REMOVED lines=27> */
[----:B------:R-:W0:Y:S01]  /*11f0*/  LDC R5, c[0x0][0x250] ;  /* 0x00009400ff057b82 */ /* 0x000e220000000800 */
[----:B------:R-:W-:Y:S02]  /*1200*/  UMOV UR5, 0x400 ;  /* 0x0000040000057882 */ /* 0x000fe40000000000 */
[----:B------:R-:W1:Y:S05]  /*1210*/  MUFU.RCP R4, R19 ;  /* 0x0000001300047308 */ /* 0x000e6a0000001000 */
[----:B------:R-:W2:Y:S01]  /*1220*/  S2UR UR6, SR_CgaCtaId ;  /* 0x00000000000679c3 */ /* 0x000ea20000008800 */
[----:B-1----:R-:W-:-:S04]  /*1230*/  FMUL.FTZ R4, R7, R4 ;  /* 0x0000000407047220 */ /* 0x002fc80000410000 */
[----:B0-----:R-:W-:-:S06]  /*1240*/  FFMA.FTZ R4, R4, 0.5, R5 ;  /* 0x3f00000004047823 */ /* 0x001fcc0000010005 */
[----:B------:R-:W0:Y:S01]  /*1250*/  MUFU.RSQ R4, R4 ;  /* 0x0000000400047308 */ /* 0x000e220000001400 */
[----:B--2---:R-:W-:-:S09]  /*1260*/  ULEA UR5, UR6, UR5, 0x18 ;  /* 0x0000000506057291 */ /* 0x004fd2000f8ec03f */
[----:B0-----:R0:W-:Y:S03]  /*1270*/  STS [UR5+0x4], R4 ;  /* 0x00000404ff007988 */ /* 0x0011e60008000805 */
.L_x_1111:
[----:B------:R-:W-:Y:S05]  /*1280*/  BSYNC B0 ;  /* 0x0000000000007941 */ /* 0x000fea0003800000 */
.L_x_1110:
[----:B------:R-:W-:Y:S01]  /*1290*/  BAR.SYNC.DEFER_BLOCKING 0x0 ;  /* 0x0000000000007b1d */ /* 0x000fe20000010000 */
[----:B0-----:R-:W-:-:S05]  /*12a0*/  HFMA2.MMA R4, -RZ, RZ, 0, 1.013278961181640625e-06 ;  /* 0x00000011ff047435 */ /* 0x001fca00000001ff */
[----:B------:R-:W-:Y:S04]  /*12b0*/  BSSY B0, `(.L_x_1112) ;  /* 0x000016c000007945 */ /* 0x000fe80003800000 */
[----:B------:R-:W-:Y:S05]  /*12c0*/  @P2 BRA `(.L_x_1113) ;  /* 0x0000001400a82947 */ /* 0x000fea0003800000 */
[----:B------:R-:W0:Y:S01]  /*12d0*/  S2R R7, SR_CgaCtaId ;  /* 0x0000000000077919 */ /* 0x000e220000008800 */
[----:B------:R-:W-:Y:S01]  /*12e0*/  MOV R6, 0x400 ;  /* 0x0000040000067802 */ /* 0x000fe20000000f00 */
[----:B------:R-:W-:Y:S01]  /*12f0*/  ULDC.64 UR10, c[0x0][0x278] ;  /* 0x00009e00000a7ab9 */ /* 0x000fe20000000a00 */
[----:B------:R-:W-:Y:S01]  /*1300*/  IMAD.U32 R10, RZ, RZ, UR7 ;  /* 0x00000007ff0a7e24 */ /* 0x000fe2000f8e00ff */
[----:B------:R-:W1:Y:S01]  /*1310*/  S2R R5, SR_CTAID.X ;  /* 0x0000000000057919 */ /* 0x000e620000002500 */
[----:B------:R-:W-:Y:S01]  /*1320*/  MOV R11, UR7 ;  /* 0x00000007000b7c02 */ /* 0x000fe20008000f00 */
[----:B------:R-:W-:Y:S01]  /*1330*/  IMAD.MOV.U32 R15, RZ, RZ, R0 ;  /* 0x000000ffff0f7224 */ /* 0x000fe200078e0000 */
[----:B------:R-:W-:-:S04]  /*1340*/  ISETP.NE.U32.AND P0, PT, RZ, UR10, PT ;  /* 0x0000000aff007c0c */ /* 0x000fc8000bf05070 */
[----:B------:R-:W-:Y:S02]  /*1350*/  ISETP.NE.AND.EX P0, PT, RZ, UR11, PT, P0 ;  /* 0x0000000bff007c0c */ /* 0x000fe4000bf05300 */
[----:B0-----:R-:W-:Y:S02]  /*1360*/  LEA R8, R7, R6, 0x18 ;  /* 0x0000000607087211 */ /* 0x001fe400078ec0ff */
[----:B------:R-:W-:-:S04]  /*1370*/  IADD3 R6, R6, 0x110, RZ ;  /* 0x0000011006067810 */ /* 0x000fc80007ffe0ff */
[----:B------:R-:W0:Y:S01]  /*1380*/  LDS.64 R8, [R8] ;  /* 0x0000000008087984 */ /* 0x000e220000000a00 */
[----:B------:R-:W-:Y:S02]  /*1390*/  LEA R6, R7, R6, 0x18 ;  /* 0x0000000607067211 */ /* 0x000fe400078ec0ff */
[----:B0-----:R-:W-:Y:S02]  /*13a0*/  F2FP.F16.F32.PACK_AB R7, R9, R8 ;  /* 0x000000080907723e */ /* 0x001fe400000000ff */
[----:B------:R-:W-:Y:S01]  /*13b0*/  SHF.L.U32 R8, R10, 0x3, RZ ;  /* 0x000000030a087819 */ /* 0x000fe200000006ff */
[----:B------:R-:W-:Y:S01]  /*13c0*/  IMAD.WIDE R10, R11, 0x4, RZ ;  /* 0x000000040b0a7825 */ /* 0x000fe200078e02ff */
[----:B-1----:R-:W-:-:S07]  /*13d0*/  MOV R9, RZ ;  /* 0x000000ff00097202 */ /* 0x002fce0000000f00 */
.L_x_1130:
        /* <DEDUP_REMOVED lines=32> */
.L_x_1114:
[----:B------:R0:W-:Y:S01]  /*15e0*/  STS [R24], R14 ;  /* 0x0000000e18007388 */ /* 0x0001e20000000800 */
[C---:B------:R-:W-:Y:S01]  /*15f0*/  HADD2 R13, |R14|.reuse, -RZ.H0_H0 ;  /* 0xa00000ff0e0d7230 */ /* 0x040fe20000000200 */
[----:B------:R-:W-:-:S04]  /*1600*/  HSETP2.GT.AND P5, PT, |R14|.H0_H0, |R14|.H1_H1, PT ;  /* 0x7000000e0e007234 */ /* 0x000fc80003fa4a00 */
[----:B------:R-:W-:-:S04]  /*1610*/  PRMT R12, R13, 0x7632, R12 ;  /* 0x000076320d0c7816 */ /* 0x000fc8000000000c */
[----:B------:R-:W-:-:S05]  /*1620*/  SEL R13, R12, R13, !P5 ;  /* 0x0000000d0c0d7207 */ /* 0x000fca0006800000 */
[----:B------:R-:W-:-:S05]  /*1630*/  HSETP2.GT.AND P5, PT, R13.H0_H0, R4.H0_H0, PT ;  /* 0x200000040d007234 */ /* 0x000fca0003fa4800 */
[----:B0-----:R-:W-:-:S08]  /*1640*/  SEL R4, R4, R13, !P5 ;  /* 0x0000000d04047207 */ /* 0x001fd00006800000 */
.L_x_1115:
[----:B-1----:R-:W-:-:S05]  /*1650*/  VIADD R21, R15, UR7 ;  /* 0x000000070f157c36 */ /* 0x002fca0008000000 */
[----:B------:R-:W-:-:S13]  /*1660*/  ISETP.GE.AND P5, PT, R21, R20, PT ;  /* 0x000000141500720c */ /* 0x000fda0003fa6270 */
[----:B------:R-:W-:Y:S05]  /*1670*/  @P5 BRA `(.L_x_1113) ;  /* 0x0000001000bc5947 */ /* 0x000fea0003800000 */
[----:B0-----:R-:W0:Y:S01]  /*1680*/  LDC.64 R12, c[0x0][0x240] ;  /* 0x00009000ff0c7b82 */ /* 0x001e220000000a00 */
[----:B------:R-:W-:-:S07]  /*1690*/  IMAD.WIDE R16, R17, 0x4, R10 ;  /* 0x0000000411107825 */ /* 0x000fce00078e020a */
[----:B------:R-:W1:Y:S01]  /*16a0*/  LDC.64 R14, c[0x0][0x248] ;  /* 0x00009200ff0e7b82 */ /* 0x000e620000000a00 */
[----:B0-----:R-:W-:-:S04]  /*16b0*/  IADD3 R22, P5, R16, R12, RZ ;  /* 0x0000000c10167210 */ /* 0x001fc80007fbe0ff */
[----:B------:R-:W-:Y:S02]  /*16c0*/  IADD3.X R23, R17, R13, RZ, P5, !PT ;  /* 0x0000000d11177210 */ /* 0x000fe40002ffe4ff */
[----:B-1----:R-:W-:-:S04]  /*16d0*/  IADD3 R18, P6, R16, R14, RZ ;  /* 0x0000000e10127210 */ /* 0x002fc80007fde0ff */
[----:B------:R-:W2:Y:S01]  /*16e0*/  LDG.E.CONSTANT R23, desc[UR8][R22.64] ;  /* 0x0000000816177981 */ /* 0x000ea2000c1e9900 */
[----:B------:R-:W-:-:S06]  /*16f0*/  IADD3.X R19, R17, R15, RZ, P6, !PT ;  /* 0x0000000f11137210 */ /* 0x000fcc00037fe4ff */
[----:B------:R-:W2:Y:S01]  /*1700*/  LDG.E.CONSTANT R19, desc[UR8][R18.64] ;  /* 0x0000000812137981 */ /* 0x000ea2000c1e9900 */
[----:B------:R-:W-:-:S05]  /*1710*/  IMAD.U32 R25, RZ, RZ, UR7 ;  /* 0x00000007ff197e24 */ /* 0x000fca000f8e00ff */
        /* <DEDUP_REMOVED lines=24> */
.L_x_1116:
[----:B------:R0:W-:Y:S01]  /*18a0*/  STS [R24], R23 ;  /* 0x0000001718007388 */ /* 0x0001e20000000800 */
[C---:B------:R-:W-:Y:S01]  /*18b0*/  HADD2 R19, |R23|.reuse, -RZ.H0_H0 ;  /* 0xa00000ff17137230 */ /* 0x040fe20000000200 */
[----:B------:R-:W-:-:S04]  /*18c0*/  HSETP2.GT.AND P5, PT, |R23|.H0_H0, |R23|.H1_H1, PT ;  /* 0x7000001717007234 */ /* 0x000fc80003fa4a00 */
[----:B------:R-:W-:-:S04]  /*18d0*/  PRMT R18, R19, 0x7632, R18 ;  /* 0x0000763213127816 */ /* 0x000fc80000000012 */
[----:B------:R-:W-:-:S05]  /*18e0*/  SEL R19, R18, R19, !P5 ;  /* 0x0000001312137207 */ /* 0x000fca0006800000 */
[----:B------:R-:W-:-:S05]  /*18f0*/  HSETP2.GT.AND P5, PT, R19.H0_H0, R4.H0_H0, PT ;  /* 0x2000000413007234 */ /* 0x000fca0003fa4800 */
[----:B0-----:R-:W-:-:S08]  /*1900*/  SEL R4, R4, R19, !P5 ;  /* 0x0000001304047207 */ /* 0x001fd00006800000 */
.L_x_1117:
[----:B------:R-:W-:-:S04]  /*1910*/  IADD3 R21, R21, UR7, RZ ;  /* 0x0000000715157c10 */ /* 0x000fc8000fffe0ff */
[----:B------:R-:W-:-:S13]  /*1920*/  ISETP.GE.AND P5, PT, R21, R20, PT ;  /* 0x000000141500720c */ /* 0x000fda0003fa6270 */
[----:B------:R-:W-:Y:S05]  /*1930*/  @P5 BRA `(.L_x_1113) ;  /* 0x00000010000c5947 */ /* 0x000fea0003800000 */
[----:B0-----:R-:W-:-:S04]  /*1940*/  IADD3 R23, P5, R10, R16, RZ ;  /* 0x000000100a177210 */ /* 0x001fc80007fbe0ff */
[----:B-1----:R-:W-:Y:S01]  /*1950*/  IADD3 R18, P6, R23, R14, RZ ;  /* 0x0000000e17127210 */ /* 0x002fe20007fde0ff */
[----:B------:R-:W-:Y:S01]  /*1960*/  IMAD.X R22, R11, 0x1, R17, P5 ;  /* 0x000000010b167824 */ /* 0x000fe200028e0611 */
[----:B------:R-:W-:-:S04]  /*1970*/  IADD3 R16, P5, R23, R12, RZ ;  /* 0x0000000c17107210 */ /* 0x000fc80007fbe0ff */
[C---:B------:R-:W-:Y:S02]  /*1980*/  IADD3.X R17, R22.reuse, R13, RZ, P5, !PT ;  /* 0x0000000d16117210 */ /* 0x040fe40002ffe4ff */
[----:B------:R-:W-:-:S03]  /*1990*/  IADD3.X R19, R22, R15, RZ, P6, !PT ;  /* 0x0000000f16137210 */ /* 0x000fc600037fe4ff */
[----:B------:R-:W2:Y:S04]  /*19a0*/  LDG.E.CONSTANT R16, desc[UR8][R16.64] ;  /* 0x0000000810107981 */ /* 0x000ea8000c1e9900 */
[----:B------:R0:W2:Y:S01]  /*19b0*/  LDG.E.CONSTANT R18, desc[UR8][R18.64] ;  /* 0x0000000812127981 */ /* 0x0000a2000c1e9900 */
[----:B------:R-:W-:-:S05]  /*19c0*/  IMAD.U32 R25, RZ, RZ, UR7 ;  /* 0x00000007ff197e24 */ /* 0x000fca000f8e00ff */
[----:B------:R-:W-:-:S05]  /*19d0*/  LEA R24, R25, R24, 0x2 ;  /* 0x0000001819187211 */ /* 0x000fca00078e10ff */
        /* <DEDUP_REMOVED lines=23> */
.L_x_1118:
[----:B------:R2:W-:Y:S01]  /*1b50*/  STS [R24], R19 ;  /* 0x0000001318007388 */ /* 0x0005e20000000800 */
[C---:B------:R-:W-:Y:S01]  /*1b60*/  HADD2 R17, |R19|.reuse, -RZ.H0_H0 ;  /* 0xa00000ff13117230 */ /* 0x040fe20000000200 */
[----:B------:R-:W-:-:S04]  /*1b70*/  HSETP2.GT.AND P5, PT, |R19|.H0_H0, |R19|.H1_H1, PT ;  /* 0x7000001313007234 */ /* 0x000fc80003fa4a00 */
[----:B------:R-:W-:-:S04]  /*1b80*/  PRMT R16, R17, 0x7632, R16 ;  /* 0x0000763211107816 */ /* 0x000fc80000000010 */
[----:B------:R-:W-:-:S05]  /*1b90*/  SEL R17, R16, R17, !P5 ;  /* 0x0000001110117207 */ /* 0x000fca0006800000 */
[----:B------:R-:W-:-:S05]  /*1ba0*/  HSETP2.GT.AND P5, PT, R17.H0_H0, R4.H0_H0, PT ;  /* 0x2000000411007234 */ /* 0x000fca0003fa4800 */
[----:B--2---:R-:W-:-:S08]  /*1bb0*/  SEL R4, R4, R17, !P5 ;  /* 0x0000001104047207 */ /* 0x004fd00006800000 */
.L_x_1119:
[----:B------:R-:W-:-:S04]  /*1bc0*/  IADD3 R21, R21, UR7, RZ ;  /* 0x0000000715157c10 */ /* 0x000fc8000fffe0ff */
[----:B------:R-:W-:-:S13]  /*1bd0*/  ISETP.GE.AND P5, PT, R21, R20, PT ;  /* 0x000000141500720c */ /* 0x000fda0003fa6270 */
[----:B------:R-:W-:Y:S05]  /*1be0*/  @P5 BRA `(.L_x_1113) ;  /* 0x0000000c00605947 */ /* 0x000fea0003800000 */
[----:B------:R-:W-:-:S04]  /*1bf0*/  IADD3 R23, P5, R10, R23, RZ ;  /* 0x000000170a177210 */ /* 0x000fc80007fbe0ff */
[----:B01----:R-:W-:Y:S01]  /*1c00*/  IADD3 R16, P6, R23, R14, RZ ;  /* 0x0000000e17107210 */ /* 0x003fe20007fde0ff */
[----:B------:R-:W-:Y:S01]  /*1c10*/  IMAD.X R22, R11, 0x1, R22, P5 ;  /* 0x000000010b167824 */ /* 0x000fe200028e0616 */
[----:B------:R-:W-:-:S04]  /*1c20*/  IADD3 R18, P5, R23, R12, RZ ;  /* 0x0000000c17127210 */ /* 0x000fc80007fbe0ff */
[C---:B------:R-:W-:Y:S02]  /*1c30*/  IADD3.X R19, R22.reuse, R13, RZ, P5, !PT ;  /* 0x0000000d16137210 */ /* 0x040fe40002ffe4ff */
[----:B------:R-:W-:-:S04]  /*1c40*/  IADD3.X R17, R22, R15, RZ, P6, !PT ;  /* 0x0000000f16117210 */ /* 0x000fc800037fe4ff */
[----:B------:R-:W2:Y:S04]  /*1c50*/  LDG.E.CONSTANT R19, desc[UR8][R18.64] ;  /* 0x0000000812137981 */ /* 0x000ea8000c1e9900 */
        /* <DEDUP_REMOVED lines=26> */
.L_x_1120:
[----:B------:R0:W-:Y:S01]  /*1e00*/  STS [R24], R19 ;  /* 0x0000001318007388 */ /* 0x0001e20000000800 */
[C---:B------:R-:W-:Y:S01]  /*1e10*/  HADD2 R17, |R19|.reuse, -RZ.H0_H0 ;  /* 0xa00000ff13117230 */ /* 0x040fe20000000200 */
[----:B------:R-:W-:-:S04]  /*1e20*/  HSETP2.GT.AND P5, PT, |R19|.H0_H0, |R19|.H1_H1, PT ;  /* 0x7000001313007234 */ /* 0x000fc80003fa4a00 */
[----:B------:R-:W-:-:S04]  /*1e30*/  PRMT R16, R17, 0x7632, R16 ;  /* 0x0000763211107816 */ /* 0x000fc80000000010 */
[----:B------:R-:W-:-:S05]  /*1e40*/  SEL R17, R16, R17, !P5 ;  /* 0x0000001110117207 */ /* 0x000fca0006800000 */
[----:B------:R-:W-:-:S05]  /*1e50*/  HSETP2.GT.AND P5, PT, R17.H0_H0, R4.H0_H0, PT ;  /* 0x2000000411007234 */ /* 0x000fca0003fa4800 */
[----:B0-----:R-:W-:-:S08]  /*1e60*/  SEL R4, R4, R17, !P5 ;  /* 0x0000001104047207 */ /* 0x001fd00006800000 */
.L_x_1121:
        /* <DEDUP_REMOVED lines=36> */
.L_x_1122:
[----:B------:R0:W-:Y:S01]  /*20b0*/  STS [R24], R19 ;  /* 0x0000001318007388 */ /* 0x0001e20000000800 */
[C---:B------:R-:W-:Y:S01]  /*20c0*/  HADD2 R17, |R19|.reuse, -RZ.H0_H0 ;  /* 0xa00000ff13117230 */ /* 0x040fe20000000200 */
[----:B------:R-:W-:-:S04]  /*20d0*/  HSETP2.GT.AND P5, PT, |R19|.H0_H0, |R19|.H1_H1, PT ;  /* 0x7000001313007234 */ /* 0x000fc80003fa4a00 */
[----:B------:R-:W-:-:S04]  /*20e0*/  PRMT R16, R17, 0x7632, R16 ;  /* 0x0000763211107816 */ /* 0x000fc80000000010 */
[----:B------:R-:W-:-:S05]  /*20f0*/  SEL R17, R16, R17, !P5 ;  /* 0x0000001110117207 */ /* 0x000fca0006800000 */
[----:B------:R-:W-:-:S05]  /*2100*/  HSETP2.GT.AND P5, PT, R17.H0_H0, R4.H0_H0, PT ;  /* 0x2000000411007234 */ /* 0x000fca0003fa4800 */
[----:B0-----:R-:W-:-:S08]  /*2110*/  SEL R4, R4, R17, !P5 ;  /* 0x0000001104047207 */ /* 0x001fd00006800000 */
.L_x_1123:
        /* <DEDUP_REMOVED lines=36> */
.L_x_1124:
[----:B------:R2:W-:Y:S01]  /*2360*/  STS [R24], R19 ;  /* 0x0000001318007388 */ /* 0x0005e20000000800 */
[C---:B------:R-:W-:Y:S01]  /*2370*/  HADD2 R17, |R19|.reuse, -RZ.H0_H0 ;  /* 0xa00000ff13117230 */ /* 0x040fe20000000200 */
[----:B------:R-:W-:-:S04]  /*2380*/  HSETP2.GT.AND P5, PT, |R19|.H0_H0, |R19|.H1_H1, PT ;  /* 0x7000001313007234 */ /* 0x000fc80003fa4a00 */
[----:B------:R-:W-:-:S04]  /*2390*/  PRMT R16, R17, 0x7632, R16 ;  /* 0x0000763211107816 */ /* 0x000fc80000000010 */
[----:B------:R-:W-:-:S05]  /*23a0*/  SEL R17, R16, R17, !P5 ;  /* 0x0000001110117207 */ /* 0x000fca0006800000 */
[----:B------:R-:W-:-:S05]  /*23b0*/  HSETP2.GT.AND P5, PT, R17.H0_H0, R4.H0_H0, PT ;  /* 0x2000000411007234 */ /* 0x000fca0003fa4800 */
[----:B--2---:R-:W-:-:S08]  /*23c0*/  SEL R4, R4, R17, !P5 ;  /* 0x0000001104047207 */ /* 0x004fd00006800000 */
.L_x_1125:
        /* <DEDUP_REMOVED lines=36> */
.L_x_1126:
[----:B------:R0:W-:Y:S01]  /*2610*/  STS [R24], R19 ;  /* 0x0000001318007388 */ /* 0x0001e20000000800 */
[C---:B------:R-:W-:Y:S01]  /*2620*/  HADD2 R17, |R19|.reuse, -RZ.H0_H0 ;  /* 0xa00000ff13117230 */ /* 0x040fe20000000200 */
[----:B------:R-:W-:-:S04]  /*2630*/  HSETP2.GT.AND P5, PT, |R19|.H0_H0, |R19|.H1_H1, PT ;  /* 0x7000001313007234 */ /* 0x000fc80003fa4a00 */
[----:B------:R-:W-:-:S04]  /*2640*/  PRMT R16, R17, 0x7632, R16 ;  /* 0x0000763211107816 */ /* 0x000fc80000000010 */
[----:B------:R-:W-:-:S05]  /*2650*/  SEL R17, R16, R17, !P5 ;  /* 0x0000001110117207 */ /* 0x000fca0006800000 */
[----:B------:R-:W-:-:S05]  /*2660*/  HSETP2.GT.AND P5, PT, R17.H0_H0, R4.H0_H0, PT ;  /* 0x2000000411007234 */ /* 0x000fca0003fa4800 */
[----:B0-----:R-:W-:-:S08]  /*2670*/  SEL R4, R4, R17, !P5 ;  /* 0x0000001104047207 */ /* 0x001fd00006800000 */
.L_x_1127:
[----:B------:R-:W-:-:S04]  /*2680*/  IADD3 R21, R21, UR7, RZ ;  /* 0x0000000715157c10 */ /* 0x000fc8000fffe0ff */
[----:B------:R-:W-:-:S13]  /*2690*/  ISETP.GE.AND P5, PT, R21, R20, PT ;  /* 0x000000141500720c */ /* 0x000fda0003fa6270 */
[----:B------:R-:W-:Y:S05]  /*26a0*/  @P5 BRA `(.L_x_1113) ;  /* 0x0000000000b05947 */ /* 0x000fea0003800000 */
[----:B------:R-:W-:-:S04]  /*26b0*/  IADD3 R23, P5, R10, R23, RZ ;  /* 0x000000170a177210 */ /* 0x000fc80007fbe0ff */
[----:B------:R-:W-:Y:S01]  /*26c0*/  IADD3 R14, P6, R23, R14, RZ ;  /* 0x0000000e170e7210 */ /* 0x000fe20007fde0ff */
[----:B------:R-:W-:Y:S01]  /*26d0*/  IMAD.X R22, R11, 0x1, R22, P5 ;  /* 0x000000010b167824 */ /* 0x000fe200028e0616 */
[----:B------:R-:W-:-:S04]  /*26e0*/  IADD3 R12, P5, R23, R12, RZ ;  /* 0x0000000c170c7210 */ /* 0x000fc80007fbe0ff */
[C---:B------:R-:W-:Y:S02]  /*26f0*/  IADD3.X R15, R22.reuse, R15, RZ, P6, !PT ;  /* 0x0000000f160f7210 */ /* 0x040fe400037fe4ff */
[----:B------:R-:W-:-:S04]  /*2700*/  IADD3.X R13, R22, R13, RZ, P5, !PT ;  /* 0x0000000d160d7210 */ /* 0x000fc80002ffe4ff */
[----:B------:R-:W2:Y:S04]  /*2710*/  LDG.E.CONSTANT R15, desc[UR8][R14.64] ;  /* 0x000000080e0f7981 */ /* 0x000ea8000c1e9900 */
[----:B------:R-:W2:Y:S01]  /*2720*/  LDG.E.CONSTANT R12, desc[UR8][R12.64] ;  /* 0x000000080c0c7981 */ /* 0x000ea2000c1e9900 */
[----:B01----:R-:W-:-:S05]  /*2730*/  IMAD.U32 R17, RZ, RZ, UR7 ;  /* 0x00000007ff117e24 */ /* 0x003fca000f8e00ff */
        /* <DEDUP_REMOVED lines=24> */
.L_x_1128:
[----:B------:R0:W-:Y:S01]  /*28c0*/  STS [R24], R17 ;  /* 0x0000001118007388 */ /* 0x0001e20000000800 */
[C---:B------:R-:W-:Y:S01]  /*28d0*/  HADD2 R13, |R17|.reuse, -RZ.H0_H0 ;  /* 0xa00000ff110d7230 */ /* 0x040fe20000000200 */
[----:B------:R-:W-:-:S04]  /*28e0*/  HSETP2.GT.AND P5, PT, |R17|.H0_H0, |R17|.H1_H1, PT ;  /* 0x7000001111007234 */ /* 0x000fc80003fa4a00 */
[----:B------:R-:W-:-:S04]  /*28f0*/  PRMT R12, R13, 0x7632, R12 ;  /* 0x000076320d0c7816 */ /* 0x000fc8000000000c */
[----:B------:R-:W-:-:S05]  /*2900*/  SEL R13, R12, R13, !P5 ;  /* 0x0000000d0c0d7207 */ /* 0x000fca0006800000 */
[----:B------:R-:W-:-:S05]  /*2910*/  HSETP2.GT.AND P5, PT, R13.H0_H0, R4.H0_H0, PT ;  /* 0x200000040d007234 */ /* 0x000fca0003fa4800 */
[----:B0-----:R-:W-:-:S08]  /*2920*/  SEL R4, R4, R13, !P5 ;  /* 0x0000000d04047207 */ /* 0x001fd00006800000 */
.L_x_1129:
[----:B------:R-:W-:Y:S01]  /*2930*/  IADD3 R15, R21, UR7, RZ ;  /* 0x00000007150f7c10 */ /* 0x000fe2000fffe0ff */
[----:B------:R-:W-:-:S03]  /*2940*/  VIADD R9, R9, 0x1 ;  /* 0x0000000109097836 */ /* 0x000fc60000000000 */
[----:B------:R-:W-:-:S13]  /*2950*/  ISETP.GE.AND P5, PT, R15, R20, PT ;  /* 0x000000140f00720c */ /* 0x000fda0003fa6270 */
[----:B------:R-:W-:Y:S05]  /*2960*/  @!P5 BRA `(.L_x_1130) ;  /* 0xffffffe8009cd947 */ /* 0x000fea000383ffff */
.L_x_1113:
[----:B------:R-:W-:Y:S05]  /*2970*/  BSYNC B0 ;  /* 0x0000000000007941 */ /* 0x000fea0003800000 */
.L_x_1112:
        /* <DEDUP_REMOVED lines=15> */
[----:B------:R-:W2:Y:S01]  /*2a70*/  SHFL.BFLY PT, R6, R5, 0x8, 0x1f ;  /* 0x0d001f0005067f89 */ /* 0x000ea200000e0000 */
[----:B------:R-:W-:-:S04]  /*2a80*/  @!P4 IADD3 R4, R4, 0x88, RZ ;  /* 0x000000880404c810 */ /* 0x000fc80007ffe0ff */
[----:B---3--:R-:W-:-:S05]  /*2a90*/  @!P4 LEA R4, R9, R4, 0x18 ;  /* 0x000000040904c211 */ /* 0x008fca00078ec0ff */
[----:B------:R-:W-:Y:S01]  /*2aa0*/  @!P4 IMAD.IADD R4, R3, 0x1, R4 ;  /* 0x000000010304c824 */ /* 0x000fe200078e0204 */
[----:B--2---:R-:W-:-:S05]  /*2ab0*/  FMNMX.FTZ R6, R5, R6, !PT ;  /* 0x0000000605067209 */ /* 0x004fca0007810000 */
[----:B------:R-:W2:Y:S02]  /*2ac0*/  SHFL.BFLY PT, R7, R6, 0x4, 0x1f ;  /* 0x0c801f0006077f89 */ /* 0x000ea400000e0000 */
[----:B--2---:R-:W-:Y:S02]  /*2ad0*/  FMNMX.FTZ R7, R6, R7, !PT ;  /* 0x0000000706077209 */ /* 0x004fe40007810000 */
[----:B------:R-:W-:-:S03]  /*2ae0*/  @P0 MOV R6, 0x400 ;  /* 0x0000040000060802 */ /* 0x000fc60000000f00 */
[----:B------:R-:W2:Y:S01]  /*2af0*/  SHFL.BFLY PT, R8, R7, 0x2, 0x1f ;  /* 0x0c401f0007087f89 */ /* 0x000ea200000e0000 */
[----:B------:R-:W-:-:S04]  /*2b00*/  @P0 IADD3 R6, R6, 0x88, RZ ;  /* 0x0000008806060810 */ /* 0x000fc80007ffe0ff */
[----:B----4-:R-:W-:-:S04]  /*2b10*/  @P0 LEA R11, R11, R6, 0x18 ;  /* 0x000000060b0b0211 */ /* 0x010fc800078ec0ff */
[----:B------:R-:W-:Y:S02]  /*2b20*/  @P0 LEA R3, R2, R11, 0x2 ;  /* 0x0000000b02030211 */ /* 0x000fe400078e10ff */
        /* <DEDUP_REMOVED lines=19> */
[----:B------:R-:W-:Y:S01]  /*2c60*/  IMAD.MOV.U32 R2, RZ, RZ, 0x1 ;  /* 0x00000001ff027424 */ /* 0x000fe200078e00ff */
        /* <DEDUP_REMOVED lines=15> */
[----:B01----:R-:W-:Y:S05]  /*2d60*/  CALL.REL.NOINC `($__internal_13_$__cuda_sm20_div_rn_f64_full) ;  /* 0x0000000000a47944 */ /* 0x003fea0003c00000 */
.L_x_1134:
[----:B------:R-:W-:Y:S05]  /*2d70*/  BSYNC B1 ;  /* 0x0000000000017941 */ /* 0x000fea0003800000 */
.L_x_1133:
        /* <DEDUP_REMOVED lines=8> */
[----:B------:R-:W4:Y:S02]  /*2e00*/  LDC.64 R6, c[0x0][0x210] ;  /* 0x00008400ff067b82 */ /* 0x000f240000000a00 */
[----:B------:R-:W-:-:S09]  /*2e10*/  IADD3 R8, R8, 0x110, RZ ;  /* 0x0000011008087810 */ /* 0x000fd20007ffe0ff */
[----:B---3--:R-:W-:Y:S01]  /*2e20*/  @!P0 FMUL R5, R5, 1.175494350822287508e-38 ;  /* 0x0080000005058820 */ /* 0x008fe20000400000 */
[----:B--2---:R-:W-:-:S07]  /*2e30*/  LEA R15, R9, R8, 0x18 ;  /* 0x00000008090f7211 */ /* 0x004fce00078ec0ff */
.L_x_1135:
[C---:B------:R-:W-:Y:S01]  /*2e40*/  LEA R8, R0.reuse, R15, 0x2 ;  /* 0x0000000f00087211 */ /* 0x040fe200078e10ff */
[----:B012---:R-:W-:Y:S02]  /*2e50*/  IMAD R3, R13, R17, R0 ;  /* 0x000000110d037224 */ /* 0x007fe400078e0200 */
[----:B------:R-:W-:-:S03]  /*2e60*/  VIADD R0, R0, UR7 ;  /* 0x0000000700007c36 */ /* 0x000fc60008000000 */
[----:B------:R-:W0:Y:S02]  /*2e70*/  LDS R8, [R8] ;  /* 0x0000000008087984 */ /* 0x000e240000000800 */
        /* <DEDUP_REMOVED lines=13> */
.L_x_1132:
[----:B------:R-:W-:Y:S05]  /*2f50*/  BSYNC B0 ;  /* 0x0000000000007941 */ /* 0x000fea0003800000 */
.L_x_1131:
        /* <DEDUP_REMOVED lines=10> */
        .weak           $__internal_13_$__cuda_sm20_div_rn_f64_full
        .type           $__internal_13_$__cuda_sm20_div_rn_f64_full,@function
        .size           $__internal_13_$__cuda_sm20_div_rn_f64_full,(.L_x_2672 - $__internal_13_$__cuda_sm20_div_rn_f64_full)
$__internal_13_$__cuda_sm20_div_rn_f64_full:
        /* <DEDUP_REMOVED lines=10> */
[----:B------:R-:W-:-:S03]  /*30a0*/  ISETP.LE.U32.AND P2, PT, R9, 0x40500000, PT ;  /* 0x405000000900780c */ /* 0x000fc60003f43070 */
[----:B------:R-:W-:Y:S01]  /*30b0*/  VIADD R19, R18, 0xffffffff ;  /* 0xffffffff12137836 */ /* 0x000fe20000000000 */
[----:B------:R-:W-:Y:S01]  /*30c0*/  SEL R14, R5, 0x63400000, !P2 ;  /* 0x63400000050e7807 */ /* 0x000fe20005000000 */
[----:B------:R-:W0:Y:S03]  /*30d0*/  MUFU.RCP64H R11, R3 ;  /* 0x00000003000b7308 */ /* 0x000e260000001800 */
[----:B------:R-:W-:Y:S02]  /*30e0*/  LOP3.LUT R15, R14, 0xfc000, RZ, 0xfc, !PT ;  /* 0x000fc0000e0f7812 */ /* 0x000fe400078efcff */
[----:B------:R-:W-:Y:S02]  /*30f0*/  MOV R14, RZ ;  /* 0x000000ff000e7202 */ /* 0x000fe40000000f00 */
[----:B------:R-:W-:Y:S02]  /*3100*/  @!P0 LOP3.LUT R9, R3, 0x7ff00000, RZ, 0xc0, !PT ;  /* 0x7ff0000003098812 */ /* 0x000fe400078ec0ff */
[----:B------:R-:W-:-:S02]  /*3110*/  ISETP.GT.U32.AND P0, PT, R19, 0x7feffffe, PT ;  /* 0x7feffffe1300780c */ /* 0x000fc40003f04070 */
        /* <DEDUP_REMOVED lines=15> */
[----:B------:R-:W-:-:S04]  /*3210*/  MOV R16, RZ ;  /* 0x000000ff00107202 */ /* 0x000fc80000000f00 */
[----:B------:R-:W-:Y:S02]  /*3220*/  VIADDMNMX R9, R12, R9, 0xb9600000, !PT ;  /* 0xb96000000c097446 */ /* 0x000fe40007800109 */
        /* <DEDUP_REMOVED lines=23> */
.L_x_1137:
        /* <DEDUP_REMOVED lines=15> */
.L_x_1139:
[----:B------:R-:W-:Y:S01]  /*3490*/  LOP3.LUT R13, R7, 0x80000, RZ, 0xfc, !PT ;  /* 0x00080000070d7812 */ /* 0x000fe200078efcff */
[----:B------:R-:W-:-:S07]  /*34a0*/  IMAD.MOV.U32 R12, RZ, RZ, R6 ;  /* 0x000000ffff0c7224 */ /* 0x000fce00078e0006 */
.L_x_1138:
[----:B------:R-:W-:Y:S05]  /*34b0*/  BSYNC B2 ;  /* 0x0000000000027941 */ /* 0x000fea0003800000 */
.L_x_1136:
[----:B------:R-:W-:Y:S01]  /*34c0*/  HFMA2.MMA R9, -RZ, RZ, 0, 0 ;  /* 0x00000000ff097435 */ /* 0x000fe200000001ff */
[----:B------:R-:W-:Y:S02]  /*34d0*/  MOV R2, R12 ;  /* 0x0000000c00027202 */ /* 0x000fe40000000f00 */
[----:B------:R-:W-:-:S03]  /*34e0*/  MOV R3, R13 ;  /* 0x0000000d00037202 */ /* 0x000fc60000000f00 */
[----:B------:R-:W-:Y:S05]  /*34f0*/  RET.REL.NODEC R8 `(_ZN17fastertransformer34generalAddBiasResidualLayerNormOptI7__half2Lb1ELb1ELi2ELb1ELi8EEEvPT_S3_PKS2_S5_S5_S5_S5_S5_fiiPKfS7_S7_Pfi) ;  /* 0xffffffc808c07950 */ /* 0x000fea0003c3ffff */
.L_x_1140:
        /* <DEDUP_REMOVED lines=16> */
.L_x_2672:


//--------------------- .text._ZN17fastertransformer35generalAddBiasResidualLayerNormOpt2I7__half2Lb0ELb0ELi1ELb1ELi8EEEvPT_S3_PKS2_S5_S5_S5_S5_S5_fiiPKfS7_S7_Pfi --------------------------
	.section	.text._ZN17fastertransformer35generalAddBiasResidualLayerNormOpt2I7__half2Lb0ELb0ELi1ELb1ELi8EEEvPT_S3_PKS2_S5_S5_S5_S5_S5_fiiPKfS7_S7_Pfi,"ax",@progbits
	.align	128
        .global         _ZN17fastertransformer35generalAddBiasResidualLayerNormOpt2I7__half2Lb0ELb0ELi1ELb1ELi8EEEvPT_S3_PKS2_S5_S5_S5_S5_S5_fiiPKfS7_S7_Pfi
        .type           _ZN17fastertransformer35generalAddBiasResidualLayerNormOpt2I7__half2Lb0ELb0ELi1ELb1ELi8EEEvPT_S3_PKS2_S5_S5_S5_S5_S5_fiiPKfS7_S7_Pfi,@function
        .size           _ZN17fastertransformer35generalAddBiasResidualLayerNormOpt2I7__half2Lb0ELb0ELi1ELb1ELi8EEEvPT_S3_PKS2_S5_S5_S5_S5_S5_fiiPKfS7_S7_Pfi,(.L_x_2673 - _ZN17fastertransformer35generalAddBiasResidualLayerNormOpt2I7__half2Lb0ELb0ELi1ELb1ELi8EEEvPT_S3_PKS2_S5_S5_S5_S5_S5_fiiPKfS7_S7_Pfi)
        .other          _ZN17fastertransformer35generalAddBiasResidualLayerNormOpt2I7__half2Lb0ELb0ELi1ELb1ELi8EEEvPT_S3_PKS2_S5_S5_S5_S5_S5_fiiPKfS7_S7_Pfi,@"STO_CUDA_ENTRY STV_DEFAULT"
_ZN17fastertransformer35generalAddBiasResidualLayerNormOpt2I7__half2Lb0ELb0ELi1ELb1ELi8EEEvPT_S3_PKS2_S5_S5_S5_S5_S5_fiiPKfS7_S7_Pfi:
.text._ZN17fastertransformer35generalAddBiasResidualLayerNormOpt2I7__half2Lb0ELb0ELi1ELb1ELi8EEEvPT_S3_PKS2_S5_S5_S5_S5_S5_fiiPKfS7_S7_Pfi:
[----:B------:R-:W-:Y:S08]  /*0000*/  LDC R1, c[0x0][0x28] ;  /* 0x00000a00ff017b82 */ /* 0x000ff00000000800 */
[----:B------:R-:W0:Y:S01]  /*0010*/  LDC R0, c[0x0][0x280] ;  /* 0x0000a000ff007b82 */ /* 0x000e220000000800 */
[----:B------:R-:W-:Y:S01]  /*0020*/  ULDC.64 UR6, c[0x0][0x208] ;  /* 0x0000820000067ab9 */ /* 0x000fe20000000a00 */
[----:B------:R-:W-:Y:S01]  /*0030*/  ULDC UR4, c[0x0][0x258] ;  /* 0x0000960000047ab9 */ /* 0x000fe20000000800 */
[----:B------:R-:W1:Y:S01]  /*0040*/  S2R R3, SR_CTAID.X ;  /* 0x0000000000037919 */ /* 0x000e620000002500 */
[----:B------:R-:W-:Y:S01]  /*0050*/  ULDC UR5, c[0x0][0x258] ;  /* 0x0000960000057ab9 */ /* 0x000fe20000000800 */
[----:B0-----:R-:W-:-:S13]  /*0060*/  ISETP.NE.AND P0, PT, R0, 0x2, PT ;  /* 0x000000020000780c */ /* 0x001fda0003f05270 */
[----:B------:R-:W0:Y:S02]  /*0070*/  @!P0 LDC.64 R4, c[0x0][0x270] ;  /* 0x00009c00ff048b82 */ /* 0x000e240000000a00 */
[----:B0-----:R-:W2:Y:S01]  /*0080*/  @!P0 LDG.E R4, desc[UR6][R4.64] ;  /* 0x0000000604048981 */ /* 0x001ea2000c1e1900 */
[----:B------:R-:W-:Y:S01]  /*0090*/  IMAD.U32 R15, RZ, RZ, UR4 ;  /* 0x00000004ff0f7e24 */ /* 0x000fe2000f8e00ff */
[----:B------:R-:W-:Y:S01]  /*00a0*/  UMOV UR4, URZ ;  /* 0x0000003f00047c82 */ /* 0x000fe20008000000 */
[----:B------:R-:W-:Y:S01]  /*00b0*/  BSSY B0, `(.L_x_1141) ;  /* 0x00000d5000007945 */ /* 0x000fe20003800000 */
[----:B------:R-:W0:Y:S01]  /*00c0*/  S2R R0, SR_TID.X ;  /* 0x0000000000007919 */ /* 0x000e220000002100 */
[----:B------:R-:W-:Y:S01]  /*00d0*/  HFMA2.MMA R19, -RZ, RZ, 0, 0 ;  /* 0x00000000ff137435 */ /* 0x000fe200000001ff */
[----:B------:R-:W-:Y:S01]  /*00e0*/  IMAD.MOV.U32 R20, RZ, RZ, RZ ;  /* 0x000000ffff147224 */ /* 0x000fe200078e00ff */
[----:B0-----:R-:W-:Y:S02]  /*00f0*/  ISETP.GE.AND P2, PT, R0, R15, PT ;  /* 0x0000000f0000720c */ /* 0x001fe40003f46270 */
[----:B--2---:R-:W-:-:S11]  /*0100*/  @!P0 R2UR UR4, R4 ;  /* 0x00000000040482ca */ /* 0x004fd600000e0000 */
[----:B-1----:R-:W-:Y:S05]  /*0110*/  @P2 BRA `(.L_x_1142) ;  /* 0x0000000c00382947 */ /* 0x002fea0003800000 */
[----:B------:R-:W0:Y:S01]  /*0120*/  S2R R5, SR_CgaCtaId ;  /* 0x0000000000057919 */ /* 0x000e220000008800 */
[----:B------:R-:W1:Y:S01]  /*0130*/  LDC R2, c[0x0][RZ] ;  /* 0x00000000ff027b82 */ /* 0x000e620000000800 */
[----:B------:R-:W-:Y:S01]  /*0140*/  MOV R4, 0x400 ;  /* 0x0000040000047802 */ /* 0x000fe20000000f00 */
[--C-:B------:R-:W-:Y:S01]  /*0150*/  IMAD R14, R3, R15, R0.reuse ;  /* 0x0000000f030e7224 */ /* 0x100fe200078e0200 */
[----:B------:R-:W-:Y:S01]  /*0160*/  MOV R17, RZ ;  /* 0x000000ff00117202 */ /* 0x000fe20000000f00 */
[----:B------:R-:W-:Y:S02]  /*0170*/  IMAD.MOV.U32 R19, RZ, RZ, RZ ;  /* 0x000000ffff137224 */ /* 0x000fe400078e00ff */
[----:B------:R-:W-:Y:S02]  /*0180*/  VIADD R4, R4, 0x190 ;  /* 0x0000019004047836 */ /* 0x000fe40000000000 */
[----:B------:R-:W-:Y:S02]  /*0190*/  IMAD.MOV.U32 R13, RZ, RZ, R0 ;  /* 0x000000ffff0d7224 */ /* 0x000fe400078e0000 */
[----:B------:R-:W-:Y:S01]  /*01a0*/  IMAD.MOV.U32 R20, RZ, RZ, RZ ;  /* 0x000000ffff147224 */ /* 0x000fe200078e00ff */
[----:B-1----:R-:W-:-:S02]  /*01b0*/  SHF.L.U32 R18, R2, 0x3, RZ ;  /* 0x0000000302127819 */ /* 0x002fc400000006ff */
[----:B0-----:R-:W-:Y:S01]  /*01c0*/  LEA R16, R5, R4, 0x18 ;  /* 0x0000000405107211 */ /* 0x001fe200078ec0ff */
[----:B------:R-:W-:-:S07]  /*01d0*/  IMAD.WIDE R4, R2, 0x4, RZ ;  /* 0x0000000402047825 */ /* 0x000fce00078e02ff */
.L_x_1143:
[----:B0-----:R-:W0:Y:S01]  /*01e0*/  LDC.64 R10, c[0x0][0x230] ;  /* 0x00008c00ff0a7b82 */ /* 0x001e220000000a00 */
[----:B------:R-:W-:-:S07]  /*01f0*/  IMAD R9, R18, R17, R14 ;  /* 0x0000001112097224 */ /* 0x000fce00078e020e */
[----:B------:R-:W1:Y:S01]  /*0200*/  LDC.64 R6, c[0x0][0x218] ;  /* 0x00008600ff067b82 */ /* 0x000e620000000a00 */
[----:B0-----:R-:W-:-:S06]  /*0210*/  IMAD.WIDE R10, R9, 0x4, R10 ;  /* 0x00000004090a7825 */ /* 0x001fcc00078e020a */
[----:B------:R-:W2:Y:S01]  /*0220*/  LDG.E.CONSTANT R10, desc[UR6][R10.64] ;  /* 0x000000060a0a7981 */ /* 0x000ea2000c1e9900 */
[----:B------:R-:W-:Y:S01]  /*0230*/  IMAD R21, R13, 0x4, R16 ;  /* 0x000000040d157824 */ /* 0x000fe200078e0210 */
[----:B------:R-:W-:Y:S01]  /*0240*/  MOV R15, UR5 ;  /* 0x00000005000f7c02 */ /* 0x000fe20008000f00 */
[----:B-1----:R-:W-:-:S04]  /*0250*/  IMAD.WIDE R6, R9, 0x4, R6 ;  /* 0x0000000409067825 */ /* 0x002fc800078e0206 */
[----:B------:R-:W-:-:S05]  /*0260*/  IMAD.IADD R24, R2, 0x1, R13 ;  /* 0x0000000102187824 */ /* 0x000fca00078e020d */
[----:B------:R-:W-:Y:S01]  /*0270*/  ISETP.GE.AND P0, PT, R24, R15, PT ;  /* 0x0000000f1800720c */ /* 0x000fe20003f06270 */
[--C-:B--2---:R-:W-:Y:S02]  /*0280*/  HADD2.F32 R8, -RZ, R10.reuse.H0_H0 ;  /* 0x2000000aff087230 */ /* 0x104fe40000004100 */
[----:B------:R-:W-:-:S03]  /*0290*/  HADD2.F32 R12, -RZ, R10.H1_H1 ;  /* 0x3000000aff0c7230 */ /* 0x000fc60000004100 */
[----:B------:R-:W-:Y:S02]  /*02a0*/  FADD.FTZ R8, RZ, R8 ;  /* 0x00000008ff087221 */ /* 0x000fe40000010000 */
        /* <DEDUP_REMOVED lines=11> */
[----:B0-----:R-:W0:Y:S01]  /*0360*/  LDC.64 R6, c[0x0][0x230] ;  /* 0x00008c00ff067b82 */ /* 0x001e220000000a00 */
[----:B------:R-:W-:-:S07]  /*0370*/  IMAD.WIDE R8, R9, 0x4, R4 ;  /* 0x0000000409087825 */ /* 0x000fce00078e0204 */
[----:B------:R-:W1:Y:S01]  /*0380*/  LDC.64 R10, c[0x0][0x218] ;  /* 0x00008600ff0a7b82 */ /* 0x000e620000000a00 */
[----:B0-----:R-:W-:-:S05]  /*0390*/  IADD3 R22, P0, R8, R6, RZ ;  /* 0x0000000608167210 */ /* 0x001fca0007f1e0ff */
[----:B------:R-:W-:-:S05]  /*03a0*/  IMAD.X R23, R9, 0x1, R7, P0 ;  /* 0x0000000109177824 */ /* 0x000fca00000e0607 */
[----:B------:R-:W2:Y:S01]  /*03b0*/  LDG.E.CONSTANT R22, desc[UR6][R22.64] ;  /* 0x0000000616167981 */ /* 0x000ea2000c1e9900 */
[----:B-1----:R-:W-:Y:S01]  /*03c0*/  IADD3 R12, P0, R8, R10, RZ ;  /* 0x0000000a080c7210 */ /* 0x002fe20007f1e0ff */
[----:B------:R-:W-:Y:S01]  /*03d0*/  IMAD.IADD R24, R24, 0x1, R2 ;  /* 0x0000000118187824 */ /* 0x000fe200078e0202 */
[----:B------:R-:W-:Y:S01]  /*03e0*/  LEA R21, R2, R21, 0x2 ;  /* 0x0000001502157211 */ /* 0x000fe200078e10ff */
[--C-:B--2---:R-:W-:Y:S02]  /*03f0*/  HADD2.F32 R25, -RZ, R22.reuse.H0_H0 ;  /* 0x20000016ff197230 */ /* 0x104fe40000004100 */
[----:B------:R-:W-:-:S03]  /*0400*/  HADD2.F32 R13, -RZ, R22.H1_H1 ;  /* 0x30000016ff0d7230 */ /* 0x000fc60000004100 */
[----:B------:R-:W-:Y:S02]  /*0410*/  FADD.FTZ R25, RZ, R25 ;  /* 0x00000019ff197221 */ /* 0x000fe40000010000 */
[----:B------:R-:W-:Y:S01]  /*0420*/  FADD.FTZ R26, RZ, R13 ;  /* 0x0000000dff1a7221 */ /* 0x000fe20000010000 */
[----:B------:R-:W-:Y:S01]  /*0430*/  IMAD.X R13, R9, 0x1, R11, P0 ;  /* 0x00000001090d7824 */ /* 0x000fe200000e060b */
[----:B------:R-:W-:Y:S02]  /*0440*/  ISETP.GE.AND P0, PT, R24, R15, PT ;  /* 0x0000000f1800720c */ /* 0x000fe40003f06270 */
        /* <DEDUP_REMOVED lines=9> */
[----:B------:R-:W-:Y:S05]  /*04e0*/  @P0 BRA `(.L_x_1142) ;  /* 0x0000000800440947 */ /* 0x000fea0003800000 */
[----:B------:R-:W-:-:S05]  /*04f0*/  IADD3 R23, P0, R4, R8, RZ ;  /* 0x0000000804177210 */ /* 0x000fca0007f1e0ff */
[----:B------:R-:W-:Y:S01]  /*0500*/  IMAD.X R22, R5, 0x1, R9, P0 ;  /* 0x0000000105167824 */ /* 0x000fe200000e0609 */
[----:B------:R-:W-:-:S04]  /*0510*/  IADD3 R8, P0, R23, R6, RZ ;  /* 0x0000000617087210 */ /* 0x000fc80007f1e0ff */
[----:B------:R-:W-:-:S05]  /*0520*/  IADD3.X R9, R22, R7, RZ, P0, !PT ;  /* 0x0000000716097210 */ /* 0x000fca00007fe4ff */
[----:B------:R-:W2:Y:S01]  /*0530*/  LDG.E.CONSTANT R8, desc[UR6][R8.64] ;  /* 0x0000000608087981 */ /* 0x000ea2000c1e9900 */
[----:B-1----:R-:W-:Y:S01]  /*0540*/  IADD3 R12, P0, R23, R10, RZ ;  /* 0x0000000a170c7210 */ /* 0x002fe20007f1e0ff */
[----:B------:R-:W-:Y:S01]  /*0550*/  IMAD R21, R2, 0x4, R21 ;  /* 0x0000000402157824 */ /* 0x000fe200078e0215 */
[----:B------:R-:W-:Y:S01]  /*0560*/  IADD3 R24, R24, R2, RZ ;  /* 0x0000000218187210 */ /* 0x000fe20007ffe0ff */
        /* <DEDUP_REMOVED lines=18> */
[----:B------:R-:W-:-:S05]  /*0690*/  IADD3 R8, P0, R23, R6, RZ ;  /* 0x0000000617087210 */ /* 0x000fca0007f1e0ff */
[----:B------:R-:W-:-:S05]  /*06a0*/  IMAD.X R9, R22, 0x1, R7, P0 ;  /* 0x0000000116097824 */ /* 0x000fca00000e0607 */
[----:B------:R-:W3:Y:S01]  /*06b0*/  LDG.E.CONSTANT R8, desc[UR6][R8.64] ;  /* 0x0000000608087981 */ /* 0x000ee2000c1e9900 */
[----:B--2---:R-:W-:Y:S01]  /*06c0*/  IADD3 R12, P0, R23, R10, RZ ;  /* 0x0000000a170c7210 */ /* 0x004fe20007f1e0ff */
[----:B------:R-:W-:Y:S01]  /*06d0*/  IMAD R21, R2, 0x4, R21 ;  /* 0x0000000402157824 */ /* 0x000fe200078e0215 */
[----:B------:R-:W-:Y:S01]  /*06e0*/  IADD3 R24, R24, R2, RZ ;  /* 0x0000000218187210 */ /* 0x000fe20007ffe0ff */
[--C-:B---3--:R-:W-:Y:S02]  /*06f0*/  HADD2.F32 R25, -RZ, R8.reuse.H0_H0 ;  /* 0x20000008ff197230 */ /* 0x108fe40000004100 */
[----:B------:R-:W-:-:S03]  /*0700*/  HADD2.F32 R13, -RZ, R8.H1_H1 ;  /* 0x30000008ff0d7230 */ /* 0x000fc60000004100 */
[----:B------:R-:W-:Y:S02]  /*0710*/  FADD.FTZ R25, RZ, R25 ;  /* 0x00000019ff197221 */ /* 0x000fe40000010000 */
[----:B------:R-:W-:Y:S01]  /*0720*/  FADD.FTZ R26, RZ, R13 ;  /* 0x0000000dff1a7221 */ /* 0x000fe20000010000 */
[----:B------:R-:W-:Y:S02]  /*0730*/  IADD3.X R13, R22, R11, RZ, P0, !PT ;  /* 0x0000000b160d7210 */ /* 0x000fe400007fe4ff */
[----:B------:R-:W-:Y:S01]  /*0740*/  ISETP.GE.AND P0, PT, R24, R15, PT ;  /* 0x0000000f1800720c */ /* 0x000fe20003f06270 */
        /* <DEDUP_REMOVED lines=15> */
[----:B---3--:R-:W-:Y:S01]  /*0840*/  IADD3 R12, P0, R23, R10, RZ ;  /* 0x0000000a170c7210 */ /* 0x008fe20007f1e0ff */
        /* <DEDUP_REMOVED lines=18> */
[----:B------:R-:W-:-:S04]  /*0970*/  IADD3 R23, P0, R4, R23, RZ ;  /* 0x0000001704177210 */ /* 0x000fc80007f1e0ff */
[----:B------:R-:W-:Y:S02]  /*0980*/  IADD3.X R22, R5, R22, RZ, P0, !PT ;  /* 0x0000001605167210 */ /* 0x000fe400007fe4ff */
[----:B------:R-:W-:-:S05]  /*0990*/  IADD3 R8, P0, R23, R6, RZ ;  /* 0x0000000617087210 */ /* 0x000fca0007f1e0ff */
[----:B------:R-:W-:-:S05]  /*09a0*/  IMAD.X R9, R22, 0x1, R7, P0 ;  /* 0x0000000116097824 */ /* 0x000fca00000e0607 */
[----:B------:R-:W2:Y:S01]  /*09b0*/  LDG.E.CONSTANT R8, desc[UR6][R8.64] ;  /* 0x0000000608087981 */ /* 0x000ea2000c1e9900 */
[----:B----4-:R-:W-:Y:S01]  /*09c0*/  IADD3 R12, P0, R23, R10, RZ ;  /* 0x0000000a170c7210 */ /* 0x010fe20007f1e0ff */
[----:B------:R-:W-:Y:S01]  /*09d0*/  IMAD R21, R2, 0x4, R21 ;  /* 0x0000000402157824 */ /* 0x000fe200078e0215 */
[----:B------:R-:W-:Y:S01]  /*09e0*/  IADD3 R24, R24, R2, RZ ;  /* 0x0000000218187210 */ /* 0x000fe20007ffe0ff */
[--C-:B--2---:R-:W-:Y:S02]  /*09f0*/  HADD2.F32 R25, -RZ, R8.reuse.H0_H0 ;  /* 0x20000008ff197230 */ /* 0x104fe40000004100 */
        /* <DEDUP_REMOVED lines=20> */
[----:B0-----:R-:W-:Y:S01]  /*0b40*/  IADD3 R12, P0, R23, R10, RZ ;  /* 0x0000000a170c7210 */ /* 0x001fe20007f1e0ff */
        /* <DEDUP_REMOVED lines=23> */
[----:B------:R-:W-:Y:S01]  /*0cc0*/  IADD3 R10, P0, R23, R10, RZ ;  /* 0x0000000a170a7210 */ /* 0x000fe20007f1e0ff */
[----:B0-----:R-:W-:Y:S01]  /*0cd0*/  IMAD R21, R2, 0x4, R21 ;  /* 0x0000000402157824 */ /* 0x001fe200078e0215 */
[----:B------:R-:W-:Y:S01]  /*0ce0*/  IADD3 R13, R24, R2, RZ ;  /* 0x00000002180d7210 */ /* 0x000fe20007ffe0ff */
[----:B------:R-:W-:Y:S01]  /*0cf0*/  VIADD R17, R17, 0x1 ;  /* 0x0000000111117836 */ /* 0x000fe20000000000 */
[----:B------:R-:W-:Y:S02]  /*0d00*/  IADD3.X R11, R22, R11, RZ, P0, !PT ;  /* 0x0000000b160b7210 */ /* 0x000fe400007fe4ff */
        /* <DEDUP_REMOVED lines=9> */
[----:B------:R0:W-:Y:S01]  /*0da0*/  STG.E desc[UR6][R10.64], R6 ;  /* 0x000000060a007986 */ /* 0x0001e2000c101906 */
[----:B------:R-:W-:Y:S01]  /*0db0*/  FFMA.FTZ R8, R8, R8, R7 ;  /* 0x0000000808087223 */ /* 0x000fe20000010007 */
[----:B------:R-:W-:Y:S02]  /*0dc0*/  FADD.FTZ R20, R20, R9 ;  /* 0x0000000914147221 */ /* 0x000fe40000010000 */
[----:B------:R0:W-:Y:S01]  /*0dd0*/  STS [R21], R6 ;  /* 0x0000000615007388 */ /* 0x0001e20000000800 */
[----:B------:R-:W-:Y:S01]  /*0de0*/  FADD.FTZ R19, R19, R8 ;  /* 0x0000000813137221 */ /* 0x000fe20000010000 */
[----:B------:R-:W-:Y:S06]  /*0df0*/  @!P0 BRA `(.L_x_1143) ;  /* 0xfffffff000f88947 */ /* 0x000fec000383ffff */
.L_x_1142:
[----:B------:R-:W-:Y:S05]  /*0e00*/  BSYNC B0 ;  /* 0x0000000000007941 */ /* 0x000fea0003800000 */
.L_x_1141:
[----:B------:R-:W5:Y:S01]  /*0e10*/  SHFL.BFLY PT, R5, R20, 0x10, 0x1f ;  /* 0x0e001f0014057f89 */ /* 0x000f6200000e0000 */
[----:B------:R-:W-:Y:S01]  /*0e20*/  ULDC UR5, c[0x0][0x0] ;  /* 0x0000000000057ab9 */ /* 0x000fe20000000800 */
[----:B01234-:R-:W-:Y:S01]  /*0e30*/  I2FP.F32.U32 R13, R0 ;  /* 0x00000000000d7245 */ /* 0x01ffe20000201000 */
[----:B------:R-:W-:Y:S01]  /*0e40*/  BSSY B0, `(.L_x_1144) ;  /* 0x0000047000007945 */ /* 0x000fe20003800000 */
[----:B------:R-:W0:Y:S01]  /*0e50*/  SHFL.BFLY PT, R2, R19, 0x10, 0x1f ;  /* 0x0e001f0013027f89 */ /* 0x000e2200000e0000 */
[----:B------:R-:W-:Y:S01]  /*0e60*/  ISETP.NE.AND P1, PT, R0, RZ, PT ;  /* 0x000000ff0000720c */ /* 0x000fe20003f25270 */
[----:B-----5:R-:W-:Y:S01]  /*0e70*/  FADD.FTZ R5, R5, R20 ;  /* 0x0000001405057221 */ /* 0x020fe20000010000 */
[----:B0-----:R-:W-:-:S04]  /*0e80*/  FADD.FTZ R8, R2, R19 ;  /* 0x0000001302087221 */ /* 0x001fc80000010000 */
[----:B------:R-:W0:Y:S04]  /*0e90*/  SHFL.BFLY PT, R2, R5, 0x8, 0x1f ;  /* 0x0d001f0005027f89 */ /* 0x000e2800000e0000 */
[----:B------:R-:W1:Y:S01]  /*0ea0*/  SHFL.BFLY PT, R7, R8, 0x8, 0x1f ;  /* 0x0d001f0008077f89 */ /* 0x000e6200000e0000 */
[----:B0-----:R-:W-:Y:S01]  /*0eb0*/  FADD.FTZ R2, R5, R2 ;  /* 0x0000000205027221 */ /* 0x001fe20000010000 */
[----:B-1----:R-:W-:-:S04]  /*0ec0*/  FADD.FTZ R9, R8, R7 ;  /* 0x0000000708097221 */ /* 0x002fc80000010000 */
[----:B------:R-:W0:Y:S04]  /*0ed0*/  SHFL.BFLY PT, R7, R2, 0x4, 0x1f ;  /* 0x0c801f0002077f89 */ /* 0x000e2800000e0000 */
[----:B------:R-:W1:Y:S01]  /*0ee0*/  SHFL.BFLY PT, R6, R9, 0x4, 0x1f ;  /* 0x0c801f0009067f89 */ /* 0x000e6200000e0000 */
[----:B0-----:R-:W-:Y:S01]  /*0ef0*/  FADD.FTZ R4, R2, R7 ;  /* 0x0000000702047221 */ /* 0x001fe20000010000 */
[----:B------:R-:W-:Y:S01]  /*0f00*/  LOP3.LUT P3, R2, R0, 0x1f, RZ, 0xc0, !PT ;  /* 0x0000001f00027812 */ /* 0x000fe2000786c0ff */
[----:B-1----:R-:W-:-:S03]  /*0f10*/  FADD.FTZ R10, R9, R6 ;  /* 0x00000006090a7221 */ /* 0x002fc60000010000 */
[----:B------:R-:W0:Y:S01]  /*0f20*/  SHFL.BFLY PT, R7, R4, 0x2, 0x1f ;  /* 0x0c401f0004077f89 */ /* 0x000e2200000e0000 */
[----:B------:R-:W-:-:S03]  /*0f30*/  I2FP.F32.U32 R9, UR5 ;  /* 0x0000000500097c45 */ /* 0x000fc60008201000 */
[----:B------:R-:W1:Y:S01]  /*0f40*/  SHFL.BFLY PT, R11, R10, 0x2, 0x1f ;  /* 0x0c401f000a0b7f89 */ /* 0x000e6200000e0000 */
[----:B------:R-:W2:Y:S01]  /*0f50*/  S2R R6, SR_CgaCtaId ;  /* 0x0000000000067919 */ /* 0x000ea20000008800 */
[----:B0-----:R-:W-:Y:S01]  /*0f60*/  FADD.FTZ R5, R4, R7 ;  /* 0x0000000704057221 */ /* 0x001fe20000010000 */
[----:B------:R-:W-:Y:S01]  /*0f70*/  MOV R7, 0x400 ;  /* 0x0000040000077802 */ /* 0x000fe20000000f00 */
[----:B------:R-:W-:Y:S01]  /*0f80*/  FMUL.FTZ R4, R9, 0.03125 ;  /* 0x3d00000009047820 */ /* 0x000fe20000410000 */
[----:B-1----:R-:W-:Y:S02]  /*0f90*/  FADD.FTZ R11, R10, R11 ;  /* 0x0000000b0a0b7221 */ /* 0x002fe40000010000 */
[----:B------:R-:W0:Y:S01]  /*0fa0*/  SHFL.BFLY PT, R8, R5, 0x1, 0x1f ;  /* 0x0c201f0005087f89 */ /* 0x000e2200000e0000 */
[----:B------:R-:W-:Y:S02]  /*0fb0*/  IADD3 R9, R7, 0x88, RZ ;  /* 0x0000008807097810 */ /* 0x000fe40007ffe0ff */
[----:B------:R-:W-:Y:S01]  /*0fc0*/  FSETP.GT.FTZ.AND P0, PT, R4, R13, PT ;  /* 0x0000000d0400720b */ /* 0x000fe20003f14000 */
[----:B------:R-:W1:Y:S01]  /*0fd0*/  SHFL.BFLY PT, R12, R11, 0x1, 0x1f ;  /* 0x0c201f000b0c7f89 */ /* 0x000e6200000e0000 */
[----:B------:R-:W-:-:S02]  /*0fe0*/  SHF.R.U32.HI R4, RZ, 0x5, R0 ;  /* 0x00000005ff047819 */ /* 0x000fc40000011600 */
[----:B------:R-:W-:Y:S02]  /*0ff0*/  MOV R10, RZ ;  /* 0x000000ff000a7202 */ /* 0x000fe40000000f00 */
[----:B--2---:R-:W-:-:S05]  /*1000*/  LEA R9, R6, R9, 0x18 ;  /* 0x0000000906097211 */ /* 0x004fca00078ec0ff */
[--C-:B------:R-:W-:Y:S02]  /*1010*/  IMAD R17, R2, 0x4, R9.reuse ;  /* 0x0000000402117824 */ /* 0x100fe400078e0209 */
[----:B0-----:R-:W-:Y:S01]  /*1020*/  FADD.FTZ R16, R5, R8 ;  /* 0x0000000805107221 */ /* 0x001fe20000010000 */
[----:B------:R-:W-:Y:S01]  /*1030*/  @!P3 IMAD R5, R4, 0x4, R9 ;  /* 0x000000040405b824 */ /* 0x000fe200078e0209 */
[----:B------:R-:W-:Y:S01]  /*1040*/  HFMA2.MMA R8, -RZ, RZ, 0, 0 ;  /* 0x00000000ff087435 */ /* 0x000fe200000001ff */
[----:B-1----:R-:W-:-:S03]  /*1050*/  FADD.FTZ R18, R11, R12 ;  /* 0x0000000c0b127221 */ /* 0x002fc60000010000 */
        /* <DEDUP_REMOVED lines=37> */
.L_x_1145:
[----:B------:R-:W-:Y:S05]  /*12b0*/  BSYNC B0 ;  /* 0x0000000000007941 */ /* 0x000fea0003800000 */
.L_x_1144:
[----:B------:R-:W-:Y:S01]  /*12c0*/  BAR.SYNC.DEFER_BLOCKING 0x0 ;  /* 0x0000000000007b1d */ /* 0x000fe20000010000 */
[----:B0-----:R-:W-:-:S05]  /*12d0*/  IMAD.MOV.U32 R5, RZ, RZ, 0x11 ;  /* 0x00000011ff057424 */ /* 0x001fca00078e00ff */
[----:B------:R-:W-:Y:S04]  /*12e0*/  BSSY B0, `(.L_x_1146) ;  /* 0x0000179000007945 */ /* 0x000fe80003800000 */
[----:B------:R-:W-:Y:S05]  /*12f0*/  @P2 BRA `(.L_x_1147) ;  /* 0x0000001400dc2947 */ /* 0x000fea0003800000 */
[C---:B------:R-:W-:Y:S01]  /*1300*/  LEA R8, R6.reuse, R7, 0x18 ;  /* 0x0000000706087211 */ /* 0x040fe200078ec0ff */
[----:B------:R-:W-:Y:S01]  /*1310*/  ULDC.64 UR8, c[0x0][0x278] ;  /* 0x00009e0000087ab9 */ /* 0x000fe20000000a00 */
[----:B------:R-:W-:Y:S01]  /*1320*/  IADD3 R7, R7, 0x190, RZ ;  /* 0x0000019007077810 */ /* 0x000fe20007ffe0ff */
[----:B------:R-:W-:Y:S01]  /*1330*/  IMAD.U32 R10, RZ, RZ, UR5 ;  /* 0x00000005ff0a7e24 */ /* 0x000fe2000f8e00ff */
[----:B------:R-:W-:Y:S02]  /*1340*/  MOV R11, UR5 ;  /* 0x00000005000b7c02 */ /* 0x000fe40008000f00 */
[----:B------:R-:W0:Y:S01]  /*1350*/  LDS.64 R8, [R8] ;  /* 0x0000000008087984 */ /* 0x000e220000000a00 */
[----:B------:R-:W-:Y:S02]  /*1360*/  ISETP.NE.U32.AND P0, PT, RZ, UR8, PT ;  /* 0x00000008ff007c0c */ /* 0x000fe4000bf05070 */
[----:B------:R-:W-:Y:S02]  /*1370*/  LEA R6, R6, R7, 0x18 ;  /* 0x0000000706067211 */ /* 0x000fe400078ec0ff */
[----:B------:R-:W-:-:S02]  /*1380*/  ISETP.NE.AND.EX P0, PT, RZ, UR9, PT, P0 ;  /* 0x00000009ff007c0c */ /* 0x000fc4000bf05300 */
[----:B------:R-:W-:Y:S02]  /*1390*/  MOV R15, R0 ;  /* 0x00000000000f7202 */ /* 0x000fe40000000f00 */
[----:B0-----:R-:W-:Y:S01]  /*13a0*/  F2FP.F16.F32.PACK_AB R7, R9, R8 ;  /* 0x000000080907723e */ /* 0x001fe200000000ff */
[----:B------:R-:W-:Y:S02]  /*13b0*/  IMAD.SHL.U32 R8, R10, 0x8, RZ ;  /* 0x000000080a087824 */ /* 0x000fe400078e00ff */
[----:B------:R-:W-:Y:S02]  /*13c0*/  IMAD.MOV.U32 R9, RZ, RZ, RZ ;  /* 0x000000ffff097224 */ /* 0x000fe400078e00ff */
[----:B------:R-:W-:-:S07]  /*13d0*/  IMAD.WIDE R10, R11, 0x4, RZ ;  /* 0x000000040b0a7825 */ /* 0x000fce00078e02ff */
.L_x_1164:
        /* <DEDUP_REMOVED lines=34> */
.L_x_1148:
[----:B------:R0:W-:Y:S01]  /*1600*/  STS [R24], R14 ;  /* 0x0000000e18007388 */ /* 0x0001e20000000800 */
[C---:B------:R-:W-:Y:S01]  /*1610*/  HADD2 R12, |R14|.reuse, -RZ.H0_H0 ;  /* 0xa00000ff0e0c7230 */ /* 0x040fe20000000200 */
[----:B------:R-:W-:-:S04]  /*1620*/  HSETP2.GT.AND P4, PT, |R14|.H0_H0, |R14|.H1_H1, PT ;  /* 0x7000000e0e007234 */ /* 0x000fc80003f84a00 */
[----:B------:R-:W-:-:S04]  /*1630*/  PRMT R13, R12, 0x7632, R13 ;  /* 0x000076320c0d7816 */ /* 0x000fc8000000000d */
[----:B------:R-:W-:-:S05]  /*1640*/  SEL R12, R13, R12, !P4 ;  /* 0x0000000c0d0c7207 */ /* 0x000fca0006000000 */
[----:B------:R-:W-:-:S05]  /*1650*/  HSETP2.GT.AND P4, PT, R12.H0_H0, R5.H0_H0, PT ;  /* 0x200000050c007234 */ /* 0x000fca0003f84800 */
[----:B0-----:R-:W-:-:S08]  /*1660*/  SEL R5, R5, R12, !P4 ;  /* 0x0000000c05057207 */ /* 0x001fd00006000000 */
.L_x_1149:
        /* <DEDUP_REMOVED lines=39> */
.L_x_1150:
[----:B------:R0:W-:Y:S01]  /*18e0*/  STS [R24], R23 ;  /* 0x0000001718007388 */ /* 0x0001e20000000800 */
[C---:B------:R-:W-:Y:S01]  /*18f0*/  HADD2 R18, |R23|.reuse, -RZ.H0_H0 ;  /* 0xa00000ff17127230 */ /* 0x040fe20000000200 */
[----:B------:R-:W-:-:S04]  /*1900*/  HSETP2.GT.AND P4, PT, |R23|.H0_H0, |R23|.H1_H1, PT ;  /* 0x7000001717007234 */ /* 0x000fc80003f84a00 */
[----:B------:R-:W-:-:S04]  /*1910*/  PRMT R19, R18, 0x7632, R19 ;  /* 0x0000763212137816 */ /* 0x000fc80000000013 */
[----:B------:R-:W-:-:S05]  /*1920*/  SEL R18, R19, R18, !P4 ;  /* 0x0000001213127207 */ /* 0x000fca0006000000 */
[----:B------:R-:W-:-:S05]  /*1930*/  HSETP2.GT.AND P4, PT, R18.H0_H0, R5.H0_H0, PT ;  /* 0x2000000512007234 */ /* 0x000fca0003f84800 */
[----:B0-----:R-:W-:-:S08]  /*1940*/  SEL R5, R5, R18, !P4 ;  /* 0x0000001205057207 */ /* 0x001fd00006000000 */
.L_x_1151:
        /* <DEDUP_REMOVED lines=38> */
.L_x_1152:
[----:B------:R2:W-:Y:S01]  /*1bb0*/  STS [R24], R19 ;  /* 0x0000001318007388 */ /* 0x0005e20000000800 */
[C---:B------:R-:W-:Y:S01]  /*1bc0*/  HADD2 R16, |R19|.reuse, -RZ.H0_H0 ;  /* 0xa00000ff13107230 */ /* 0x040fe20000000200 */
[----:B------:R-:W-:-:S04]  /*1bd0*/  HSETP2.GT.AND P4, PT, |R19|.H0_H0, |R19|.H1_H1, PT ;  /* 0x7000001313007234 */ /* 0x000fc80003f84a00 */
[----:B------:R-:W-:-:S04]  /*1be0*/  PRMT R17, R16, 0x7632, R17 ;  /* 0x0000763210117816 */ /* 0x000fc80000000011 */
[----:B------:R-:W-:-:S05]  /*1bf0*/  SEL R16, R17, R16, !P4 ;  /* 0x0000001011107207 */ /* 0x000fca0006000000 */
[----:B------:R-:W-:-:S05]  /*1c00*/  HSETP2.GT.AND P4, PT, R16.H0_H0, R5.H0_H0, PT ;  /* 0x2000000510007234 */ /* 0x000fca0003f84800 */
[----:B--2---:R-:W-:-:S08]  /*1c10*/  SEL R5, R5, R16, !P4 ;  /* 0x0000001005057207 */ /* 0x004fd00006000000 */
.L_x_1153:
[----:B------:R-:W-:-:S04]  /*1c20*/  IADD3 R21, R21, UR5, RZ ;  /* 0x0000000515157c10 */ /* 0x000fc8000fffe0ff */
[----:B------:R-:W-:-:S13]  /*1c30*/  ISETP.GE.AND P4, PT, R21, R20, PT ;  /* 0x000000141500720c */ /* 0x000fda0003f86270 */
[----:B------:R-:W-:Y:S05]  /*1c40*/  @P4 BRA `(.L_x_1147) ;  /* 0x0000000c00884947 */ /* 0x000fea0003800000 */
[----:B------:R-:W-:-:S04]  /*1c50*/  IADD3 R23, P4, R10, R23, RZ ;  /* 0x000000170a177210 */ /* 0x000fc80007f9e0ff */
[----:B01----:R-:W-:Y:S01]  /*1c60*/  IADD3 R16, P5, R23, R14, RZ ;  /* 0x0000000e17107210 */ /* 0x003fe20007fbe0ff */
[----:B------:R-:W-:Y:S01]  /*1c70*/  IMAD.X R22, R11, 0x1, R22, P4 ;  /* 0x000000010b167824 */ /* 0x000fe200020e0616 */
[----:B------:R-:W-:-:S03]  /*1c80*/  IADD3 R18, P4, R23, R12, RZ ;  /* 0x0000000c17127210 */ /* 0x000fc60007f9e0ff */
        /* <DEDUP_REMOVED lines=31> */
.L_x_1154:
[----:B------:R0:W-:Y:S01]  /*1e80*/  STS [R24], R19 ;  /* 0x0000001318007388 */ /* 0x0001e20000000800 */
[C---:B------:R-:W-:Y:S01]  /*1e90*/  HADD2 R16, |R19|.reuse, -RZ.H0_H0 ;  /* 0xa00000ff13107230 */ /* 0x040fe20000000200 */
[----:B------:R-:W-:-:S04]  /*1ea0*/  HSETP2.GT.AND P4, PT, |R19|.H0_H0, |R19|.H1_H1, PT ;  /* 0x7000001313007234 */ /* 0x000fc80003f84a00 */
[----:B------:R-:W-:-:S04]  /*1eb0*/  PRMT R17, R16, 0x7632, R17 ;  /* 0x0000763210117816 */ /* 0x000fc80000000011 */
[----:B------:R-:W-:-:S05]  /*1ec0*/  SEL R16, R17, R16, !P4 ;  /* 0x0000001011107207 */ /* 0x000fca0006000000 */
[----:B------:R-:W-:-:S05]  /*1ed0*/  HSETP2.GT.AND P4, PT, R16.H0_H0, R5.H0_H0, PT ;  /* 0x2000000510007234 */ /* 0x000fca0003f84800 */
[----:B0-----:R-:W-:-:S08]  /*1ee0*/  SEL R5, R5, R16, !P4 ;  /* 0x0000001005057207 */ /* 0x001fd00006000000 */
.L_x_1155:
        /* <DEDUP_REMOVED lines=38> */
.L_x_1156:
[----:B------:R0:W-:Y:S01]  /*2150*/  STS [R24], R19 ;  /* 0x0000001318007388 */ /* 0x0001e20000000800 */
[C---:B------:R-:W-:Y:S01]  /*2160*/  HADD2 R16, |R19|.reuse, -RZ.H0_H0 ;  /* 0xa00000ff13107230 */ /* 0x040fe20000000200 */
[----:B------:R-:W-:-:S04]  /*2170*/  HSETP2.GT.AND P4, PT, |R19|.H0_H0, |R19|.H1_H1, PT ;  /* 0x7000001313007234 */ /* 0x000fc80003f84a00 */
[----:B------:R-:W-:-:S04]  /*2180*/  PRMT R17, R16, 0x7632, R17 ;  /* 0x0000763210117816 */ /* 0x000fc80000000011 */
[----:B------:R-:W-:-:S05]  /*2190*/  SEL R16, R17, R16, !P4 ;  /* 0x0000001011107207 */ /* 0x000fca0006000000 */
[----:B------:R-:W-:-:S05]  /*21a0*/  HSETP2.GT.AND P4, PT, R16.H0_H0, R5.H0_H0, PT ;  /* 0x2000000510007234 */ /* 0x000fca0003f84800 */
[----:B0-----:R-:W-:-:S08]  /*21b0*/  SEL R5, R5, R16, !P4 ;  /* 0x0000001005057207 */ /* 0x001fd00006000000 */
.L_x_1157:
        /* <DEDUP_REMOVED lines=38> */
.L_x_1158:
[----:B------:R2:W-:Y:S01]  /*2420*/  STS [R24], R19 ;  /* 0x0000001318007388 */ /* 0x0005e20000000800 */
[C---:B------:R-:W-:Y:S01]  /*2430*/  HADD2 R16, |R19|.reuse, -RZ.H0_H0 ;  /* 0xa00000ff13107230 */ /* 0x040fe20000000200 */
[----:B------:R-:W-:-:S04]  /*2440*/  HSETP2.GT.AND P4, PT, |R19|.H0_H0, |R19|.H1_H1, PT ;  /* 0x7000001313007234 */ /* 0x000fc80003f84a00 */
[----:B------:R-:W-:-:S04]  /*2450*/  PRMT R17, R16, 0x7632, R17 ;  /* 0x0000763210117816 */ /* 0x000fc80000000011 */
[----:B------:R-:W-:-:S05]  /*2460*/  SEL R16, R17, R16, !P4 ;  /* 0x0000001011107207 */ /* 0x000fca0006000000 */
[----:B------:R-:W-:-:S05]  /*2470*/  HSETP2.GT.AND P4, PT, R16.H0_H0, R5.H0_H0, PT ;  /* 0x2000000510007234 */ /* 0x000fca0003f84800 */
[----:B--2---:R-:W-:-:S08]  /*2480*/  SEL R5, R5, R16, !P4 ;  /* 0x0000001005057207 */ /* 0x004fd00006000000 */
.L_x_1159:
        /* <DEDUP_REMOVED lines=38> */
.L_x_1160:
[----:B------:R0:W-:Y:S01]  /*26f0*/  STS [R24], R19 ;  /* 0x0000001318007388 */ /* 0x0001e20000000800 */
[C---:B------:R-:W-:Y:S01]  /*2700*/  HADD2 R16, |R19|.reuse, -RZ.H0_H0 ;  /* 0xa00000ff13107230 */ /* 0x040fe20000000200 */
[----:B------:R-:W-:-:S04]  /*2710*/  HSETP2.GT.AND P4, PT, |R19|.H0_H0, |R19|.H1_H1, PT ;  /* 0x7000001313007234 */ /* 0x000fc80003f84a00 */
[----:B------:R-:W-:-:S04]  /*2720*/  PRMT R17, R16, 0x7632, R17 ;  /* 0x0000763210117816 */ /* 0x000fc80000000011 */
[----:B------:R-:W-:-:S05]  /*2730*/  SEL R16, R17, R16, !P4 ;  /* 0x0000001011107207 */ /* 0x000fca0006000000 */
[----:B------:R-:W-:-:S05]  /*2740*/  HSETP2.GT.AND P4, PT, R16.H0_H0, R5.H0_H0, PT ;  /* 0x2000000510007234 */ /* 0x000fca0003f84800 */
[----:B0-----:R-:W-:-:S08]  /*2750*/  SEL R5, R5, R16, !P4 ;  /* 0x0000001005057207 */ /* 0x001fd00006000000 */
.L_x_1161:
[----:B------:R-:W-:-:S04]  /*2760*/  IADD3 R21, R21, UR5, RZ ;  /* 0x0000000515157c10 */ /* 0x000fc8000fffe0ff */
[----:B------:R-:W-:-:S13]  /*2770*/  ISETP.GE.AND P4, PT, R21, R20, PT ;  /* 0x000000141500720c */ /* 0x000fda0003f86270 */
[----:B------:R-:W-:Y:S05]  /*2780*/  @P4 BRA `(.L_x_1147) ;  /* 0x0000000000b84947 */ /* 0x000fea0003800000 */
[----:B------:R-:W-:-:S04]  /*2790*/  IADD3 R23, P4, R10, R23, RZ ;  /* 0x000000170a177210 */ /* 0x000fc80007f9e0ff */
[----:B------:R-:W-:Y:S01]  /*27a0*/  IADD3 R14, P5, R23, R14, RZ ;  /* 0x0000000e170e7210 */ /* 0x000fe20007fbe0ff */
[----:B------:R-:W-:Y:S01]  /*27b0*/  IMAD.X R22, R11, 0x1, R22, P4 ;  /* 0x000000010b167824 */ /* 0x000fe200020e0616 */
[----:B------:R-:W-:-:S03]  /*27c0*/  IADD3 R12, P4, R23, R12, RZ ;  /* 0x0000000c170c7210 */ /* 0x000fc60007f9e0ff */
[C---:B------:R-:W-:Y:S01]  /*27d0*/  IMAD.X R15, R22.reuse, 0x1, R15, P5 ;  /* 0x00000001160f7824 */ /* 0x040fe200028e060f */
[----:B------:R-:W-:-:S05]  /*27e0*/  IADD3.X R13, R22, R13, RZ, P4, !PT ;  /* 0x0000000d160d7210 */ /* 0x000fca00027fe4ff */
        /* <DEDUP_REMOVED lines=29> */
.L_x_1162:
[----:B------:R0:W-:Y:S01]  /*29c0*/  STS [R24], R17 ;  /* 0x0000001118007388 */ /* 0x0001e20000000800 */
[C---:B------:R-:W-:Y:S01]  /*29d0*/  HADD2 R12, |R17|.reuse, -RZ.H0_H0 ;  /* 0xa00000ff110c7230 */ /* 0x040fe20000000200 */
[----:B------:R-:W-:-:S04]  /*29e0*/  HSETP2.GT.AND P4, PT, |R17|.H0_H0, |R17|.H1_H1, PT ;  /* 0x7000001111007234 */ /* 0x000fc80003f84a00 */
[----:B------:R-:W-:-:S04]  /*29f0*/  PRMT R13, R12, 0x7632, R13 ;  /* 0x000076320c0d7816 */ /* 0x000fc8000000000d */
[----:B------:R-:W-:-:S05]  /*2a00*/  SEL R12, R13, R12, !P4 ;  /* 0x0000000c0d0c7207 */ /* 0x000fca0006000000 */
[----:B------:R-:W-:-:S05]  /*2a10*/  HSETP2.GT.AND P4, PT, R12.H0_H0, R5.H0_H0, PT ;  /* 0x200000050c007234 */ /* 0x000fca0003f84800 */
[----:B0-----:R-:W-:-:S08]  /*2a20*/  SEL R5, R5, R12, !P4 ;  /* 0x0000000c05057207 */ /* 0x001fd00006000000 */
.L_x_1163:
[----:B------:R-:W-:Y:S01]  /*2a30*/  IADD3 R15, R21, UR5, RZ ;  /* 0x00000005150f7c10 */ /* 0x000fe2000fffe0ff */
[----:B------:R-:W-:-:S03]  /*2a40*/  VIADD R9, R9, 0x1 ;  /* 0x0000000109097836 */ /* 0x000fc60000000000 */
[----:B------:R-:W-:-:S13]  /*2a50*/  ISETP.GE.AND P4, PT, R15, R20, PT ;  /* 0x000000140f00720c */ /* 0x000fda0003f86270 */
[----:B------:R-:W-:Y:S05]  /*2a60*/  @!P4 BRA `(.L_x_1164) ;  /* 0xffffffe8005cc947 */ /* 0x000fea000383ffff */
.L_x_1147:
[----:B------:R-:W-:Y:S05]  /*2a70*/  BSYNC B0 ;  /* 0x0000000000007941 */ /* 0x000fea0003800000 */
.L_x_1146:
[----:B------:R-:W-:Y:S02]  /*2a80*/  ULDC.64 UR8, c[0x0][0x278] ;  /* 0x00009e0000087ab9 */ /* 0x000fe40000000a00 */
[----:B------:R-:W-:-:S04]  /*2a90*/  ISETP.NE.U32.AND P0, PT, RZ, UR8, PT ;  /* 0x00000008ff007c0c */ /* 0x000fc8000bf05070 */
[----:B------:R-:W-:-:S13]  /*2aa0*/  ISETP.NE.AND.EX P0, PT, RZ, UR9, PT, P0 ;  /* 0x00000009ff007c0c */ /* 0x000fda000bf05300 */
[----:B------:R-:W-:Y:S05]  /*2ab0*/  @!P0 EXIT ;  /* 0x000000000000894d */ /* 0x000fea0003800000 */
[----:B------:R-:W-:Y:S01]  /*2ac0*/  HADD2.F32 R5, -RZ, R5.H0_H0 ;  /* 0x20000005ff057230 */ /* 0x000fe20000004100 */
[----:B------:R-:W-:Y:S01]  /*2ad0*/  I2FP.F32.U32 R9, UR5 ;  /* 0x0000000500097c45 */ /* 0x000fe20008201000 */
[----:B01----:R-:W0:Y:S01]  /*2ae0*/  @!P3 S2R R12, SR_CgaCtaId ;  /* 0x00000000000cb919 */ /* 0x003e220000008800 */
        /* <DEDUP_REMOVED lines=9> */
[----:B------:R-:W-:-:S04]  /*2b80*/  @!P3 IADD3 R5, R5, 0x8, RZ ;  /* 0x000000080505b810 */ /* 0x000fc80007ffe0ff */
[----:B0-----:R-:W-:-:S04]  /*2b90*/  @!P3 LEA R5, R12, R5, 0x18 ;  /* 0x000000050c05b211 */ /* 0x001fc800078ec0ff */
[----:B------:R-:W-:Y:S02]  /*2ba0*/  @!P3 LEA R5, R4, R5, 0x2 ;  /* 0x000000050405b211 */ /* 0x000fe400078e10ff */
[----:B------:R-:W-:Y:S02]  /*2bb0*/  MOV R4, 0xe0ad78ec ;  /* 0xe0ad78ec00047802 */ /* 0x000fe40000000f00 */
[----:B-1----:R-:W-:-:S05]  /*2bc0*/  FMNMX.FTZ R7, R6, R7, !PT ;  /* 0x0000000706077209 */ /* 0x002fca0007810000 */
[----:B------:R-:W0:Y:S02]  /*2bd0*/  SHFL.BFLY PT, R8, R7, 0x4, 0x1f ;  /* 0x0c801f0007087f89 */ /* 0x000e2400000e0000 */
[----:B0-----:R-:W-:Y:S02]  /*2be0*/  FMNMX.FTZ R8, R7, R8, !PT ;  /* 0x0000000807087209 */ /* 0x001fe40007810000 */
[----:B------:R-:W-:-:S03]  /*2bf0*/  @P0 MOV R7, 0x400 ;  /* 0x0000040000070802 */ /* 0x000fc60000000f00 */
[----:B------:R-:W0:Y:S02]  /*2c00*/  SHFL.BFLY PT, R9, R8, 0x2, 0x1f ;  /* 0x0c401f0008097f89 */ /* 0x000e2400000e0000 */
[----:B------:R-:W-:-:S05]  /*2c10*/  @P0 VIADD R7, R7, 0x8 ;  /* 0x0000000807070836 */ /* 0x000fca0000000000 */
[----:B--2---:R-:W-:Y:S02]  /*2c20*/  @P0 LEA R7, R10, R7, 0x18 ;  /* 0x000000070a070211 */ /* 0x004fe400078ec0ff */
[----:B0-----:R-:W-:-:S05]  /*2c30*/  FMNMX.FTZ R9, R8, R9, !PT ;  /* 0x0000000908097209 */ /* 0x001fca0007810000 */
[----:B------:R-:W0:Y:S02]  /*2c40*/  SHFL.BFLY PT, R6, R9, 0x1, 0x1f ;  /* 0x0c201f0009067f89 */ /* 0x000e2400000e0000 */
[----:B0-----:R-:W-:Y:S01]  /*2c50*/  FMNMX.FTZ R12, R9, R6, !PT ;  /* 0x00000006090c7209 */ /* 0x001fe20007810000 */
[----:B------:R-:W-:-:S04]  /*2c60*/  @P0 IMAD R6, R2, 0x4, R7 ;  /* 0x0000000402060824 */ /* 0x000fc800078e0207 */
        /* <DEDUP_REMOVED lines=31> */
[----:B------:R-:W-:Y:S05]  /*2e60*/  CALL.REL.NOINC `($__internal_14_$__cuda_sm20_div_rn_f64_full) ;  /* 0x00000000009c7944 */ /* 0x000fea0003c00000 */
.L_x_1168:
[----:B------:R-:W-:Y:S05]  /*2e70*/  BSYNC B1 ;  /* 0x0000000000017941 */ /* 0x000fea0003800000 */
.L_x_1167:
        /* <DEDUP_REMOVED lines=11> */
.L_x_1169:
[----:B0-----:R-:W-:-:S06]  /*2f30*/  IMAD R9, R0, 0x4, R13 ;  /* 0x0000000400097824 */ /* 0x001fcc00078e020d */
[----:B------:R-:W0:Y:S02]  /*2f40*/  LDS R9, [R9] ;  /* 0x0000000009097984 */ /* 0x000e240000000800 */
[----:B0-----:R-:W-:-:S05]  /*2f50*/  HADD2.F32 R5, -RZ, R9.H0_H0 ;  /* 0x20000009ff057230 */ /* 0x001fca0000004100 */
[----:B------:R-:W-:Y:S01]  /*2f60*/  FMUL.FTZ R10, R8, R5 ;  /* 0x00000005080a7220 */ /* 0x000fe20000410000 */
[----:B------:R-:W-:-:S05]  /*2f70*/  HADD2.F32 R5, -RZ, R9.H1_H1 ;  /* 0x30000009ff057230 */ /* 0x000fca0000004100 */
[----:B------:R-:W0:Y:S01]  /*2f80*/  F2I.S8.NTZ R10, R10 ;  /* 0x0000000a000a7305 */ /* 0x000e220000202100 */
[----:B------:R-:W-:Y:S01]  /*2f90*/  FMUL.FTZ R11, R8, R5 ;  /* 0x00000005080b7220 */ /* 0x000fe20000410000 */
[----:B-1----:R-:W-:Y:S01]  /*2fa0*/  IMAD R5, R3, R15, R0 ;  /* 0x0000000f03057224 */ /* 0x002fe200078e0200 */
[----:B------:R-:W-:-:S03]  /*2fb0*/  IADD3 R0, R0, UR5, RZ ;  /* 0x0000000500007c10 */ /* 0x000fc6000fffe0ff */
        /* <DEDUP_REMOVED lines=8> */
.L_x_1166:
[----:B------:R-:W-:Y:S05]  /*3040*/  BSYNC B0 ;  /* 0x0000000000007941 */ /* 0x000fea0003800000 */
.L_x_1165:
        /* <DEDUP_REMOVED lines=9> */
        .weak           $__internal_14_$__cuda_sm20_div_rn_f64_full
        .type           $__internal_14_$__cuda_sm20_div_rn_f64_full,@function
        .size           $__internal_14_$__cuda_sm20_div_rn_f64_full,(.L_x_2673 - $__internal_14_$__cuda_sm20_div_rn_f64_full)
$__internal_14_$__cuda_sm20_div_rn_f64_full:
[C---:B------:R-:W-:Y:S01]  /*30e0*/  FSETP.GEU.AND P0, PT, |R7|.reuse, 1.469367938527859385e-39, PT ;  /* 0x001000000700780b */ /* 0x040fe20003f0e200 */
[----:B------:R-:W-:Y:S01]  /*30f0*/  IMAD.MOV.U32 R9, RZ, RZ, 0x1ca00000 ;  /* 0x1ca00000ff097424 */ /* 0x000fe200078e00ff */
[C---:B------:R-:W-:Y:S01]  /*3100*/  LOP3.LUT R4, R7.reuse, 0x800fffff, RZ, 0xc0, !PT ;  /* 0x800fffff07047812 */ /* 0x040fe200078ec0ff */
[----:B------:R-:W-:Y:S01]  /*3110*/  IMAD.MOV.U32 R19, RZ, RZ, 0x40500000 ;  /* 0x40500000ff137424 */ /* 0x000fe200078e00ff */
[----:B------:R-:W-:Y:S01]  /*3120*/  MOV R10, 0x1 ;  /* 0x00000001000a7802 */ /* 0x000fe20000000f00 */
[----:B------:R-:W-:Y:S01]  /*3130*/  BSSY B2, `(.L_x_1170) ;  /* 0x0000046000027945 */ /* 0x000fe20003800000 */
[----:B------:R-:W-:Y:S01]  /*3140*/  LOP3.LUT R5, R4, 0x3ff00000, RZ, 0xfc, !PT ;  /* 0x3ff0000004057812 */ /* 0x000fe200078efcff */
[----:B------:R-:W-:Y:S01]  /*3150*/  IMAD.MOV.U32 R4, RZ, RZ, R6 ;  /* 0x000000ffff047224 */ /* 0x000fe200078e0006 */
[----:B------:R-:W-:Y:S02]  /*3160*/  LOP3.LUT R18, R7, 0x7ff00000, RZ, 0xc0, !PT ;  /* 0x7ff0000007127812 */ /* 0x000fe400078ec0ff */
[----:B------:R-:W-:-:S02]  /*3170*/  IADD3 R20, R19, -0x1, RZ ;  /* 0xffffffff13147810 */ /* 0x000fc40007ffe0ff */
[----:B------:R-:W-:Y:S01]  /*3180*/  ISETP.LE.U32.AND P2, PT, R18, 0x40500000, PT ;  /* 0x405000001200780c */ /* 0x000fe20003f43070 */
[----:B------:R-:W-:-:S03]  /*3190*/  @!P0 DMUL R4, R6, 8.98846567431157953865e+307 ;  /* 0x7fe0000006048828 */ /* 0x000fc60000000000 */
[----:B------:R-:W-:-:S03]  /*31a0*/  SEL R14, R9, 0x63400000, !P2 ;  /* 0x63400000090e7807 */ /* 0x000fc60005000000 */
[----:B------:R-:W0:Y:S01]  /*31b0*/  MUFU.RCP64H R11, R5 ;  /* 0x00000005000b7308 */ /* 0x000e220000001800 */
[----:B------:R-:W-:Y:S02]  /*31c0*/  LOP3.LUT R15, R14, 0xfc000, RZ, 0xfc, !PT ;  /* 0x000fc0000e0f7812 */ /* 0x000fe400078efcff */
[----:B------:R-:W-:Y:S02]  /*31d0*/  MOV R14, RZ ;  /* 0x000000ff000e7202 */ /* 0x000fe40000000f00 */
        /* <DEDUP_REMOVED lines=42> */
.L_x_1171:
        /* <DEDUP_REMOVED lines=15> */
.L_x_1173:
[----:B------:R-:W-:Y:S01]  /*3570*/  LOP3.LUT R13, R7, 0x80000, RZ, 0xfc, !PT ;  /* 0x00080000070d7812 */ /* 0x000fe200078efcff */
[----:B------:R-:W-:-:S07]  /*3580*/  IMAD.MOV.U32 R12, RZ, RZ, R6 ;  /* 0x000000ffff0c7224 */ /* 0x000fce00078e0006 */
.L_x_1172:
[----:B------:R-:W-:Y:S05]  /*3590*/  BSYNC B2 ;  /* 0x0000000000027941 */ /* 0x000fea0003800000 */
.L_x_1170:
[----:B------:R-:W-:Y:S01]  /*35a0*/  HFMA2.MMA R9, -RZ, RZ, 0, 0 ;  /* 0x00000000ff097435 */ /* 0x000fe200000001ff */
[----:B------:R-:W-:Y:S01]  /*35b0*/  MOV R4, R12 ;  /* 0x0000000c00047202 */ /* 0x000fe20000000f00 */
[----:B------:R-:W-:-:S04]  /*35c0*/  IMAD.MOV.U32 R5, RZ, RZ, R13 ;  /* 0x000000ffff057224 */ /* 0x000fc800078e000d */
[----:B------:R-:W-:Y:S05]  /*35d0*/  RET.REL.NODEC R8 `(_ZN17fastertransformer35generalAddBiasResidualLayerNormOpt2I7__half2Lb0ELb0ELi1ELb1ELi8EEEvPT_S3_PKS2_S5_S5_S5_S5_S5_fiiPKfS7_S7_Pfi) ;  /* 0xffffffc808887950 */ /* 0x000fea0003c3ffff */
.L_x_1174:
        /* <DEDUP_REMOVED lines=10> */
.L_x_2673:


//--------------------- .text._ZN17fastertransformer34generalAddBiasResidualLayerNormOptI7__half2Lb0ELb0ELi1ELb1ELi8EEEvPT_S3_PKS2_S5_S5_S5_S5_S5_fiiPKfS7_S7_Pfi --------------------------
	.section	.text._ZN17fastertransformer34generalAddBiasResidualLayerNormOptI7__half2Lb0ELb0ELi1ELb1ELi8EEEvPT_S3_PKS2_S5_S5_S5_S5_S5_fiiPKfS7_S7_Pfi,"ax",@progbits
	.align	128
        .global         _ZN17fastertransformer34generalAddBiasResidualLayerNormOptI7__half2Lb0ELb0ELi1ELb1ELi8EEEvPT_S3_PKS2_S5_S5_S5_S5_S5_fiiPKfS7_S7_Pfi
        .type           _ZN17fastertransformer34generalAddBiasResidualLayerNormOptI7__half2Lb0ELb0ELi1ELb1ELi8EEEvPT_S3_PKS2_S5_S5_S5_S5_S5_fiiPKfS7_S7_Pfi,@function
        .size           _ZN17fastertransformer34generalAddBiasResidualLayerNormOptI7__half2Lb0ELb0ELi1ELb1ELi8EEEvPT_S3_PKS2_S5_S5_S5_S5_S5_fiiPKfS7_S7_Pfi,(.L_x_2674 - _ZN17fastertransformer34generalAddBiasResidualLayerNormOptI7__half2Lb0ELb0ELi1ELb1ELi8EEEvPT_S3_PKS2_S5_S5_S5_S5_S5_fiiPKfS7_S7_Pfi)
        .other          _ZN17fastertransformer34generalAddBiasResidualLayerNormOptI7__half2Lb0ELb0ELi1ELb1ELi8EEEvPT_S3_PKS2_S5_S5_S5_S5_S5_fiiPKfS7_S7_Pfi,@"STO_CUDA_ENTRY STV_DEFAULT"
_ZN17fastertransformer34generalAddBiasResidualLayerNormOptI7__half2Lb0ELb0ELi1ELb1ELi8EEEvPT_S3_PKS2_S5_S5_S5_S5_S5_fiiPKfS7_S7_Pfi:
.text._ZN17fastertransformer34generalAddBiasResidualLayerNormOptI7__half2Lb0ELb0ELi1ELb1ELi8EEEvPT_S3_PKS2_S5_S5_S5_S5_S5_fiiPKfS7_S7_Pfi:
        /* <DEDUP_REMOVED lines=21> */
[----:B------:R-:W4:Y:S01]  /*0150*/  LDC.64 R6, c[0x0][0x218] ;  /* 0x00008600ff067b82 */ /* 0x000f220000000a00 */
[----:B-1----:R-:W-:-:S07]  /*0160*/  LEA R13, R13, R8, 0x18 ;  /* 0x000000080d0d7211 */ /* 0x002fce00078ec0ff */
.L_x_1177:
[----:B-1-3--:R-:W-:-:S04]  /*0170*/  IMAD R11, R15, R5, R14 ;  /* 0x000000050f0b7224 */ /* 0x00afc800078e020e */
[----:B0-----:R-:W-:-:S06]  /*0180*/  IMAD.WIDE R8, R11, 0x4, R2 ;  /* 0x000000040b087825 */ /* 0x001fcc00078e0202 */
[----:B------:R-:W3:Y:S01]  /*0190*/  LDG.E.CONSTANT R8, desc[UR8][R8.64] ;  /* 0x0000000808087981 */ /* 0x000ee2000c1e9900 */
[----:B----4-:R-:W-:-:S04]  /*01a0*/  IMAD.WIDE R10, R11, 0x4, R6 ;  /* 0x000000040b0a7825 */ /* 0x010fc800078e0206 */
[----:B------:R-:W-:Y:S01]  /*01b0*/  IMAD R16, R14, 0x4, R13 ;  /* 0x000000040e107824 */ /* 0x000fe200078e020d */
[----:B--2---:R-:W-:-:S04]  /*01c0*/  IADD3 R14, R17, R14, RZ ;  /* 0x0000000e110e7210 */ /* 0x004fc80007ffe0ff */
[----:B------:R-:W-:Y:S01]  /*01d0*/  ISETP.GE.AND P0, PT, R14, R5, PT ;  /* 0x000000050e00720c */ /* 0x000fe20003f06270 */
[----:B---3--:R-:W-:-:S07]  /*01e0*/  HFMA2.MMA R9, R8, 1, 1, RZ ;  /* 0x3c003c0008097835 */ /* 0x008fce00000000ff */
[----:B------:R1:W-:Y:S03]  /*01f0*/  STG.E desc[UR8][R10.64], R9 ;  /* 0x000000090a007986 */ /* 0x0003e6000c101908 */
[----:B------:R-:W-:Y:S01]  /*0200*/  HADD2 R12, R12, R9 ;  /* 0x000000090c0c7230 */ /* 0x000fe20000000000 */
[----:B------:R1:W-:Y:S01]  /*0210*/  STS [R16], R9 ;  /* 0x0000000910007388 */ /* 0x0003e20000000800 */
[----:B------:R-:W-:Y:S05]  /*0220*/  @!P0 BRA `(.L_x_1177) ;  /* 0xfffffffc00d08947 */ /* 0x000fea000383ffff */
.L_x_1176:
[----:B------:R-:W-:Y:S05]  /*0230*/  BSYNC B0 ;  /* 0x0000000000007941 */ /* 0x000fea0003800000 */
.L_x_1175:
[----:B------:R-:W-:Y:S01]  /*0240*/  HADD2 R12, R12.H0_H0, R12.H1_H1 ;  /* 0x3000000c0c0c7230 */ /* 0x000fe20000000800 */
[----:B------:R-:W2:Y:S01]  /*0250*/  S2UR UR11, SR_CgaCtaId ;  /* 0x00000000000b79c3 */ /* 0x000ea20000008800 */
        /* <DEDUP_REMOVED lines=8> */
[----:B0-----:R-:W0:Y:S01]  /*02e0*/  SHFL.BFLY PT, R3, R12, 0x10, 0x1f ;  /* 0x0e001f000c037f89 */ /* 0x001e2200000e0000 */
[----:B-----5:R-:W-:Y:S01]  /*02f0*/  @!P4 R2UR UR4, R4 ;  /* 0x000000000404c2ca */ /* 0x020fe200000e0000 */
[----:B------:R-:W-:Y:S08]  /*0300*/  BSSY B0, `(.L_x_1178) ;  /* 0x0000097000007945 */ /* 0x000ff00003800000 */
[----:B------:R-:W-:Y:S01]  /*0310*/  @!P1 I2FP.F32.S32 R13, R5 ;  /* 0x00000005000d9245 */ /* 0x000fe20000201400 */
[----:B------:R-:W-:Y:S01]  /*0320*/  VOTEU.ALL UP0, P1 ;  /* 0x00000000003f7886 */ /* 0x000fe20000800000 */
[----:B--2---:R-:W-:-:S04]  /*0330*/  ULEA UR5, UR11, UR5, 0x18 ;  /* 0x000000050b057291 */ /* 0x004fc8000f8ec03f */
[----:B------:R-:W-:Y:S01]  /*0340*/  @!UP0 ULEA UR6, UR11, UR10, 0x18 ;  /* 0x0000000a0b068291 */ /* 0x000fe2000f8ec03f */
[----:B0-----:R-:W-:-:S05]  /*0350*/  FADD.FTZ R3, R12, R3 ;  /* 0x000000030c037221 */ /* 0x001fca0000010000 */
[----:B------:R-:W0:Y:S02]  /*0360*/  SHFL.BFLY PT, R2, R3, 0x8, 0x1f ;  /* 0x0d001f0003027f89 */ /* 0x000e2400000e0000 */
[----:B0-----:R-:W-:Y:S01]  /*0370*/  FADD.FTZ R2, R3, R2 ;  /* 0x0000000203027221 */ /* 0x001fe20000010000 */
[----:B------:R-:W-:-:S04]  /*0380*/  I2FP.F32.U32 R3, R0 ;  /* 0x0000000000037245 */ /* 0x000fc80000201000 */
[----:B------:R-:W0:Y:S01]  /*0390*/  SHFL.BFLY PT, R7, R2, 0x4, 0x1f ;  /* 0x0c801f0002077f89 */ /* 0x000e2200000e0000 */
[----:B------:R-:W-:Y:S02]  /*03a0*/  FSETP.GT.FTZ.AND P0, PT, R8, R3, PT ;  /* 0x000000030800720b */ /* 0x000fe40003f14000 */
[----:B------:R-:W-:-:S04]  /*03b0*/  SHF.R.U32.HI R3, RZ, 0x3, R0 ;  /* 0x00000003ff037819 */ /* 0x000fc80000011600 */
[----:B------:R-:W-:Y:S01]  /*03c0*/  LOP3.LUT R3, R3, 0x1ffffffc, RZ, 0xc0, !PT ;  /* 0x1ffffffc03037812 */ /* 0x000fe200078ec0ff */
[----:B0-----:R-:W-:Y:S01]  /*03d0*/  FADD.FTZ R7, R2, R7 ;  /* 0x0000000702077221 */ /* 0x001fe20000010000 */
[----:B------:R-:W-:-:S04]  /*03e0*/  LOP3.LUT P3, R2, R0, 0x1f, RZ, 0xc0, !PT ;  /* 0x0000001f00027812 */ /* 0x000fc8000786c0ff */
[----:B------:R-:W0:Y:S01]  /*03f0*/  SHFL.BFLY PT, R6, R7, 0x2, 0x1f ;  /* 0x0c401f0007067f89 */ /* 0x000e2200000e0000 */
[----:B------:R-:W-:Y:S01]  /*0400*/  LEA R8, R2, UR5, 0x2 ;  /* 0x0000000502087c11 */ /* 0x000fe2000f8e10ff */
[----:B0-----:R-:W-:-:S05]  /*0410*/  FADD.FTZ R6, R7, R6 ;  /* 0x0000000607067221 */ /* 0x001fca0000010000 */
[----:B-1----:R-:W0:Y:S02]  /*0420*/  SHFL.BFLY PT, R9, R6, 0x1, 0x1f ;  /* 0x0c201f0006097f89 */ /* 0x002e2400000e0000 */
[----:B0-----:R-:W-:Y:S01]  /*0430*/  FADD.FTZ R14, R6, R9 ;  /* 0x00000009060e7221 */ /* 0x001fe20000010000 */
[----:B------:R-:W-:-:S04]  /*0440*/  IMAD.MOV.U32 R6, RZ, RZ, RZ ;  /* 0x000000ffff067224 */ /* 0x000fc800078e00ff */
        /* <DEDUP_REMOVED lines=25> */
.L_x_1180:
        /* <DEDUP_REMOVED lines=105> */
.L_x_1179:
[----:B------:R-:W-:Y:S05]  /*0c70*/  BSYNC B0 ;  /* 0x0000000000007941 */ /* 0x000fea0003800000 */
.L_x_1178:
        /* <DEDUP_REMOVED lines=36> */
.L_x_1182:
[----:B------:R-:W-:Y:S05]  /*0ec0*/  BSYNC B0 ;  /* 0x0000000000007941 */ /* 0x000fea0003800000 */
.L_x_1181:
        /* <DEDUP_REMOVED lines=21> */
.L_x_1201:
        /* <DEDUP_REMOVED lines=34> */
.L_x_1185:
[----:B------:R0:W-:Y:S01]  /*1240*/  STS [R24], R14 ;  /* 0x0000000e18007388 */ /* 0x0001e20000000800 */
[C---:B------:R-:W-:Y:S01]  /*1250*/  HADD2 R13, |R14|.reuse, -RZ.H0_H0 ;  /* 0xa00000ff0e0d7230 */ /* 0x040fe20000000200 */
[----:B------:R-:W-:-:S04]  /*1260*/  HSETP2.GT.AND P4, PT, |R14|.H0_H0, |R14|.H1_H1, PT ;  /* 0x7000000e0e007234 */ /* 0x000fc80003f84a00 */
[----:B------:R-:W-:-:S04]  /*1270*/  PRMT R12, R13, 0x7632, R12 ;  /* 0x000076320d0c7816 */ /* 0x000fc8000000000c */
[----:B------:R-:W-:-:S05]  /*1280*/  SEL R13, R12, R13, !P4 ;  /* 0x0000000d0c0d7207 */ /* 0x000fca0006000000 */
[----:B------:R-:W-:-:S05]  /*1290*/  HSETP2.GT.AND P4, PT, R13.H0_H0, R4.H0_H0, PT ;  /* 0x200000040d007234 */ /* 0x000fca0003f84800 */
[----:B0-----:R-:W-:-:S08]  /*12a0*/  SEL R4, R4, R13, !P4 ;  /* 0x0000000d04047207 */ /* 0x001fd00006000000 */
.L_x_1186:
        /* <DEDUP_REMOVED lines=39> */
.L_x_1187:
[----:B------:R2:W-:Y:S01]  /*1520*/  STS [R24], R23 ;  /* 0x0000001718007388 */ /* 0x0005e20000000800 */
[C---:B------:R-:W-:Y:S01]  /*1530*/  HADD2 R19, |R23|.reuse, -RZ.H0_H0 ;  /* 0xa00000ff17137230 */ /* 0x040fe20000000200 */
[----:B------:R-:W-:-:S04]  /*1540*/  HSETP2.GT.AND P4, PT, |R23|.H0_H0, |R23|.H1_H1, PT ;  /* 0x7000001717007234 */ /* 0x000fc80003f84a00 */
[----:B------:R-:W-:-:S04]  /*1550*/  PRMT R18, R19, 0x7632, R18 ;  /* 0x0000763213127816 */ /* 0x000fc80000000012 */
[----:B------:R-:W-:-:S05]  /*1560*/  SEL R19, R18, R19, !P4 ;  /* 0x0000001312137207 */ /* 0x000fca0006000000 */
[----:B------:R-:W-:-:S05]  /*1570*/  HSETP2.GT.AND P4, PT, R19.H0_H0, R4.H0_H0, PT ;  /* 0x2000000413007234 */ /* 0x000fca0003f84800 */
[----:B--2---:R-:W-:-:S08]  /*1580*/  SEL R4, R4, R19, !P4 ;  /* 0x0000001304047207 */ /* 0x004fd00006000000 */
.L_x_1188:
        /* <DEDUP_REMOVED lines=38> */
.L_x_1189:
[----:B------:R0:W-:Y:S01]  /*17f0*/  STS [R24], R19 ;  /* 0x0000001318007388 */ /* 0x0001e20000000800 */
[C---:B------:R-:W-:Y:S01]  /*1800*/  HADD2 R17, |R19|.reuse, -RZ.H0_H0 ;  /* 0xa00000ff13117230 */ /* 0x040fe20000000200 */
[----:B------:R-:W-:-:S04]  /*1810*/  HSETP2.GT.AND P4, PT, |R19|.H0_H0, |R19|.H1_H1, PT ;  /* 0x7000001313007234 */ /* 0x000fc80003f84a00 */
[----:B------:R-:W-:-:S04]  /*1820*/  PRMT R16, R17, 0x7632, R16 ;  /* 0x0000763211107816 */ /* 0x000fc80000000010 */
[----:B------:R-:W-:-:S05]  /*1830*/  SEL R17, R16, R17, !P4 ;  /* 0x0000001110117207 */ /* 0x000fca0006000000 */
[----:B------:R-:W-:-:S05]  /*1840*/  HSETP2.GT.AND P4, PT, R17.H0_H0, R4.H0_H0, PT ;  /* 0x2000000411007234 */ /* 0x000fca0003f84800 */
[----:B0-----:R-:W-:-:S08]  /*1850*/  SEL R4, R4, R17, !P4 ;  /* 0x0000001104047207 */ /* 0x001fd00006000000 */
.L_x_1190:
        /* <DEDUP_REMOVED lines=38> */
.L_x_1191:
[----:B------:R0:W-:Y:S01]  /*1ac0*/  STS [R24], R19 ;  /* 0x0000001318007388 */ /* 0x0001e20000000800 */
[C---:B------:R-:W-:Y:S01]  /*1ad0*/  HADD2 R17, |R19|.reuse, -RZ.H0_H0 ;  /* 0xa00000ff13117230 */ /* 0x040fe20000000200 */
[----:B------:R-:W-:-:S04]  /*1ae0*/  HSETP2.GT.AND P4, PT, |R19|.H0_H0, |R19|.H1_H1, PT ;  /* 0x7000001313007234 */ /* 0x000fc80003f84a00 */
[----:B------:R-:W-:-:S04]  /*1af0*/  PRMT R16, R17, 0x7632, R16 ;  /* 0x0000763211107816 */ /* 0x000fc80000000010 */
[----:B------:R-:W-:-:S05]  /*1b00*/  SEL R17, R16, R17, !P4 ;  /* 0x0000001110117207 */ /* 0x000fca0006000000 */
[----:B------:R-:W-:-:S05]  /*1b10*/  HSETP2.GT.AND P4, PT, R17.H0_H0, R4.H0_H0, PT ;  /* 0x2000000411007234 */ /* 0x000fca0003f84800 */
[----:B0-----:R-:W-:-:S08]  /*1b20*/  SEL R4, R4, R17, !P4 ;  /* 0x0000001104047207 */ /* 0x001fd00006000000 */
.L_x_1192:
        /* <DEDUP_REMOVED lines=38> */
.L_x_1193:
[----:B------:R0:W-:Y:S01]  /*1d90*/  STS [R24], R19 ;  /* 0x0000001318007388 */ /* 0x0001e20000000800 */
[C---:B------:R-:W-:Y:S01]  /*1da0*/  HADD2 R17, |R19|.reuse, -RZ.H0_H0 ;  /* 0xa00000ff13117230 */ /* 0x040fe20000000200 */
[----:B------:R-:W-:-:S04]  /*1db0*/  HSETP2.GT.AND P4, PT, |R19|.H0_H0, |R19|.H1_H1, PT ;  /* 0x7000001313007234 */ /* 0x000fc80003f84a00 */
[----:B------:R-:W-:-:S04]  /*1dc0*/  PRMT R16, R17, 0x7632, R16 ;  /* 0x0000763211107816 */ /* 0x000fc80000000010 */
[----:B------:R-:W-:-:S05]  /*1dd0*/  SEL R17, R16, R17, !P4 ;  /* 0x0000001110117207 */ /* 0x000fca0006000000 */
[----:B------:R-:W-:-:S05]  /*1de0*/  HSETP2.GT.AND P4, PT, R17.H0_H0, R4.H0_H0, PT ;  /* 0x2000000411007234 */ /* 0x000fca0003f84800 */
[----:B0-----:R-:W-:-:S08]  /*1df0*/  SEL R4, R4, R17, !P4 ;  /* 0x0000001104047207 */ /* 0x001fd00006000000 */
.L_x_1194:
        /* <DEDUP_REMOVED lines=38> */
.L_x_1195:
[----:B------:R0:W-:Y:S01]  /*2060*/  STS [R24], R19 ;  /* 0x0000001318007388 */ /* 0x0001e20000000800 */
[C---:B------:R-:W-:Y:S01]  /*2070*/  HADD2 R17, |R19|.reuse, -RZ.H0_H0 ;  /* 0xa00000ff13117230 */ /* 0x040fe20000000200 */
[----:B------:R-:W-:-:S04]  /*2080*/  HSETP2.GT.AND P4, PT, |R19|.H0_H0, |R19|.H1_H1, PT ;  /* 0x7000001313007234 */ /* 0x000fc80003f84a00 */
[----:B------:R-:W-:-:S04]  /*2090*/  PRMT R16, R17, 0x7632, R16 ;  /* 0x0000763211107816 */ /* 0x000fc80000000010 */
[----:B------:R-:W-:-:S05]  /*20a0*/  SEL R17, R16, R17, !P4 ;  /* 0x0000001110117207 */ /* 0x000fca0006000000 */
[----:B------:R-:W-:-:S05]  /*20b0*/  HSETP2.GT.AND P4, PT, R17.H0_H0, R4.H0_H0, PT ;  /* 0x2000000411007234 */ /* 0x000fca0003f84800 */
[----:B0-----:R-:W-:-:S08]  /*20c0*/  SEL R4, R4, R17, !P4 ;  /* 0x0000001104047207 */ /* 0x001fd00006000000 */
.L_x_1196:
        /* <DEDUP_REMOVED lines=38> */
.L_x_1197:
[----:B------:R2:W-:Y:S01]  /*2330*/  STS [R24], R19 ;  /* 0x0000001318007388 */ /* 0x0005e20000000800 */
[C---:B------:R-:W-:Y:S01]  /*2340*/  HADD2 R17, |R19|.reuse, -RZ.H0_H0 ;  /* 0xa00000ff13117230 */ /* 0x040fe20000000200 */
[----:B------:R-:W-:-:S04]  /*2350*/  HSETP2.GT.AND P4, PT, |R19|.H0_H0, |R19|.H1_H1, PT ;  /* 0x7000001313007234 */ /* 0x000fc80003f84a00 */
[----:B------:R-:W-:-:S04]  /*2360*/  PRMT R16, R17, 0x7632, R16 ;  /* 0x0000763211107816 */ /* 0x000fc80000000010 */
[----:B------:R-:W-:-:S05]  /*2370*/  SEL R17, R16, R17, !P4 ;  /* 0x0000001110117207 */ /* 0x000fca0006000000 */
[----:B------:R-:W-:-:S05]  /*2380*/  HSETP2.GT.AND P4, PT, R17.H0_H0, R4.H0_H0, PT ;  /* 0x2000000411007234 */ /* 0x000fca0003f84800 */
[----:B--2---:R-:W-:-:S08]  /*2390*/  SEL R4, R4, R17, !P4 ;  /* 0x0000001104047207 */ /* 0x004fd00006000000 */
.L_x_1198:
        /* <DEDUP_REMOVED lines=38> */
.L_x_1199:
[----:B------:R0:W-:Y:S01]  /*2600*/  STS [R24], R17 ;  /* 0x0000001118007388 */ /* 0x0001e20000000800 */
[C---:B------:R-:W-:Y:S01]  /*2610*/  HADD2 R13, |R17|.reuse, -RZ.H0_H0 ;  /* 0xa00000ff110d7230 */ /* 0x040fe20000000200 */
[----:B------:R-:W-:-:S04]  /*2620*/  HSETP2.GT.AND P4, PT, |R17|.H0_H0, |R17|.H1_H1, PT ;  /* 0x7000001111007234 */ /* 0x000fc80003f84a00 */
[----:B------:R-:W-:-:S04]  /*2630*/  PRMT R12, R13, 0x7632, R12 ;  /* 0x000076320d0c7816 */ /* 0x000fc8000000000c */
[----:B------:R-:W-:-:S05]  /*2640*/  SEL R13, R12, R13, !P4 ;  /* 0x0000000d0c0d7207 */ /* 0x000fca0006000000 */
[----:B------:R-:W-:-:S05]  /*2650*/  HSETP2.GT.AND P4, PT, R13.H0_H0, R4.H0_H0, PT ;  /* 0x200000040d007234 */ /* 0x000fca0003f84800 */
[----:B0-----:R-:W-:-:S08]  /*2660*/  SEL R4, R4, R13, !P4 ;  /* 0x0000000d04047207 */ /* 0x001fd00006000000 */
.L_x_1200:
[----:B------:R-:W-:Y:S02]  /*2670*/  IADD3 R15, R21, UR7, RZ ;  /* 0x00000007150f7c10 */ /* 0x000fe4000fffe0ff */
[----:B------:R-:W-:Y:S02]  /*2680*/  IADD3 R9, R9, 0x1, RZ ;  /* 0x0000000109097810 */ /* 0x000fe40007ffe0ff */
[----:B------:R-:W-:-:S13]  /*2690*/  ISETP.GE.AND P4, PT, R15, R20, PT ;  /* 0x000000140f00720c */ /* 0x000fda0003f86270 */
[----:B------:R-:W-:Y:S05]  /*26a0*/  @!P4 BRA `(.L_x_1201) ;  /* 0xffffffe8005cc947 */ /* 0x000fea000383ffff */
.L_x_1184:
[----:B------:R-:W-:Y:S05]  /*26b0*/  BSYNC B0 ;  /* 0x0000000000007941 */ /* 0x000fea0003800000 */
.L_x_1183:
        /* <DEDUP_REMOVED lines=62> */
[----:B01----:R-:W-:Y:S05]  /*2aa0*/  CALL.REL.NOINC `($__internal_15_$__cuda_sm20_div_rn_f64_full) ;  /* 0x0000000000a47944 */ /* 0x003fea0003c00000 */
.L_x_1205:
[----:B------:R-:W-:Y:S05]  /*2ab0*/  BSYNC B1 ;  /* 0x0000000000017941 */ /* 0x000fea0003800000 */
.L_x_1204:
        /* <DEDUP_REMOVED lines=12> */
.L_x_1206:
        /* <DEDUP_REMOVED lines=17> */
.L_x_1203:
[----:B------:R-:W-:Y:S05]  /*2c90*/  BSYNC B0 ;  /* 0x0000000000007941 */ /* 0x000fea0003800000 */
.L_x_1202:
        /* <DEDUP_REMOVED lines=10> */
        .weak           $__internal_15_$__cuda_sm20_div_rn_f64_full
        .type           $__internal_15_$__cuda_sm20_div_rn_f64_full,@function
        .size           $__internal_15_$__cuda_sm20_div_rn_f64_full,(.L_x_2674 - $__internal_15_$__cuda_sm20_div_rn_f64_full)
$__internal_15_$__cuda_sm20_div_rn_f64_full:
        /* <DEDUP_REMOVED lines=58> */
.L_x_1208:
        /* <DEDUP_REMOVED lines=15> */
.L_x_1210:
[----:B------:R-:W-:Y:S02]  /*31d0*/  LOP3.LUT R13, R7, 0x80000, RZ, 0xfc, !PT ;  /* 0x00080000070d7812 */ /* 0x000fe400078efcff */
[----:B------:R-:W-:-:S07]  /*31e0*/  MOV R12, R6 ;  /* 0x00000006000c7202 */ /* 0x000fce0000000f00 */
.L_x_1209:
[----:B------:R-:W-:Y:S05]  /*31f0*/  BSYNC B2 ;  /* 0x0000000000027941 */ /* 0x000fea0003800000 */
.L_x_1207:
[----:B------:R-:W-:Y:S01]  /*3200*/  HFMA2.MMA R9, -RZ, RZ, 0, 0 ;  /* 0x00000000ff097435 */ /* 0x000fe200000001ff */
[----:B------:R-:W-:Y:S01]  /*3210*/  IMAD.MOV.U32 R2, RZ, RZ, R12 ;  /* 0x000000ffff027224 */ /* 0x000fe200078e000c */
[----:B------:R-:W-:-:S04]  /*3220*/  MOV R3, R13 ;  /* 0x0000000d00037202 */ /* 0x000fc80000000f00 */
[----:B------:R-:W-:Y:S05]  /*3230*/  RET.REL.NODEC R8 `(_ZN17fastertransformer34generalAddBiasResidualLayerNormOptI7__half2Lb0ELb0ELi1ELb1ELi8EEEvPT_S3_PKS2_S5_S5_S5_S5_S5_fiiPKfS7_S7_Pfi) ;  /* 0xffffffcc08707950 */ /* 0x000fea0003c3ffff */
.L_x_1211:
        /* <DEDUP_REMOVED lines=12> */
.L_x_2674:


//--------------------- .text._ZN17fastertransformer35generalAddBiasResidualLayerNormOpt2I7__half2Lb1ELb0ELi1ELb1ELi8EEEvPT_S3_PKS2_S5_S5_S5_S5_S5_fiiPKfS7_S7_Pfi --------------------------
	.section	.text._ZN17fastertransformer35generalAddBiasResidualLayerNormOpt2I7__half2Lb1ELb0ELi1ELb1ELi8EEEvPT_S3_PKS2_S5_S5_S5_S5_S5_fiiPKfS7_S7_Pfi,"ax",@progbits
	.align	128
        .global         _ZN17fastertransformer35generalAddBiasResidualLayerNormOpt2I7__half2Lb1ELb0ELi1ELb1ELi8EEEvPT_S3_PKS2_S5_S5_S5_S5_S5_fiiPKfS7_S7_Pfi
        .type           _ZN17fastertransformer35generalAddBiasResidualLayerNormOpt2I7__half2Lb1ELb0ELi1ELb1ELi8EEEvPT_S3_PKS2_S5_S5_S5_S5_S5_fiiPKfS7_S7_Pfi,@function
        .size           _ZN17fastertransformer35generalAddBiasResidualLayerNormOpt2I7__half2Lb1ELb0ELi1ELb1ELi8EEEvPT_S3_PKS2_S5_S5_S5_S5_S5_fiiPKfS7_S7_Pfi,(.L_x_2675 - _ZN17fastertransformer35generalAddBiasResidualLayerNormOpt2I7__half2Lb1ELb0ELi1ELb1ELi8EEEvPT_S3_PKS2_S5_S5_S5_S5_S5_fiiPKfS7_S7_Pfi)
        .other          _ZN17fastertransformer35generalAddBiasResidualLayerNormOpt2I7__half2Lb1ELb0ELi1ELb1ELi8EEEvPT_S3_PKS2_S5_S5_S5_S5_S5_fiiPKfS7_S7_Pfi,@"STO_CUDA_ENTRY STV_DEFAULT"
_ZN17fastertransformer35generalAddBiasResidualLayerNormOpt2I7__half2Lb1ELb0ELi1ELb1ELi8EEEvPT_S3_PKS2_S5_S5_S5_S5_S5_fiiPKfS7_S7_Pfi:
.text._ZN17fastertransformer35generalAddBiasResidualLayerNormOpt2I7__half2Lb1ELb0ELi1ELb1ELi8EEEvPT_S3_PKS2_S5_S5_S5_S5_S5_fiiPKfS7_S7_Pfi:
[----:B------:R-:W-:Y:S08]  /*0000*/  LDC R1, c[0x0][0x28] ;  /* 0x00000a00ff017b82 */ /* 0x000ff00000000800 */
[----:B------:R-:W0:Y:S01]  /*0010*/  LDC R0, c[0x0][0x280] ;  /* 0x0000a000ff007b82 */ /* 0x000e220000000800 */
[----:B------:R-:W-:-:S07]  /*0020*/  ULDC.64 UR6, c[0x0][0x208] ;  /* 0x0000820000067ab9 */ /* 0x000fce0000000a00 */
[----:B------:R-:W1:Y:S01]  /*0030*/  LDC.64 R2, c[0x0][0x260] ;  /* 0x00009800ff027b82 */ /* 0x000e620000000a00 */
[----:B------:R-:W2:Y:S01]  /*0040*/  S2R R11, SR_TID.X ;  /* 0x00000000000b7919 */ /* 0x000ea20000002100 */
[----:B------:R-:W-:Y:S01]  /*0050*/  ULDC UR4, c[0x0][0x258] ;  /* 0x0000960000047ab9 */ /* 0x000fe20000000800 */
[----:B------:R-:W3:Y:S01]  /*0060*/  S2R R10, SR_CTAID.X ;  /* 0x00000000000a7919 */ /* 0x000ee20000002500 */
        /* <DEDUP_REMOVED lines=9> */
[----:B------:R-:W4:Y:S01]  /*0100*/  @P0 LDC.64 R4, c[0x0][0x260] ;  /* 0x00009800ff040b82 */ /* 0x000f220000000a00 */
[----:B0-----:R-:W5:Y:S04]  /*0110*/  @!P1 LDG.E R6, desc[UR6][R6.64] ;  /* 0x0000000606069981 */ /* 0x001f68000c1e1900 */
[----:B-1----:R-:W3:Y:S04]  /*0120*/  @P0 LDG.E R2, desc[UR6][R2.64] ;  /* 0x0000000602020981 */ /* 0x002ee8000c1e1900 */
[----:B----4-:R-:W3:Y:S01]  /*0130*/  @P0 LDG.E R5, desc[UR6][R4.64] ;  /* 0x0000000604050981 */ /* 0x010ee2000c1e1900 */
[----:B------:R-:W-:Y:S01]  /*0140*/  MOV R9, UR4 ;  /* 0x0000000400097c02 */ /* 0x000fe20008000f00 */
[----:B------:R-:W-:Y:S01]  /*0150*/  UMOV UR4, URZ ;  /* 0x0000003f00047c82 */ /* 0x000fe20008000000 */
[----:B------:R-:W-:Y:S02]  /*0160*/  BSSY B0, `(.L_x_1212) ;  /* 0x0000234000007945 */ /* 0x000fe40003800000 */
[----:B--2---:R-:W-:-:S02]  /*0170*/  ISETP.GE.AND P2, PT, R11, R9, PT ;  /* 0x000000090b00720c */ /* 0x004fc40003f46270 */
[----:B-----5:R-:W-:Y:S02]  /*0180*/  @!P1 R2UR UR4, R6 ;  /* 0x00000000060492ca */ /* 0x020fe400000e0000 */
[----:B------:R-:W-:Y:S01]  /*0190*/  CS2R R6, SRZ ;  /* 0x0000000000067805 */ /* 0x000fe2000001ff00 */
[----:B---3--:R-:W-:-:S08]  /*01a0*/  @P0 FMUL.FTZ R8, R2, R5 ;  /* 0x0000000502080220 */ /* 0x008fd00000410000 */
[----:B------:R-:W-:Y:S05]  /*01b0*/  @P2 BRA `(.L_x_1213) ;  /* 0x0000002000b82947 */ /* 0x000fea0003800000 */
[----:B------:R-:W0:Y:S01]  /*01c0*/  LDC R5, c[0x0][RZ] ;  /* 0x00000000ff057b82 */ /* 0x000e220000000800 */
[----:B------:R-:W-:Y:S05]  /*01d0*/  @P0 BRA `(.L_x_1214) ;  /* 0x0000001000180947 */ /* 0x000fea0003800000 */
[----:B------:R-:W1:Y:S01]  /*01e0*/  S2R R7, SR_CgaCtaId ;  /* 0x0000000000077919 */ /* 0x000e620000008800 */
[----:B------:R-:W-:Y:S01]  /*01f0*/  MOV R0, 0x400 ;  /* 0x0000040000007802 */ /* 0x000fe20000000f00 */
[----:B------:R-:W-:Y:S01]  /*0200*/  IMAD.MOV.U32 R24, RZ, RZ, R11 ;  /* 0x000000ffff187224 */ /* 0x000fe200078e000b */
[C---:B0-----:R-:W-:Y:S01]  /*0210*/  SHF.L.U32 R3, R5.reuse, 0x3, RZ ;  /* 0x0000000305037819 */ /* 0x041fe200000006ff */
[----:B------:R-:W-:Y:S01]  /*0220*/  IMAD.WIDE R12, R5, 0x4, RZ ;  /* 0x00000004050c7825 */ /* 0x000fe200078e02ff */
[----:B------:R-:W-:-:S03]  /*0230*/  MOV R4, RZ ;  /* 0x000000ff00047202 */ /* 0x000fc60000000f00 */
[----:B------:R-:W-:Y:S02]  /*0240*/  VIADD R2, R0, 0x190 ;  /* 0x0000019000027836 */ /* 0x000fe40000000000 */
[----:B------:R-:W-:-:S03]  /*0250*/  IMAD R0, R10, R9, R11 ;  /* 0x000000090a007224 */ /* 0x000fc600078e020b */
[----:B-1----:R-:W-:Y:S02]  /*0260*/  LEA R2, R7, R2, 0x18 ;  /* 0x0000000207027211 */ /* 0x002fe400078ec0ff */
[----:B------:R-:W-:-:S07]  /*0270*/  CS2R R6, SRZ ;  /* 0x0000000000067805 */ /* 0x000fce000001ff00 */
.L_x_1215:
        /* <DEDUP_REMOVED lines=8> */
[----:B--2---:R-:W-:Y:S01]  /*0300*/  IMAD.WIDE R16, R21, 0x4, R16 ;  /* 0x0000000415107825 */ /* 0x004fe200078e0210 */
[----:B------:R-:W-:-:S03]  /*0310*/  IADD3 R26, R5, R24, RZ ;  /* 0x00000018051a7210 */ /* 0x000fc60007ffe0ff */
[--C-:B---3--:R-:W-:Y:S02]  /*0320*/  HADD2.F32 R18, -RZ, R8.reuse.H0_H0 ;  /* 0x20000008ff127230 */ /* 0x108fe40000004100 */
[----:B------:R-:W-:-:S03]  /*0330*/  HADD2.F32 R19, -RZ, R8.H1_H1 ;  /* 0x30000008ff137230 */ /* 0x000fc60000004100 */
[----:B------:R-:W-:Y:S02]  /*0340*/  FADD.FTZ R18, RZ, R18 ;  /* 0x00000012ff127221 */ /* 0x000fe40000010000 */
[----:B------:R-:W-:Y:S01]  /*0350*/  FADD.FTZ R19, RZ, R19 ;  /* 0x00000013ff137221 */ /* 0x000fe20000010000 */
[--C-:B----4-:R-:W-:Y:S02]  /*0360*/  HADD2.F32 R23, -RZ, R14.reuse.H0_H0 ;  /* 0x2000000eff177230 */ /* 0x110fe40000004100 */
[----:B------:R-:W-:-:S03]  /*0370*/  HADD2.F32 R20, -RZ, R14.H1_H1 ;  /* 0x3000000eff147230 */ /* 0x000fc60000004100 */
[----:B------:R-:W-:Y:S02]  /*0380*/  FADD.FTZ R18, R18, R23 ;  /* 0x0000001712127221 */ /* 0x000fe40000010000 */
[----:B------:R-:W-:Y:S01]  /*0390*/  FADD.FTZ R19, R19, R20 ;  /* 0x0000001413137221 */ /* 0x000fe20000010000 */
[----:B------:R-:W-:-:S04]  /*03a0*/  LEA R8, R24, R2, 0x2 ;  /* 0x0000000218087211 */ /* 0x000fc800078e10ff */
[----:B------:R-:W-:-:S04]  /*03b0*/  F2FP.F16.F32.PACK_AB R9, R18, R19 ;  /* 0x000000131209723e */ /* 0x000fc800000000ff */
[----:B------:R-:W-:Y:S01]  /*03c0*/  PRMT R23, R9, 0x5432, R9 ;  /* 0x0000543209177816 */ /* 0x000fe20000000009 */
[----:B------:R-:W-:-:S04]  /*03d0*/  IMAD.U32 R9, RZ, RZ, UR5 ;  /* 0x00000005ff097e24 */ /* 0x000fc8000f8e00ff */
        /* <DEDUP_REMOVED lines=13> */
[----:B0-----:R-:W-:-:S04]  /*04b0*/  IADD3 R24, P0, R20, R16, RZ ;  /* 0x0000001014187210 */ /* 0x001fc80007f1e0ff */
[----:B------:R-:W-:Y:S02]  /*04c0*/  IADD3.X R25, R21, R17, RZ, P0, !PT ;  /* 0x0000001115197210 */ /* 0x000fe400007fe4ff */
[----:B-1----:R-:W-:-:S03]  /*04d0*/  IADD3 R22, P1, R20, R18, RZ ;  /* 0x0000001214167210 */ /* 0x002fc60007f3e0ff */
[----:B------:R-:W3:Y:S01]  /*04e0*/  LDG.E.CONSTANT R24, desc[UR6][R24.64] ;  /* 0x0000000618187981 */ /* 0x000ee2000c1e9900 */
[----:B------:R-:W-:-:S05]  /*04f0*/  IADD3.X R23, R21, R19, RZ, P1, !PT ;  /* 0x0000001315177210 */ /* 0x000fca0000ffe4ff */
[----:B------:R-:W4:Y:S01]  /*0500*/  LDG.E.CONSTANT R22, desc[UR6][R22.64] ;  /* 0x0000000616167981 */ /* 0x000f22000c1e9900 */
[----:B------:R-:W-:Y:S01]  /*0510*/  LEA R8, R5, R8, 0x2 ;  /* 0x0000000805087211 */ /* 0x000fe200078e10ff */
[--C-:B---3--:R-:W-:Y:S02]  /*0520*/  HADD2.F32 R28, -RZ, R24.reuse.H1_H1 ;  /* 0x30000018ff1c7230 */ /* 0x108fe40000004100 */
[----:B------:R-:W-:-:S03]  /*0530*/  HADD2.F32 R27, -RZ, R24.H0_H0 ;  /* 0x20000018ff1b7230 */ /* 0x000fc60000004100 */
[----:B------:R-:W-:Y:S01]  /*0540*/  FADD.FTZ R28, RZ, R28 ;  /* 0x0000001cff1c7221 */ /* 0x000fe20000010000 */
[--C-:B----4-:R-:W-:Y:S02]  /*0550*/  HADD2.F32 R23, -RZ, R22.reuse.H1_H1 ;  /* 0x30000016ff177230 */ /* 0x110fe40000004100 */
[----:B------:R-:W-:Y:S01]  /*0560*/  FADD.FTZ R27, RZ, R27 ;  /* 0x0000001bff1b7221 */ /* 0x000fe20000010000 */
[----:B------:R-:W-:Y:S02]  /*0570*/  HADD2.F32 R29, -RZ, R22.H0_H0 ;  /* 0x20000016ff1d7230 */ /* 0x000fe40000004100 */
[----:B------:R-:W-:-:S03]  /*0580*/  FADD.FTZ R28, R28, R23 ;  /* 0x000000171c1c7221 */ /* 0x000fc60000010000 */
[----:B------:R-:W-:Y:S01]  /*0590*/  FADD.FTZ R27, R27, R29 ;  /* 0x0000001d1b1b7221 */ /* 0x000fe20000010000 */
[----:B------:R-:W-:-:S03]  /*05a0*/  FMUL.FTZ R22, R28, R28 ;  /* 0x0000001c1c167220 */ /* 0x000fc60000410000 */
[C---:B------:R-:W-:Y:S01]  /*05b0*/  FADD.FTZ R24, R27.reuse, R28 ;  /* 0x0000001c1b187221 */ /* 0x040fe20000010000 */
[C---:B------:R-:W-:Y:S01]  /*05c0*/  FFMA.FTZ R25, R27.reuse, R27, R22 ;  /* 0x0000001b1b197223 */ /* 0x040fe20000010016 */
[----:B--2---:R-:W-:Y:S02]  /*05d0*/  IADD3 R22, P0, R20, R14, RZ ;  /* 0x0000000e14167210 */ /* 0x004fe40007f1e0ff */
[----:B------:R-:W-:-:S03]  /*05e0*/  F2FP.F16.F32.PACK_AB R27, R27, R28 ;  /* 0x0000001c1b1b723e */ /* 0x000fc600000000ff */
[----:B------:R-:W-:Y:S01]  /*05f0*/  IMAD.X R23, R21, 0x1, R15, P0 ;  /* 0x0000000115177824 */ /* 0x000fe200000e060f */
[----:B------:R-:W-:Y:S01]  /*0600*/  PRMT R27, R27, 0x5432, R27 ;  /* 0x000054321b1b7816 */ /* 0x000fe2000000001b */
[----:B------:R-:W-:Y:S01]  /*0610*/  FADD.FTZ R7, R7, R24 ;  /* 0x0000001807077221 */ /* 0x000fe20000010000 */
[----:B------:R-:W-:-:S03]  /*0620*/  IADD3 R24, R26, R5, RZ ;  /* 0x000000051a187210 */ /* 0x000fc60007ffe0ff */
[----:B------:R0:W-:Y:S04]  /*0630*/  STG.E desc[UR6][R22.64], R27 ;  /* 0x0000001b16007986 */ /* 0x0001e8000c101906 */
[----:B------:R0:W-:Y:S01]  /*0640*/  STS [R8], R27 ;  /* 0x0000001b08007388 */ /* 0x0001e20000000800 */
[----:B------:R-:W-:Y:S01]  /*0650*/  ISETP.GE.AND P0, PT, R24, R9, PT ;  /* 0x000000091800720c */ /* 0x000fe20003f06270 */
[----:B------:R-:W-:-:S12]  /*0660*/  FADD.FTZ R6, R6, R25 ;  /* 0x0000001906067221 */ /* 0x000fd80000010000 */
[----:B0-----:R-:W-:Y:S05]  /*0670*/  @P0 BRA `(.L_x_1213) ;  /* 0x0000001c00880947 */ /* 0x001fea0003800000 */
[----:B------:R-:W-:-:S05]  /*0680*/  IADD3 R25, P0, R12, R20, RZ ;  /* 0x000000140c197210 */ /* 0x000fca0007f1e0ff */
[----:B------:R-:W-:Y:S01]  /*0690*/  IMAD.X R26, R13, 0x1, R21, P0 ;  /* 0x000000010d1a7824 */ /* 0x000fe200000e0615 */
[----:B------:R-:W-:-:S04]  /*06a0*/  IADD3 R22, P0, R25, R16, RZ ;  /* 0x0000001019167210 */ /* 0x000fc80007f1e0ff */
[----:B------:R-:W-:Y:S02]  /*06b0*/  IADD3.X R23, R26, R17, RZ, P0, !PT ;  /* 0x000000111a177210 */ /* 0x000fe400007fe4ff */
[----:B------:R-:W-:-:S03]  /*06c0*/  IADD3 R20, P0, R25, R18, RZ ;  /* 0x0000001219147210 */ /* 0x000fc60007f1e0ff */
[----:B------:R-:W2:Y:S01]  /*06d0*/  LDG.E.CONSTANT R22, desc[UR6][R22.64] ;  /* 0x0000000616167981 */ /* 0x000ea2000c1e9900 */
[----:B------:R-:W-:-:S05]  /*06e0*/  IADD3.X R21, R26, R19, RZ, P0, !PT ;  /* 0x000000131a157210 */ /* 0x000fca00007fe4ff */
[----:B------:R-:W3:Y:S01]  /*06f0*/  LDG.E.CONSTANT R20, desc[UR6][R20.64] ;  /* 0x0000000614147981 */ /* 0x000ee2000c1e9900 */
[----:B------:R-:W-:Y:S02]  /*0700*/  LEA R8, R5, R8, 0x2 ;  /* 0x0000000805087211 */ /* 0x000fe400078e10ff */
[----:B------:R-:W-:Y:S01]  /*0710*/  IADD3 R24, R24, R5, RZ ;  /* 0x0000000518187210 */ /* 0x000fe20007ffe0ff */
[--C-:B--2---:R-:W-:Y:S02]  /*0720*/  HADD2.F32 R28, -RZ, R22.reuse.H1_H1 ;  /* 0x30000016ff1c7230 */ /* 0x104fe40000004100 */
[----:B------:R-:W-:-:S03]  /*0730*/  HADD2.F32 R27, -RZ, R22.H0_H0 ;  /* 0x20000016ff1b7230 */ /* 0x000fc60000004100 */
[----:B------:R-:W-:Y:S01]  /*0740*/  FADD.FTZ R28, RZ, R28 ;  /* 0x0000001cff1c7221 */ /* 0x000fe20000010000 */
[--C-:B---3--:R-:W-:Y:S02]  /*0750*/  HADD2.F32 R21, -RZ, R20.reuse.H1_H1 ;  /* 0x30000014ff157230 */ /* 0x108fe40000004100 */
[----:B------:R-:W-:Y:S01]  /*0760*/  FADD.FTZ R27, RZ, R27 ;  /* 0x0000001bff1b7221 */ /* 0x000fe20000010000 */
[----:B------:R-:W-:Y:S02]  /*0770*/  HADD2.F32 R29, -RZ, R20.H0_H0 ;  /* 0x20000014ff1d7230 */ /* 0x000fe40000004100 */
[----:B------:R-:W-:-:S03]  /*0780*/  FADD.FTZ R28, R28, R21 ;  /* 0x000000151c1c7221 */ /* 0x000fc60000010000 */
[----:B------:R-:W-:Y:S01]  /*0790*/  FADD.FTZ R27, R27, R29 ;  /* 0x0000001d1b1b7221 */ /* 0x000fe20000010000 */
[----:B------:R-:W-:-:S03]  /*07a0*/  FMUL.FTZ R20, R28, R28 ;  /* 0x0000001c1c147220 */ /* 0x000fc60000410000 */
[C---:B------:R-:W-:Y:S01]  /*07b0*/  FADD.FTZ R22, R27.reuse, R28 ;  /* 0x0000001c1b167221 */ /* 0x040fe20000010000 */
[C---:B------:R-:W-:Y:S01]  /*07c0*/  F2FP.F16.F32.PACK_AB R28, R27.reuse, R28 ;  /* 0x0000001c1b1c723e */ /* 0x040fe200000000ff */
[----:B------:R-:W-:Y:S01]  /*07d0*/  FFMA.FTZ R27, R27, R27, R20 ;  /* 0x0000001b1b1b7223 */ /* 0x000fe20000010014 */
[----:B------:R-:W-:Y:S01]  /*07e0*/  IADD3 R20, P0, R25, R14, RZ ;  /* 0x0000000e19147210 */ /* 0x000fe20007f1e0ff */
[----:B------:R-:W-:Y:S01]  /*07f0*/  FADD.FTZ R7, R7, R22 ;  /* 0x0000001607077221 */ /* 0x000fe20000010000 */
[----:B------:R-:W-:Y:S01]  /*0800*/  PRMT R23, R28, 0x5432, R28 ;  /* 0x000054321c177816 */ /* 0x000fe2000000001c */
[----:B------:R-:W-:Y:S02]  /*0810*/  FADD.FTZ R6, R6, R27 ;  /* 0x0000001b06067221 */ /* 0x000fe40000010000 */
[----:B------:R-:W-:Y:S01]  /*0820*/  IMAD.X R21, R26, 0x1, R15, P0 ;  /* 0x000000011a157824 */ /* 0x000fe200000e060f */
[----:B------:R-:W-:Y:S01]  /*0830*/  ISETP.GE.AND P0, PT, R24, R9, PT ;  /* 0x000000091800720c */ /* 0x000fe20003f06270 */
[----:B------:R0:W-:Y:S04]  /*0840*/  STS [R8], R23 ;  /* 0x0000001708007388 */ /* 0x0001e80000000800 */
[----:B------:R0:W-:Y:S08]  /*0850*/  STG.E desc[UR6][R20.64], R23 ;  /* 0x0000001714007986 */ /* 0x0001f0000c101906 */
[----:B------:R-:W-:Y:S05]  /*0860*/  @P0 BRA `(.L_x_1213) ;  /* 0x0000001c000c0947 */ /* 0x000fea0003800000 */
[----:B------:R-:W-:-:S05]  /*0870*/  IADD3 R25, P0, R12, R25, RZ ;  /* 0x000000190c197210 */ /* 0x000fca0007f1e0ff */
[----:B------:R-:W-:Y:S01]  /*0880*/  IMAD.X R26, R13, 0x1, R26, P0 ;  /* 0x000000010d1a7824 */ /* 0x000fe200000e061a */
[----:B------:R-:W-:-:S04]  /*0890*/  IADD3 R22, P0, R25, R16, RZ ;  /* 0x0000001019167210 */ /* 0x000fc80007f1e0ff */
[----:B0-----:R-:W-:Y:S02]  /*08a0*/  IADD3.X R23, R26, R17, RZ, P0, !PT ;  /* 0x000000111a177210 */ /* 0x001fe400007fe4ff */
[----:B------:R-:W-:-:S03]  /*08b0*/  IADD3 R20, P0, R25, R18, RZ ;  /* 0x0000001219147210 */ /* 0x000fc60007f1e0ff */
[----:B------:R-:W2:Y:S01]  /*08c0*/  LDG.E.CONSTANT R22, desc[UR6][R22.64] ;  /* 0x0000000616167981 */ /* 0x000ea2000c1e9900 */
[----:B------:R-:W-:-:S05]  /*08d0*/  IADD3.X R21, R26, R19, RZ, P0, !PT ;  /* 0x000000131a157210 */ /* 0x000fca00007fe4ff */
[----:B------:R-:W3:Y:S01]  /*08e0*/  LDG.E.CONSTANT R20, desc[UR6][R20.64] ;  /* 0x0000000614147981 */ /* 0x000ee2000c1e9900 */
[----:B------:R-:W-:Y:S01]  /*08f0*/  IMAD R8, R5, 0x4, R8 ;  /* 0x0000000405087824 */ /* 0x000fe200078e0208 */
[----:B------:R-:W-:Y:S01]  /*0900*/  IADD3 R24, R24, R5, RZ ;  /* 0x0000000518187210 */ /* 0x000fe20007ffe0ff */
[--C-:B--2---:R-:W-:Y:S02]  /*0910*/  HADD2.F32 R27, -RZ, R22.reuse.H0_H0 ;  /* 0x20000016ff1b7230 */ /* 0x104fe40000004100 */
[----:B------:R-:W-:Y:S01]  /*0920*/  HADD2.F32 R28, -RZ, R22.H1_H1 ;  /* 0x30000016ff1c7230 */ /* 0x000fe20000004100 */
[----:B------:R-:W-:Y:S02]  /*0930*/  IADD3 R22, P0, R25, R14, RZ ;  /* 0x0000000e19167210 */ /* 0x000fe40007f1e0ff */
[----:B------:R-:W-:Y:S01]  /*0940*/  FADD.FTZ R27, RZ, R27 ;  /* 0x0000001bff1b7221 */ /* 0x000fe20000010000 */
[--C-:B---3--:R-:W-:Y:S02]  /*0950*/  HADD2.F32 R29, -RZ, R20.reuse.H0_H0 ;  /* 0x20000014ff1d7230 */ /* 0x108fe40000004100 */
[----:B------:R-:W-:Y:S01]  /*0960*/  FADD.FTZ R28, RZ, R28 ;  /* 0x0000001cff1c7221 */ /* 0x000fe20000010000 */
[----:B------:R-:W-:Y:S01]  /*0970*/  HADD2.F32 R21, -RZ, R20.H1_H1 ;  /* 0x30000014ff157230 */ /* 0x000fe20000004100 */
[----:B------:R-:W-:Y:S01]  /*0980*/  IADD3.X R23, R26, R15, RZ, P0, !PT ;  /* 0x0000000f1a177210 */ /* 0x000fe200007fe4ff */
[----:B------:R-:W-:Y:S01]  /*0990*/  FADD.FTZ R27, R27, R29 ;  /* 0x0000001d1b1b7221 */ /* 0x000fe20000010000 */
[----:B------:R-:W-:-:S02]  /*09a0*/  ISETP.GE.AND P0, PT, R24, R9, PT ;  /* 0x000000091800720c */ /* 0x000fc40003f06270 */
[----:B------:R-:W-:-:S05]  /*09b0*/  FADD.FTZ R28, R28, R21 ;  /* 0x000000151c1c7221 */ /* 0x000fca0000010000 */
        /* <DEDUP_REMOVED lines=10> */
[----:B------:R-:W-:-:S05]  /*0a60*/  IADD3 R25, P0, R12, R25, RZ ;  /* 0x000000190c197210 */ /* 0x000fca0007f1e0ff */
[----:B------:R-:W-:Y:S01]  /*0a70*/  IMAD.X R26, R13, 0x1, R26, P0 ;  /* 0x000000010d1a7824 */ /* 0x000fe200000e061a */
[----:B-1----:R-:W-:-:S04]  /*0a80*/  IADD3 R22, P0, R25, R16, RZ ;  /* 0x0000001019167210 */ /* 0x002fc80007f1e0ff */
[----:B------:R-:W-:Y:S02]  /*0a90*/  IADD3.X R23, R26, R17, RZ, P0, !PT ;  /* 0x000000111a177210 */ /* 0x000fe400007fe4ff */
        /* <DEDUP_REMOVED lines=29> */
[----:B--2---:R-:W-:-:S04]  /*0c70*/  IADD3 R22, P0, R25, R16, RZ ;  /* 0x0000001019167210 */ /* 0x004fc80007f1e0ff */
        /* <DEDUP_REMOVED lines=30> */
[----:B------:R-:W-:-:S04]  /*0e60*/  IADD3 R20, P0, R25, R16, RZ ;  /* 0x0000001019147210 */ /* 0x000fc80007f1e0ff */
[----:B---3--:R-:W-:Y:S02]  /*0e70*/  IADD3.X R21, R26, R17, RZ, P0, !PT ;  /* 0x000000111a157210 */ /* 0x008fe400007fe4ff */
        /* <DEDUP_REMOVED lines=12> */
[----:B------:R-:W-:-:S02]  /*0f40*/  HADD2.F32 R21, -RZ, R22.H1_H1 ;  /* 0x30000016ff157230 */ /* 0x000fc40000004100 */
[----:B------:R-:W-:-:S03]  /*0f50*/  FADD.FTZ R27, R27, R29 ;  /* 0x0000001d1b1b7221 */ /* 0x000fc60000010000 */
[----:B------:R-:W-:Y:S01]  /*0f60*/  FADD.FTZ R28, R28, R21 ;  /* 0x000000151c1c7221 */ /* 0x000fe20000010000 */
[----:B------:R-:W-:Y:S02]  /*0f70*/  IADD3.X R21, R26, R15, RZ, P0, !PT ;  /* 0x0000000f1a157210 */ /* 0x000fe400007fe4ff */
[----:B------:R-:W-:Y:S02]  /*0f80*/  ISETP.GE.AND P0, PT, R24, R9, PT ;  /* 0x000000091800720c */ /* 0x000fe40003f06270 */
        /* <DEDUP_REMOVED lines=11> */
[----:B------:R-:W-:Y:S01]  /*1040*/  IADD3 R18, P1, R25, R18, RZ ;  /* 0x0000001219127210 */ /* 0x000fe20007f3e0ff */
[----:B------:R-:W-:Y:S01]  /*1050*/  IMAD.X R26, R13, 0x1, R26, P0 ;  /* 0x000000010d1a7824 */ /* 0x000fe200000e061a */
[----:B------:R-:W-:-:S04]  /*1060*/  IADD3 R16, P0, R25, R16, RZ ;  /* 0x0000001019107210 */ /* 0x000fc80007f1e0ff */
[C---:B------:R-:W-:Y:S02]  /*1070*/  IADD3.X R17, R26.reuse, R17, RZ, P0, !PT ;  /* 0x000000111a117210 */ /* 0x040fe400007fe4ff */
[----:B------:R-:W-:-:S03]  /*1080*/  IADD3.X R19, R26, R19, RZ, P1, !PT ;  /* 0x000000131a137210 */ /* 0x000fc60000ffe4ff */
[----:B------:R-:W2:Y:S04]  /*1090*/  LDG.E.CONSTANT R16, desc[UR6][R16.64] ;  /* 0x0000000610107981 */ /* 0x000ea8000c1e9900 */
[----:B------:R-:W3:Y:S01]  /*10a0*/  LDG.E.CONSTANT R18, desc[UR6][R18.64] ;  /* 0x0000000612127981 */ /* 0x000ee2000c1e9900 */
[----:B------:R-:W-:Y:S01]  /*10b0*/  IADD3 R14, P0, R25, R14, RZ ;  /* 0x0000000e190e7210 */ /* 0x000fe20007f1e0ff */
[----:B------:R-:W-:Y:S01]  /*10c0*/  VIADD R4, R4, 0x1 ;  /* 0x0000000104047836 */ /* 0x000fe20000000000 */
[----:B----4-:R-:W-:Y:S02]  /*10d0*/  LEA R8, R5, R8, 0x2 ;  /* 0x0000000805087211 */ /* 0x010fe400078e10ff */
[----:B------:R-:W-:Y:S01]  /*10e0*/  IADD3 R24, R24, R5, RZ ;  /* 0x0000000518187210 */ /* 0x000fe20007ffe0ff */
[----:B------:R-:W-:-:S03]  /*10f0*/  IMAD.X R15, R26, 0x1, R15, P0 ;  /* 0x000000011a0f7824 */ /* 0x000fc600000e060f */
[----:B------:R-:W-:Y:S01]  /*1100*/  ISETP.GE.AND P0, PT, R24, R9, PT ;  /* 0x000000091800720c */ /* 0x000fe20003f06270 */
[--C-:B--2---:R-:W-:Y:S02]  /*1110*/  HADD2.F32 R20, -RZ, R16.reuse.H0_H0 ;  /* 0x20000010ff147230 */ /* 0x104fe40000004100 */
[----:B------:R-:W-:Y:S02]  /*1120*/  HADD2.F32 R21, -RZ, R16.H1_H1 ;  /* 0x30000010ff157230 */ /* 0x000fe40000004100 */
[--C-:B---3--:R-:W-:Y:S02]  /*1130*/  HADD2.F32 R23, -RZ, R18.reuse.H0_H0 ;  /* 0x20000012ff177230 */ /* 0x108fe40000004100 */
[----:B------:R-:W-:Y:S01]  /*1140*/  FADD.FTZ R20, RZ, R20 ;  /* 0x00000014ff147221 */ /* 0x000fe20000010000 */
[----:B------:R-:W-:Y:S02]  /*1150*/  HADD2.F32 R22, -RZ, R18.H1_H1 ;  /* 0x30000012ff167230 */ /* 0x000fe40000004100 */
[----:B------:R-:W-:Y:S01]  /*1160*/  FADD.FTZ R21, RZ, R21 ;  /* 0x00000015ff157221 */ /* 0x000fe20000010000 */
[----:B------:R-:W-:-:S03]  /*1170*/  FADD.FTZ R20, R20, R23 ;  /* 0x0000001714147221 */ /* 0x000fc60000010000 */
        /* <DEDUP_REMOVED lines=12> */
.L_x_1214:
[----:B------:R-:W1:Y:S01]  /*1240*/  S2R R7, SR_CgaCtaId ;  /* 0x0000000000077919 */ /* 0x000e620000008800 */
[----:B------:R-:W-:Y:S01]  /*1250*/  MOV R0, 0x400 ;  /* 0x0000040000007802 */ /* 0x000fe20000000f00 */
[--C-:B------:R-:W-:Y:S01]  /*1260*/  IMAD R4, R10, R9, R11.reuse ;  /* 0x000000090a047224 */ /* 0x100fe200078e020b */
[C---:B0-----:R-:W-:Y:S01]  /*1270*/  SHF.L.U32 R3, R5.reuse, 0x3, RZ ;  /* 0x0000000305037819 */ /* 0x041fe200000006ff */
[----:B------:R-:W-:Y:S01]  /*1280*/  IMAD.MOV.U32 R28, RZ, RZ, R11 ;  /* 0x000000ffff1c7224 */ /* 0x000fe200078e000b */
[----:B------:R-:W-:Y:S01]  /*1290*/  IADD3 R0, R0, 0x190, RZ ;  /* 0x0000019000007810 */ /* 0x000fe20007ffe0ff */
[----:B------:R-:W-:-:S03]  /*12a0*/  IMAD.WIDE R12, R5, 0x4, RZ ;  /* 0x00000004050c7825 */ /* 0x000fc600078e02ff */
[----:B-1----:R-:W-:Y:S01]  /*12b0*/  LEA R2, R7, R0, 0x18 ;  /* 0x0000000007027211 */ /* 0x002fe200078ec0ff */
[----:B------:R-:W-:Y:S01]  /*12c0*/  HFMA2.MMA R0, -RZ, RZ, 0, 0 ;  /* 0x00000000ff007435 */ /* 0x000fe200000001ff */
[----:B------:R-:W-:-:S10]  /*12d0*/  CS2R R6, SRZ ;  /* 0x0000000000067805 */ /* 0x000fd4000001ff00 */
.L_x_1216:
[----:B0-----:R-:W0:Y:S01]  /*12e0*/  LDC.64 R20, c[0x0][0x220] ;  /* 0x00008800ff147b82 */ /* 0x001e220000000a00 */
[----:B------:R-:W-:-:S05]  /*12f0*/  MOV R9, UR8 ;  /* 0x0000000800097c02 */ /* 0x000fca0008000f00 */
[----:B------:R-:W-:Y:S02]  /*1300*/  IMAD R15, R10, R9, R28 ;  /* 0x000000090a0f7224 */ /* 0x000fe400078e021c */
[----:B------:R-:W1:Y:S01]  /*1310*/  LDC.64 R16, c[0x0][0x230] ;  /* 0x00008c00ff107b82 */ /* 0x000e620000000a00 */
[----:B------:R-:W-:Y:S02]  /*1320*/  IMAD R27, R3, R0, R4 ;  /* 0x00000000031b7224 */ /* 0x000fe400078e0204 */
[----:B0-----:R-:W-:-:S05]  /*1330*/  IMAD.WIDE R20, R15, 0x8, R20 ;  /* 0x000000080f147825 */ /* 0x001fca00078e0214 */
[----:B------:R-:W2:Y:S01]  /*1340*/  LDG.E.64 R14, desc[UR6][R20.64] ;  /* 0x00000006140e7981 */ /* 0x000ea2000c1e1b00 */
[----:B-1----:R-:W-:-:S06]  /*1350*/  IMAD.WIDE R16, R27, 0x4, R16 ;  /* 0x000000041b107825 */ /* 0x002fcc00078e0210 */
[----:B------:R0:W3:Y:S01]  /*1360*/  LDG.E.CONSTANT R16, desc[UR6][R16.64] ;  /* 0x0000000610107981 */ /* 0x0000e2000c1e9900 */
[----:B------:R-:W-:Y:S02]  /*1370*/  LEA R24, R28, R2, 0x2 ;  /* 0x000000021c187211 */ /* 0x000fe400078e10ff */
[----:B------:R-:W-:-:S04]  /*1380*/  IADD3 R28, R5, R28, RZ ;  /* 0x0000001c051c7210 */ /* 0x000fc80007ffe0ff */
[----:B------:R-:W-:Y:S02]  /*1390*/  ISETP.GE.AND P0, PT, R28, R9, PT ;  /* 0x000000091c00720c */ /* 0x000fe40003f06270 */
[----:B--2---:R-:W-:Y:S02]  /*13a0*/  I2FP.F32.S32 R19, R14 ;  /* 0x0000000e00137245 */ /* 0x004fe40000201400 */
[----:B------:R-:W-:Y:S02]  /*13b0*/  I2FP.F32.S32 R23, R15 ;  /* 0x0000000f00177245 */ /* 0x000fe40000201400 */
[----:B------:R-:W1:Y:S01]  /*13c0*/  LDC.64 R14, c[0x0][0x218] ;  /* 0x00008600ff0e7b82 */ /* 0x000e620000000a00 */
[-C--:B------:R-:W-:Y:S02]  /*13d0*/  FMUL.FTZ R19, R19, R8.reuse ;  /* 0x0000000813137220 */ /* 0x080fe40000410000 */
[----:B------:R-:W-:-:S05]  /*13e0*/  FMUL.FTZ R18, R23, R8 ;  /* 0x0000000817127220 */ /* 0x000fca0000410000 */
[----:B0-----:R-:W-:Y:S01]  /*13f0*/  F2FP.F16.F32.PACK_AB R17, R18, R19 ;  /* 0x000000131211723e */ /* 0x001fe200000000ff */
[--C-:B---3--:R-:W-:Y:S02]  /*1400*/  HADD2.F32 R19, -RZ, R16.reuse.H1_H1 ;  /* 0x30000010ff137230 */ /* 0x108fe40000004100 */
[----:B------:R-:W-:Y:S02]  /*1410*/  HADD2.F32 R18, -RZ, R16.H0_H0 ;  /* 0x20000010ff127230 */ /* 0x000fe40000004100 */
[--C-:B------:R-:W-:Y:S02]  /*1420*/  HADD2.F32 R25, -RZ, R17.reuse.H1_H1 ;  /* 0x30000011ff197230 */ /* 0x100fe40000004100 */
[----:B------:R-:W-:Y:S01]  /*1430*/  FADD.FTZ R16, RZ, R19 ;  /* 0x00000013ff107221 */ /* 0x000fe20000010000 */
[----:B------:R-:W-:Y:S02]  /*1440*/  HADD2.F32 R23, -RZ, R17.H0_H0 ;  /* 0x20000011ff177230 */ /* 0x000fe40000004100 */
[----:B------:R-:W-:Y:S01]  /*1450*/  FADD.FTZ R18, RZ, R18 ;  /* 0x00000012ff127221 */ /* 0x000fe20000010000 */
[----:B------:R-:W-:-:S03]  /*1460*/  FADD.FTZ R16, R16, R25 ;  /* 0x0000001910107221 */ /* 0x000fc60000010000 */
[----:B------:R-:W-:Y:S01]  /*1470*/  FADD.FTZ R23, R18, R23 ;  /* 0x0000001712177221 */ /* 0x000fe20000010000 */
[----:B------:R-:W-:Y:S01]  /*1480*/  FMUL.FTZ R18, R16, R16 ;  /* 0x0000001010127220 */ /* 0x000fe20000410000 */
[----:B-1----:R-:W-:-:S03]  /*1490*/  IMAD.WIDE R14, R27, 0x4, R14 ;  /* 0x000000041b0e7825 */ /* 0x002fc600078e020e */
[C---:B------:R-:W-:Y:S01]  /*14a0*/  F2FP.F16.F32.PACK_AB R17, R23.reuse, R16 ;  /* 0x000000101711723e */ /* 0x040fe200000000ff */
[C---:B------:R-:W-:Y:S01]  /*14b0*/  FADD.FTZ R16, R23.reuse, R16 ;  /* 0x0000001017107221 */ /* 0x040fe20000010000 */
[----:B------:R-:W-:Y:S02]  /*14c0*/  FFMA.FTZ R23, R23, R23, R18 ;  /* 0x0000001717177223 */ /* 0x000fe40000010012 */
[----:B------:R-:W-:Y:S01]  /*14d0*/  PRMT R17, R17, 0x5432, R17 ;  /* 0x0000543211117816 */ /* 0x000fe20000000011 */
[----:B------:R-:W-:Y:S01]  /*14e0*/  FADD.FTZ R7, R16, R7 ;  /* 0x0000000710077221 */ /* 0x000fe20000010000 */
[----:B------:R-:W-:-:S03]  /*14f0*/  FADD.FTZ R6, R23, R6 ;  /* 0x0000000617067221 */ /* 0x000fc60000010000 */
[----:B------:R0:W-:Y:S04]  /*1500*/  STS [R24], R17 ;  /* 0x0000001118007388 */ /* 0x0001e80000000800 */
[----:B------:R0:W-:Y:S01]  /*1510*/  STG.E desc[UR6][R14.64], R17 ;  /* 0x000000110e007986 */ /* 0x0001e2000c101906 */
[----:B------:R-:W-:Y:S05]  /*1520*/  @P0 BRA `(.L_x_1213) ;  /* 0x0000000c00dc0947 */ /* 0x000fea0003800000 */
[----:B0-----:R-:W0:Y:S01]  /*1530*/  LDC.64 R14, c[0x0][0x230] ;  /* 0x00008c00ff0e7b82 */ /* 0x001e220000000a00 */
[----:B------:R-:W-:-:S04]  /*1540*/  IMAD.WIDE R20, R5, 0x8, R20 ;  /* 0x0000000805147825 */ /* 0x000fc800078e0214 */
[----:B------:R-:W-:Y:S01]  /*1550*/  IMAD.WIDE R26, R27, 0x4, R12 ;  /* 0x000000041b1a7825 */ /* 0x000fe200078e020c */
[----:B------:R-:W2:Y:S02]  /*1560*/  LDG.E.64 R16, desc[UR6][R20.64] ;  /* 0x0000000614107981 */ /* 0x000ea4000c1e1b00 */
[----:B0-----:R-:W-:-:S05]  /*1570*/  IADD3 R18, P0, R26, R14, RZ ;  /* 0x0000000e1a127210 */ /* 0x001fca0007f1e0ff */
[----:B------:R-:W-:-:S05]  /*1580*/  IMAD.X R19, R27, 0x1, R15, P0 ;  /* 0x000000011b137824 */ /* 0x000fca00000e060f */
[----:B------:R0:W3:Y:S01]  /*1590*/  LDG.E.CONSTANT R18, desc[UR6][R18.64] ;  /* 0x0000000612127981 */ /* 0x0000e2000c1e9900 */
[----:B------:R-:W-:Y:S02]  /*15a0*/  LEA R24, R5, R24, 0x2 ;  /* 0x0000001805187211 */ /* 0x000fe400078e10ff */
[----:B------:R-:W-:Y:S02]  /*15b0*/  IADD3 R28, R28, R5, RZ ;  /* 0x000000051c1c7210 */ /* 0x000fe40007ffe0ff */
[----:B--2---:R-:W-:Y:S02]  /*15c0*/  I2FP.F32.S32 R23, R16 ;  /* 0x0000001000177245 */ /* 0x004fe40000201400 */
[----:B------:R-:W-:-:S03]  /*15d0*/  I2FP.F32.S32 R17, R17 ;  /* 0x0000001100117245 */ /* 0x000fc60000201400 */
[-C--:B------:R-:W-:Y:S02]  /*15e0*/  FMUL.FTZ R23, R23, R8.reuse ;  /* 0x0000000817177220 */ /* 0x080fe40000410000 */
[----:B------:R-:W-:-:S05]  /*15f0*/  FMUL.FTZ R16, R17, R8 ;  /* 0x0000000811107220 */ /* 0x000fca0000410000 */
[----:B0-----:R-:W-:-:S05]  /*1600*/  F2FP.F16.F32.PACK_AB R19, R16, R23 ;  /* 0x000000171013723e */ /* 0x001fca00000000ff */
[--C-:B------:R-:W-:Y:S02]  /*1610*/  HADD2.F32 R17, -RZ, R19.reuse.H1_H1 ;  /* 0x30000013ff117230 */ /* 0x100fe40000004100 */
[--C-:B---3--:R-:W-:Y:S02]  /*1620*/  HADD2.F32 R16, -RZ, R18.reuse.H1_H1 ;  /* 0x30000012ff107230 */ /* 0x108fe40000004100 */
[----:B------:R-:W-:Y:S02]  /*1630*/  HADD2.F32 R23, -RZ, R18.H0_H0 ;  /* 0x20000012ff177230 */ /* 0x000fe40000004100 */
[----:B------:R-:W-:Y:S02]  /*1640*/  HADD2.F32 R18, -RZ, R19.H0_H0 ;  /* 0x20000013ff127230 */ /* 0x000fe40000004100 */
[----:B------:R-:W-:Y:S01]  /*1650*/  FADD.FTZ R16, RZ, R16 ;  /* 0x00000010ff107221 */ /* 0x000fe20000010000 */
[----:B------:R-:W-:-:S03]  /*1660*/  FADD.FTZ R23, RZ, R23 ;  /* 0x00000017ff177221 */ /* 0x000fc60000010000 */
[----:B------:R-:W-:Y:S02]  /*1670*/  FADD.FTZ R22, R16, R17 ;  /* 0x0000001110167221 */ /* 0x000fe40000010000 */
[----:B------:R-:W0:Y:S01]  /*1680*/  LDC.64 R16, c[0x0][0x218] ;  /* 0x00008600ff107b82 */ /* 0x000e220000000a00 */
[----:B------:R-:W-:Y:S01]  /*1690*/  FADD.FTZ R23, R23, R18 ;  /* 0x0000001217177221 */ /* 0x000fe20000010000 */
[----:B------:R-:W-:-:S04]  /*16a0*/  FMUL.FTZ R18, R22, R22 ;  /* 0x0000001616127220 */ /* 0x000fc80000410000 */
[C---:B------:R-:W-:Y:S01]  /*16b0*/  FFMA.FTZ R19, R23.reuse, R23, R18 ;  /* 0x0000001717137223 */ /* 0x040fe20000010012 */
[C---:B------:R-:W-:Y:S01]  /*16c0*/  FADD.FTZ R18, R23.reuse, R22 ;  /* 0x0000001617127221 */ /* 0x040fe20000010000 */
[----:B------:R-:W-:Y:S02]  /*16d0*/  F2FP.F16.F32.PACK_AB R22, R23, R22 ;  /* 0x000000161716723e */ /* 0x000fe400000000ff */
[----:B------:R-:W-:Y:S01]  /*16e0*/  FADD.FTZ R6, R6, R19 ;  /* 0x0000001306067221 */ /* 0x000fe20000010000 */
[----:B------:R-:W-:Y:S01]  /*16f0*/  FADD.FTZ R7, R7, R18 ;  /* 0x0000001207077221 */ /* 0x000fe20000010000 */
[----:B------:R-:W-:-:S05]  /*1700*/  PRMT R23, R22, 0x5432, R22 ;  /* 0x0000543216177816 */ /* 0x000fca0000000016 */
[----:B------:R1:W-:Y:S01]  /*1710*/  STS [R24], R23 ;  /* 0x0000001718007388 */ /* 0x0003e20000000800 */
[----:B0-----:R-:W-:-:S04]  /*1720*/  IADD3 R18, P0, R26, R16, RZ ;  /* 0x000000101a127210 */ /* 0x001fc80007f1e0ff */
[----:B------:R-:W-:Y:S02]  /*1730*/  IADD3.X R19, R27, R17, RZ, P0, !PT ;  /* 0x000000111b137210 */ /* 0x000fe400007fe4ff */
[----:B------:R-:W-:-:S03]  /*1740*/  ISETP.GE.AND P0, PT, R28, R9, PT ;  /* 0x000000091c00720c */ /* 0x000fc60003f06270 */
[----:B------:R1:W-:Y:S10]  /*1750*/  STG.E desc[UR6][R18.64], R23 ;  /* 0x0000001712007986 */ /* 0x0003f4000c101906 */
[----:B------:R-:W-:Y:S05]  /*1760*/  @P0 BRA `(.L_x_1213) ;  /* 0x0000000c004c0947 */ /* 0x000fea0003800000 */
[----:B------:R-:W-:Y:S01]  /*1770*/  IMAD.WIDE R20, R5, 0x8, R20 ;  /* 0x0000000805147825 */ /* 0x000fe200078e0214 */
[----:B------:R-:W-:-:S04]  /*1780*/  IADD3 R25, P0, R26, R12, RZ ;  /* 0x0000000c1a197210 */ /* 0x000fc80007f1e0ff */
[----:B-1----:R-:W2:Y:S01]  /*1790*/  LDG.E.64 R18, desc[UR6][R20.64] ;  /* 0x0000000614127981 */ /* 0x002ea2000c1e1b00 */
[----:B------:R-:W-:Y:S01]  /*17a0*/  IMAD.X R26, R27, 0x1, R13, P0 ;  /* 0x000000011b1a7824 */ /* 0x000fe200000e060d */
[----:B------:R-:W-:-:S04]  /*17b0*/  IADD3 R22, P0, R25, R14, RZ ;  /* 0x0000000e19167210 */ /* 0x000fc80007f1e0ff */
[----:B------:R-:W-:-:S05]  /*17c0*/  IADD3.X R23, R26, R15, RZ, P0, !PT ;  /* 0x0000000f1a177210 */ /* 0x000fca00007fe4ff */
[----:B------:R-:W3:Y:S01]  /*17d0*/  LDG.E.CONSTANT R22, desc[UR6][R22.64] ;  /* 0x0000000616167981 */ /* 0x000ee2000c1e9900 */
[----:B------:R-:W-:Y:S01]  /*17e0*/  LEA R24, R5, R24, 0x2 ;  /* 0x0000001805187211 */ /* 0x000fe200078e10ff */
[----:B------:R-:W-:Y:S01]  /*17f0*/  IMAD.IADD R28, R28, 0x1, R5 ;  /* 0x000000011c1c7824 */ /* 0x000fe200078e0205 */
[----:B--2---:R-:W-:Y:S02]  /*1800*/  I2FP.F32.S32 R27, R18 ;  /* 0x00000012001b7245 */ /* 0x004fe40000201400 */
[----:B------:R-:W-:-:S03]  /*1810*/  I2FP.F32.S32 R19, R19 ;  /* 0x0000001300137245 */ /* 0x000fc60000201400 */
[-C--:B------:R-:W-:Y:S02]  /*1820*/  FMUL.FTZ R18, R27, R8.reuse ;  /* 0x000000081b127220 */ /* 0x080fe40000410000 */
[----:B------:R-:W-:-:S05]  /*1830*/  FMUL.FTZ R19, R19, R8 ;  /* 0x0000000813137220 */ /* 0x000fca0000410000 */
[----:B------:R-:W-:Y:S01]  /*1840*/  F2FP.F16.F32.PACK_AB R18, R19, R18 ;  /* 0x000000121312723e */ /* 0x000fe200000000ff */
[----:B---3--:R-:W-:-:S05]  /*1850*/  HADD2.F32 R19, -RZ, R22.H1_H1 ;  /* 0x30000016ff137230 */ /* 0x008fca0000004100 */
[----:B------:R-:W-:Y:S01]  /*1860*/  FADD.FTZ R27, RZ, R19 ;  /* 0x00000013ff1b7221 */ /* 0x000fe20000010000 */
[----:B------:R-:W-:Y:S02]  /*1870*/  HADD2.F32 R19, -RZ, R22.H0_H0 ;  /* 0x20000016ff137230 */ /* 0x000fe40000004100 */
[--C-:B------:R-:W-:Y:S02]  /*1880*/  HADD2.F32 R29, -RZ, R18.reuse.H1_H1 ;  /* 0x30000012ff1d7230 */ /* 0x100fe40000004100 */
        /* <DEDUP_REMOVED lines=17> */
[----:B------:R-:W-:Y:S01]  /*19a0*/  IMAD.WIDE R20, R5, 0x8, R20 ;  /* 0x0000000805147825 */ /* 0x000fe200078e0214 */
[----:B------:R-:W-:-:S04]  /*19b0*/  IADD3 R25, P0, R12, R25, RZ ;  /* 0x000000190c197210 */ /* 0x000fc80007f1e0ff */
[----:B------:R-:W2:Y:S01]  /*19c0*/  LDG.E.64 R18, desc[UR6][R20.64] ;  /* 0x0000000614127981 */ /* 0x000ea2000c1e1b00 */
[----:B------:R-:W-:Y:S02]  /*19d0*/  IADD3.X R26, R13, R26, RZ, P0, !PT ;  /* 0x0000001a0d1a7210 */ /* 0x000fe400007fe4ff */
[----:B------:R-:W-:-:S04]  /*19e0*/  IADD3 R22, P0, R25, R14, RZ ;  /* 0x0000000e19167210 */ /* 0x000fc80007f1e0ff */
[----:B------:R-:W-:-:S05]  /*19f0*/  IADD3.X R23, R26, R15, RZ, P0, !PT ;  /* 0x0000000f1a177210 */ /* 0x000fca00007fe4ff */
[----:B------:R-:W3:Y:S01]  /*1a00*/  LDG.E.CONSTANT R22, desc[UR6][R22.64] ;  /* 0x0000000616167981 */ /* 0x000ee2000c1e9900 */
[----:B------:R-:W-:Y:S02]  /*1a10*/  LEA R24, R5, R24, 0x2 ;  /* 0x0000001805187211 */ /* 0x000fe400078e10ff */
[----:B------:R-:W-:Y:S02]  /*1a20*/  IADD3 R28, R28, R5, RZ ;  /* 0x000000051c1c7210 */ /* 0x000fe40007ffe0ff */
        /* <DEDUP_REMOVED lines=33> */
[----:B------:R-:W-:Y:S01]  /*1c40*/  IMAD R24, R5, 0x4, R24 ;  /* 0x0000000405187824 */ /* 0x000fe200078e0218 */
        /* <DEDUP_REMOVED lines=29> */
[----:B------:R-:W-:Y:S01]  /*1e20*/  IADD3.X R26, R13, R26, RZ, P0, !PT ;  /* 0x0000001a0d1a7210 */ /* 0x000fe200007fe4ff */
[----:B------:R-:W2:Y:S01]  /*1e30*/  LDG.E.64 R18, desc[UR6][R20.64] ;  /* 0x0000000614127981 */ /* 0x000ea2000c1e1b00 */
[----:B------:R-:W-:-:S05]  /*1e40*/  IADD3 R22, P0, R25, R14, RZ ;  /* 0x0000000e19167210 */ /* 0x000fca0007f1e0ff */
[----:B------:R-:W-:-:S05]  /*1e50*/  IMAD.X R23, R26, 0x1, R15, P0 ;  /* 0x000000011a177824 */ /* 0x000fca00000e060f */
        /* <DEDUP_REMOVED lines=65> */
[----:B------:R-:W-:-:S05]  /*2270*/  IADD3 R25, P0, R12, R25, RZ ;  /* 0x000000190c197210 */ /* 0x000fca0007f1e0ff */
[----:B------:R-:W2:Y:S01]  /*2280*/  LDG.E.64 R18, desc[UR6][R18.64] ;  /* 0x0000000612127981 */ /* 0x000ea2000c1e1b00 */
[----:B------:R-:W-:Y:S02]  /*2290*/  IADD3.X R26, R13, R26, RZ, P0, !PT ;  /* 0x0000001a0d1a7210 */ /* 0x000fe400007fe4ff */
[----:B------:R-:W-:-:S04]  /*22a0*/  IADD3 R14, P0, R25, R14, RZ ;  /* 0x0000000e190e7210 */ /* 0x000fc80007f1e0ff */
[----:B------:R-:W-:-:S05]  /*22b0*/  IADD3.X R15, R26, R15, RZ, P0, !PT ;  /* 0x0000000f1a0f7210 */ /* 0x000fca00007fe4ff */
[----:B------:R-:W3:Y:S01]  /*22c0*/  LDG.E.CONSTANT R14, desc[UR6][R14.64] ;  /* 0x000000060e0e7981 */ /* 0x000ee2000c1e9900 */
[----:B------:R-:W-:Y:S01]  /*22d0*/  IADD3 R16, P0, R25, R16, RZ ;  /* 0x0000001019107210 */ /* 0x000fe20007f1e0ff */
[----:B------:R-:W-:Y:S01]  /*22e0*/  IMAD R24, R5, 0x4, R24 ;  /* 0x0000000405187824 */ /* 0x000fe200078e0218 */
[----:B------:R-:W-:Y:S02]  /*22f0*/  IADD3 R28, R28, R5, RZ ;  /* 0x000000051c1c7210 */ /* 0x000fe40007ffe0ff */
[----:B------:R-:W-:Y:S02]  /*2300*/  IADD3.X R17, R26, R17, RZ, P0, !PT ;  /* 0x000000111a117210 */ /* 0x000fe400007fe4ff */
[----:B------:R-:W-:Y:S02]  /*2310*/  ISETP.GE.AND P0, PT, R28, R9, PT ;  /* 0x000000091c00720c */ /* 0x000fe40003f06270 */
[----:B------:R-:W-:Y:S02]  /*2320*/  IADD3 R0, R0, 0x1, RZ ;  /* 0x0000000100007810 */ /* 0x000fe40007ffe0ff */
[----:B--2---:R-:W-:-:S02]  /*2330*/  I2FP.F32.S32 R21, R18 ;  /* 0x0000001200157245 */ /* 0x004fc40000201400 */
[----:B------:R-:W-:-:S03]  /*2340*/  I2FP.F32.S32 R23, R19 ;  /* 0x0000001300177245 */ /* 0x000fc60000201400 */
[-C--:B------:R-:W-:Y:S02]  /*2350*/  FMUL.FTZ R21, R21, R8.reuse ;  /* 0x0000000815157220 */ /* 0x080fe40000410000 */
[----:B------:R-:W-:-:S05]  /*2360*/  FMUL.FTZ R20, R23, R8 ;  /* 0x0000000817147220 */ /* 0x000fca0000410000 */
[----:B------:R-:W-:Y:S01]  /*2370*/  F2FP.F16.F32.PACK_AB R21, R20, R21 ;  /* 0x000000151415723e */ /* 0x000fe200000000ff */
        /* <DEDUP_REMOVED lines=8> */
[----:B------:R-:W-:-:S04]  /*2400*/  FMUL.FTZ R15, R19, R19 ;  /* 0x00000013130f7220 */ /* 0x000fc80000410000 */
[C---:B------:R-:W-:Y:S01]  /*2410*/  F2FP.F16.F32.PACK_AB R14, R18.reuse, R19 ;  /* 0x00000013120e723e */ /* 0x040fe200000000ff */
[----:B------:R-:W-:-:S03]  /*2420*/  FFMA.FTZ R15, R18, R18, R15 ;  /* 0x00000012120f7223 */ /* 0x000fc6000001000f */
[----:B------:R-:W-:Y:S01]  /*2430*/  PRMT R21, R14, 0x5432, R14 ;  /* 0x000054320e157816 */ /* 0x000fe2000000000e */
[----:B------:R-:W-:Y:S01]  /*2440*/  FADD.FTZ R14, R18, R19 ;  /* 0x00000013120e7221 */ /* 0x000fe20000010000 */
[----:B------:R-:W-:-:S03]  /*2450*/  FADD.FTZ R6, R6, R15 ;  /* 0x0000000f06067221 */ /* 0x000fc60000010000 */
[----:B------:R0:W-:Y:S01]  /*2460*/  STG.E desc[UR6][R16.64], R21 ;  /* 0x0000001510007986 */ /* 0x0001e2000c101906 */
[----:B------:R-:W-:-:S03]  /*2470*/  FADD.FTZ R7, R7, R14 ;  /* 0x0000000e07077221 */ /* 0x000fc60000010000 */
[----:B------:R0:W-:Y:S01]  /*2480*/  STS [R24], R21 ;  /* 0x0000001518007388 */ /* 0x0001e20000000800 */
[----:B------:R-:W-:Y:S05]  /*2490*/  @!P0 BRA `(.L_x_1216) ;  /* 0xffffffec00908947 */ /* 0x000fea000383ffff */
.L_x_1213:
[----:B------:R-:W-:Y:S05]  /*24a0*/  BSYNC B0 ;  /* 0x0000000000007941 */ /* 0x000fea0003800000 */
.L_x_1212:
[----:B------:R-:W5:Y:S01]  /*24b0*/  SHFL.BFLY PT, R0, R7, 0x10, 0x1f ;  /* 0x0e001f0007007f89 */ /* 0x000f6200000e0000 */
[----:B------:R-:W-:Y:S01]  /*24c0*/  ULDC UR5, c[0x0][0x0] ;  /* 0x0000000000057ab9 */ /* 0x000fe20000000800 */
[----:B------:R-:W-:Y:S01]  /*24d0*/  ISETP.NE.AND P1, PT, R11, RZ, PT ;  /* 0x000000ff0b00720c */ /* 0x000fe20003f25270 */
[----:B------:R-:W-:Y:S01]  /*24e0*/  BSSY B0, `(.L_x_1217) ;  /* 0x0000047000007945 */ /* 0x000fe20003800000 */
[----:B------:R-:W1:Y:S01]  /*24f0*/  SHFL.BFLY PT, R3, R6, 0x10, 0x1f ;  /* 0x0e001f0006037f89 */ /* 0x000e6200000e0000 */
[----:B-----5:R-:W-:Y:S01]  /*2500*/  FADD.FTZ R0, R0, R7 ;  /* 0x0000000700007221 */ /* 0x020fe20000010000 */
[----:B-1----:R-:W-:-:S04]  /*2510*/  FADD.FTZ R12, R3, R6 ;  /* 0x00000006030c7221 */ /* 0x002fc80000010000 */
[----:B------:R-:W1:Y:S04]  /*2520*/  SHFL.BFLY PT, R3, R0, 0x8, 0x1f ;  /* 0x0d001f0000037f89 */ /* 0x000e6800000e0000 */
[----:B------:R-:W5:Y:S01]  /*2530*/  SHFL.BFLY PT, R5, R12, 0x8, 0x1f ;  /* 0x0d001f000c057f89 */ /* 0x000f6200000e0000 */
[----:B-1----:R-:W-:Y:S01]  /*2540*/  FADD.FTZ R3, R0, R3 ;  /* 0x0000000300037221 */ /* 0x002fe20000010000 */
[----:B------:R-:W-:Y:S01]  /*2550*/  I2FP.F32.U32 R0, UR5 ;  /* 0x0000000500007c45 */ /* 0x000fe20008201000 */
[----:B-----5:R-:W-:-:S03]  /*2560*/  FADD.FTZ R13, R12, R5 ;  /* 0x000000050c0d7221 */ /* 0x020fc60000010000 */
[----:B------:R-:W0:Y:S01]  /*2570*/  SHFL.BFLY PT, R2, R3, 0x4, 0x1f ;  /* 0x0c801f0003027f89 */ /* 0x000e2200000e0000 */
[----:B------:R-:W-:-:S03]  /*2580*/  FMUL.FTZ R0, R0, 0.03125 ;  /* 0x3d00000000007820 */ /* 0x000fc60000410000 */
[----:B------:R-:W1:Y:S01]  /*2590*/  SHFL.BFLY PT, R4, R13, 0x4, 0x1f ;  /* 0x0c801f000d047f89 */ /* 0x000e6200000e0000 */
[----:B0-234-:R-:W-:Y:S01]  /*25a0*/  FADD.FTZ R8, R3, R2 ;  /* 0x0000000203087221 */ /* 0x01dfe20000010000 */
[----:B------:R-:W-:Y:S01]  /*25b0*/  LOP3.LUT P4, R2, R11, 0x1f, RZ, 0xc0, !PT ;  /* 0x0000001f0b027812 */ /* 0x000fe2000788c0ff */
[----:B-1----:R-:W-:-:S03]  /*25c0*/  FADD.FTZ R14, R13, R4 ;  /* 0x000000040d0e7221 */ /* 0x002fc60000010000 */
[----:B------:R-:W0:Y:S01]  /*25d0*/  SHFL.BFLY PT, R5, R8, 0x2, 0x1f ;  /* 0x0c401f0008057f89 */ /* 0x000e2200000e0000 */
[----:B------:R-:W-:-:S03]  /*25e0*/  I2FP.F32.U32 R13, R11 ;  /* 0x0000000b000d7245 */ /* 0x000fc60000201000 */
[----:B------:R-:W1:Y:S01]  /*25f0*/  SHFL.BFLY PT, R7, R14, 0x2, 0x1f ;  /* 0x0c401f000e077f89 */ /* 0x000e6200000e0000 */
[----:B------:R-:W-:Y:S02]  /*2600*/  FSETP.GT.FTZ.AND P0, PT, R0, R13, PT ;  /* 0x0000000d0000720b */ /* 0x000fe40003f14000 */
[----:B------:R-:W-:Y:S01]  /*2610*/  SHF.R.U32.HI R0, RZ, 0x5, R11 ;  /* 0x00000005ff007819 */ /* 0x000fe2000001160b */
[----:B------:R-:W2:Y:S01]  /*2620*/  S2R R4, SR_CgaCtaId ;  /* 0x0000000000047919 */ /* 0x000ea20000008800 */
[----:B0-----:R-:W-:Y:S01]  /*2630*/  FADD.FTZ R6, R8, R5 ;  /* 0x0000000508067221 */ /* 0x001fe20000010000 */
[----:B------:R-:W-:Y:S01]  /*2640*/  MOV R5, 0x400 ;  /* 0x0000040000057802 */ /* 0x000fe20000000f00 */
[----:B-1----:R-:W-:-:S03]  /*2650*/  FADD.FTZ R12, R14, R7 ;  /* 0x000000070e0c7221 */ /* 0x002fc60000010000 */
[----:B------:R-:W-:Y:S01]  /*2660*/  IADD3 R3, R5, 0x88, RZ ;  /* 0x0000008805037810 */ /* 0x000fe20007ffe0ff */
[----:B------:R-:W0:Y:S04]  /*2670*/  SHFL.BFLY PT, R7, R6, 0x1, 0x1f ;  /* 0x0c201f0006077f89 */ /* 0x000e2800000e0000 */
[----:B------:R-:W1:Y:S01]  /*2680*/  SHFL.BFLY PT, R15, R12, 0x1, 0x1f ;  /* 0x0c201f000c0f7f89 */ /* 0x000e6200000e0000 */
[----:B--2---:R-:W-:-:S04]  /*2690*/  LEA R3, R4, R3, 0x18 ;  /* 0x0000000304037211 */ /* 0x004fc800078ec0ff */
[----:B------:R-:W-:Y:S01]  /*26a0*/  LEA R16, R2, R3, 0x2 ;  /* 0x0000000302107211 */ /* 0x000fe200078e10ff */
[----:B0-----:R-:W-:Y:S01]  /*26b0*/  FADD.FTZ R17, R6, R7 ;  /* 0x0000000706117221 */ /* 0x001fe20000010000 */
[----:B------:R-:W-:Y:S01]  /*26c0*/  @!P4 IMAD R6, R0, 0x4, R3 ;  /* 0x000000040006c824 */ /* 0x000fe200078e0203 */
        /* <DEDUP_REMOVED lines=40> */
.L_x_1218:
[----:B------:R-:W-:Y:S05]  /*2950*/  BSYNC B0 ;  /* 0x0000000000007941 */ /* 0x000fea0003800000 */
.L_x_1217:
[----:B------:R-:W-:Y:S01]  /*2960*/  BAR.SYNC.DEFER_BLOCKING 0x0 ;  /* 0x0000000000007b1d */ /* 0x000fe20000010000 */
[----:B0-----:R-:W-:-:S05]  /*2970*/  IMAD.MOV.U32 R3, RZ, RZ, 0x11 ;  /* 0x00000011ff037424 */ /* 0x001fca00078e00ff */
[----:B------:R-:W-:Y:S04]  /*2980*/  BSSY B0, `(.L_x_1219) ;  /* 0x0000169000007945 */ /* 0x000fe80003800000 */
[----:B------:R-:W-:Y:S05]  /*2990*/  @P2 BRA `(.L_x_1220) ;  /* 0x00000014009c2947 */ /* 0x000fea0003800000 */
[C---:B------:R-:W-:Y:S01]  /*29a0*/  LEA R7, R4.reuse, R5, 0x18 ;  /* 0x0000000504077211 */ /* 0x040fe200078ec0ff */
[----:B------:R-:W-:Y:S01]  /*29b0*/  ULDC.64 UR8, c[0x0][0x278] ;  /* 0x00009e0000087ab9 */ /* 0x000fe20000000a00 */
[----:B------:R-:W-:Y:S02]  /*29c0*/  IADD3 R5, R5, 0x190, RZ ;  /* 0x0000019005057810 */ /* 0x000fe40007ffe0ff */
[----:B------:R-:W-:Y:S02]  /*29d0*/  MOV R8, UR5 ;  /* 0x0000000500087c02 */ /* 0x000fe40008000f00 */
[----:B------:R-:W0:Y:S01]  /*29e0*/  LDS.64 R6, [R7] ;  /* 0x0000000007067984 */ /* 0x000e220000000a00 */
[----:B------:R-:W-:Y:S02]  /*29f0*/  MOV R9, UR5 ;  /* 0x0000000500097c02 */ /* 0x000fe40008000f00 */
[----:B------:R-:W-:Y:S02]  /*2a00*/  ISETP.NE.U32.AND P0, PT, RZ, UR8, PT ;  /* 0x00000008ff007c0c */ /* 0x000fe4000bf05070 */
[----:B------:R-:W-:-:S02]  /*2a10*/  LEA R4, R4, R5, 0x18 ;  /* 0x0000000504047211 */ /* 0x000fc400078ec0ff */
[----:B------:R-:W-:Y:S02]  /*2a20*/  ISETP.NE.AND.EX P0, PT, RZ, UR9, PT, P0 ;  /* 0x00000009ff007c0c */ /* 0x000fe4000bf05300 */
[----:B------:R-:W-:Y:S02]  /*2a30*/  MOV R14, R11 ;  /* 0x0000000b000e7202 */ /* 0x000fe40000000f00 */
[----:B0-----:R-:W-:Y:S01]  /*2a40*/  F2FP.F16.F32.PACK_AB R5, R7, R6 ;  /* 0x000000060705723e */ /* 0x001fe200000000ff */
[----:B------:R-:W-:Y:S01]  /*2a50*/  IMAD.MOV.U32 R6, RZ, RZ, RZ ;  /* 0x000000ffff067224 */ /* 0x000fe200078e00ff */
[----:B------:R-:W-:Y:S01]  /*2a60*/  SHF.L.U32 R7, R8, 0x3, RZ ;  /* 0x0000000308077819 */ /* 0x000fe200000006ff */
[----:B------:R-:W-:-:S07]  /*2a70*/  IMAD.WIDE R8, R9, 0x4, RZ ;  /* 0x0000000409087825 */ /* 0x000fce00078e02ff */
.L_x_1237:
        /* <DEDUP_REMOVED lines=32> */
.L_x_1221:
[----:B------:R0:W-:Y:S01]  /*2c80*/  STS [R24], R16 ;  /* 0x0000001018007388 */ /* 0x0001e20000000800 */
[C---:B------:R-:W-:Y:S01]  /*2c90*/  HADD2 R12, |R16|.reuse, -RZ.H0_H0 ;  /* 0xa00000ff100c7230 */ /* 0x040fe20000000200 */
[----:B------:R-:W-:-:S04]  /*2ca0*/  HSETP2.GT.AND P5, PT, |R16|.H0_H0, |R16|.H1_H1, PT ;  /* 0x7000001010007234 */ /* 0x000fc80003fa4a00 */
[----:B------:R-:W-:-:S04]  /*2cb0*/  PRMT R13, R12, 0x7632, R13 ;  /* 0x000076320c0d7816 */ /* 0x000fc8000000000d */
[----:B------:R-:W-:-:S05]  /*2cc0*/  SEL R12, R13, R12, !P5 ;  /* 0x0000000c0d0c7207 */ /* 0x000fca0006800000 */
[----:B------:R-:W-:-:S05]  /*2cd0*/  HSETP2.GT.AND P5, PT, R12.H0_H0, R3.H0_H0, PT ;  /* 0x200000030c007234 */ /* 0x000fca0003fa4800 */
[----:B0-----:R-:W-:-:S08]  /*2ce0*/  SEL R3, R3, R12, !P5 ;  /* 0x0000000c03037207 */ /* 0x001fd00006800000 */
.L_x_1222:
[----:B------:R-:W-:-:S05]  /*2cf0*/  VIADD R20, R14, UR5 ;  /* 0x000000050e147c36 */ /* 0x000fca0008000000 */
[----:B------:R-:W-:-:S13]  /*2d00*/  ISETP.GE.AND P5, PT, R20, R21, PT ;  /* 0x000000151400720c */ /* 0x000fda0003fa6270 */
[----:B------:R-:W-:Y:S05]  /*2d10*/  @P5 BRA `(.L_x_1220) ;  /* 0x0000001000bc5947 */ /* 0x000fea0003800000 */
[----:B01----:R-:W0:Y:S01]  /*2d20*/  LDC.64 R12, c[0x0][0x240] ;  /* 0x00009000ff0c7b82 */ /* 0x003e220000000a00 */
        /* <DEDUP_REMOVED lines=33> */
.L_x_1223:
[----:B------:R0:W-:Y:S01]  /*2f40*/  STS [R24], R23 ;  /* 0x0000001718007388 */ /* 0x0001e20000000800 */
[C---:B------:R-:W-:Y:S01]  /*2f50*/  HADD2 R18, |R23|.reuse, -RZ.H0_H0 ;  /* 0xa00000ff17127230 */ /* 0x040fe20000000200 */
[----:B------:R-:W-:-:S04]  /*2f60*/  HSETP2.GT.AND P5, PT, |R23|.H0_H0, |R23|.H1_H1, PT ;  /* 0x7000001717007234 */ /* 0x000fc80003fa4a00 */
[----:B------:R-:W-:-:S04]  /*2f70*/  PRMT R19, R18, 0x7632, R19 ;  /* 0x0000763212137816 */ /* 0x000fc80000000013 */
[----:B------:R-:W-:-:S05]  /*2f80*/  SEL R18, R19, R18, !P5 ;  /* 0x0000001213127207 */ /* 0x000fca0006800000 */
[----:B------:R-:W-:-:S05]  /*2f90*/  HSETP2.GT.AND P5, PT, R18.H0_H0, R3.H0_H0, PT ;  /* 0x2000000312007234 */ /* 0x000fca0003fa4800 */
[----:B0-----:R-:W-:-:S08]  /*2fa0*/  SEL R3, R3, R18, !P5 ;  /* 0x0000001203037207 */ /* 0x001fd00006800000 */
.L_x_1224:
[----:B------:R-:W-:-:S04]  /*2fb0*/  IADD3 R20, R20, UR5, RZ ;  /* 0x0000000514147c10 */ /* 0x000fc8000fffe0ff */
[----:B------:R-:W-:-:S13]  /*2fc0*/  ISETP.GE.AND P5, PT, R20, R21, PT ;  /* 0x000000151400720c */ /* 0x000fda0003fa6270 */
[----:B------:R-:W-:Y:S05]  /*2fd0*/  @P5 BRA `(.L_x_1220) ;  /* 0x00000010000c5947 */ /* 0x000fea0003800000 */
[----:B0-----:R-:W-:-:S04]  /*2fe0*/  IADD3 R23, P5, R8, R16, RZ ;  /* 0x0000001008177210 */ /* 0x001fc80007fbe0ff */
[----:B------:R-:W-:Y:S02]  /*2ff0*/  IADD3.X R22, R9, R17, RZ, P5, !PT ;  /* 0x0000001109167210 */ /* 0x000fe40002ffe4ff */
[C---:B-1----:R-:W-:Y:S02]  /*3000*/  IADD3 R18, P6, R23.reuse, R14, RZ ;  /* 0x0000000e17127210 */ /* 0x042fe40007fde0ff */
[----:B------:R-:W-:-:S03]  /*3010*/  IADD3 R16, P5, R23, R12, RZ ;  /* 0x0000000c17107210 */ /* 0x000fc60007fbe0ff */
[C---:B------:R-:W-:Y:S01]  /*3020*/  IMAD.X R19, R22.reuse, 0x1, R15, P6 ;  /* 0x0000000116137824 */ /* 0x040fe200030e060f */
[----:B------:R-:W-:-:S04]  /*3030*/  IADD3.X R17, R22, R13, RZ, P5, !PT ;  /* 0x0000000d16117210 */ /* 0x000fc80002ffe4ff */
[----:B------:R0:W2:Y:S04]  /*3040*/  LDG.E.CONSTANT R18, desc[UR6][R18.64] ;  /* 0x0000000612127981 */ /* 0x0000a8000c1e9900 */
[----:B------:R-:W2:Y:S01]  /*3050*/  LDG.E.CONSTANT R16, desc[UR6][R16.64] ;  /* 0x0000000610107981 */ /* 0x000ea2000c1e9900 */
[----:B------:R-:W-:-:S04]  /*3060*/  MOV R25, UR5 ;  /* 0x0000000500197c02 */ /* 0x000fc80008000f00 */
        /* <DEDUP_REMOVED lines=24> */
.L_x_1225:
[----:B------:R0:W-:Y:S01]  /*31f0*/  STS [R24], R19 ;  /* 0x0000001318007388 */ /* 0x0001e20000000800 */
[C---:B------:R-:W-:Y:S01]  /*3200*/  HADD2 R16, |R19|.reuse, -RZ.H0_H0 ;  /* 0xa00000ff13107230 */ /* 0x040fe20000000200 */
[----:B------:R-:W-:-:S04]  /*3210*/  HSETP2.GT.AND P5, PT, |R19|.H0_H0, |R19|.H1_H1, PT ;  /* 0x7000001313007234 */ /* 0x000fc80003fa4a00 */
[----:B------:R-:W-:-:S04]  /*3220*/  PRMT R17, R16, 0x7632, R17 ;  /* 0x0000763210117816 */ /* 0x000fc80000000011 */
[----:B------:R-:W-:-:S05]  /*3230*/  SEL R16, R17, R16, !P5 ;  /* 0x0000001011107207 */ /* 0x000fca0006800000 */
[----:B------:R-:W-:-:S05]  /*3240*/  HSETP2.GT.AND P5, PT, R16.H0_H0, R3.H0_H0, PT ;  /* 0x2000000310007234 */ /* 0x000fca0003fa4800 */
[----:B0-----:R-:W-:-:S08]  /*3250*/  SEL R3, R3, R16, !P5 ;  /* 0x0000001003037207 */ /* 0x001fd00006800000 */
.L_x_1226:
        /* <DEDUP_REMOVED lines=36> */
.L_x_1227:
[----:B------:R2:W-:Y:S01]  /*34a0*/  STS [R24], R19 ;  /* 0x0000001318007388 */ /* 0x0005e20000000800 */
[C---:B------:R-:W-:Y:S01]  /*34b0*/  HADD2 R16, |R19|.reuse, -RZ.H0_H0 ;  /* 0xa00000ff13107230 */ /* 0x040fe20000000200 */
[----:B------:R-:W-:-:S04]  /*34c0*/  HSETP2.GT.AND P5, PT, |R19|.H0_H0, |R19|.H1_H1, PT ;  /* 0x7000001313007234 */ /* 0x000fc80003fa4a00 */
[----:B------:R-:W-:-:S04]  /*34d0*/  PRMT R17, R16, 0x7632, R17 ;  /* 0x0000763210117816 */ /* 0x000fc80000000011 */
[----:B------:R-:W-:-:S05]  /*34e0*/  SEL R16, R17, R16, !P5 ;  /* 0x0000001011107207 */ /* 0x000fca0006800000 */
[----:B------:R-:W-:-:S05]  /*34f0*/  HSETP2.GT.AND P5, PT, R16.H0_H0, R3.H0_H0, PT ;  /* 0x2000000310007234 */ /* 0x000fca0003fa4800 */
[----:B--2---:R-:W-:-:S08]  /*3500*/  SEL R3, R3, R16, !P5 ;  /* 0x0000001003037207 */ /* 0x004fd00006800000 */
.L_x_1228:
[----:B------:R-:W-:-:S04]  /*3510*/  IADD3 R20, R20, UR5, RZ ;  /* 0x0000000514147c10 */ /* 0x000fc8000fffe0ff */
[----:B------:R-:W-:-:S13]  /*3520*/  ISETP.GE.AND P5, PT, R20, R21, PT ;  /* 0x000000151400720c */ /* 0x000fda0003fa6270 */
[----:B------:R-:W-:Y:S05]  /*3530*/  @P5 BRA `(.L_x_1220) ;  /* 0x0000000800b45947 */ /* 0x000fea0003800000 */
[----:B------:R-:W-:-:S04]  /*3540*/  IADD3 R23, P5, R8, R23, RZ ;  /* 0x0000001708177210 */ /* 0x000fc80007fbe0ff */
[----:B------:R-:W-:Y:S02]  /*3550*/  IADD3.X R22, R9, R22, RZ, P5, !PT ;  /* 0x0000001609167210 */ /* 0x000fe40002ffe4ff */
[C---:B01----:R-:W-:Y:S02]  /*3560*/  IADD3 R16, P6, R23.reuse, R14, RZ ;  /* 0x0000000e17107210 */ /* 0x043fe40007fde0ff */
[----:B------:R-:W-:-:S03]  /*3570*/  IADD3 R18, P5, R23, R12, RZ ;  /* 0x0000000c17127210 */ /* 0x000fc60007fbe0ff */
[C---:B------:R-:W-:Y:S01]  /*3580*/  IMAD.X R17, R22.reuse, 0x1, R15, P6 ;  /* 0x0000000116117824 */ /* 0x040fe200030e060f */
[----:B------:R-:W-:-:S05]  /*3590*/  IADD3.X R19, R22, R13, RZ, P5, !PT ;  /* 0x0000000d16137210 */ /* 0x000fca0002ffe4ff */
[----:B------:R-:W2:Y:S04]  /*35a0*/  LDG.E.CONSTANT R17, desc[UR6][R16.64] ;  /* 0x0000000610117981 */ /* 0x000ea8000c1e9900 */
[----:B------:R-:W2:Y:S01]  /*35b0*/  LDG.E.CONSTANT R19, desc[UR6][R18.64] ;  /* 0x0000000612137981 */ /* 0x000ea2000c1e9900 */
[----:B------:R-:W-:-:S04]  /*35c0*/  MOV R25, UR5 ;  /* 0x0000000500197c02 */ /* 0x000fc80008000f00 */
        /* <DEDUP_REMOVED lines=24> */
.L_x_1229:
[----:B------:R0:W-:Y:S01]  /*3750*/  STS [R24], R19 ;  /* 0x0000001318007388 */ /* 0x0001e20000000800 */
[C---:B------:R-:W-:Y:S01]  /*3760*/  HADD2 R16, |R19|.reuse, -RZ.H0_H0 ;  /* 0xa00000ff13107230 */ /* 0x040fe20000000200 */
[----:B------:R-:W-:-:S04]  /*3770*/  HSETP2.GT.AND P5, PT, |R19|.H0_H0, |R19|.H1_H1, PT ;  /* 0x7000001313007234 */ /* 0x000fc80003fa4a00 */
[----:B------:R-:W-:-:S04]  /*3780*/  PRMT R17, R16, 0x7632, R17 ;  /* 0x0000763210117816 */ /* 0x000fc80000000011 */
[----:B------:R-:W-:-:S05]  /*3790*/  SEL R16, R17, R16, !P5 ;  /* 0x0000001011107207 */ /* 0x000fca0006800000 */
[----:B------:R-:W-:-:S05]  /*37a0*/  HSETP2.GT.AND P5, PT, R16.H0_H0, R3.H0_H0, PT ;  /* 0x2000000310007234 */ /* 0x000fca0003fa4800 */
[----:B0-----:R-:W-:-:S08]  /*37b0*/  SEL R3, R3, R16, !P5 ;  /* 0x0000001003037207 */ /* 0x001fd00006800000 */
.L_x_1230:
        /* <DEDUP_REMOVED lines=36> */
.L_x_1231:
[----:B------:R0:W-:Y:S01]  /*3a00*/  STS [R24], R19 ;  /* 0x0000001318007388 */ /* 0x0001e20000000800 */
[C---:B------:R-:W-:Y:S01]  /*3a10*/  HADD2 R16, |R19|.reuse, -RZ.H0_H0 ;  /* 0xa00000ff13107230 */ /* 0x040fe20000000200 */
[----:B------:R-:W-:-:S04]  /*3a20*/  HSETP2.GT.AND P5, PT, |R19|.H0_H0, |R19|.H1_H1, PT ;  /* 0x7000001313007234 */ /* 0x000fc80003fa4a00 */
[----:B------:R-:W-:-:S04]  /*3a30*/  PRMT R17, R16, 0x7632, R17 ;  /* 0x0000763210117816 */ /* 0x000fc80000000011 */
[----:B------:R-:W-:-:S05]  /*3a40*/  SEL R16, R17, R16, !P5 ;  /* 0x0000001011107207 */ /* 0x000fca0006800000 */
[----:B------:R-:W-:-:S05]  /*3a50*/  HSETP2.GT.AND P5, PT, R16.H0_H0, R3.H0_H0, PT ;  /* 0x2000000310007234 */ /* 0x000fca0003fa4800 */
[----:B0-----:R-:W-:-:S08]  /*3a60*/  SEL R3, R3, R16, !P5 ;  /* 0x0000001003037207 */ /* 0x001fd00006800000 */
.L_x_1232:
        /* <DEDUP_REMOVED lines=36> */
.L_x_1233:
[----:B------:R2:W-:Y:S01]  /*3cb0*/  STS [R24], R19 ;  /* 0x0000001318007388 */ /* 0x0005e20000000800 */
[C---:B------:R-:W-:Y:S01]  /*3cc0*/  HADD2 R16, |R19|.reuse, -RZ.H0_H0 ;  /* 0xa00000ff13107230 */ /* 0x040fe20000000200 */
[----:B------:R-:W-:-:S04]  /*3cd0*/  HSETP2.GT.AND P5, PT, |R19|.H0_H0, |R19|.H1_H1, PT ;  /* 0x7000001313007234 */ /* 0x000fc80003fa4a00 */
[----:B------:R-:W-:-:S04]  /*3ce0*/  PRMT R17, R16, 0x7632, R17 ;  /* 0x0000763210117816 */ /* 0x000fc80000000011 */
[----:B------:R-:W-:-:S05]  /*3cf0*/  SEL R16, R17, R16, !P5 ;  /* 0x0000001011107207 */ /* 0x000fca0006800000 */
[----:B------:R-:W-:-:S05]  /*3d00*/  HSETP2.GT.AND P5, PT, R16.H0_H0, R3.H0_H0, PT ;  /* 0x2000000310007234 */ /* 0x000fca0003fa4800 */
[----:B--2---:R-:W-:-:S08]  /*3d10*/  SEL R3, R3, R16, !P5 ;  /* 0x0000001003037207 */ /* 0x004fd00006800000 */
.L_x_1234:
        /* <DEDUP_REMOVED lines=36> */
.L_x_1235:
[----:B------:R0:W-:Y:S01]  /*3f60*/  STS [R24], R17 ;  /* 0x0000001118007388 */ /* 0x0001e20000000800 */
[C---:B------:R-:W-:Y:S01]  /*3f70*/  HADD2 R12, |R17|.reuse, -RZ.H0_H0 ;  /* 0xa00000ff110c7230 */ /* 0x040fe20000000200 */
[----:B------:R-:W-:-:S04]  /*3f80*/  HSETP2.GT.AND P5, PT, |R17|.H0_H0, |R17|.H1_H1, PT ;  /* 0x7000001111007234 */ /* 0x000fc80003fa4a00 */
[----:B------:R-:W-:-:S04]  /*3f90*/  PRMT R13, R12, 0x7632, R13 ;  /* 0x000076320c0d7816 */ /* 0x000fc8000000000d */
[----:B------:R-:W-:-:S05]  /*3fa0*/  SEL R12, R13, R12, !P5 ;  /* 0x0000000c0d0c7207 */ /* 0x000fca0006800000 */
[----:B------:R-:W-:-:S05]  /*3fb0*/  HSETP2.GT.AND P5, PT, R12.H0_H0, R3.H0_H0, PT ;  /* 0x200000030c007234 */ /* 0x000fca0003fa4800 */
[----:B0-----:R-:W-:-:S08]  /*3fc0*/  SEL R3, R3, R12, !P5 ;  /* 0x0000000c03037207 */ /* 0x001fd00006800000 */
.L_x_1236:
[----:B------:R-:W-:Y:S02]  /*3fd0*/  IADD3 R14, R20, UR5, RZ ;  /* 0x00000005140e7c10 */ /* 0x000fe4000fffe0ff */
[----:B------:R-:W-:Y:S02]  /*3fe0*/  IADD3 R6, R6, 0x1, RZ ;  /* 0x0000000106067810 */ /* 0x000fe40007ffe0ff */
[----:B------:R-:W-:-:S13]  /*3ff0*/  ISETP.GE.AND P5, PT, R14, R21, PT ;  /* 0x000000150e00720c */ /* 0x000fda0003fa6270 */
[----:B------:R-:W-:Y:S05]  /*4000*/  @!P5 BRA `(.L_x_1237) ;  /* 0xffffffe8009cd947 */ /* 0x000fea000383ffff */
.L_x_1220:
[----:B------:R-:W-:Y:S05]  /*4010*/  BSYNC B0 ;  /* 0x0000000000007941 */ /* 0x000fea0003800000 */
.L_x_1219:
        /* <DEDUP_REMOVED lines=28> */
[----:B0-----:R-:W-:Y:S02]  /*41e0*/  FMNMX.FTZ R12, R7, R4, !PT ;  /* 0x00000004070c7209 */ /* 0x001fe40007810000 */
[----:B------:R-:W-:Y:S02]  /*41f0*/  @P0 LEA R4, R2, R5, 0x2 ;  /* 0x0000000502040211 */ /* 0x000fe400078e10ff */
[----:B------:R-:W-:Y:S01]  /*4200*/  MOV R2, 0xe0ad78ec ;  /* 0xe0ad78ec00027802 */ /* 0x000fe20000000f00 */
        /* <DEDUP_REMOVED lines=31> */
[----:B------:R-:W-:Y:S05]  /*4400*/  CALL.REL.NOINC `($__internal_16_$__cuda_sm20_div_rn_f64_full) ;  /* 0x00000000009c7944 */ /* 0x000fea0003c00000 */
.L_x_1241:
[----:B------:R-:W-:Y:S05]  /*4410*/  BSYNC B1 ;  /* 0x0000000000017941 */ /* 0x000fea0003800000 */
.L_x_1240:
        /* <DEDUP_REMOVED lines=11> */
.L_x_1242:
[----:B0-----:R-:W-:-:S06]  /*44d0*/  LEA R7, R11, R14, 0x2 ;  /* 0x0000000e0b077211 */ /* 0x001fcc00078e10ff */
        /* <DEDUP_REMOVED lines=16> */
.L_x_1239:
[----:B------:R-:W-:Y:S05]  /*45e0*/  BSYNC B0 ;  /* 0x0000000000007941 */ /* 0x000fea0003800000 */
.L_x_1238:
[----:B------:R-:W-:Y:S05]  /*45f0*/  @P1 EXIT ;  /* 0x000000000000194d */ /* 0x000fea0003800000 */
[----:B------:R-:W1:Y:S08]  /*4600*/  LDC.64 R4, c[0x0][0x270] ;  /* 0x00009c00ff047b82 */ /* 0x000e700000000a00 */
[----:B0-----:R-:W0:Y:S01]  /*4610*/  LDC.64 R2, c[0x0][0x278] ;  /* 0x00009e00ff027b82 */ /* 0x001e220000000a00 */
[----:B-1----:R-:W2:Y:S01]  /*4620*/  LDG.E R5, desc[UR6][R4.64] ;  /* 0x0000000604057981 */ /* 0x002ea2000c1e1900 */
[----:B0-----:R-:W-:-:S04]  /*4630*/  IMAD.WIDE.U32 R10, R10, 0x4, R2 ;  /* 0x000000040a0a7825 */ /* 0x001fc800078e0002 */
[----:B--2---:R-:W-:-:S04]  /*4640*/  FMUL.FTZ R0, R0, R5 ;  /* 0x0000000500007220 */ /* 0x004fc80000410000 */
[----:B------:R-:W-:-:S05]  /*4650*/  FMUL.FTZ R3, R0, 0.0078740157186985015869 ;  /* 0x3c01020400037820 */ /* 0x000fca0000410000 */
[----:B------:R-:W-:Y:S01]  /*4660*/  STG.E desc[UR6][R10.64], R3 ;  /* 0x000000030a007986 */ /* 0x000fe2000c101906 */
[----:B------:R-:W-:Y:S05]  /*4670*/  EXIT ;  /* 0x000000000000794d */ /* 0x000fea0003800000 */
        .weak           $__internal_16_$__cuda_sm20_div_rn_f64_full
        .type           $__internal_16_$__cuda_sm20_div_rn_f64_full,@function
        .size           $__internal_16_$__cuda_sm20_div_rn_f64_full,(.L_x_2675 - $__internal_16_$__cuda_sm20_div_rn_f64_full)
$__internal_16_$__cuda_sm20_div_rn_f64_full:
        /* <DEDUP_REMOVED lines=10> */
[----:B------:R-:W-:Y:S01]  /*4720*/  @!P0 DMUL R2, R4, 8.98846567431157953865e+307 ;  /* 0x7fe0000004028828 */ /* 0x000fe20000000000 */
[----:B------:R-:W-:Y:S02]  /*4730*/  IADD3 R20, R19, -0x1, RZ ;  /* 0xffffffff13147810 */ /* 0x000fe40007ffe0ff */
[----:B------:R-:W-:-:S03]  /*4740*/  SEL R14, R7, 0x63400000, !P2 ;  /* 0x63400000070e7807 */ /* 0x000fc60005000000 */
[----:B------:R-:W0:Y:S01]  /*4750*/  MUFU.RCP64H R9, R3 ;  /* 0x0000000300097308 */ /* 0x000e220000001800 */
[----:B------:R-:W-:Y:S02]  /*4760*/  LOP3.LUT R15, R14, 0xfc000, RZ, 0xfc, !PT ;  /* 0x000fc0000e0f7812 */ /* 0x000fe400078efcff */
        /* <DEDUP_REMOVED lines=43> */
.L_x_1244:
        /* <DEDUP_REMOVED lines=15> */
.L_x_1246:
[----:B------:R-:W-:Y:S01]  /*4b10*/  LOP3.LUT R13, R5, 0x80000, RZ, 0xfc, !PT ;  /* 0x00080000050d7812 */ /* 0x000fe200078efcff */
[----:B------:R-:W-:-:S07]  /*4b20*/  IMAD.MOV.U32 R12, RZ, RZ, R4 ;  /* 0x000000ffff0c7224 */ /* 0x000fce00078e0004 */
.L_x_1245:
[----:B------:R-:W-:Y:S05]  /*4b30*/  BSYNC B2 ;  /* 0x0000000000027941 */ /* 0x000fea0003800000 */
.L_x_1243:
[----:B------:R-:W-:Y:S01]  /*4b40*/  HFMA2.MMA R7, -RZ, RZ, 0, 0 ;  /* 0x00000000ff077435 */ /* 0x000fe200000001ff */
[----:B------:R-:W-:Y:S02]  /*4b50*/  MOV R2, R12 ;  /* 0x0000000c00027202 */ /* 0x000fe40000000f00 */
[----:B------:R-:W-:-:S03]  /*4b60*/  MOV R3, R13 ;  /* 0x0000000d00037202 */ /* 0x000fc60000000f00 */
[----:B------:R-:W-:Y:S05]  /*4b70*/  RET.REL.NODEC R6 `(_ZN17fastertransformer35generalAddBiasResidualLayerNormOpt2I7__half2Lb1ELb0ELi1ELb1ELi8EEEvPT_S3_PKS2_S5_S5_S5_S5_S5_fiiPKfS7_S7_Pfi) ;  /* 0xffffffb406207950 */ /* 0x000fea0003c3ffff */
.L_x_1247:
        /* <DEDUP_REMOVED lines=16> */
.L_x_2675:


//--------------------- .text._ZN17fastertransformer34generalAddBiasResidualLayerNormOptI7__half2Lb1ELb0ELi1ELb1ELi8EEEvPT_S3_PKS2_S5_S5_S5_S5_S5_fiiPKfS7_S7_Pfi --------------------------
	.section	.text._ZN17fastertransformer34generalAddBiasResidualLayerNormOptI7__half2Lb1ELb0ELi1ELb1ELi8EEEvPT_S3_PKS2_S5_S5_S5_S5_S5_fiiPKfS7_S7_Pfi,"ax",@progbits
	.align	128
        .global         _ZN17fastertransformer34generalAddBiasResidualLayerNormOptI7__half2Lb1ELb0ELi1ELb1ELi8EEEvPT_S3_PKS2_S5_S5_S5_S5_S5_fiiPKfS7_S7_Pfi
        .type           _ZN17fastertransformer34generalAddBiasResidualLayerNormOptI7__half2Lb1ELb0ELi1ELb1ELi8EEEvPT_S3_PKS2_S5_S5_S5_S5_S5_fiiPKfS7_S7_Pfi,@function
        .size           _ZN17fastertransformer34generalAddBiasResidualLayerNormOptI7__half2Lb1ELb0ELi1ELb1ELi8EEEvPT_S3_PKS2_S5_S5_S5_S5_S5_fiiPKfS7_S7_Pfi,(.L_x_2676 - _ZN17fastertransformer34generalAddBiasResidualLayerNormOptI7__half2Lb1ELb0ELi1ELb1ELi8EEEvPT_S3_PKS2_S5_S5_S5_S5_S5_fiiPKfS7_S7_Pfi)
        .other          _ZN17fastertransformer34generalAddBiasResidualLayerNormOptI7__half2Lb1ELb0ELi1ELb1ELi8EEEvPT_S3_PKS2_S5_S5_S5_S5_S5_fiiPKfS7_S7_Pfi,@"STO_CUDA_ENTRY STV_DEFAULT"
_ZN17fastertransformer34generalAddBiasResidualLayerNormOptI7__half2Lb1ELb0ELi1ELb1ELi8EEEvPT_S3_PKS2_S5_S5_S5_S5_S5_fiiPKfS7_S7_Pfi:
.text._ZN17fastertransformer34generalAddBiasResidualLayerNormOptI7__half2Lb1ELb0ELi1ELb1ELi8EEEvPT_S3_PKS2_S5_S5_S5_S5_S5_fiiPKfS7_S7_Pfi:
        /* <DEDUP_REMOVED lines=19> */
[----:B------:R-:W-:Y:S01]  /*0130*/  IMAD.MOV.U32 R14, RZ, RZ, RZ ;  /* 0x000000ffff0e7224 */ /* 0x000fe200078e00ff */
        /* <DEDUP_REMOVED lines=16> */
.L_x_1251:
[----:B0-2---:R-:W-:-:S04]  /*0240*/  IMAD R17, R4, R5, R19 ;  /* 0x0000000504117224 */ /* 0x005fc800078e0213 */
[----:B----4-:R-:W-:-:S04]  /*0250*/  IMAD.WIDE R12, R17, 0x4, R6 ;  /* 0x00000004110c7825 */ /* 0x010fc800078e0206 */
[C---:B---3--:R-:W-:Y:S02]  /*0260*/  IMAD.WIDE R14, R17.reuse, 0x4, R8 ;  /* 0x00000004110e7825 */ /* 0x048fe400078e0208 */
[----:B------:R-:W2:Y:S04]  /*0270*/  LDG.E.CONSTANT R12, desc[UR8][R12.64] ;  /* 0x000000080c0c7981 */ /* 0x000ea8000c1e9900 */
[----:B------:R-:W3:Y:S01]  /*0280*/  LDG.E.CONSTANT R14, desc[UR8][R14.64] ;  /* 0x000000080e0e7981 */ /* 0x000ee2000c1e9900 */
[----:B------:R-:W-:Y:S01]  /*0290*/  IMAD.WIDE R16, R17, 0x4, R2 ;  /* 0x0000000411107825 */ /* 0x000fe200078e0202 */
[----:B------:R-:W-:-:S03]  /*02a0*/  LEA R20, R19, R18, 0x2 ;  /* 0x0000001213147211 */ /* 0x000fc600078e10ff */
[----:B-1----:R-:W-:-:S05]  /*02b0*/  IMAD.IADD R19, R10, 0x1, R19 ;  /* 0x000000010a137824 */ /* 0x002fca00078e0213 */
[----:B------:R-:W-:Y:S01]  /*02c0*/  ISETP.GE.AND P0, PT, R19, R5, PT ;  /* 0x000000051300720c */ /* 0x000fe20003f06270 */
[----:B--2---:R-:W-:-:S10]  /*02d0*/  HFMA2.MMA R13, R12, 1, 1, RZ ;  /* 0x3c003c000c0d7835 */ /* 0x004fd400000000ff */
[----:B---3--:R-:W-:-:S05]  /*02e0*/  HADD2 R13, R13, R14 ;  /* 0x0000000e0d0d7230 */ /* 0x008fca0000000000 */
[----:B------:R2:W-:Y:S01]  /*02f0*/  STG.E desc[UR8][R16.64], R13 ;  /* 0x0000000d10007986 */ /* 0x0005e2000c101908 */
[----:B------:R-:W-:-:S03]  /*0300*/  HFMA2.MMA R11, R11, 1, 1, R13 ;  /* 0x3c003c000b0b7835 */ /* 0x000fc6000000000d */
[----:B------:R2:W-:Y:S01]  /*0310*/  STS [R20], R13 ;  /* 0x0000000d14007388 */ /* 0x0005e20000000800 */
[----:B------:R-:W-:Y:S07]  /*0320*/  @!P0 BRA `(.L_x_1251) ;  /* 0xfffffffc00c48947 */ /* 0x000fee000383ffff */
[----:B------:R-:W-:Y:S05]  /*0330*/  BRA `(.L_x_1249) ;  /* 0x0000000000707947 */ /* 0x000fea0003800000 */
.L_x_1250:
        /* <DEDUP_REMOVED lines=8> */
.L_x_1252:
[----:B0-----:R-:W-:-:S04]  /*03c0*/  IMAD R17, R4, R5, R16 ;  /* 0x0000000504117224 */ /* 0x001fc800078e0210 */
[----:B---3--:R-:W-:-:S05]  /*03d0*/  IMAD.WIDE R20, R17, 0x8, R2 ;  /* 0x0000000811147825 */ /* 0x008fca00078e0202 */
[----:B------:R0:W2:Y:S01]  /*03e0*/  LDG.E.64.CONSTANT R12, desc[UR8][R20.64] ;  /* 0x00000008140c7981 */ /* 0x0000a2000c1e9b00 */
[----:B----4-:R-:W-:-:S06]  /*03f0*/  IMAD.WIDE R18, R17, 0x4, R6 ;  /* 0x0000000411127825 */ /* 0x010fcc00078e0206 */
[----:B------:R-:W3:Y:S01]  /*0400*/  LDG.E.CONSTANT R18, desc[UR8][R18.64] ;  /* 0x0000000812127981 */ /* 0x000ee2000c1e9900 */
[----:B0-----:R-:W-:Y:S01]  /*0410*/  LEA R20, R16, R15, 0x2 ;  /* 0x0000000f10147211 */ /* 0x001fe200078e10ff */
[----:B-1----:R-:W-:-:S05]  /*0420*/  IMAD.IADD R16, R10, 0x1, R16 ;  /* 0x000000010a107824 */ /* 0x002fca00078e0210 */
[----:B------:R-:W-:Y:S02]  /*0430*/  ISETP.GE.AND P0, PT, R16, R5, PT ;  /* 0x000000051000720c */ /* 0x000fe40003f06270 */
[----:B--2---:R-:W-:Y:S02]  /*0440*/  I2FP.F32.S32 R23, R12 ;  /* 0x0000000c00177245 */ /* 0x004fe40000201400 */
[----:B------:R-:W-:-:S03]  /*0450*/  I2FP.F32.S32 R13, R13 ;  /* 0x0000000d000d7245 */ /* 0x000fc60000201400 */
[-C--:B------:R-:W-:Y:S02]  /*0460*/  FMUL.FTZ R23, R23, R14.reuse ;  /* 0x0000000e17177220 */ /* 0x080fe40000410000 */
[----:B------:R-:W-:-:S05]  /*0470*/  FMUL.FTZ R12, R13, R14 ;  /* 0x0000000e0d0c7220 */ /* 0x000fca0000410000 */
[----:B------:R-:W-:Y:S01]  /*0480*/  F2FP.F16.F32.PACK_AB R23, R12, R23 ;  /* 0x000000170c17723e */ /* 0x000fe200000000ff */
[----:B---3--:R-:W-:-:S06]  /*0490*/  HADD2 R12, R18, RZ.H0_H0 ;  /* 0x200000ff120c7230 */ /* 0x008fcc0000000000 */
[----:B------:R-:W-:Y:S01]  /*04a0*/  HFMA2.MMA R23, R12, 1, 1, R23 ;  /* 0x3c003c000c177835 */ /* 0x000fe20000000017 */
[----:B------:R-:W-:-:S06]  /*04b0*/  IMAD.WIDE R12, R17, 0x4, R8 ;  /* 0x00000004110c7825 */ /* 0x000fcc00078e0208 */
[----:B------:R0:W-:Y:S03]  /*04c0*/  STG.E desc[UR8][R12.64], R23 ;  /* 0x000000170c007986 */ /* 0x0001e6000c101908 */
[----:B------:R-:W-:Y:S01]  /*04d0*/  HADD2 R11, R11, R23 ;  /* 0x000000170b0b7230 */ /* 0x000fe20000000000 */
[----:B------:R0:W-:Y:S01]  /*04e0*/  STS [R20], R23 ;  /* 0x0000001714007388 */ /* 0x0001e20000000800 */
[----:B------:R-:W-:Y:S05]  /*04f0*/  @!P0 BRA `(.L_x_1252) ;  /* 0xfffffffc00b08947 */ /* 0x000fea000383ffff */
.L_x_1249:
[----:B------:R-:W-:Y:S05]  /*0500*/  BSYNC B0 ;  /* 0x0000000000007941 */ /* 0x000fea0003800000 */
.L_x_1248:
        /* <DEDUP_REMOVED lines=28> */
[----:B------:R-:W0:Y:S02]  /*06d0*/  SHFL.BFLY PT, R6, R7, 0x1, 0x1f ;  /* 0x0c201f0007067f89 */ /* 0x000e2400000e0000 */
[----:B0-----:R-:W-:Y:S01]  /*06e0*/  FADD.FTZ R12, R7, R6 ;  /* 0x00000006070c7221 */ /* 0x001fe20000010000 */
[----:B------:R-:W-:-:S04]  /*06f0*/  MOV R6, RZ ;  /* 0x000000ff00067202 */ /* 0x000fc80000000f00 */
        /* <DEDUP_REMOVED lines=23> */
[----:B------:R-:W-:Y:S01]  /*0870*/  HFMA2.MMA R9, -RZ, RZ, 0, 0 ;  /* 0x00000000ff097435 */ /* 0x000fe200000001ff */
[----:B------:R-:W-:-:S05]  /*0880*/  IMAD.MOV.U32 R14, RZ, RZ, R0 ;  /* 0x000000ffff0e7224 */ /* 0x000fca00078e0000 */
[----:B------:R-:W3:Y:S05]  /*0890*/  LDS R8, [UR6] ;  /* 0x00000006ff087984 */ /* 0x000eea0008000800 */
.L_x_1255:
[----:B------:R-:W-:-:S05]  /*08a0*/  MOV R5, UR12 ;  /* 0x0000000c00057c02 */ /* 0x000fca0008000f00 */
[----:B-12---:R-:W-:-:S04]  /*08b0*/  IMAD R13, R10, R5, R14 ;  /* 0x000000050a0d7224 */ /* 0x006fc800078e020e */
[----:B0-----:R-:W-:-:S06]  /*08c0*/  IMAD.WIDE.U32 R12, R13, 0x4, R6 ;  /* 0x000000040d0c7825 */ /* 0x001fcc00078e0006 */
[----:B------:R-:W2:Y:S01]  /*08d0*/  LDG.E.CONSTANT R12, desc[UR8][R12.64] ;  /* 0x000000080c0c7981 */ /* 0x000ea2000c1e9900 */
[----:B------:R-:W-:-:S05]  /*08e0*/  VIADD R16, R14, UR7 ;  /* 0x000000070e107c36 */ /* 0x000fca0008000000 */
        /* <DEDUP_REMOVED lines=100> */
.L_x_1254:
[----:B------:R-:W-:Y:S05]  /*0f30*/  BSYNC B0 ;  /* 0x0000000000007941 */ /* 0x000fea0003800000 */
.L_x_1253:
        /* <DEDUP_REMOVED lines=36> */
.L_x_1257:
[----:B------:R-:W-:Y:S05]  /*1180*/  BSYNC B0 ;  /* 0x0000000000007941 */ /* 0x000fea0003800000 */
.L_x_1256:
[----:B------:R-:W-:Y:S01]  /*1190*/  BAR.SYNC.DEFER_BLOCKING 0x0 ;  /* 0x0000000000007b1d */ /* 0x000fe20000010000 */
[----:B0-----:R-:W-:-:S05]  /*11a0*/  IMAD.MOV.U32 R4, RZ, RZ, 0x11 ;  /* 0x00000011ff047424 */ /* 0x001fca00078e00ff */
[----:B------:R-:W-:Y:S04]  /*11b0*/  BSSY B0, `(.L_x_1258) ;  /* 0x000016c000007945 */ /* 0x000fe80003800000 */
[----:B------:R-:W-:Y:S05]  /*11c0*/  @P2 BRA `(.L_x_1259) ;  /* 0x0000001400a82947 */ /* 0x000fea0003800000 */
[----:B------:R-:W0:Y:S01]  /*11d0*/  S2R R7, SR_CgaCtaId ;  /* 0x0000000000077919 */ /* 0x000e220000008800 */
[----:B------:R-:W-:Y:S01]  /*11e0*/  MOV R6, 0x400 ;  /* 0x0000040000067802 */ /* 0x000fe20000000f00 */
[----:B------:R-:W-:Y:S01]  /*11f0*/  ULDC.64 UR10, c[0x0][0x278] ;  /* 0x00009e00000a7ab9 */ /* 0x000fe20000000a00 */
[----:B------:R-:W-:Y:S01]  /*1200*/  MOV R10, UR7 ;  /* 0x00000007000a7c02 */ /* 0x000fe20008000f00 */
[----:B------:R-:W1:Y:S01]  /*1210*/  S2R R5, SR_CTAID.X ;  /* 0x0000000000057919 */ /* 0x000e620000002500 */
[----:B------:R-:W-:Y:S01]  /*1220*/  ISETP.NE.U32.AND P0, PT, RZ, UR10, PT ;  /* 0x0000000aff007c0c */ /* 0x000fe2000bf05070 */
[----:B------:R-:W-:Y:S01]  /*1230*/  IMAD.U32 R11, RZ, RZ, UR7 ;  /* 0x00000007ff0b7e24 */ /* 0x000fe2000f8e00ff */
[----:B------:R-:W-:Y:S02]  /*1240*/  MOV R15, R0 ;  /* 0x00000000000f7202 */ /* 0x000fe40000000f00 */
[----:B------:R-:W-:Y:S02]  /*1250*/  ISETP.NE.AND.EX P0, PT, RZ, UR11, PT, P0 ;  /* 0x0000000bff007c0c */ /* 0x000fe4000bf05300 */
[----:B0-----:R-:W-:-:S02]  /*1260*/  LEA R8, R7, R6, 0x18 ;  /* 0x0000000607087211 */ /* 0x001fc400078ec0ff */
[----:B------:R-:W-:-:S04]  /*1270*/  IADD3 R6, R6, 0x110, RZ ;  /* 0x0000011006067810 */ /* 0x000fc80007ffe0ff */
[----:B------:R-:W0:Y:S01]  /*1280*/  LDS.64 R8, [R8] ;  /* 0x0000000008087984 */ /* 0x000e220000000a00 */
[----:B------:R-:W-:Y:S02]  /*1290*/  LEA R6, R7, R6, 0x18 ;  /* 0x0000000607067211 */ /* 0x000fe400078ec0ff */
[----:B0-----:R-:W-:Y:S01]  /*12a0*/  F2FP.F16.F32.PACK_AB R7, R9, R8 ;  /* 0x000000080907723e */ /* 0x001fe200000000ff */
[----:B------:R-:W-:Y:S01]  /*12b0*/  HFMA2.MMA R9, -RZ, RZ, 0, 0 ;  /* 0x00000000ff097435 */ /* 0x000fe200000001ff */
[----:B------:R-:W-:Y:S02]  /*12c0*/  IMAD.SHL.U32 R8, R10, 0x8, RZ ;  /* 0x000000080a087824 */ /* 0x000fe400078e00ff */
[----:B-1----:R-:W-:-:S08]  /*12d0*/  IMAD.WIDE R10, R11, 0x4, RZ ;  /* 0x000000040b0a7825 */ /* 0x002fd000078e02ff */
.L_x_1276:
        /* <DEDUP_REMOVED lines=32> */
.L_x_1260:
[----:B------:R0:W-:Y:S01]  /*14e0*/  STS [R24], R14 ;  /* 0x0000000e18007388 */ /* 0x0001e20000000800 */
[C---:B------:R-:W-:Y:S01]  /*14f0*/  HADD2 R13, |R14|.reuse, -RZ.H0_H0 ;  /* 0xa00000ff0e0d7230 */ /* 0x040fe20000000200 */
[----:B------:R-:W-:-:S04]  /*1500*/  HSETP2.GT.AND P5, PT, |R14|.H0_H0, |R14|.H1_H1, PT ;  /* 0x7000000e0e007234 */ /* 0x000fc80003fa4a00 */
[----:B------:R-:W-:-:S04]  /*1510*/  PRMT R12, R13, 0x7632, R12 ;  /* 0x000076320d0c7816 */ /* 0x000fc8000000000c */
[----:B------:R-:W-:-:S05]  /*1520*/  SEL R13, R12, R13, !P5 ;  /* 0x0000000d0c0d7207 */ /* 0x000fca0006800000 */
[----:B------:R-:W-:-:S05]  /*1530*/  HSETP2.GT.AND P5, PT, R13.H0_H0, R4.H0_H0, PT ;  /* 0x200000040d007234 */ /* 0x000fca0003fa4800 */
[----:B0-----:R-:W-:-:S08]  /*1540*/  SEL R4, R4, R13, !P5 ;  /* 0x0000000d04047207 */ /* 0x001fd00006800000 */
.L_x_1261:
        /* <DEDUP_REMOVED lines=37> */
.L_x_1262:
[----:B------:R0:W-:Y:S01]  /*17a0*/  STS [R24], R23 ;  /* 0x0000001718007388 */ /* 0x0001e20000000800 */
[C---:B------:R-:W-:Y:S01]  /*17b0*/  HADD2 R19, |R23|.reuse, -RZ.H0_H0 ;  /* 0xa00000ff17137230 */ /* 0x040fe20000000200 */
[----:B------:R-:W-:-:S04]  /*17c0*/  HSETP2.GT.AND P5, PT, |R23|.H0_H0, |R23|.H1_H1, PT ;  /* 0x7000001717007234 */ /* 0x000fc80003fa4a00 */
[----:B------:R-:W-:-:S04]  /*17d0*/  PRMT R18, R19, 0x7632, R18 ;  /* 0x0000763213127816 */ /* 0x000fc80000000012 */
[----:B------:R-:W-:-:S05]  /*17e0*/  SEL R19, R18, R19, !P5 ;  /* 0x0000001312137207 */ /* 0x000fca0006800000 */
[----:B------:R-:W-:-:S05]  /*17f0*/  HSETP2.GT.AND P5, PT, R19.H0_H0, R4.H0_H0, PT ;  /* 0x2000000413007234 */ /* 0x000fca0003fa4800 */
[----:B0-----:R-:W-:-:S08]  /*1800*/  SEL R4, R4, R19, !P5 ;  /* 0x0000001304047207 */ /* 0x001fd00006800000 */
.L_x_1263:
        /* <DEDUP_REMOVED lines=36> */
.L_x_1264:
[----:B------:R2:W-:Y:S01]  /*1a50*/  STS [R24], R19 ;  /* 0x0000001318007388 */ /* 0x0005e20000000800 */
[C---:B------:R-:W-:Y:S01]  /*1a60*/  HADD2 R17, |R19|.reuse, -RZ.H0_H0 ;  /* 0xa00000ff13117230 */ /* 0x040fe20000000200 */
[----:B------:R-:W-:-:S04]  /*1a70*/  HSETP2.GT.AND P5, PT, |R19|.H0_H0, |R19|.H1_H1, PT ;  /* 0x7000001313007234 */ /* 0x000fc80003fa4a00 */
[----:B------:R-:W-:-:S04]  /*1a80*/  PRMT R16, R17, 0x7632, R16 ;  /* 0x0000763211107816 */ /* 0x000fc80000000010 */
[----:B------:R-:W-:-:S05]  /*1a90*/  SEL R17, R16, R17, !P5 ;  /* 0x0000001110117207 */ /* 0x000fca0006800000 */
[----:B------:R-:W-:-:S05]  /*1aa0*/  HSETP2.GT.AND P5, PT, R17.H0_H0, R4.H0_H0, PT ;  /* 0x2000000411007234 */ /* 0x000fca0003fa4800 */
[----:B--2---:R-:W-:-:S08]  /*1ab0*/  SEL R4, R4, R17, !P5 ;  /* 0x0000001104047207 */ /* 0x004fd00006800000 */
.L_x_1265:
        /* <DEDUP_REMOVED lines=36> */
.L_x_1266:
[----:B------:R0:W-:Y:S01]  /*1d00*/  STS [R24], R19 ;  /* 0x0000001318007388 */ /* 0x0001e20000000800 */
[C---:B------:R-:W-:Y:S01]  /*1d10*/  HADD2 R17, |R19|.reuse, -RZ.H0_H0 ;  /* 0xa00000ff13117230 */ /* 0x040fe20000000200 */
[----:B------:R-:W-:-:S04]  /*1d20*/  HSETP2.GT.AND P5, PT, |R19|.H0_H0, |R19|.H1_H1, PT ;  /* 0x7000001313007234 */ /* 0x000fc80003fa4a00 */
[----:B------:R-:W-:-:S04]  /*1d30*/  PRMT R16, R17, 0x7632, R16 ;  /* 0x0000763211107816 */ /* 0x000fc80000000010 */
[----:B------:R-:W-:-:S05]  /*1d40*/  SEL R17, R16, R17, !P5 ;  /* 0x0000001110117207 */ /* 0x000fca0006800000 */
[----:B------:R-:W-:-:S05]  /*1d50*/  HSETP2.GT.AND P5, PT, R17.H0_H0, R4.H0_H0, PT ;  /* 0x2000000411007234 */ /* 0x000fca0003fa4800 */
[----:B0-----:R-:W-:-:S08]  /*1d60*/  SEL R4, R4, R17, !P5 ;  /* 0x0000001104047207 */ /* 0x001fd00006800000 */
.L_x_1267:
        /* <DEDUP_REMOVED lines=36> */
.L_x_1268:
[----:B------:R0:W-:Y:S01]  /*1fb0*/  STS [R24], R19 ;  /* 0x0000001318007388 */ /* 0x0001e20000000800 */
[C---:B------:R-:W-:Y:S01]  /*1fc0*/  HADD2 R17, |R19|.reuse, -RZ.H0_H0 ;  /* 0xa00000ff13117230 */ /* 0x040fe20000000200 */
[----:B------:R-:W-:-:S04]  /*1fd0*/  HSETP2.GT.AND P5, PT, |R19|.H0_H0, |R19|.H1_H1, PT ;  /* 0x7000001313007234 */ /* 0x000fc80003fa4a00 */
[----:B------:R-:W-:-:S04]  /*1fe0*/  PRMT R16, R17, 0x7632, R16 ;  /* 0x0000763211107816 */ /* 0x000fc80000000010 */
[----:B------:R-:W-:-:S05]  /*1ff0*/  SEL R17, R16, R17, !P5 ;  /* 0x0000001110117207 */ /* 0x000fca0006800000 */
[----:B------:R-:W-:-:S05]  /*2000*/  HSETP2.GT.AND P5, PT, R17.H0_H0, R4.H0_H0, PT ;  /* 0x2000000411007234 */ /* 0x000fca0003fa4800 */
[----:B0-----:R-:W-:-:S08]  /*2010*/  SEL R4, R4, R17, !P5 ;  /* 0x0000001104047207 */ /* 0x001fd00006800000 */
.L_x_1269:
        /* <DEDUP_REMOVED lines=36> */
.L_x_1270:
[----:B------:R2:W-:Y:S01]  /*2260*/  STS [R24], R19 ;  /* 0x0000001318007388 */ /* 0x0005e20000000800 */
[C---:B------:R-:W-:Y:S01]  /*2270*/  HADD2 R17, |R19|.reuse, -RZ.H0_H0 ;  /* 0xa00000ff13117230 */ /* 0x040fe20000000200 */
[----:B------:R-:W-:-:S04]  /*2280*/  HSETP2.GT.AND P5, PT, |R19|.H0_H0, |R19|.H1_H1, PT ;  /* 0x7000001313007234 */ /* 0x000fc80003fa4a00 */
[----:B------:R-:W-:-:S04]  /*2290*/  PRMT R16, R17, 0x7632, R16 ;  /* 0x0000763211107816 */ /* 0x000fc80000000010 */
[----:B------:R-:W-:-:S05]  /*22a0*/  SEL R17, R16, R17, !P5 ;  /* 0x0000001110117207 */ /* 0x000fca0006800000 */
[----:B------:R-:W-:-:S05]  /*22b0*/  HSETP2.GT.AND P5, PT, R17.H0_H0, R4.H0_H0, PT ;  /* 0x2000000411007234 */ /* 0x000fca0003fa4800 */
[----:B--2---:R-:W-:-:S08]  /*22c0*/  SEL R4, R4, R17, !P5 ;  /* 0x0000001104047207 */ /* 0x004fd00006800000 */
.L_x_1271:
        /* <DEDUP_REMOVED lines=36> */
.L_x_1272:
[----:B------:R0:W-:Y:S01]  /*2510*/  STS [R24], R19 ;  /* 0x0000001318007388 */ /* 0x0001e20000000800 */
[C---:B------:R-:W-:Y:S01]  /*2520*/  HADD2 R17, |R19|.reuse, -RZ.H0_H0 ;  /* 0xa00000ff13117230 */ /* 0x040fe20000000200 */
[----:B------:R-:W-:-:S04]  /*2530*/  HSETP2.GT.AND P5, PT, |R19|.H0_H0, |R19|.H1_H1, PT ;  /* 0x7000001313007234 */ /* 0x000fc80003fa4a00 */
[----:B------:R-:W-:-:S04]  /*2540*/  PRMT R16, R17, 0x7632, R16 ;  /* 0x0000763211107816 */ /* 0x000fc80000000010 */
[----:B------:R-:W-:-:S05]  /*2550*/  SEL R17, R16, R17, !P5 ;  /* 0x0000001110117207 */ /* 0x000fca0006800000 */
[----:B------:R-:W-:-:S05]  /*2560*/  HSETP2.GT.AND P5, PT, R17.H0_H0, R4.H0_H0, PT ;  /* 0x2000000411007234 */ /* 0x000fca0003fa4800 */
[----:B0-----:R-:W-:-:S08]  /*2570*/  SEL R4, R4, R17, !P5 ;  /* 0x0000001104047207 */ /* 0x001fd00006800000 */
.L_x_1273:
        /* <DEDUP_REMOVED lines=36> */
.L_x_1274:
[----:B------:R0:W-:Y:S01]  /*27c0*/  STS [R24], R17 ;  /* 0x0000001118007388 */ /* 0x0001e20000000800 */
[C---:B------:R-:W-:Y:S01]  /*27d0*/  HADD2 R13, |R17|.reuse, -RZ.H0_H0 ;  /* 0xa00000ff110d7230 */ /* 0x040fe20000000200 */
[----:B------:R-:W-:-:S04]  /*27e0*/  HSETP2.GT.AND P5, PT, |R17|.H0_H0, |R17|.H1_H1, PT ;  /* 0x7000001111007234 */ /* 0x000fc80003fa4a00 */
[----:B------:R-:W-:-:S04]  /*27f0*/  PRMT R12, R13, 0x7632, R12 ;  /* 0x000076320d0c7816 */ /* 0x000fc8000000000c */
[----:B------:R-:W-:-:S05]  /*2800*/  SEL R13, R12, R13, !P5 ;  /* 0x0000000d0c0d7207 */ /* 0x000fca0006800000 */
[----:B------:R-:W-:-:S05]  /*2810*/  HSETP2.GT.AND P5, PT, R13.H0_H0, R4.H0_H0, PT ;  /* 0x200000040d007234 */ /* 0x000fca0003fa4800 */
[----:B0-----:R-:W-:-:S08]  /*2820*/  SEL R4, R4, R13, !P5 ;  /* 0x0000000d04047207 */ /* 0x001fd00006800000 */
.L_x_1275:
[----:B------:R-:W-:Y:S02]  /*2830*/  IADD3 R15, R21, UR7, RZ ;  /* 0x00000007150f7c10 */ /* 0x000fe4000fffe0ff */
[----:B------:R-:W-:Y:S02]  /*2840*/  IADD3 R9, R9, 0x1, RZ ;  /* 0x0000000109097810 */ /* 0x000fe40007ffe0ff */
[----:B------:R-:W-:-:S13]  /*2850*/  ISETP.GE.AND P5, PT, R15, R20, PT ;  /* 0x000000140f00720c */ /* 0x000fda0003fa6270 */
[----:B------:R-:W-:Y:S05]  /*2860*/  @!P5 BRA `(.L_x_1276) ;  /* 0xffffffe8009cd947 */ /* 0x000fea000383ffff */
.L_x_1259:
[----:B------:R-:W-:Y:S05]  /*2870*/  BSYNC B0 ;  /* 0x0000000000007941 */ /* 0x000fea0003800000 */
.L_x_1258:
        /* <DEDUP_REMOVED lines=62> */
[----:B012---:R-:W-:Y:S05]  /*2c60*/  CALL.REL.NOINC `($__internal_17_$__cuda_sm20_div_rn_f64_full) ;  /* 0x0000000000a47944 */ /* 0x007fea0003c00000 */
.L_x_1280:
[----:B------:R-:W-:Y:S05]  /*2c70*/  BSYNC B1 ;  /* 0x0000000000017941 */ /* 0x000fea0003800000 */
.L_x_1279:
[----:B------:R-:W3:Y:S01]  /*2c80*/  S2R R9, SR_CgaCtaId ;  /* 0x0000000000097919 */ /* 0x000ee20000008800 */
[----:B012---:R-:W0:Y:S01]  /*2c90*/  LDC R17, c[0x0][0x258] ;  /* 0x00009600ff117b82 */ /* 0x007e220000000800 */
[----:B------:R-:W-:Y:S01]  /*2ca0*/  UMOV UR4, 0xf0000000 ;  /* 0xf000000000047882 */ /* 0x000fe20000000000 */
[----:B------:R-:W-:Y:S01]  /*2cb0*/  UMOV UR5, 0x380fffff ;  /* 0x380fffff00057882 */ /* 0x000fe20000000000 */
[----:B------:R-:W1:Y:S01]  /*2cc0*/  S2R R13, SR_CTAID.X ;  /* 0x00000000000d7919 */ /* 0x000e620000002500 */
[----:B------:R-:W2:Y:S01]  /*2cd0*/  F2F.F32.F64 R5, R2 ;  /* 0x0000000200057310 */ /* 0x000ea20000301000 */
[----:B------:R-:W-:Y:S01]  /*2ce0*/  DSETP.GEU.AND P0, PT, |R2|, UR4, PT ;  /* 0x0000000402007e2a */ /* 0x000fe2000bf0e200 */
[----:B------:R-:W-:Y:S02]  /*2cf0*/  MOV R8, 0x400 ;  /* 0x0000040000087802 */ /* 0x000fe40000000f00 */
[----:B------:R-:W4:Y:S03]  /*2d00*/  LDC.64 R6, c[0x0][0x210] ;  /* 0x00008400ff067b82 */ /* 0x000f260000000a00 */
[----:B------:R-:W-:-:S08]  /*2d10*/  VIADD R8, R8, 0x110 ;  /* 0x0000011008087836 */ /* 0x000fd00000000000 */
[----:B--2---:R-:W-:Y:S01]  /*2d20*/  @!P0 FMUL R5, R5, 1.175494350822287508e-38 ;  /* 0x0080000005058820 */ /* 0x004fe20000400000 */
[----:B---3--:R-:W-:-:S07]  /*2d30*/  LEA R15, R9, R8, 0x18 ;  /* 0x00000008090f7211 */ /* 0x008fce00078ec0ff */
.L_x_1281:
        /* <DEDUP_REMOVED lines=17> */
.L_x_1278:
[----:B------:R-:W-:Y:S05]  /*2e50*/  BSYNC B0 ;  /* 0x0000000000007941 */ /* 0x000fea0003800000 */
.L_x_1277:
        /* <DEDUP_REMOVED lines=10> */
        .weak           $__internal_17_$__cuda_sm20_div_rn_f64_full
        .type           $__internal_17_$__cuda_sm20_div_rn_f64_full,@function
        .size           $__internal_17_$__cuda_sm20_div_rn_f64_full,(.L_x_2676 - $__internal_17_$__cuda_sm20_div_rn_f64_full)
$__internal_17_$__cuda_sm20_div_rn_f64_full:
        /* <DEDUP_REMOVED lines=58> */
.L_x_1283:
        /* <DEDUP_REMOVED lines=15> */
.L_x_1285:
[----:B------:R-:W-:Y:S02]  /*3390*/  LOP3.LUT R13, R7, 0x80000, RZ, 0xfc, !PT ;  /* 0x00080000070d7812 */ /* 0x000fe400078efcff */
[----:B------:R-:W-:-:S07]  /*33a0*/  MOV R12, R6 ;  /* 0x00000006000c7202 */ /* 0x000fce0000000f00 */
.L_x_1284:
[----:B------:R-:W-:Y:S05]  /*33b0*/  BSYNC B2 ;  /* 0x0000000000027941 */ /* 0x000fea0003800000 */
.L_x_1282:
[----:B------:R-:W-:Y:S01]  /*33c0*/  HFMA2.MMA R9, -RZ, RZ, 0, 0 ;  /* 0x00000000ff097435 */ /* 0x000fe200000001ff */
[----:B------:R-:W-:Y:S01]  /*33d0*/  IMAD.MOV.U32 R2, RZ, RZ, R12 ;  /* 0x000000ffff027224 */ /* 0x000fe200078e000c */
[----:B------:R-:W-:-:S04]  /*33e0*/  MOV R3, R13 ;  /* 0x0000000d00037202 */ /* 0x000fc80000000f00 */
[----:B------:R-:W-:Y:S05]  /*33f0*/  RET.REL.NODEC R8 `(_ZN17fastertransformer34generalAddBiasResidualLayerNormOptI7__half2Lb1ELb0ELi1ELb1ELi8EEEvPT_S3_PKS2_S5_S5_S5_S5_S5_fiiPKfS7_S7_Pfi) ;  /* 0xffffffcc08007950 */ /* 0x000fea0003c3ffff */
.L_x_1286:
        /* <DEDUP_REMOVED lines=16> */
.L_x_2676:


//--------------------- .text._ZN17fastertransformer35generalAddBiasResidualLayerNormOpt2I7__half2Lb0ELb1ELi1ELb1ELi8EEEvPT_S3_PKS2_S5_S5_S5_S5_S5_fiiPKfS7_S7_Pfi --------------------------
	.section	.text._ZN17fastertransformer35generalAddBiasResidualLayerNormOpt2I7__half2Lb0ELb1ELi1ELb1ELi8EEEvPT_S3_PKS2_S5_S5_S5_S5_S5_fiiPKfS7_S7_Pfi,"ax",@progbits
	.align	128
        .global         _ZN17fastertransformer35generalAddBiasResidualLayerNormOpt2I7__half2Lb0ELb1ELi1ELb1ELi8EEEvPT_S3_PKS2_S5_S5_S5_S5_S5_fiiPKfS7_S7_Pfi
        .type           _ZN17fastertransformer35generalAddBiasResidualLayerNormOpt2I7__half2Lb0ELb1ELi1ELb1ELi8EEEvPT_S3_PKS2_S5_S5_S5_S5_S5_fiiPKfS7_S7_Pfi,@function
        .size           _ZN17fastertransformer35generalAddBiasResidualLayerNormOpt2I7__half2Lb0ELb1ELi1ELb1ELi8EEEvPT_S3_PKS2_S5_S5_S5_S5_S5_fiiPKfS7_S7_Pfi,(.L_x_2677 - _ZN17fastertransformer35generalAddBiasResidualLayerNormOpt2I7__half2Lb0ELb1ELi1ELb1ELi8EEEvPT_S3_PKS2_S5_S5_S5_S5_S5_fiiPKfS7_S7_Pfi)
        .other          _ZN17fastertransformer35generalAddBiasResidualLayerNormOpt2I7__half2Lb0ELb1ELi1ELb1ELi8EEEvPT_S3_PKS2_S5_S5_S5_S5_S5_fiiPKfS7_S7_Pfi,@"STO_CUDA_ENTRY STV_DEFAULT"
_ZN17fastertransformer35generalAddBiasResidualLayerNormOpt2I7__half2Lb0ELb1ELi1ELb1ELi8EEEvPT_S3_PKS2_S5_S5_S5_S5_S5_fiiPKfS7_S7_Pfi:
.text._ZN17fastertransformer35generalAddBiasResidualLayerNormOpt2I7__half2Lb0ELb1ELi1ELb1ELi8EEEvPT_S3_PKS2_S5_S5_S5_S5_S5_fiiPKfS7_S7_Pfi:
        /* <DEDUP_REMOVED lines=24> */
[----:B------:R-:W-:Y:S01]  /*0180*/  IMAD.MOV.U32 R12, RZ, RZ, R2 ;  /* 0x000000ffff0c7224 */ /* 0x000fe200078e0002 */
[----:B------:R-:W-:Y:S01]  /*0190*/  MOV R6, RZ ;  /* 0x000000ff00067202 */ /* 0x000fe20000000f00 */
[C---:B-1----:R-:W-:Y:S02]  /*01a0*/  IMAD.SHL.U32 R20, R7.reuse, 0x8, RZ ;  /* 0x0000000807147824 */ /* 0x042fe400078e00ff */
[----:B------:R-:W-:Y:S01]  /*01b0*/  IMAD.WIDE R14, R7, 0x4, RZ ;  /* 0x00000004070e7825 */ /* 0x000fe200078e02ff */
[----:B0-----:R-:W-:-:S07]  /*01c0*/  LEA R9, R9, R4, 0x18 ;  /* 0x0000000409097211 */ /* 0x001fce00078ec0ff */
.L_x_1289:
[----:B------:R-:W0:Y:S01]  /*01d0*/  LDC.64 R18, c[0x0][0x228] ;  /* 0x00008a00ff127b82 */ /* 0x000e220000000a00 */
[----:B------:R-:W-:-:S07]  /*01e0*/  IMAD R17, R20, R21, R8 ;  /* 0x0000001514117224 */ /* 0x000fce00078e0208 */
[----:B------:R-:W1:Y:S01]  /*01f0*/  LDC.64 R4, c[0x0][0x230] ;  /* 0x00008c00ff047b82 */ /* 0x000e620000000a00 */
[----:B0-----:R-:W-:-:S05]  /*0200*/  IMAD.WIDE R18, R12, 0x4, R18 ;  /* 0x000000040c127825 */ /* 0x001fca00078e0212 */
[----:B------:R-:W2:Y:S01]  /*0210*/  LDG.E.CONSTANT R13, desc[UR6][R18.64] ;  /* 0x00000006120d7981 */ /* 0x000ea2000c1e9900 */
[----:B-1----:R-:W-:Y:S02]  /*0220*/  IMAD.WIDE R10, R17, 0x4, R4 ;  /* 0x00000004110a7825 */ /* 0x002fe400078e0204 */
[----:B------:R-:W0:Y:S04]  /*0230*/  LDC.64 R4, c[0x0][0x218] ;  /* 0x00008600ff047b82 */ /* 0x000e280000000a00 */
[----:B------:R-:W3:Y:S01]  /*0240*/  LDG.E.CONSTANT R10, desc[UR6][R10.64] ;  /* 0x000000060a0a7981 */ /* 0x000ee2000c1e9900 */
[----:B------:R-:W-:Y:S01]  /*0250*/  LEA R28, R12, R9, 0x2 ;  /* 0x000000090c1c7211 */ /* 0x000fe200078e10ff */
[--C-:B--2---:R-:W-:Y:S02]  /*0260*/  HADD2.F32 R16, -RZ, R13.reuse.H0_H0 ;  /* 0x2000000dff107230 */ /* 0x104fe40000004100 */
[----:B------:R-:W-:-:S03]  /*0270*/  HADD2.F32 R22, -RZ, R13.H1_H1 ;  /* 0x3000000dff167230 */ /* 0x000fc60000004100 */
[----:B------:R-:W-:Y:S02]  /*0280*/  FADD.FTZ R13, RZ, R16 ;  /* 0x00000010ff0d7221 */ /* 0x000fe40000010000 */
[----:B------:R-:W-:Y:S01]  /*0290*/  FADD.FTZ R22, RZ, R22 ;  /* 0x00000016ff167221 */ /* 0x000fe20000010000 */
[--C-:B---3--:R-:W-:Y:S02]  /*02a0*/  HADD2.F32 R26, -RZ, R10.reuse.H0_H0 ;  /* 0x2000000aff1a7230 */ /* 0x108fe40000004100 */
[----:B------:R-:W-:-:S03]  /*02b0*/  HADD2.F32 R23, -RZ, R10.H1_H1 ;  /* 0x3000000aff177230 */ /* 0x000fc60000004100 */
[----:B------:R-:W-:Y:S02]  /*02c0*/  FADD.FTZ R13, R13, R26 ;  /* 0x0000001a0d0d7221 */ /* 0x000fe40000010000 */
[----:B------:R-:W-:Y:S01]  /*02d0*/  FADD.FTZ R22, R22, R23 ;  /* 0x0000001716167221 */ /* 0x000fe20000010000 */
[----:B0-----:R-:W-:-:S04]  /*02e0*/  IMAD.WIDE R10, R17, 0x4, R4 ;  /* 0x00000004110a7825 */ /* 0x001fc800078e0204 */
[----:B------:R-:W-:-:S04]  /*02f0*/  F2FP.F16.F32.PACK_AB R16, R13, R22 ;  /* 0x000000160d10723e */ /* 0x000fc800000000ff */
[----:B------:R-:W-:Y:S01]  /*0300*/  PRMT R25, R16, 0x5432, R16 ;  /* 0x0000543210197816 */ /* 0x000fe20000000010 */
[----:B------:R-:W-:Y:S01]  /*0310*/  IMAD.IADD R4, R7, 0x1, R12 ;  /* 0x0000000107047824 */ /* 0x000fe200078e020c */
        /* <DEDUP_REMOVED lines=12> */
[----:B------:R-:W-:-:S05]  /*03e0*/  IMAD.WIDE R18, R7, 0x4, R18 ;  /* 0x0000000407127825 */ /* 0x000fca00078e0212 */
[----:B------:R-:W2:Y:S01]  /*03f0*/  LDG.E.CONSTANT R10, desc[UR6][R18.64] ;  /* 0x00000006120a7981 */ /* 0x000ea2000c1e9900 */
[----:B0-----:R-:W-:-:S05]  /*0400*/  IADD3 R22, P0, R16, R12, RZ ;  /* 0x0000000c10167210 */ /* 0x001fca0007f1e0ff */
[----:B------:R-:W-:-:S05]  /*0410*/  IMAD.X R23, R17, 0x1, R13, P0 ;  /* 0x0000000111177824 */ /* 0x000fca00000e060d */
[----:B------:R-:W3:Y:S01]  /*0420*/  LDG.E.CONSTANT R22, desc[UR6][R22.64] ;  /* 0x0000000616167981 */ /* 0x000ee2000c1e9900 */
[----:B------:R-:W-:Y:S01]  /*0430*/  IADD3 R4, R4, R7, RZ ;  /* 0x0000000704047210 */ /* 0x000fe20007ffe0ff */
[----:B--2---:R-:W-:-:S05]  /*0440*/  HADD2.F32 R11, -RZ, R10.H1_H1 ;  /* 0x3000000aff0b7230 */ /* 0x004fca0000004100 */
[----:B------:R-:W-:Y:S01]  /*0450*/  FADD.FTZ R11, RZ, R11 ;  /* 0x0000000bff0b7221 */ /* 0x000fe20000010000 */
[----:B---3--:R-:W-:-:S05]  /*0460*/  HADD2.F32 R26, -RZ, R22.H1_H1 ;  /* 0x30000016ff1a7230 */ /* 0x008fca0000004100 */
[----:B------:R-:W-:Y:S01]  /*0470*/  FADD.FTZ R25, R11, R26 ;  /* 0x0000001a0b197221 */ /* 0x000fe20000010000 */
[----:B------:R-:W-:Y:S02]  /*0480*/  HADD2.F32 R26, -RZ, R10.H0_H0 ;  /* 0x2000000aff1a7230 */ /* 0x000fe40000004100 */
[----:B------:R-:W0:Y:S01]  /*0490*/  LDC.64 R10, c[0x0][0x218] ;  /* 0x00008600ff0a7b82 */ /* 0x000e220000000a00 */
[----:B------:R-:W-:Y:S02]  /*04a0*/  HADD2.F32 R27, -RZ, R22.H0_H0 ;  /* 0x20000016ff1b7230 */ /* 0x000fe40000004100 */
[----:B------:R-:W-:-:S04]  /*04b0*/  FADD.FTZ R26, RZ, R26 ;  /* 0x0000001aff1a7221 */ /* 0x000fc80000010000 */
[----:B------:R-:W-:Y:S01]  /*04c0*/  FADD.FTZ R26, R26, R27 ;  /* 0x0000001b1a1a7221 */ /* 0x000fe20000010000 */
[----:B------:R-:W-:-:S03]  /*04d0*/  FMUL.FTZ R27, R25, R25 ;  /* 0x00000019191b7220 */ /* 0x000fc60000410000 */
[C---:B------:R-:W-:Y:S01]  /*04e0*/  FADD.FTZ R23, R26.reuse, R25 ;  /* 0x000000191a177221 */ /* 0x040fe20000010000 */
[C---:B------:R-:W-:Y:S01]  /*04f0*/  FFMA.FTZ R27, R26.reuse, R26, R27 ;  /* 0x0000001a1a1b7223 */ /* 0x040fe2000001001b */
[----:B------:R-:W-:Y:S01]  /*0500*/  F2FP.F16.F32.PACK_AB R25, R26, R25 ;  /* 0x000000191a19723e */ /* 0x000fe200000000ff */
[----:B------:R-:W-:Y:S02]  /*0510*/  IMAD R22, R7, 0x4, R28 ;  /* 0x0000000407167824 */ /* 0x000fe400078e021c */
[----:B------:R-:W-:Y:S01]  /*0520*/  FADD.FTZ R24, R24, R27 ;  /* 0x0000001b18187221 */ /* 0x000fe20000010000 */
[----:B------:R-:W-:Y:S02]  /*0530*/  PRMT R25, R25, 0x5432, R25 ;  /* 0x0000543219197816 */ /* 0x000fe40000000019 */
[----:B0-----:R-:W-:-:S04]  /*0540*/  IADD3 R26, P0, R16, R10, RZ ;  /* 0x0000000a101a7210 */ /* 0x001fc80007f1e0ff */
[----:B------:R-:W-:Y:S01]  /*0550*/  IADD3.X R27, R17, R11, RZ, P0, !PT ;  /* 0x0000000b111b7210 */ /* 0x000fe200007fe4ff */
[----:B------:R0:W-:Y:S04]  /*0560*/  STS [R22], R25 ;  /* 0x0000001916007388 */ /* 0x0001e80000000800 */
[----:B------:R0:W-:Y:S01]  /*0570*/  STG.E desc[UR6][R26.64], R25 ;  /* 0x000000191a007986 */ /* 0x0001e2000c101906 */
[----:B------:R-:W-:Y:S01]  /*0580*/  ISETP.GE.AND P0, PT, R4, R5, PT ;  /* 0x000000050400720c */ /* 0x000fe20003f06270 */
[----:B------:R-:W-:-:S12]  /*0590*/  FADD.FTZ R6, R6, R23 ;  /* 0x0000001706067221 */ /* 0x000fd80000010000 */
[----:B0-----:R-:W-:Y:S05]  /*05a0*/  @P0 BRA `(.L_x_1288) ;  /* 0x0000000800ec0947 */ /* 0x001fea0003800000 */
[----:B------:R-:W-:-:S04]  /*05b0*/  IADD3 R23, P0, R14, R16, RZ ;  /* 0x000000100e177210 */ /* 0x000fc80007f1e0ff */
[----:B------:R-:W-:Y:S01]  /*05c0*/  IADD3 R26, P1, R23, R12, RZ ;  /* 0x0000000c171a7210 */ /* 0x000fe20007f3e0ff */
[----:B------:R-:W-:Y:S01]  /*05d0*/  IMAD.X R28, R15, 0x1, R17, P0 ;  /* 0x000000010f1c7824 */ /* 0x000fe200000e0611 */
[----:B------:R-:W-:-:S03]  /*05e0*/  IADD3 R16, P0, R14, R18, RZ ;  /* 0x000000120e107210 */ /* 0x000fc60007f1e0ff */
[----:B------:R-:W-:Y:S01]  /*05f0*/  IMAD.X R27, R28, 0x1, R13, P1 ;  /* 0x000000011c1b7824 */ /* 0x000fe200008e060d */
[----:B------:R-:W-:-:S04]  /*0600*/  IADD3.X R17, R15, R19, RZ, P0, !PT ;  /* 0x000000130f117210 */ /* 0x000fc800007fe4ff */
[----:B------:R-:W2:Y:S04]  /*0610*/  LDG.E.CONSTANT R26, desc[UR6][R26.64] ;  /* 0x000000061a1a7981 */ /* 0x000ea8000c1e9900 */
[----:B------:R-:W3:Y:S01]  /*0620*/  LDG.E.CONSTANT R18, desc[UR6][R16.64] ;  /* 0x0000000610127981 */ /* 0x000ee2000c1e9900 */
[----:B------:R-:W-:Y:S02]  /*0630*/  LEA R22, R7, R22, 0x2 ;  /* 0x0000001607167211 */ /* 0x000fe400078e10ff */
[----:B------:R-:W-:Y:S01]  /*0640*/  IADD3 R4, R4, R7, RZ ;  /* 0x0000000704047210 */ /* 0x000fe20007ffe0ff */
[--C-:B--2---:R-:W-:Y:S02]  /*0650*/  HADD2.F32 R25, -RZ, R26.reuse.H0_H0 ;  /* 0x2000001aff197230 */ /* 0x104fe40000004100 */
[----:B------:R-:W-:-:S02]  /*0660*/  HADD2.F32 R29, -RZ, R26.H1_H1 ;  /* 0x3000001aff1d7230 */ /* 0x000fc40000004100 */
[--C-:B---3--:R-:W-:Y:S02]  /*0670*/  HADD2.F32 R19, -RZ, R18.reuse.H0_H0 ;  /* 0x20000012ff137230 */ /* 0x108fe40000004100 */
[----:B------:R-:W-:-:S03]  /*0680*/  HADD2.F32 R18, -RZ, R18.H1_H1 ;  /* 0x30000012ff127230 */ /* 0x000fc60000004100 */
[----:B------:R-:W-:Y:S02]  /*0690*/  FADD.FTZ R19, RZ, R19 ;  /* 0x00000013ff137221 */ /* 0x000fe40000010000 */
[----:B------:R-:W-:Y:S02]  /*06a0*/  FADD.FTZ R18, RZ, R18 ;  /* 0x00000012ff127221 */ /* 0x000fe40000010000 */
[----:B------:R-:W-:Y:S02]  /*06b0*/  FADD.FTZ R25, R19, R25 ;  /* 0x0000001913197221 */ /* 0x000fe40000010000 */
[----:B------:R-:W-:Y:S01]  /*06c0*/  FADD.FTZ R29, R18, R29 ;  /* 0x0000001d121d7221 */ /* 0x000fe20000010000 */
[----:B------:R-:W-:-:S04]  /*06d0*/  IADD3 R18, P0, R23, R10, RZ ;  /* 0x0000000a17127210 */ /* 0x000fc80007f1e0ff */
[----:B------:R-:W-:Y:S01]  /*06e0*/  F2FP.F16.F32.PACK_AB R26, R25, R29 ;  /* 0x0000001d191a723e */ /* 0x000fe200000000ff */
[----:B------:R-:W-:Y:S01]  /*06f0*/  IMAD.X R19, R28, 0x1, R11, P0 ;  /* 0x000000011c137824 */ /* 0x000fe200000e060b */
[----:B------:R-:W-:Y:S02]  /*0700*/  ISETP.GE.AND P0, PT, R4, R5, PT ;  /* 0x000000050400720c */ /* 0x000fe40003f06270 */
        /* <DEDUP_REMOVED lines=10> */
[----:B0-----:R-:W-:Y:S01]  /*07b0*/  IADD3 R18, P1, R23, R12, RZ ;  /* 0x0000000c17127210 */ /* 0x001fe20007f3e0ff */
[----:B------:R-:W-:Y:S01]  /*07c0*/  IMAD.X R28, R15, 0x1, R28, P0 ;  /* 0x000000010f1c7824 */ /* 0x000fe200000e061c */
[----:B------:R-:W-:-:S04]  /*07d0*/  IADD3 R16, P0, R14, R16, RZ ;  /* 0x000000100e107210 */ /* 0x000fc80007f1e0ff */
[----:B------:R-:W-:Y:S01]  /*07e0*/  IADD3.X R19, R28, R13, RZ, P1, !PT ;  /* 0x0000000d1c137210 */ /* 0x000fe20000ffe4ff */
[----:B------:R-:W-:-:S04]  /*07f0*/  IMAD.X R17, R15, 0x1, R17, P0 ;  /* 0x000000010f117824 */ /* 0x000fc800000e0611 */
[----:B------:R-:W2:Y:S04]  /*0800*/  LDG.E.CONSTANT R18, desc[UR6][R18.64] ;  /* 0x0000000612127981 */ /* 0x000ea8000c1e9900 */
[----:B------:R-:W3:Y:S01]  /*0810*/  LDG.E.CONSTANT R25, desc[UR6][R16.64] ;  /* 0x0000000610197981 */ /* 0x000ee2000c1e9900 */
[----:B------:R-:W-:Y:S02]  /*0820*/  LEA R22, R7, R22, 0x2 ;  /* 0x0000001607167211 */ /* 0x000fe400078e10ff */
[----:B------:R-:W-:Y:S01]  /*0830*/  IADD3 R4, R4, R7, RZ ;  /* 0x0000000704047210 */ /* 0x000fe20007ffe0ff */
[----:B--2---:R-:W-:Y:S02]  /*0840*/  HADD2.F32 R29, -RZ, R18.H0_H0 ;  /* 0x20000012ff1d7230 */ /* 0x004fe40000004100 */
[----:B---3--:R-:W-:-:S02]  /*0850*/  HADD2.F32 R26, -RZ, R25.H0_H0 ;  /* 0x20000019ff1a7230 */ /* 0x008fc40000004100 */
[----:B------:R-:W-:-:S03]  /*0860*/  HADD2.F32 R27, -RZ, R25.H1_H1 ;  /* 0x30000019ff1b7230 */ /* 0x000fc60000004100 */
[----:B------:R-:W-:Y:S02]  /*0870*/  FADD.FTZ R26, RZ, R26 ;  /* 0x0000001aff1a7221 */ /* 0x000fe40000010000 */
[----:B------:R-:W-:Y:S02]  /*0880*/  FADD.FTZ R27, RZ, R27 ;  /* 0x0000001bff1b7221 */ /* 0x000fe40000010000 */
[----:B------:R-:W-:Y:S01]  /*0890*/  FADD.FTZ R25, R26, R29 ;  /* 0x0000001d1a197221 */ /* 0x000fe20000010000 */
[----:B------:R-:W-:-:S05]  /*08a0*/  HADD2.F32 R26, -RZ, R18.H1_H1 ;  /* 0x30000012ff1a7230 */ /* 0x000fca0000004100 */
        /* <DEDUP_REMOVED lines=18> */
[----:B-1----:R-:W-:Y:S01]  /*09d0*/  IADD3.X R19, R28, R13, RZ, P1, !PT ;  /* 0x0000000d1c137210 */ /* 0x002fe20000ffe4ff */
        /* <DEDUP_REMOVED lines=30> */
[----:B---3--:R-:W-:Y:S01]  /*0bc0*/  IADD3.X R19, R28, R13, RZ, P1, !PT ;  /* 0x0000000d1c137210 */ /* 0x008fe20000ffe4ff */
        /* <DEDUP_REMOVED lines=30> */
[----:B----4-:R-:W-:Y:S01]  /*0db0*/  IADD3.X R19, R28, R13, RZ, P1, !PT ;  /* 0x0000000d1c137210 */ /* 0x010fe20000ffe4ff */
        /* <DEDUP_REMOVED lines=26> */
[C---:B------:R-:W-:Y:S02]  /*0f60*/  IADD3 R16, P0, R14.reuse, R16, RZ ;  /* 0x000000100e107210 */ /* 0x040fe40007f1e0ff */
[----:B------:R-:W-:-:S03]  /*0f70*/  IADD3 R23, P1, R14, R23, RZ ;  /* 0x000000170e177210 */ /* 0x000fc60007f3e0ff */
[C---:B------:R-:W-:Y:S01]  /*0f80*/  IMAD.X R17, R15.reuse, 0x1, R17, P0 ;  /* 0x000000010f117824 */ /* 0x040fe200000e0611 */
[----:B------:R-:W-:Y:S02]  /*0f90*/  IADD3.X R28, R15, R28, RZ, P1, !PT ;  /* 0x0000001c0f1c7210 */ /* 0x000fe40000ffe4ff */
[----:B------:R-:W-:Y:S02]  /*0fa0*/  IADD3 R12, P0, R23, R12, RZ ;  /* 0x0000000c170c7210 */ /* 0x000fe40007f1e0ff */
[----:B------:R-:W2:Y:S03]  /*0fb0*/  LDG.E.CONSTANT R16, desc[UR6][R16.64] ;  /* 0x0000000610107981 */ /* 0x000ea6000c1e9900 */
[----:B------:R-:W-:-:S05]  /*0fc0*/  IMAD.X R13, R28, 0x1, R13, P0 ;  /* 0x000000011c0d7824 */ /* 0x000fca00000e060d */
[----:B------:R-:W3:Y:S01]  /*0fd0*/  LDG.E.CONSTANT R12, desc[UR6][R12.64] ;  /* 0x000000060c0c7981 */ /* 0x000ee2000c1e9900 */
[----:B------:R-:W-:Y:S01]  /*0fe0*/  IADD3 R10, P0, R23, R10, RZ ;  /* 0x0000000a170a7210 */ /* 0x000fe20007f1e0ff */
[----:B0-----:R-:W-:-:S03]  /*0ff0*/  IMAD R22, R7, 0x4, R22 ;  /* 0x0000000407167824 */ /* 0x001fc600078e0216 */
[----:B------:R-:W-:Y:S01]  /*1000*/  IADD3.X R11, R28, R11, RZ, P0, !PT ;  /* 0x0000000b1c0b7210 */ /* 0x000fe200007fe4ff */
[----:B------:R-:W-:Y:S02]  /*1010*/  VIADD R21, R21, 0x1 ;  /* 0x0000000115157836 */ /* 0x000fe40000000000 */
[--C-:B--2---:R-:W-:Y:S02]  /*1020*/  HADD2.F32 R18, -RZ, R16.reuse.H0_H0 ;  /* 0x20000010ff127230 */ /* 0x104fe40000004100 */
[----:B------:R-:W-:-:S03]  /*1030*/  HADD2.F32 R19, -RZ, R16.H1_H1 ;  /* 0x30000010ff137230 */ /* 0x000fc60000004100 */
[----:B------:R-:W-:Y:S02]  /*1040*/  FADD.FTZ R18, RZ, R18 ;  /* 0x00000012ff127221 */ /* 0x000fe40000010000 */
[----:B------:R-:W-:Y:S01]  /*1050*/  FADD.FTZ R19, RZ, R19 ;  /* 0x00000013ff137221 */ /* 0x000fe20000010000 */
[--C-:B---3--:R-:W-:Y:S02]  /*1060*/  HADD2.F32 R25, -RZ, R12.reuse.H0_H0 ;  /* 0x2000000cff197230 */ /* 0x108fe40000004100 */
[----:B------:R-:W-:-:S03]  /*1070*/  HADD2.F32 R26, -RZ, R12.H1_H1 ;  /* 0x3000000cff1a7230 */ /* 0x000fc60000004100 */
[----:B------:R-:W-:Y:S02]  /*1080*/  FADD.FTZ R18, R18, R25 ;  /* 0x0000001912127221 */ /* 0x000fe40000010000 */
[----:B------:R-:W-:-:S05]  /*1090*/  FADD.FTZ R19, R19, R26 ;  /* 0x0000001a13137221 */ /* 0x000fca0000010000 */
[----:B------:R-:W-:-:S04]  /*10a0*/  F2FP.F16.F32.PACK_AB R12, R18, R19 ;  /* 0x00000013120c723e */ /* 0x000fc800000000ff */
[----:B------:R-:W-:Y:S02]  /*10b0*/  PRMT R17, R12, 0x5432, R12 ;  /* 0x000054320c117816 */ /* 0x000fe4000000000c */
[----:B------:R-:W-:-:S03]  /*10c0*/  IADD3 R12, R4, R7, RZ ;  /* 0x00000007040c7210 */ /* 0x000fc60007ffe0ff */
        /* <DEDUP_REMOVED lines=8> */
[----:B0-----:R-:W-:Y:S05]  /*1150*/  @!P0 BRA `(.L_x_1289) ;  /* 0xfffffff0001c8947 */ /* 0x001fea000383ffff */
.L_x_1288:
[----:B------:R-:W-:Y:S05]  /*1160*/  BSYNC B0 ;  /* 0x0000000000007941 */ /* 0x000fea0003800000 */
.L_x_1287:
[----:B------:R-:W0:Y:S01]  /*1170*/  SHFL.BFLY PT, R7, R6, 0x10, 0x1f ;  /* 0x0e001f0006077f89 */ /* 0x000e2200000e0000 */
[----:B------:R-:W1:Y:S01]  /*1180*/  S2UR UR9, SR_CgaCtaId ;  /* 0x00000000000979c3 */ /* 0x000e620000008800 */
[----:B------:R-:W-:Y:S01]  /*1190*/  UMOV UR8, 0x400 ;  /* 0x0000040000087882 */ /* 0x000fe20000000000 */
[----:B------:R-:W-:Y:S01]  /*11a0*/  ISETP.NE.AND P1, PT, R2, RZ, PT ;  /* 0x000000ff0200720c */ /* 0x000fe20003f25270 */
[----:B------:R-:W3:Y:S01]  /*11b0*/  SHFL.BFLY PT, R9, R24, 0x10, 0x1f ;  /* 0x0e001f0018097f89 */ /* 0x000ee200000e0000 */
[----:B------:R-:W-:Y:S01]  /*11c0*/  UIADD3 UR4, UR8, 0x88, URZ ;  /* 0x0000008808047890 */ /* 0x000fe2000fffe03f */
[----:B------:R-:W-:Y:S01]  /*11d0*/  BSSY B0, `(.L_x_1290) ;  /* 0x0000044000007945 */ /* 0x000fe20003800000 */
[----:B0-----:R-:W-:Y:S02]  /*11e0*/  FADD.FTZ R4, R7, R6 ;  /* 0x0000000607047221 */ /* 0x001fe40000010000 */
[----:B-1----:R-:W-:Y:S01]  /*11f0*/  ULEA UR4, UR9, UR4, 0x18 ;  /* 0x0000000409047291 */ /* 0x002fe2000f8ec03f */
[----:B---3--:R-:W-:-:S02]  /*1200*/  FADD.FTZ R11, R9, R24 ;  /* 0x00000018090b7221 */ /* 0x008fc40000010000 */
        /* <DEDUP_REMOVED lines=11> */
[----:B------:R-:W1:Y:S04]  /*12c0*/  SHFL.BFLY PT, R6, R9, 0x2, 0x1f ;  /* 0x0c401f0009067f89 */ /* 0x000e6800000e0000 */
[----:B------:R-:W3:Y:S01]  /*12d0*/  SHFL.BFLY PT, R14, R13, 0x2, 0x1f ;  /* 0x0c401f000d0e7f89 */ /* 0x000ee200000e0000 */
[----:B-1----:R-:W-:Y:S01]  /*12e0*/  FADD.FTZ R10, R9, R6 ;  /* 0x00000006090a7221 */ /* 0x002fe20000010000 */
[----:B0-----:R-:W-:-:S02]  /*12f0*/  I2FP.F32.U32 R6, R7 ;  /* 0x0000000700067245 */ /* 0x001fc40000201000 */
[----:B------:R-:W-:Y:S01]  /*1300*/  I2FP.F32.U32 R9, R2 ;  /* 0x0000000200097245 */ /* 0x000fe20000201000 */
[----:B---3--:R-:W-:Y:S01]  /*1310*/  FADD.FTZ R14, R13, R14 ;  /* 0x0000000e0d0e7221 */ /* 0x008fe20000010000 */
[----:B------:R-:W0:Y:S01]  /*1320*/  SHFL.BFLY PT, R11, R10, 0x1, 0x1f ;  /* 0x0c201f000a0b7f89 */ /* 0x000e2200000e0000 */
[----:B------:R-:W-:-:S03]  /*1330*/  FMUL.FTZ R6, R6, 0.03125 ;  /* 0x3d00000006067820 */ /* 0x000fc60000410000 */
[----:B------:R-:W1:Y:S02]  /*1340*/  SHFL.BFLY PT, R15, R14, 0x1, 0x1f ;  /* 0x0c201f000e0f7f89 */ /* 0x000e6400000e0000 */
[----:B------:R-:W-:Y:S01]  /*1350*/  FSETP.GT.FTZ.AND P0, PT, R6, R9, PT ;  /* 0x000000090600720b */ /* 0x000fe20003f14000 */
[----:B------:R-:W-:Y:S01]  /*1360*/  IMAD.MOV.U32 R9, RZ, RZ, RZ ;  /* 0x000000ffff097224 */ /* 0x000fe200078e00ff */
[----:B------:R-:W-:-:S04]  /*1370*/  SHF.R.U32.HI R6, RZ, 0x5, R2 ;  /* 0x00000005ff067819 */ /* 0x000fc80000011602 */
[----:B------:R-:W-:Y:S01]  /*1380*/  @!P3 LEA R8, R6, UR4, 0x2 ;  /* 0x000000040608bc11 */ /* 0x000fe2000f8e10ff */
[----:B0-----:R-:W-:Y:S01]  /*1390*/  FADD.FTZ R17, R10, R11 ;  /* 0x0000000b0a117221 */ /* 0x001fe20000010000 */
        /* <DEDUP_REMOVED lines=39> */
.L_x_1291:
[----:B------:R-:W-:Y:S05]  /*1610*/  BSYNC B0 ;  /* 0x0000000000007941 */ /* 0x000fea0003800000 */
.L_x_1290:
[----:B------:R-:W-:Y:S01]  /*1620*/  BAR.SYNC.DEFER_BLOCKING 0x0 ;  /* 0x0000000000007b1d */ /* 0x000fe20000010000 */
[----:B------:R-:W-:-:S05]  /*1630*/  MOV R5, 0x11 ;  /* 0x0000001100057802 */ /* 0x000fca0000000f00 */
[----:B------:R-:W-:Y:S04]  /*1640*/  BSSY B0, `(.L_x_1292) ;  /* 0x0000178000007945 */ /* 0x000fe80003800000 */
[----:B------:R-:W-:Y:S05]  /*1650*/  @P2 BRA `(.L_x_1293) ;  /* 0x0000001400d82947 */ /* 0x000fea0003800000 */
[----:B------:R-:W-:Y:S01]  /*1660*/  ULEA UR4, UR9, UR8, 0x18 ;  /* 0x0000000809047291 */ /* 0x000fe2000f8ec03f */
[----:B0-----:R-:W-:-:S08]  /*1670*/  HFMA2.MMA R9, -RZ, RZ, 0, 0 ;  /* 0x00000000ff097435 */ /* 0x001fd000000001ff */
[----:B------:R-:W0:Y:S01]  /*1680*/  LDS.64 R10, [UR4] ;  /* 0x00000004ff0a7984 */ /* 0x000e220008000a00 */
[----:B------:R-:W-:Y:S02]  /*1690*/  ULDC.64 UR4, c[0x0][0x278] ;  /* 0x00009e0000047ab9 */ /* 0x000fe40000000a00 */
[----:B------:R-:W-:-:S04]  /*16a0*/  ISETP.NE.U32.AND P0, PT, RZ, UR4, PT ;  /* 0x00000004ff007c0c */ /* 0x000fc8000bf05070 */
[----:B------:R-:W-:Y:S02]  /*16b0*/  ISETP.NE.AND.EX P0, PT, RZ, UR5, PT, P0 ;  /* 0x00000005ff007c0c */ /* 0x000fe4000bf05300 */
[----:B0-----:R-:W-:Y:S01]  /*16c0*/  F2FP.F16.F32.PACK_AB R8, R11, R10 ;  /* 0x0000000a0b08723e */ /* 0x001fe200000000ff */
[----:B------:R-:W-:-:S10]  /*16d0*/  IMAD.MOV.U32 R11, RZ, RZ, R2 ;  /* 0x000000ffff0b7224 */ /* 0x000fd400078e0002 */
.L_x_1310:
        /* <DEDUP_REMOVED lines=39> */
.L_x_1294:
[----:B------:R0:W-:Y:S01]  /*1950*/  STS [R22], R17 ;  /* 0x0000001116007388 */ /* 0x0001e20000000800 */
[C---:B------:R-:W-:Y:S01]  /*1960*/  HADD2 R12, |R17|.reuse, -RZ.H0_H0 ;  /* 0xa00000ff110c7230 */ /* 0x040fe20000000200 */
[----:B------:R-:W-:-:S04]  /*1970*/  HSETP2.GT.AND P4, PT, |R17|.H0_H0, |R17|.H1_H1, PT ;  /* 0x7000001111007234 */ /* 0x000fc80003f84a00 */
[----:B------:R-:W-:-:S04]  /*1980*/  PRMT R13, R12, 0x7632, R13 ;  /* 0x000076320c0d7816 */ /* 0x000fc8000000000d */
[----:B------:R-:W-:-:S05]  /*1990*/  SEL R12, R13, R12, !P4 ;  /* 0x0000000c0d0c7207 */ /* 0x000fca0006000000 */
[----:B------:R-:W-:-:S05]  /*19a0*/  HSETP2.GT.AND P4, PT, R12.H0_H0, R5.H0_H0, PT ;  /* 0x200000050c007234 */ /* 0x000fca0003f84800 */
[----:B0-----:R-:W-:-:S08]  /*19b0*/  SEL R5, R5, R12, !P4 ;  /* 0x0000000c05057207 */ /* 0x001fd00006000000 */
.L_x_1295:
        /* <DEDUP_REMOVED lines=39> */
.L_x_1296:
[----:B------:R0:W-:Y:S01]  /*1c30*/  STS [R22], R23 ;  /* 0x0000001716007388 */ /* 0x0001e20000000800 */
[C---:B------:R-:W-:Y:S01]  /*1c40*/  HADD2 R18, |R23|.reuse, -RZ.H0_H0 ;  /* 0xa00000ff17127230 */ /* 0x040fe20000000200 */
[----:B------:R-:W-:-:S04]  /*1c50*/  HSETP2.GT.AND P4, PT, |R23|.H0_H0, |R23|.H1_H1, PT ;  /* 0x7000001717007234 */ /* 0x000fc80003f84a00 */
[----:B------:R-:W-:-:S04]  /*1c60*/  PRMT R19, R18, 0x7632, R19 ;  /* 0x0000763212137816 */ /* 0x000fc80000000013 */
[----:B------:R-:W-:-:S05]  /*1c70*/  SEL R18, R19, R18, !P4 ;  /* 0x0000001213127207 */ /* 0x000fca0006000000 */
[----:B------:R-:W-:-:S05]  /*1c80*/  HSETP2.GT.AND P4, PT, R18.H0_H0, R5.H0_H0, PT ;  /* 0x2000000512007234 */ /* 0x000fca0003f84800 */
[----:B0-----:R-:W-:-:S08]  /*1c90*/  SEL R5, R5, R18, !P4 ;  /* 0x0000001205057207 */ /* 0x001fd00006000000 */
.L_x_1297:
        /* <DEDUP_REMOVED lines=38> */
.L_x_1298:
[----:B------:R3:W-:Y:S01]  /*1f00*/  STS [R22], R23 ;  /* 0x0000001716007388 */ /* 0x0007e20000000800 */
[C---:B------:R-:W-:Y:S01]  /*1f10*/  HADD2 R16, |R23|.reuse, -RZ.H0_H0 ;  /* 0xa00000ff17107230 */ /* 0x040fe20000000200 */
[----:B------:R-:W-:-:S04]  /*1f20*/  HSETP2.GT.AND P4, PT, |R23|.H0_H0, |R23|.H1_H1, PT ;  /* 0x7000001717007234 */ /* 0x000fc80003f84a00 */
[----:B------:R-:W-:-:S04]  /*1f30*/  PRMT R17, R16, 0x7632, R17 ;  /* 0x0000763210117816 */ /* 0x000fc80000000011 */
[----:B------:R-:W-:-:S05]  /*1f40*/  SEL R16, R17, R16, !P4 ;  /* 0x0000001011107207 */ /* 0x000fca0006000000 */
[----:B------:R-:W-:-:S05]  /*1f50*/  HSETP2.GT.AND P4, PT, R16.H0_H0, R5.H0_H0, PT ;  /* 0x2000000510007234 */ /* 0x000fca0003f84800 */
[----:B---3--:R-:W-:-:S08]  /*1f60*/  SEL R5, R5, R16, !P4 ;  /* 0x0000001005057207 */ /* 0x008fd00006000000 */
.L_x_1299:
        /* <DEDUP_REMOVED lines=38> */
.L_x_1300:
[----:B------:R0:W-:Y:S01]  /*21d0*/  STS [R22], R23 ;  /* 0x0000001716007388 */ /* 0x0001e20000000800 */
[C---:B------:R-:W-:Y:S01]  /*21e0*/  HADD2 R16, |R23|.reuse, -RZ.H0_H0 ;  /* 0xa00000ff17107230 */ /* 0x040fe20000000200 */
[----:B------:R-:W-:-:S04]  /*21f0*/  HSETP2.GT.AND P4, PT, |R23|.H0_H0, |R23|.H1_H1, PT ;  /* 0x7000001717007234 */ /* 0x000fc80003f84a00 */
[----:B------:R-:W-:-:S04]  /*2200*/  PRMT R17, R16, 0x7632, R17 ;  /* 0x0000763210117816 */ /* 0x000fc80000000011 */
[----:B------:R-:W-:-:S05]  /*2210*/  SEL R16, R17, R16, !P4 ;  /* 0x0000001011107207 */ /* 0x000fca0006000000 */
[----:B------:R-:W-:-:S05]  /*2220*/  HSETP2.GT.AND P4, PT, R16.H0_H0, R5.H0_H0, PT ;  /* 0x2000000510007234 */ /* 0x000fca0003f84800 */
[----:B0-----:R-:W-:-:S08]  /*2230*/  SEL R5, R5, R16, !P4 ;  /* 0x0000001005057207 */ /* 0x001fd00006000000 */
.L_x_1301:
        /* <DEDUP_REMOVED lines=38> */
.L_x_1302:
[----:B------:R0:W-:Y:S01]  /*24a0*/  STS [R22], R23 ;  /* 0x0000001716007388 */ /* 0x0001e20000000800 */
[C---:B------:R-:W-:Y:S01]  /*24b0*/  HADD2 R16, |R23|.reuse, -RZ.H0_H0 ;  /* 0xa00000ff17107230 */ /* 0x040fe20000000200 */
[----:B------:R-:W-:-:S04]  /*24c0*/  HSETP2.GT.AND P4, PT, |R23|.H0_H0, |R23|.H1_H1, PT ;  /* 0x7000001717007234 */ /* 0x000fc80003f84a00 */
[----:B------:R-:W-:-:S04]  /*24d0*/  PRMT R17, R16, 0x7632, R17 ;  /* 0x0000763210117816 */ /* 0x000fc80000000011 */
[----:B------:R-:W-:-:S05]  /*24e0*/  SEL R16, R17, R16, !P4 ;  /* 0x0000001011107207 */ /* 0x000fca0006000000 */
[----:B------:R-:W-:-:S05]  /*24f0*/  HSETP2.GT.AND P4, PT, R16.H0_H0, R5.H0_H0, PT ;  /* 0x2000000510007234 */ /* 0x000fca0003f84800 */
[----:B0-----:R-:W-:-:S08]  /*2500*/  SEL R5, R5, R16, !P4 ;  /* 0x0000001005057207 */ /* 0x001fd00006000000 */
.L_x_1303:
        /* <DEDUP_REMOVED lines=38> */
.L_x_1304:
[----:B------:R3:W-:Y:S01]  /*2770*/  STS [R22], R23 ;  /* 0x0000001716007388 */ /* 0x0007e20000000800 */
[C---:B------:R-:W-:Y:S01]  /*2780*/  HADD2 R16, |R23|.reuse, -RZ.H0_H0 ;  /* 0xa00000ff17107230 */ /* 0x040fe20000000200 */
[----:B------:R-:W-:-:S04]  /*2790*/  HSETP2.GT.AND P4, PT, |R23|.H0_H0, |R23|.H1_H1, PT ;  /* 0x7000001717007234 */ /* 0x000fc80003f84a00 */
[----:B------:R-:W-:-:S04]  /*27a0*/  PRMT R17, R16, 0x7632, R17 ;  /* 0x0000763210117816 */ /* 0x000fc80000000011 */
[----:B------:R-:W-:-:S05]  /*27b0*/  SEL R16, R17, R16, !P4 ;  /* 0x0000001011107207 */ /* 0x000fca0006000000 */
[----:B------:R-:W-:-:S05]  /*27c0*/  HSETP2.GT.AND P4, PT, R16.H0_H0, R5.H0_H0, PT ;  /* 0x2000000510007234 */ /* 0x000fca0003f84800 */
[----:B---3--:R-:W-:-:S08]  /*27d0*/  SEL R5, R5, R16, !P4 ;  /* 0x0000001005057207 */ /* 0x008fd00006000000 */
.L_x_1305:
        /* <DEDUP_REMOVED lines=38> */
.L_x_1306:
[----:B------:R0:W-:Y:S01]  /*2a40*/  STS [R22], R23 ;  /* 0x0000001716007388 */ /* 0x0001e20000000800 */
[C---:B------:R-:W-:Y:S01]  /*2a50*/  HADD2 R16, |R23|.reuse, -RZ.H0_H0 ;  /* 0xa00000ff17107230 */ /* 0x040fe20000000200 */
[----:B------:R-:W-:-:S04]  /*2a60*/  HSETP2.GT.AND P4, PT, |R23|.H0_H0, |R23|.H1_H1, PT ;  /* 0x7000001717007234 */ /* 0x000fc80003f84a00 */
[----:B------:R-:W-:-:S04]  /*2a70*/  PRMT R17, R16, 0x7632, R17 ;  /* 0x0000763210117816 */ /* 0x000fc80000000011 */
[----:B------:R-:W-:-:S05]  /*2a80*/  SEL R16, R17, R16, !P4 ;  /* 0x0000001011107207 */ /* 0x000fca0006000000 */
[----:B------:R-:W-:-:S05]  /*2a90*/  HSETP2.GT.AND P4, PT, R16.H0_H0, R5.H0_H0, PT ;  /* 0x2000000510007234 */ /* 0x000fca0003f84800 */
[----:B0-----:R-:W-:-:S08]  /*2aa0*/  SEL R5, R5, R16, !P4 ;  /* 0x0000001005057207 */ /* 0x001fd00006000000 */
.L_x_1307:
        /* <DEDUP_REMOVED lines=38> */
.L_x_1308:
[----:B------:R0:W-:Y:S01]  /*2d10*/  STS [R22], R15 ;  /* 0x0000000f16007388 */ /* 0x0001e20000000800 */
[C---:B------:R-:W-:Y:S01]  /*2d20*/  HADD2 R12, |R15|.reuse, -RZ.H0_H0 ;  /* 0xa00000ff0f0c7230 */ /* 0x040fe20000000200 */
[----:B------:R-:W-:-:S04]  /*2d30*/  HSETP2.GT.AND P4, PT, |R15|.H0_H0, |R15|.H1_H1, PT ;  /* 0x7000000f0f007234 */ /* 0x000fc80003f84a00 */
[----:B------:R-:W-:-:S04]  /*2d40*/  PRMT R13, R12, 0x7632, R13 ;  /* 0x000076320c0d7816 */ /* 0x000fc8000000000d */
[----:B------:R-:W-:-:S05]  /*2d50*/  SEL R12, R13, R12, !P4 ;  /* 0x0000000c0d0c7207 */ /* 0x000fca0006000000 */
[----:B------:R-:W-:-:S05]  /*2d60*/  HSETP2.GT.AND P4, PT, R12.H0_H0, R5.H0_H0, PT ;  /* 0x200000050c007234 */ /* 0x000fca0003f84800 */
[----:B0-----:R-:W-:-:S08]  /*2d70*/  SEL R5, R5, R12, !P4 ;  /* 0x0000000c05057207 */ /* 0x001fd00006000000 */
.L_x_1309:
[----:B------:R-:W-:Y:S01]  /*2d80*/  IMAD.IADD R11, R11, 0x1, R7 ;  /* 0x000000010b0b7824 */ /* 0x000fe200078e0207 */
[----:B------:R-:W-:-:S04]  /*2d90*/  IADD3 R9, R9, 0x1, RZ ;  /* 0x0000000109097810 */ /* 0x000fc80007ffe0ff */
[----:B------:R-:W-:-:S13]  /*2da0*/  ISETP.GE.AND P4, PT, R11, R10, PT ;  /* 0x0000000a0b00720c */ /* 0x000fda0003f86270 */
[----:B------:R-:W-:Y:S05]  /*2db0*/  @!P4 BRA `(.L_x_1310) ;  /* 0xffffffe80048c947 */ /* 0x000fea000383ffff */
.L_x_1293:
[----:B------:R-:W-:Y:S05]  /*2dc0*/  BSYNC B0 ;  /* 0x0000000000007941 */ /* 0x000fea0003800000 */
.L_x_1292:
        /* <DEDUP_REMOVED lines=62> */
[----:B--2-4-:R-:W-:Y:S05]  /*31b0*/  CALL.REL.NOINC `($__internal_18_$__cuda_sm20_div_rn_f64_full) ;  /* 0x0000000000a47944 */ /* 0x014fea0003c00000 */
[----:B------:R-:W-:Y:S01]  /*31c0*/  MOV R4, R14 ;  /* 0x0000000e00047202 */ /* 0x000fe20000000f00 */
[----:B------:R-:W-:-:S07]  /*31d0*/  IMAD.MOV.U32 R5, RZ, RZ, R15 ;  /* 0x000000ffff057224 */ /* 0x000fce00078e000f */
.L_x_1314:
[----:B------:R-:W-:Y:S05]  /*31e0*/  BSYNC B1 ;  /* 0x0000000000017941 */ /* 0x000fea0003800000 */
.L_x_1313:
        /* <DEDUP_REMOVED lines=11> */
.L_x_1315:
        /* <DEDUP_REMOVED lines=17> */
.L_x_1312:
[----:B------:R-:W-:Y:S05]  /*33b0*/  BSYNC B0 ;  /* 0x0000000000007941 */ /* 0x000fea0003800000 */
.L_x_1311:
        /* <DEDUP_REMOVED lines=9> */
        .weak           $__internal_18_$__cuda_sm20_div_rn_f64_full
        .type           $__internal_18_$__cuda_sm20_div_rn_f64_full,@function
        .size           $__internal_18_$__cuda_sm20_div_rn_f64_full,(.L_x_2677 - $__internal_18_$__cuda_sm20_div_rn_f64_full)
$__internal_18_$__cuda_sm20_div_rn_f64_full:
        /* <DEDUP_REMOVED lines=58> */
.L_x_1317:
        /* <DEDUP_REMOVED lines=15> */
.L_x_1319:
[----:B------:R-:W-:Y:S01]  /*38e0*/  LOP3.LUT R15, R9, 0x80000, RZ, 0xfc, !PT ;  /* 0x00080000090f7812 */ /* 0x000fe200078efcff */
[----:B------:R-:W-:-:S07]  /*38f0*/  IMAD.MOV.U32 R14, RZ, RZ, R8 ;  /* 0x000000ffff0e7224 */ /* 0x000fce00078e0008 */
.L_x_1318:
[----:B------:R-:W-:Y:S05]  /*3900*/  BSYNC B2 ;  /* 0x0000000000027941 */ /* 0x000fea0003800000 */
.L_x_1316:
[----:B------:R-:W-:Y:S01]  /*3910*/  HFMA2.MMA R5, -RZ, RZ, 0, 0 ;  /* 0x00000000ff057435 */ /* 0x000fe200000001ff */
[----:B------:R-:W-:-:S05]  /*3920*/  MOV R4, R6 ;  /* 0x0000000600047202 */ /* 0x000fca0000000f00 */
[----:B------:R-:W-:Y:S05]  /*3930*/  RET.REL.NODEC R4 `(_ZN17fastertransformer35generalAddBiasResidualLayerNormOpt2I7__half2Lb0ELb1ELi1ELb1ELi8EEEvPT_S3_PKS2_S5_S5_S5_S5_S5_fiiPKfS7_S7_Pfi) ;  /* 0xffffffc404b07950 */ /* 0x000fea0003c3ffff */
.L_x_1320:
        /* <DEDUP_REMOVED lines=12> */
.L_x_2677:


//--------------------- .text._ZN17fastertransformer34generalAddBiasResidualLayerNormOptI7__half2Lb0ELb1ELi1ELb1ELi8EEEvPT_S3_PKS2_S5_S5_S5_S5_S5_fiiPKfS7_S7_Pfi --------------------------
	.section	.text._ZN17fastertransformer34generalAddBiasResidualLayerNormOptI7__half2Lb0ELb1ELi1ELb1ELi8EEEvPT_S3_PKS2_S5_S5_S5_S5_S5_fiiPKfS7_S7_Pfi,"ax",@progbits
	.align	128
        .global         _ZN17fastertransformer34generalAddBiasResidualLayerNormOptI7__half2Lb0ELb1ELi1ELb1ELi8EEEvPT_S3_PKS2_S5_S5_S5_S5_S5_fiiPKfS7_S7_Pfi
        .type           _ZN17fastertransformer34generalAddBiasResidualLayerNormOptI7__half2Lb0ELb1ELi1ELb1ELi8EEEvPT_S3_PKS2_S5_S5_S5_S5_S5_fiiPKfS7_S7_Pfi,@function
        .size           _ZN17fastertransformer34generalAddBiasResidualLayerNormOptI7__half2Lb0ELb1ELi1ELb1ELi8EEEvPT_S3_PKS2_S5_S5_S5_S5_S5_fiiPKfS7_S7_Pfi,(.L_x_2678 - _ZN17fastertransformer34generalAddBiasResidualLayerNormOptI7__half2Lb0ELb1ELi1ELb1ELi8EEEvPT_S3_PKS2_S5_S5_S5_S5_S5_fiiPKfS7_S7_Pfi)
        .other          _ZN17fastertransformer34generalAddBiasResidualLayerNormOptI7__half2Lb0ELb1ELi1ELb1ELi8EEEvPT_S3_PKS2_S5_S5_S5_S5_S5_fiiPKfS7_S7_Pfi,@"STO_CUDA_ENTRY STV_DEFAULT"
_ZN17fastertransformer34generalAddBiasResidualLayerNormOptI7__half2Lb0ELb1ELi1ELb1ELi8EEEvPT_S3_PKS2_S5_S5_S5_S5_S5_fiiPKfS7_S7_Pfi:
.text._ZN17fastertransformer34generalAddBiasResidualLayerNormOptI7__half2Lb0ELb1ELi1ELb1ELi8EEEvPT_S3_PKS2_S5_S5_S5_S5_S5_fiiPKfS7_S7_Pfi:
        /* <DEDUP_REMOVED lines=24> */
.L_x_1323:
[----:B0-----:R-:W-:-:S04]  /*0180*/  IMAD.WIDE R18, R17, 0x4, R2 ;  /* 0x0000000411127825 */ /* 0x001fc800078e0202 */
[----:B-1-3--:R-:W-:Y:S02]  /*0190*/  IMAD R13, R16, R5, R17 ;  /* 0x00000005100d7224 */ /* 0x00afe400078e0211 */
[----:B------:R-:W3:Y:S02]  /*01a0*/  LDG.E.CONSTANT R18, desc[UR8][R18.64] ;  /* 0x0000000812127981 */ /* 0x000ee4000c1e9900 */
[----:B----4-:R-:W-:-:S06]  /*01b0*/  IMAD.WIDE R10, R13, 0x4, R6 ;  /* 0x000000040d0a7825 */ /* 0x010fcc00078e0206 */
[----:B------:R3:W4:Y:S01]  /*01c0*/  LDG.E.CONSTANT R10, desc[UR8][R10.64] ;  /* 0x000000080a0a7981 */ /* 0x000722000c1e9900 */
[----:B------:R-:W-:-:S04]  /*01d0*/  IMAD.WIDE R12, R13, 0x4, R8 ;  /* 0x000000040d0c7825 */ /* 0x000fc800078e0208 */
[----:B------:R-:W-:Y:S01]  /*01e0*/  IMAD R22, R17, 0x4, R20 ;  /* 0x0000000411167824 */ /* 0x000fe200078e0214 */
[----:B--2---:R-:W-:-:S04]  /*01f0*/  IADD3 R17, R14, R17, RZ ;  /* 0x000000110e117210 */ /* 0x004fc80007ffe0ff */
[----:B------:R-:W-:Y:S01]  /*0200*/  ISETP.GE.AND P0, PT, R17, R5, PT ;  /* 0x000000051100720c */ /* 0x000fe20003f06270 */
[----:B---3--:R-:W-:-:S10]  /*0210*/  HFMA2.MMA R11, R18, 1, 1, RZ ;  /* 0x3c003c00120b7835 */ /* 0x008fd400000000ff */
[----:B----4-:R-:W-:-:S05]  /*0220*/  HADD2 R11, R11, R10 ;  /* 0x0000000a0b0b7230 */ /* 0x010fca0000000000 */
[----:B------:R1:W-:Y:S04]  /*0230*/  STG.E desc[UR8][R12.64], R11 ;  /* 0x0000000b0c007986 */ /* 0x0003e8000c101908 */
[----:B------:R1:W-:Y:S01]  /*0240*/  STS [R22], R11 ;  /* 0x0000000b16007388 */ /* 0x0003e20000000800 */
[----:B------:R-:W-:Y:S01]  /*0250*/  HFMA2.MMA R15, R15, 1, 1, R11 ;  /* 0x3c003c000f0f7835 */ /* 0x000fe2000000000b */
[----:B------:R-:W-:Y:S10]  /*0260*/  @!P0 BRA `(.L_x_1323) ;  /* 0xfffffffc00c48947 */ /* 0x000ff4000383ffff */
.L_x_1322:
[----:B------:R-:W-:Y:S05]  /*0270*/  BSYNC B0 ;  /* 0x0000000000007941 */ /* 0x000fea0003800000 */
.L_x_1321:
        /* <DEDUP_REMOVED lines=58> */
.L_x_1326:
        /* <DEDUP_REMOVED lines=105> */
.L_x_1325:
[----:B------:R-:W-:Y:S05]  /*0cb0*/  BSYNC B0 ;  /* 0x0000000000007941 */ /* 0x000fea0003800000 */
.L_x_1324:
        /* <DEDUP_REMOVED lines=36> */
.L_x_1328:
[----:B------:R-:W-:Y:S05]  /*0f00*/  BSYNC B0 ;  /* 0x0000000000007941 */ /* 0x000fea0003800000 */
.L_x_1327:
        /* <DEDUP_REMOVED lines=21> */
.L_x_1347:
        /* <DEDUP_REMOVED lines=34> */
.L_x_1331:
[----:B------:R0:W-:Y:S01]  /*1280*/  STS [R24], R14 ;  /* 0x0000000e18007388 */ /* 0x0001e20000000800 */
[C---:B------:R-:W-:Y:S01]  /*1290*/  HADD2 R13, |R14|.reuse, -RZ.H0_H0 ;  /* 0xa00000ff0e0d7230 */ /* 0x040fe20000000200 */
[----:B------:R-:W-:-:S04]  /*12a0*/  HSETP2.GT.AND P4, PT, |R14|.H0_H0, |R14|.H1_H1, PT ;  /* 0x7000000e0e007234 */ /* 0x000fc80003f84a00 */
[----:B------:R-:W-:-:S04]  /*12b0*/  PRMT R12, R13, 0x7632, R12 ;  /* 0x000076320d0c7816 */ /* 0x000fc8000000000c */
[----:B------:R-:W-:-:S05]  /*12c0*/  SEL R13, R12, R13, !P4 ;  /* 0x0000000d0c0d7207 */ /* 0x000fca0006000000 */
[----:B------:R-:W-:-:S05]  /*12d0*/  HSETP2.GT.AND P4, PT, R13.H0_H0, R4.H0_H0, PT ;  /* 0x200000040d007234 */ /* 0x000fca0003f84800 */
[----:B0-----:R-:W-:-:S08]  /*12e0*/  SEL R4, R4, R13, !P4 ;  /* 0x0000000d04047207 */ /* 0x001fd00006000000 */
.L_x_1332:
        /* <DEDUP_REMOVED lines=39> */
.L_x_1333:
[----:B------:R2:W-:Y:S01]  /*1560*/  STS [R24], R23 ;  /* 0x0000001718007388 */ /* 0x0005e20000000800 */
[C---:B------:R-:W-:Y:S01]  /*1570*/  HADD2 R19, |R23|.reuse, -RZ.H0_H0 ;  /* 0xa00000ff17137230 */ /* 0x040fe20000000200 */
[----:B------:R-:W-:-:S04]  /*1580*/  HSETP2.GT.AND P4, PT, |R23|.H0_H0, |R23|.H1_H1, PT ;  /* 0x7000001717007234 */ /* 0x000fc80003f84a00 */
[----:B------:R-:W-:-:S04]  /*1590*/  PRMT R18, R19, 0x7632, R18 ;  /* 0x0000763213127816 */ /* 0x000fc80000000012 */
[----:B------:R-:W-:-:S05]  /*15a0*/  SEL R19, R18, R19, !P4 ;  /* 0x0000001312137207 */ /* 0x000fca0006000000 */
[----:B------:R-:W-:-:S05]  /*15b0*/  HSETP2.GT.AND P4, PT, R19.H0_H0, R4.H0_H0, PT ;  /* 0x2000000413007234 */ /* 0x000fca0003f84800 */
[----:B--2---:R-:W-:-:S08]  /*15c0*/  SEL R4, R4, R19, !P4 ;  /* 0x0000001304047207 */ /* 0x004fd00006000000 */
.L_x_1334:
        /* <DEDUP_REMOVED lines=38> */
.L_x_1335:
[----:B------:R0:W-:Y:S01]  /*1830*/  STS [R24], R19 ;  /* 0x0000001318007388 */ /* 0x0001e20000000800 */
[C---:B------:R-:W-:Y:S01]  /*1840*/  HADD2 R17, |R19|.reuse, -RZ.H0_H0 ;  /* 0xa00000ff13117230 */ /* 0x040fe20000000200 */
[----:B------:R-:W-:-:S04]  /*1850*/  HSETP2.GT.AND P4, PT, |R19|.H0_H0, |R19|.H1_H1, PT ;  /* 0x7000001313007234 */ /* 0x000fc80003f84a00 */
[----:B------:R-:W-:-:S04]  /*1860*/  PRMT R16, R17, 0x7632, R16 ;  /* 0x0000763211107816 */ /* 0x000fc80000000010 */
[----:B------:R-:W-:-:S05]  /*1870*/  SEL R17, R16, R17, !P4 ;  /* 0x0000001110117207 */ /* 0x000fca0006000000 */
[----:B------:R-:W-:-:S05]  /*1880*/  HSETP2.GT.AND P4, PT, R17.H0_H0, R4.H0_H0, PT ;  /* 0x2000000411007234 */ /* 0x000fca0003f84800 */
[----:B0-----:R-:W-:-:S08]  /*1890*/  SEL R4, R4, R17, !P4 ;  /* 0x0000001104047207 */ /* 0x001fd00006000000 */
.L_x_1336:
        /* <DEDUP_REMOVED lines=38> */
.L_x_1337:
[----:B------:R0:W-:Y:S01]  /*1b00*/  STS [R24], R19 ;  /* 0x0000001318007388 */ /* 0x0001e20000000800 */
[C---:B------:R-:W-:Y:S01]  /*1b10*/  HADD2 R17, |R19|.reuse, -RZ.H0_H0 ;  /* 0xa00000ff13117230 */ /* 0x040fe20000000200 */
[----:B------:R-:W-:-:S04]  /*1b20*/  HSETP2.GT.AND P4, PT, |R19|.H0_H0, |R19|.H1_H1, PT ;  /* 0x7000001313007234 */ /* 0x000fc80003f84a00 */
[----:B------:R-:W-:-:S04]  /*1b30*/  PRMT R16, R17, 0x7632, R16 ;  /* 0x0000763211107816 */ /* 0x000fc80000000010 */
[----:B------:R-:W-:-:S05]  /*1b40*/  SEL R17, R16, R17, !P4 ;  /* 0x0000001110117207 */ /* 0x000fca0006000000 */
[----:B------:R-:W-:-:S05]  /*1b50*/  HSETP2.GT.AND P4, PT, R17.H0_H0, R4.H0_H0, PT ;  /* 0x2000000411007234 */ /* 0x000fca0003f84800 */
[----:B0-----:R-:W-:-:S08]  /*1b60*/  SEL R4, R4, R17, !P4 ;  /* 0x0000001104047207 */ /* 0x001fd00006000000 */
.L_x_1338:
        /* <DEDUP_REMOVED lines=38> */
.L_x_1339:
[----:B------:R0:W-:Y:S01]  /*1dd0*/  STS [R24], R19 ;  /* 0x0000001318007388 */ /* 0x0001e20000000800 */
[C---:B------:R-:W-:Y:S01]  /*1de0*/  HADD2 R17, |R19|.reuse, -RZ.H0_H0 ;  /* 0xa00000ff13117230 */ /* 0x040fe20000000200 */
[----:B------:R-:W-:-:S04]  /*1df0*/  HSETP2.GT.AND P4, PT, |R19|.H0_H0, |R19|.H1_H1, PT ;  /* 0x7000001313007234 */ /* 0x000fc80003f84a00 */
[----:B------:R-:W-:-:S04]  /*1e00*/  PRMT R16, R17, 0x7632, R16 ;  /* 0x0000763211107816 */ /* 0x000fc80000000010 */
[----:B------:R-:W-:-:S05]  /*1e10*/  SEL R17, R16, R17, !P4 ;  /* 0x0000001110117207 */ /* 0x000fca0006000000 */
[----:B------:R-:W-:-:S05]  /*1e20*/  HSETP2.GT.AND P4, PT, R17.H0_H0, R4.H0_H0, PT ;  /* 0x2000000411007234 */ /* 0x000fca0003f84800 */
[----:B0-----:R-:W-:-:S08]  /*1e30*/  SEL R4, R4, R17, !P4 ;  /* 0x0000001104047207 */ /* 0x001fd00006000000 */
.L_x_1340:
        /* <DEDUP_REMOVED lines=38> */
.L_x_1341:
[----:B------:R0:W-:Y:S01]  /*20a0*/  STS [R24], R19 ;  /* 0x0000001318007388 */ /* 0x0001e20000000800 */
[C---:B------:R-:W-:Y:S01]  /*20b0*/  HADD2 R17, |R19|.reuse, -RZ.H0_H0 ;  /* 0xa00000ff13117230 */ /* 0x040fe20000000200 */
[----:B------:R-:W-:-:S04]  /*20c0*/  HSETP2.GT.AND P4, PT, |R19|.H0_H0, |R19|.H1_H1, PT ;  /* 0x7000001313007234 */ /* 0x000fc80003f84a00 */
[----:B------:R-:W-:-:S04]  /*20d0*/  PRMT R16, R17, 0x7632, R16 ;  /* 0x0000763211107816 */ /* 0x000fc80000000010 */
[----:B------:R-:W-:-:S05]  /*20e0*/  SEL R17, R16, R17, !P4 ;  /* 0x0000001110117207 */ /* 0x000fca0006000000 */
[----:B------:R-:W-:-:S05]  /*20f0*/  HSETP2.GT.AND P4, PT, R17.H0_H0, R4.H0_H0, PT ;  /* 0x2000000411007234 */ /* 0x000fca0003f84800 */
[----:B0-----:R-:W-:-:S08]  /*2100*/  SEL R4, R4, R17, !P4 ;  /* 0x0000001104047207 */ /* 0x001fd00006000000 */
.L_x_1342:
        /* <DEDUP_REMOVED lines=38> */
.L_x_1343:
[----:B------:R2:W-:Y:S01]  /*2370*/  STS [R24], R19 ;  /* 0x0000001318007388 */ /* 0x0005e20000000800 */
[C---:B------:R-:W-:Y:S01]  /*2380*/  HADD2 R17, |R19|.reuse, -RZ.H0_H0 ;  /* 0xa00000ff13117230 */ /* 0x040fe20000000200 */
[----:B------:R-:W-:-:S04]  /*2390*/  HSETP2.GT.AND P4, PT, |R19|.H0_H0, |R19|.H1_H1, PT ;  /* 0x7000001313007234 */ /* 0x000fc80003f84a00 */
[----:B------:R-:W-:-:S04]  /*23a0*/  PRMT R16, R17, 0x7632, R16 ;  /* 0x0000763211107816 */ /* 0x000fc80000000010 */
[----:B------:R-:W-:-:S05]  /*23b0*/  SEL R17, R16, R17, !P4 ;  /* 0x0000001110117207 */ /* 0x000fca0006000000 */
[----:B------:R-:W-:-:S05]  /*23c0*/  HSETP2.GT.AND P4, PT, R17.H0_H0, R4.H0_H0, PT ;  /* 0x2000000411007234 */ /* 0x000fca0003f84800 */
[----:B--2---:R-:W-:-:S08]  /*23d0*/  SEL R4, R4, R17, !P4 ;  /* 0x0000001104047207 */ /* 0x004fd00006000000 */
.L_x_1344:
        /* <DEDUP_REMOVED lines=38> */
.L_x_1345:
[----:B------:R0:W-:Y:S01]  /*2640*/  STS [R24], R17 ;  /* 0x0000001118007388 */ /* 0x0001e20000000800 */
[C---:B------:R-:W-:Y:S01]  /*2650*/  HADD2 R13, |R17|.reuse, -RZ.H0_H0 ;  /* 0xa00000ff110d7230 */ /* 0x040fe20000000200 */
[----:B------:R-:W-:-:S04]  /*2660*/  HSETP2.GT.AND P4, PT, |R17|.H0_H0, |R17|.H1_H1, PT ;  /* 0x7000001111007234 */ /* 0x000fc80003f84a00 */
[----:B------:R-:W-:-:S04]  /*2670*/  PRMT R12, R13, 0x7632, R12 ;  /* 0x000076320d0c7816 */ /* 0x000fc8000000000c */
[----:B------:R-:W-:-:S05]  /*2680*/  SEL R13, R12, R13, !P4 ;  /* 0x0000000d0c0d7207 */ /* 0x000fca0006000000 */
[----:B------:R-:W-:-:S05]  /*2690*/  HSETP2.GT.AND P4, PT, R13.H0_H0, R4.H0_H0, PT ;  /* 0x200000040d007234 */ /* 0x000fca0003f84800 */
[----:B0-----:R-:W-:-:S08]  /*26a0*/  SEL R4, R4, R13, !P4 ;  /* 0x0000000d04047207 */ /* 0x001fd00006000000 */
.L_x_1346:
[----:B------:R-:W-:Y:S02]  /*26b0*/  IADD3 R15, R21, UR7, RZ ;  /* 0x00000007150f7c10 */ /* 0x000fe4000fffe0ff */
[----:B------:R-:W-:Y:S02]  /*26c0*/  IADD3 R9, R9, 0x1, RZ ;  /* 0x0000000109097810 */ /* 0x000fe40007ffe0ff */
[----:B------:R-:W-:-:S13]  /*26d0*/  ISETP.GE.AND P4, PT, R15, R20, PT ;  /* 0x000000140f00720c */ /* 0x000fda0003f86270 */
[----:B------:R-:W-:Y:S05]  /*26e0*/  @!P4 BRA `(.L_x_1347) ;  /* 0xffffffe8005cc947 */ /* 0x000fea000383ffff */
.L_x_1330:
[----:B------:R-:W-:Y:S05]  /*26f0*/  BSYNC B0 ;  /* 0x0000000000007941 */ /* 0x000fea0003800000 */
.L_x_1329:
        /* <DEDUP_REMOVED lines=62> */
[----:B01----:R-:W-:Y:S05]  /*2ae0*/  CALL.REL.NOINC `($__internal_19_$__cuda_sm20_div_rn_f64_full) ;  /* 0x0000000000a47944 */ /* 0x003fea0003c00000 */
.L_x_1351:
[----:B------:R-:W-:Y:S05]  /*2af0*/  BSYNC B1 ;  /* 0x0000000000017941 */ /* 0x000fea0003800000 */
.L_x_1350:
        /* <DEDUP_REMOVED lines=12> */
.L_x_1352:
        /* <DEDUP_REMOVED lines=17> */
.L_x_1349:
[----:B------:R-:W-:Y:S05]  /*2cd0*/  BSYNC B0 ;  /* 0x0000000000007941 */ /* 0x000fea0003800000 */
.L_x_1348:
        /* <DEDUP_REMOVED lines=10> */
        .weak           $__internal_19_$__cuda_sm20_div_rn_f64_full
        .type           $__internal_19_$__cuda_sm20_div_rn_f64_full,@function
        .size           $__internal_19_$__cuda_sm20_div_rn_f64_full,(.L_x_2678 - $__internal_19_$__cuda_sm20_div_rn_f64_full)
$__internal_19_$__cuda_sm20_div_rn_f64_full:
        /* <DEDUP_REMOVED lines=58> */
.L_x_1354:
        /* <DEDUP_REMOVED lines=15> */
.L_x_1356:
[----:B------:R-:W-:Y:S02]  /*3210*/  LOP3.LUT R13, R7, 0x80000, RZ, 0xfc, !PT ;  /* 0x00080000070d7812 */ /* 0x000fe400078efcff */
[----:B------:R-:W-:-:S07]  /*3220*/  MOV R12, R6 ;  /* 0x00000006000c7202 */ /* 0x000fce0000000f00 */
.L_x_1355:
[----:B------:R-:W-:Y:S05]  /*3230*/  BSYNC B2 ;  /* 0x0000000000027941 */ /* 0x000fea0003800000 */
.L_x_1353:
[----:B------:R-:W-:Y:S01]  /*3240*/  HFMA2.MMA R9, -RZ, RZ, 0, 0 ;  /* 0x00000000ff097435 */ /* 0x000fe200000001ff */
[----:B------:R-:W-:Y:S01]  /*3250*/  IMAD.MOV.U32 R2, RZ, RZ, R12 ;  /* 0x000000ffff027224 */ /* 0x000fe200078e000c */
[----:B------:R-:W-:-:S04]  /*3260*/  MOV R3, R13 ;  /* 0x0000000d00037202 */ /* 0x000fc80000000f00 */
[----:B------:R-:W-:Y:S05]  /*3270*/  RET.REL.NODEC R8 `(_ZN17fastertransformer34generalAddBiasResidualLayerNormOptI7__half2Lb0ELb1ELi1ELb1ELi8EEEvPT_S3_PKS2_S5_S5_S5_S5_S5_fiiPKfS7_S7_Pfi) ;  /* 0xffffffcc08607950 */ /* 0x000fea0003c3ffff */
.L_x_1357:
        /* <DEDUP_REMOVED lines=16> */
.L_x_2678:


//--------------------- .text._ZN17fastertransformer35generalAddBiasResidualLayerNormOpt2I7__half2Lb1ELb1ELi1ELb1ELi8EEEvPT_S3_PKS2_S5_S5_S5_S5_S5_fiiPKfS7_S7_Pfi --------------------------
	.section	.text._ZN17fastertransformer35generalAddBiasResidualLayerNormOpt2I7__half2Lb1ELb1ELi1ELb1ELi8EEEvPT_S3_PKS2_S5_S5_S5_S5_S5_fiiPKfS7_S7_Pfi,"ax",@progbits
	.align	128
        .global         _ZN17fastertransformer35generalAddBiasResidualLayerNormOpt2I7__half2Lb1ELb1ELi1ELb1ELi8EEEvPT_S3_PKS2_S5_S5_S5_S5_S5_fiiPKfS7_S7_Pfi
        .type           _ZN17fastertransformer35generalAddBiasResidualLayerNormOpt2I7__half2Lb1ELb1ELi1ELb1ELi8EEEvPT_S3_PKS2_S5_S5_S5_S5_S5_fiiPKfS7_S7_Pfi,@function
        .size           _ZN17fastertransformer35generalAddBiasResidualLayerNormOpt2I7__half2Lb1ELb1ELi1ELb1ELi8EEEvPT_S3_PKS2_S5_S5_S5_S5_S5_fiiPKfS7_S7_Pfi,(.L_x_2679 - _ZN17fastertransformer35generalAddBiasResidualLayerNormOpt2I7__half2Lb1ELb1ELi1ELb1ELi8EEEvPT_S3_PKS2_S5_S5_S5_S5_S5_fiiPKfS7_S7_Pfi)
        .other          _ZN17fastertransformer35generalAddBiasResidualLayerNormOpt2I7__half2Lb1ELb1ELi1ELb1ELi8EEEvPT_S3_PKS2_S5_S5_S5_S5_S5_fiiPKfS7_S7_Pfi,@"STO_CUDA_ENTRY STV_DEFAULT"
_ZN17fastertransformer35generalAddBiasResidualLayerNormOpt2I7__half2Lb1ELb1ELi1ELb1ELi8EEEvPT_S3_PKS2_S5_S5_S5_S5_S5_fiiPKfS7_S7_Pfi:
.text._ZN17fastertransformer35generalAddBiasResidualLayerNormOpt2I7__half2Lb1ELb1ELi1ELb1ELi8EEEvPT_S3_PKS2_S5_S5_S5_S5_S5_fiiPKfS7_S7_Pfi:
[----:B------:R-:W-:Y:S08]  /*0000*/  LDC R1, c[0x0][0x28] ;  /* 0x00000a00ff017b82 */ /* 0x000ff00000000800 */
[----:B------:R-:W0:Y:S01]  /*0010*/  LDC R0, c[0x0][0x280] ;  /* 0x0000a000ff007b82 */ /* 0x000e220000000800 */
[----:B------:R-:W-:-:S07]  /*0020*/  ULDC.64 UR6, c[0x0][0x208] ;  /* 0x0000820000067ab9 */ /* 0x000fce0000000a00 */
[----:B------:R-:W1:Y:S01]  /*0030*/  LDC.64 R2, c[0x0][0x260] ;  /* 0x00009800ff027b82 */ /* 0x000e620000000a00 */
[----:B------:R-:W2:Y:S01]  /*0040*/  S2R R22, SR_TID.X ;  /* 0x0000000000167919 */ /* 0x000ea20000002100 */
[----:B------:R-:W-:Y:S01]  /*0050*/  ULDC UR4, c[0x0][0x258] ;  /* 0x0000960000047ab9 */ /* 0x000fe20000000800 */
        /* <DEDUP_REMOVED lines=9> */
[----:B------:R-:W3:Y:S01]  /*00f0*/  @P0 LDC.64 R4, c[0x0][0x260] ;  /* 0x00009800ff040b82 */ /* 0x000ee20000000a00 */
[----:B0-----:R-:W4:Y:S04]  /*0100*/  @!P1 LDG.E R6, desc[UR6][R6.64] ;  /* 0x0000000606069981 */ /* 0x001f28000c1e1900 */
[----:B-1----:R-:W5:Y:S04]  /*0110*/  @P0 LDG.E R2, desc[UR6][R2.64] ;  /* 0x0000000602020981 */ /* 0x002f68000c1e1900 */
[----:B---3--:R-:W5:Y:S01]  /*0120*/  @P0 LDG.E R5, desc[UR6][R4.64] ;  /* 0x0000000604050981 */ /* 0x008f62000c1e1900 */
[----:B------:R-:W-:Y:S01]  /*0130*/  MOV R9, UR4 ;  /* 0x0000000400097c02 */ /* 0x000fe20008000f00 */
[----:B------:R-:W-:Y:S01]  /*0140*/  UMOV UR4, URZ ;  /* 0x0000003f00047c82 */ /* 0x000fe20008000000 */
[----:B------:R-:W0:Y:S01]  /*0150*/  S2UR UR5, SR_CTAID.X ;  /* 0x00000000000579c3 */ /* 0x000e220000002500 */
[----:B------:R-:W-:Y:S01]  /*0160*/  BSSY B0, `(.L_x_1358) ;  /* 0x00002a2000007945 */ /* 0x000fe20003800000 */
[----:B--2---:R-:W-:-:S02]  /*0170*/  ISETP.GE.AND P2, PT, R22, R9, PT ;  /* 0x000000091600720c */ /* 0x004fc40003f46270 */
[----:B----4-:R-:W-:Y:S02]  /*0180*/  @!P1 R2UR UR4, R6 ;  /* 0x00000000060492ca */ /* 0x010fe400000e0000 */
[----:B------:R-:W-:Y:S01]  /*0190*/  CS2R R6, SRZ ;  /* 0x0000000000067805 */ /* 0x000fe2000001ff00 */
[----:B-----5:R-:W-:-:S08]  /*01a0*/  @P0 FMUL.FTZ R8, R2, R5 ;  /* 0x0000000502080220 */ /* 0x020fd00000410000 */
[----:B0-----:R-:W-:Y:S05]  /*01b0*/  @P2 BRA `(.L_x_1359) ;  /* 0x0000002800702947 */ /* 0x001fea0003800000 */
[----:B------:R-:W0:Y:S01]  /*01c0*/  LDC R5, c[0x0][RZ] ;  /* 0x00000000ff057b82 */ /* 0x000e220000000800 */
[----:B------:R-:W-:Y:S05]  /*01d0*/  @P0 BRA `(.L_x_1360) ;  /* 0x0000001000f40947 */ /* 0x000fea0003800000 */
[----:B------:R-:W1:Y:S01]  /*01e0*/  S2R R7, SR_CgaCtaId ;  /* 0x0000000000077919 */ /* 0x000e620000008800 */
[----:B------:R-:W-:Y:S01]  /*01f0*/  MOV R0, 0x400 ;  /* 0x0000040000007802 */ /* 0x000fe20000000f00 */
[----:B------:R-:W-:Y:S01]  /*0200*/  IMAD R4, R9, UR5, R22 ;  /* 0x0000000509047c24 */ /* 0x000fe2000f8e0216 */
[C---:B0-----:R-:W-:Y:S01]  /*0210*/  SHF.L.U32 R3, R5.reuse, 0x3, RZ ;  /* 0x0000000305037819 */ /* 0x041fe200000006ff */
[----:B------:R-:W-:Y:S01]  /*0220*/  IMAD.WIDE R10, R5, 0x4, RZ ;  /* 0x00000004050a7825 */ /* 0x000fe200078e02ff */
[----:B------:R-:W-:Y:S02]  /*0230*/  IADD3 R0, R0, 0x190, RZ ;  /* 0x0000019000007810 */ /* 0x000fe40007ffe0ff */
[----:B------:R-:W-:Y:S02]  /*0240*/  MOV R26, R22 ;  /* 0x00000016001a7202 */ /* 0x000fe40000000f00 */
[----:B-1----:R-:W-:Y:S02]  /*0250*/  LEA R2, R7, R0, 0x18 ;  /* 0x0000000007027211 */ /* 0x002fe400078ec0ff */
[----:B------:R-:W-:-:S02]  /*0260*/  CS2R R6, SRZ ;  /* 0x0000000000067805 */ /* 0x000fc4000001ff00 */
[----:B------:R-:W-:-:S07]  /*0270*/  MOV R0, RZ ;  /* 0x000000ff00007202 */ /* 0x000fce0000000f00 */
.L_x_1361:
[----:B------:R-:W0:Y:S01]  /*0280*/  LDC.64 R18, c[0x0][0x228] ;  /* 0x00008a00ff127b82 */ /* 0x000e220000000a00 */
[----:B------:R-:W-:-:S07]  /*0290*/  IMAD R21, R3, R0, R4 ;  /* 0x0000000003157224 */ /* 0x000fce00078e0204 */
[----:B------:R-:W1:Y:S08]  /*02a0*/  LDC.64 R12, c[0x0][0x230] ;  /* 0x00008c00ff0c7b82 */ /* 0x000e700000000a00 */
[----:B------:R-:W2:Y:S01]  /*02b0*/  LDC.64 R8, c[0x0][0x220] ;  /* 0x00008800ff087b82 */ /* 0x000ea20000000a00 */
[----:B0-----:R-:W-:-:S07]  /*02c0*/  IMAD.WIDE R18, R26, 0x4, R18 ;  /* 0x000000041a127825 */ /* 0x001fce00078e0212 */
[----:B------:R-:W0:Y:S01]  /*02d0*/  LDC.64 R14, c[0x0][0x218] ;  /* 0x00008600ff0e7b82 */ /* 0x000e220000000a00 */
[----:B------:R-:W3:Y:S01]  /*02e0*/  LDG.E.CONSTANT R16, desc[UR6][R18.64] ;  /* 0x0000000612107981 */ /* 0x000ee2000c1e9900 */
[----:B-1----:R-:W-:-:S06]  /*02f0*/  IMAD.WIDE R12, R21, 0x4, R12 ;  /* 0x00000004150c7825 */ /* 0x002fcc00078e020c */
[----:B------:R-:W4:Y:S01]  /*0300*/  LDG.E.CONSTANT R12, desc[UR6][R12.64] ;  /* 0x000000060c0c7981 */ /* 0x000f22000c1e9900 */
[----:B--2---:R-:W-:-:S06]  /*0310*/  IMAD.WIDE R8, R21, 0x4, R8 ;  /* 0x0000000415087825 */ /* 0x004fcc00078e0208 */
[----:B------:R-:W2:Y:S01]  /*0320*/  LDG.E.CONSTANT R8, desc[UR6][R8.64] ;  /* 0x0000000608087981 */ /* 0x000ea2000c1e9900 */
[----:B0-----:R-:W-:-:S04]  /*0330*/  IMAD.WIDE R14, R21, 0x4, R14 ;  /* 0x00000004150e7825 */ /* 0x001fc800078e020e */
        /* <DEDUP_REMOVED lines=8> */
[--C-:B--2---:R-:W-:Y:S02]  /*03c0*/  HADD2.F32 R12, -RZ, R8.reuse.H0_H0 ;  /* 0x20000008ff0c7230 */ /* 0x104fe40000004100 */
[----:B------:R-:W-:-:S03]  /*03d0*/  HADD2.F32 R13, -RZ, R8.H1_H1 ;  /* 0x30000008ff0d7230 */ /* 0x000fc60000004100 */
[----:B------:R-:W-:Y:S02]  /*03e0*/  FADD.FTZ R12, R17, R12 ;  /* 0x0000000c110c7221 */ /* 0x000fe40000010000 */
[----:B------:R-:W-:Y:S01]  /*03f0*/  FADD.FTZ R13, R16, R13 ;  /* 0x0000000d100d7221 */ /* 0x000fe20000010000 */
[----:B------:R-:W-:-:S04]  /*0400*/  LEA R8, R26, R2, 0x2 ;  /* 0x000000021a087211 */ /* 0x000fc800078e10ff */
        /* <DEDUP_REMOVED lines=17> */
[----:B0-----:R-:W-:-:S04]  /*0520*/  IADD3 R14, P0, R20, R12, RZ ;  /* 0x0000000c140e7210 */ /* 0x001fc80007f1e0ff */
[----:B------:R-:W-:-:S05]  /*0530*/  IADD3.X R15, R21, R13, RZ, P0, !PT ;  /* 0x0000000d150f7210 */ /* 0x000fca00007fe4ff */
[----:B------:R0:W3:Y:S02]  /*0540*/  LDG.E.CONSTANT R26, desc[UR6][R14.64] ;  /* 0x000000060e1a7981 */ /* 0x0000e4000c1e9900 */
[----:B0-----:R-:W0:Y:S01]  /*0550*/  LDC.64 R14, c[0x0][0x220] ;  /* 0x00008800ff0e7b82 */ /* 0x001e220000000a00 */
[----:B--2---:R-:W-:-:S05]  /*0560*/  HADD2.F32 R16, -RZ, R25.H1_H1 ;  /* 0x30000019ff107230 */ /* 0x004fca0000004100 */
[----:B------:R-:W-:Y:S01]  /*0570*/  FADD.FTZ R27, RZ, R16 ;  /* 0x00000010ff1b7221 */ /* 0x000fe20000010000 */
[----:B0-----:R-:W-:-:S04]  /*0580*/  IADD3 R16, P0, R20, R14, RZ ;  /* 0x0000000e14107210 */ /* 0x001fc80007f1e0ff */
[----:B------:R-:W-:Y:S01]  /*0590*/  IADD3.X R17, R21, R15, RZ, P0, !PT ;  /* 0x0000000f15117210 */ /* 0x000fe200007fe4ff */
[----:B---3--:R-:W-:-:S05]  /*05a0*/  HADD2.F32 R24, -RZ, R26.H1_H1 ;  /* 0x3000001aff187230 */ /* 0x008fca0000004100 */
[----:B------:R-:W-:Y:S02]  /*05b0*/  FADD.FTZ R27, R27, R24 ;  /* 0x000000181b1b7221 */ /* 0x000fe40000010000 */
[----:B------:R0:W2:Y:S01]  /*05c0*/  LDG.E.CONSTANT R24, desc[UR6][R16.64] ;  /* 0x0000000610187981 */ /* 0x0000a2000c1e9900 */
[----:B------:R-:W-:Y:S01]  /*05d0*/  HADD2.F32 R25, -RZ, R25.H0_H0 ;  /* 0x20000019ff197230 */ /* 0x000fe20000004100 */
[----:B0-----:R-:W0:Y:S01]  /*05e0*/  LDC.64 R16, c[0x0][0x218] ;  /* 0x00008600ff107b82 */ /* 0x001e220000000a00 */
[----:B------:R-:W-:-:S03]  /*05f0*/  HADD2.F32 R26, -RZ, R26.H0_H0 ;  /* 0x2000001aff1a7230 */ /* 0x000fc60000004100 */
[----:B------:R-:W-:-:S04]  /*0600*/  FADD.FTZ R25, RZ, R25 ;  /* 0x00000019ff197221 */ /* 0x000fc80000010000 */
[----:B------:R-:W-:Y:S01]  /*0610*/  FADD.FTZ R25, R25, R26 ;  /* 0x0000001a19197221 */ /* 0x000fe20000010000 */
[----:B------:R-:W-:Y:S02]  /*0620*/  LEA R8, R5, R8, 0x2 ;  /* 0x0000000805087211 */ /* 0x000fe400078e10ff */
[----:B------:R-:W-:Y:S01]  /*0630*/  IADD3 R23, R23, R5, RZ ;  /* 0x0000000517177210 */ /* 0x000fe20007ffe0ff */
[--C-:B--2---:R-:W-:Y:S02]  /*0640*/  HADD2.F32 R28, -RZ, R24.reuse.H1_H1 ;  /* 0x30000018ff1c7230 */ /* 0x104fe40000004100 */
[----:B------:R-:W-:-:S03]  /*0650*/  HADD2.F32 R24, -RZ, R24.H0_H0 ;  /* 0x20000018ff187230 */ /* 0x000fc60000004100 */
[----:B------:R-:W-:Y:S02]  /*0660*/  FADD.FTZ R27, R27, R28 ;  /* 0x0000001c1b1b7221 */ /* 0x000fe40000010000 */
[----:B------:R-:W-:Y:S02]  /*0670*/  FADD.FTZ R24, R25, R24 ;  /* 0x0000001819187221 */ /* 0x000fe40000010000 */
[-C--:B------:R-:W-:Y:S02]  /*0680*/  FMUL.FTZ R25, R27, R27.reuse ;  /* 0x0000001b1b197220 */ /* 0x080fe40000410000 */
[C---:B------:R-:W-:Y:S01]  /*0690*/  FADD.FTZ R26, R24.reuse, R27 ;  /* 0x0000001b181a7221 */ /* 0x040fe20000010000 */
[C---:B------:R-:W-:Y:S01]  /*06a0*/  F2FP.F16.F32.PACK_AB R27, R24.reuse, R27 ;  /* 0x0000001b181b723e */ /* 0x040fe200000000ff */
[----:B------:R-:W-:Y:S01]  /*06b0*/  FFMA.FTZ R25, R24, R24, R25 ;  /* 0x0000001818197223 */ /* 0x000fe20000010019 */
[----:B0-----:R-:W-:Y:S02]  /*06c0*/  IADD3 R24, P0, R20, R16, RZ ;  /* 0x0000001014187210 */ /* 0x001fe40007f1e0ff */
[----:B------:R-:W-:Y:S01]  /*06d0*/  PRMT R27, R27, 0x5432, R27 ;  /* 0x000054321b1b7816 */ /* 0x000fe2000000001b */
[----:B------:R-:W-:Y:S01]  /*06e0*/  FADD.FTZ R6, R6, R25 ;  /* 0x0000001906067221 */ /* 0x000fe20000010000 */
[----:B------:R-:W-:-:S03]  /*06f0*/  IADD3.X R25, R21, R17, RZ, P0, !PT ;  /* 0x0000001115197210 */ /* 0x000fc600007fe4ff */
        /* <DEDUP_REMOVED lines=8> */
[----:B------:R-:W-:-:S04]  /*0780*/  IADD3 R18, P0, R10, R18, RZ ;  /* 0x000000120a127210 */ /* 0x000fc80007f1e0ff */
[----:B------:R-:W-:Y:S02]  /*0790*/  IADD3.X R19, R11, R19, RZ, P0, !PT ;  /* 0x000000130b137210 */ /* 0x000fe400007fe4ff */
[----:B------:R-:W-:-:S03]  /*07a0*/  IADD3.X R21, R25, R13, RZ, P1, !PT ;  /* 0x0000000d19157210 */ /* 0x000fc60000ffe4ff */
[----:B------:R-:W2:Y:S04]  /*07b0*/  LDG.E.CONSTANT R26, desc[UR6][R18.64] ;  /* 0x00000006121a7981 */ /* 0x000ea8000c1e9900 */
[----:B------:R-:W3:Y:S01]  /*07c0*/  LDG.E.CONSTANT R20, desc[UR6][R20.64] ;  /* 0x0000000614147981 */ /* 0x000ee2000c1e9900 */
[----:B--2---:R-:W-:Y:S02]  /*07d0*/  HADD2.F32 R27, -RZ, R26.H0_H0 ;  /* 0x2000001aff1b7230 */ /* 0x004fe40000004100 */
[----:B---3--:R-:W-:-:S03]  /*07e0*/  HADD2.F32 R29, -RZ, R20.H0_H0 ;  /* 0x20000014ff1d7230 */ /* 0x008fc60000004100 */
[----:B------:R-:W-:Y:S01]  /*07f0*/  FADD.FTZ R27, RZ, R27 ;  /* 0x0000001bff1b7221 */ /* 0x000fe20000010000 */
[----:B------:R-:W-:-:S03]  /*0800*/  HADD2.F32 R28, -RZ, R26.H1_H1 ;  /* 0x3000001aff1c7230 */ /* 0x000fc60000004100 */
[----:B------:R-:W-:Y:S01]  /*0810*/  FADD.FTZ R26, R27, R29 ;  /* 0x0000001d1b1a7221 */ /* 0x000fe20000010000 */
[----:B------:R-:W-:Y:S01]  /*0820*/  HADD2.F32 R29, -RZ, R20.H1_H1 ;  /* 0x30000014ff1d7230 */ /* 0x000fe20000004100 */
[----:B------:R-:W-:-:S04]  /*0830*/  IADD3 R20, P0, R24, R14, RZ ;  /* 0x0000000e18147210 */ /* 0x000fc80007f1e0ff */
[----:B------:R-:W-:-:S05]  /*0840*/  IADD3.X R21, R25, R15, RZ, P0, !PT ;  /* 0x0000000f19157210 */ /* 0x000fca00007fe4ff */
[----:B------:R-:W2:Y:S01]  /*0850*/  LDG.E.CONSTANT R20, desc[UR6][R20.64] ;  /* 0x0000000614147981 */ /* 0x000ea2000c1e9900 */
[----:B------:R-:W-:-:S04]  /*0860*/  FADD.FTZ R27, RZ, R28 ;  /* 0x0000001cff1b7221 */ /* 0x000fc80000010000 */
[----:B------:R-:W-:Y:S01]  /*0870*/  FADD.FTZ R27, R27, R29 ;  /* 0x0000001d1b1b7221 */ /* 0x000fe20000010000 */
[----:B------:R-:W-:Y:S02]  /*0880*/  IADD3 R23, R23, R5, RZ ;  /* 0x0000000517177210 */ /* 0x000fe40007ffe0ff */
[----:B------:R-:W-:Y:S01]  /*0890*/  LEA R8, R5, R8, 0x2 ;  /* 0x0000000805087211 */ /* 0x000fe200078e10ff */
[--C-:B--2---:R-:W-:Y:S02]  /*08a0*/  HADD2.F32 R29, -RZ, R20.reuse.H0_H0 ;  /* 0x20000014ff1d7230 */ /* 0x104fe40000004100 */
[----:B------:R-:W-:Y:S01]  /*08b0*/  HADD2.F32 R28, -RZ, R20.H1_H1 ;  /* 0x30000014ff1c7230 */ /* 0x000fe20000004100 */
[----:B------:R-:W-:Y:S02]  /*08c0*/  IADD3 R20, P0, R24, R16, RZ ;  /* 0x0000001018147210 */ /* 0x000fe40007f1e0ff */
[----:B------:R-:W-:Y:S02]  /*08d0*/  FADD.FTZ R26, R26, R29 ;  /* 0x0000001d1a1a7221 */ /* 0x000fe40000010000 */
[----:B------:R-:W-:Y:S01]  /*08e0*/  FADD.FTZ R27, R27, R28 ;  /* 0x0000001c1b1b7221 */ /* 0x000fe20000010000 */
[----:B------:R-:W-:-:S02]  /*08f0*/  IADD3.X R21, R25, R17, RZ, P0, !PT ;  /* 0x0000001119157210 */ /* 0x000fc400007fe4ff */
[----:B------:R-:W-:Y:S02]  /*0900*/  ISETP.GE.AND P0, PT, R23, R9, PT ;  /* 0x000000091700720c */ /* 0x000fe40003f06270 */
[-C--:B------:R-:W-:Y:S01]  /*0910*/  F2FP.F16.F32.PACK_AB R28, R26, R27.reuse ;  /* 0x0000001b1a1c723e */ /* 0x080fe200000000ff */
[----:B------:R-:W-:-:S03]  /*0920*/  FMUL.FTZ R29, R27, R27 ;  /* 0x0000001b1b1d7220 */ /* 0x000fc60000410000 */
[----:B------:R-:W-:Y:S01]  /*0930*/  PRMT R28, R28, 0x5432, R28 ;  /* 0x000054321c1c7816 */ /* 0x000fe2000000001c */
[----:B------:R-:W-:-:S04]  /*0940*/  FFMA.FTZ R29, R26, R26, R29 ;  /* 0x0000001a1a1d7223 */ /* 0x000fc8000001001d */
[----:B------:R-:W-:Y:S04]  /*0950*/  STS [R8], R28 ;  /* 0x0000001c08007388 */ /* 0x000fe80000000800 */
[----:B------:R0:W-:Y:S01]  /*0960*/  STG.E desc[UR6][R20.64], R28 ;  /* 0x0000001c14007986 */ /* 0x0001e2000c101906 */
[----:B------:R-:W-:Y:S01]  /*0970*/  FADD.FTZ R6, R6, R29 ;  /* 0x0000001d06067221 */ /* 0x000fe20000010000 */
[----:B0-----:R-:W-:-:S04]  /*0980*/  FADD.FTZ R28, R26, R27 ;  /* 0x0000001b1a1c7221 */ /* 0x001fc80000010000 */
[----:B------:R-:W-:Y:S01]  /*0990*/  FADD.FTZ R7, R7, R28 ;  /* 0x0000001c07077221 */ /* 0x000fe20000010000 */
[----:B------:R-:W-:Y:S06]  /*09a0*/  @P0 BRA `(.L_x_1359) ;  /* 0x0000002000740947 */ /* 0x000fec0003800000 */
        /* <DEDUP_REMOVED lines=122> */
[--C-:B--2---:R-:W-:Y:S02]  /*1150*/  HADD2.F32 R28, -RZ, R20.reuse.H0_H0 ;  /* 0x20000014ff1c7230 */ /* 0x104fe40000004100 */
[----:B------:R-:W-:Y:S01]  /*1160*/  HADD2.F32 R29, -RZ, R20.H1_H1 ;  /* 0x30000014ff1d7230 */ /* 0x000fe20000004100 */
[----:B------:R-:W-:Y:S01]  /*1170*/  IADD3 R20, P0, R24, R14, RZ ;  /* 0x0000000e18147210 */ /* 0x000fe20007f1e0ff */
[--C-:B---3--:R-:W-:Y:S02]  /*1180*/  HADD2.F32 R27, -RZ, R26.reuse.H0_H0 ;  /* 0x2000001aff1b7230 */ /* 0x108fe40000004100 */
[----:B------:R-:W-:Y:S01]  /*1190*/  HADD2.F32 R26, -RZ, R26.H1_H1 ;  /* 0x3000001aff1a7230 */ /* 0x000fe20000004100 */
[----:B------:R-:W-:-:S02]  /*11a0*/  IADD3.X R21, R25, R15, RZ, P0, !PT ;  /* 0x0000000f19157210 */ /* 0x000fc400007fe4ff */
[----:B------:R-:W-:Y:S02]  /*11b0*/  FADD.FTZ R27, RZ, R27 ;  /* 0x0000001bff1b7221 */ /* 0x000fe40000010000 */
[----:B------:R-:W-:Y:S01]  /*11c0*/  FADD.FTZ R26, RZ, R26 ;  /* 0x0000001aff1a7221 */ /* 0x000fe20000010000 */
[----:B------:R-:W2:Y:S01]  /*11d0*/  LDG.E.CONSTANT R20, desc[UR6][R20.64] ;  /* 0x0000000614147981 */ /* 0x000ea2000c1e9900 */
[----:B------:R-:W-:Y:S02]  /*11e0*/  FADD.FTZ R27, R27, R28 ;  /* 0x0000001c1b1b7221 */ /* 0x000fe40000010000 */
[----:B------:R-:W-:Y:S01]  /*11f0*/  FADD.FTZ R26, R26, R29 ;  /* 0x0000001d1a1a7221 */ /* 0x000fe20000010000 */
[----:B------:R-:W-:Y:S01]  /*1200*/  LEA R8, R5, R8, 0x2 ;  /* 0x0000000805087211 */ /* 0x000fe200078e10ff */
[--C-:B--2---:R-:W-:Y:S02]  /*1210*/  HADD2.F32 R28, -RZ, R20.reuse.H0_H0 ;  /* 0x20000014ff1c7230 */ /* 0x104fe40000004100 */
[----:B------:R-:W-:-:S03]  /*1220*/  HADD2.F32 R29, -RZ, R20.H1_H1 ;  /* 0x30000014ff1d7230 */ /* 0x000fc60000004100 */
[----:B------:R-:W-:Y:S02]  /*1230*/  FADD.FTZ R27, R27, R28 ;  /* 0x0000001c1b1b7221 */ /* 0x000fe40000010000 */
[----:B------:R-:W-:Y:S01]  /*1240*/  FADD.FTZ R28, R26, R29 ;  /* 0x0000001d1a1c7221 */ /* 0x000fe20000010000 */
[----:B------:R-:W-:-:S04]  /*1250*/  IADD3 R20, P0, R24, R16, RZ ;  /* 0x0000001018147210 */ /* 0x000fc80007f1e0ff */
[----:B------:R-:W-:Y:S02]  /*1260*/  F2FP.F16.F32.PACK_AB R26, R27, R28 ;  /* 0x0000001c1b1a723e */ /* 0x000fe400000000ff */
        /* <DEDUP_REMOVED lines=23> */
[----:B------:R-:W-:Y:S02]  /*13e0*/  IADD3 R16, P0, R21, R16, RZ ;  /* 0x0000001015107210 */ /* 0x000fe40007f1e0ff */
[----:B------:R-:W-:Y:S02]  /*13f0*/  LEA R8, R5, R8, 0x2 ;  /* 0x0000000805087211 */ /* 0x000fe400078e10ff */
[----:B------:R-:W-:Y:S02]  /*1400*/  IADD3.X R17, R20, R17, RZ, P0, !PT ;  /* 0x0000001114117210 */ /* 0x000fe400007fe4ff */
[----:B------:R-:W-:-:S04]  /*1410*/  IADD3 R26, R26, R5, RZ ;  /* 0x000000051a1a7210 */ /* 0x000fc80007ffe0ff */
[----:B------:R-:W-:Y:S02]  /*1420*/  ISETP.GE.AND P0, PT, R26, R9, PT ;  /* 0x000000091a00720c */ /* 0x000fe40003f06270 */
[----:B------:R-:W-:Y:S01]  /*1430*/  IADD3 R0, R0, 0x1, RZ ;  /* 0x0000000100007810 */ /* 0x000fe20007ffe0ff */
[--C-:B--2---:R-:W-:Y:S02]  /*1440*/  HADD2.F32 R23, -RZ, R18.reuse.H0_H0 ;  /* 0x20000012ff177230 */ /* 0x104fe40000004100 */
[----:B------:R-:W-:-:S03]  /*1450*/  HADD2.F32 R24, -RZ, R18.H1_H1 ;  /* 0x30000012ff187230 */ /* 0x000fc60000004100 */
[----:B------:R-:W-:Y:S01]  /*1460*/  FADD.FTZ R23, RZ, R23 ;  /* 0x00000017ff177221 */ /* 0x000fe20000010000 */
[--C-:B---3--:R-:W-:Y:S02]  /*1470*/  HADD2.F32 R28, -RZ, R12.reuse.H0_H0 ;  /* 0x2000000cff1c7230 */ /* 0x108fe40000004100 */
[----:B------:R-:W-:Y:S01]  /*1480*/  FADD.FTZ R24, RZ, R24 ;  /* 0x00000018ff187221 */ /* 0x000fe20000010000 */
[----:B------:R-:W-:Y:S02]  /*1490*/  HADD2.F32 R25, -RZ, R12.H1_H1 ;  /* 0x3000000cff197230 */ /* 0x000fe40000004100 */
[--C-:B----4-:R-:W-:Y:S02]  /*14a0*/  HADD2.F32 R18, -RZ, R14.reuse.H0_H0 ;  /* 0x2000000eff127230 */ /* 0x110fe40000004100 */
[----:B------:R-:W-:Y:S01]  /*14b0*/  FADD.FTZ R23, R23, R28 ;  /* 0x0000001c17177221 */ /* 0x000fe20000010000 */
[----:B------:R-:W-:Y:S02]  /*14c0*/  HADD2.F32 R19, -RZ, R14.H1_H1 ;  /* 0x3000000eff137230 */ /* 0x000fe40000004100 */
[----:B------:R-:W-:Y:S01]  /*14d0*/  FADD.FTZ R24, R24, R25 ;  /* 0x0000001918187221 */ /* 0x000fe20000010000 */
        /* <DEDUP_REMOVED lines=12> */
[----:B------:R-:W-:Y:S05]  /*15a0*/  BRA `(.L_x_1359) ;  /* 0x0000001400747947 */ /* 0x000fea0003800000 */
.L_x_1360:
[----:B------:R-:W1:Y:S01]  /*15b0*/  S2R R7, SR_CgaCtaId ;  /* 0x0000000000077919 */ /* 0x000e620000008800 */
[----:B------:R-:W-:Y:S01]  /*15c0*/  MOV R0, 0x400 ;  /* 0x0000040000007802 */ /* 0x000fe20000000f00 */
[----:B------:R-:W-:Y:S01]  /*15d0*/  IMAD R4, R9, UR5, R22 ;  /* 0x0000000509047c24 */ /* 0x000fe2000f8e0216 */
[----:B------:R-:W-:Y:S01]  /*15e0*/  MOV R23, R22 ;  /* 0x0000001600177202 */ /* 0x000fe20000000f00 */
[C---:B0-----:R-:W-:Y:S01]  /*15f0*/  IMAD.SHL.U32 R3, R5.reuse, 0x8, RZ ;  /* 0x0000000805037824 */ /* 0x041fe200078e00ff */
[----:B------:R-:W-:Y:S01]  /*1600*/  IADD3 R0, R0, 0x190, RZ ;  /* 0x0000019000007810 */ /* 0x000fe20007ffe0ff */
[----:B------:R-:W-:-:S03]  /*1610*/  IMAD.WIDE R10, R5, 0x4, RZ ;  /* 0x00000004050a7825 */ /* 0x000fc600078e02ff */
[----:B-1----:R-:W-:Y:S01]  /*1620*/  LEA R2, R7, R0, 0x18 ;  /* 0x0000000007027211 */ /* 0x002fe200078ec0ff */
[----:B------:R-:W-:Y:S01]  /*1630*/  HFMA2.MMA R0, -RZ, RZ, 0, 0 ;  /* 0x00000000ff007435 */ /* 0x000fe200000001ff */
[----:B------:R-:W-:-:S10]  /*1640*/  CS2R R6, SRZ ;  /* 0x0000000000067805 */ /* 0x000fd4000001ff00 */
.L_x_1362:
[----:B------:R-:W0:Y:S01]  /*1650*/  LDC.64 R18, c[0x0][0x220] ;  /* 0x00008800ff127b82 */ /* 0x000e220000000a00 */
[----:B------:R-:W-:-:S05]  /*1660*/  MOV R9, UR9 ;  /* 0x0000000900097c02 */ /* 0x000fca0008000f00 */
[----:B------:R-:W-:Y:S02]  /*1670*/  IMAD R13, R9, UR5, R23 ;  /* 0x00000005090d7c24 */ /* 0x000fe4000f8e0217 */
[----:B------:R-:W1:Y:S08]  /*1680*/  LDC.64 R16, c[0x0][0x228] ;  /* 0x00008a00ff107b82 */ /* 0x000e700000000a00 */
[----:B------:R-:W2:Y:S01]  /*1690*/  LDC.64 R14, c[0x0][0x230] ;  /* 0x00008c00ff0e7b82 */ /* 0x000ea20000000a00 */
[----:B0-----:R-:W-:-:S05]  /*16a0*/  IMAD.WIDE R18, R13, 0x8, R18 ;  /* 0x000000080d127825 */ /* 0x001fca00078e0212 */
[----:B------:R-:W3:Y:S01]  /*16b0*/  LDG.E.64 R12, desc[UR6][R18.64] ;  /* 0x00000006120c7981 */ /* 0x000ee2000c1e1b00 */
[----:B------:R-:W-:Y:S02]  /*16c0*/  IMAD R20, R3, R0, R4 ;  /* 0x0000000003147224 */ /* 0x000fe400078e0204 */
[----:B-1----:R-:W-:-:S05]  /*16d0*/  IMAD.WIDE R16, R23, 0x4, R16 ;  /* 0x0000000417107825 */ /* 0x002fca00078e0210 */
[----:B------:R-:W4:Y:S01]  /*16e0*/  LDG.E.CONSTANT R21, desc[UR6][R16.64] ;  /* 0x0000000610157981 */ /* 0x000f22000c1e9900 */
[----:B--2---:R-:W-:-:S06]  /*16f0*/  IMAD.WIDE R14, R20, 0x4, R14 ;  /* 0x00000004140e7825 */ /* 0x004fcc00078e020e */
[----:B------:R0:W2:Y:S01]  /*1700*/  LDG.E.CONSTANT R14, desc[UR6][R14.64] ;  /* 0x000000060e0e7981 */ /* 0x0000a2000c1e9900 */
[----:B---3--:R-:W-:Y:S02]  /*1710*/  I2FP.F32.S32 R25, R12 ;  /* 0x0000000c00197245 */ /* 0x008fe40000201400 */
[----:B------:R-:W-:-:S03]  /*1720*/  I2FP.F32.S32 R13, R13 ;  /* 0x0000000d000d7245 */ /* 0x000fc60000201400 */
[-C--:B------:R-:W-:Y:S02]  /*1730*/  FMUL.FTZ R25, R25, R8.reuse ;  /* 0x0000000819197220 */ /* 0x080fe40000410000 */
[----:B------:R-:W-:Y:S01]  /*1740*/  FMUL.FTZ R12, R13, R8 ;  /* 0x000000080d0c7220 */ /* 0x000fe20000410000 */
[--C-:B----4-:R-:W-:Y:S02]  /*1750*/  HADD2.F32 R24, -RZ, R21.reuse.H0_H0 ;  /* 0x20000015ff187230 */ /* 0x110fe40000004100 */
[----:B------:R-:W-:Y:S02]  /*1760*/  HADD2.F32 R21, -RZ, R21.H1_H1 ;  /* 0x30000015ff157230 */ /* 0x000fe40000004100 */
[----:B0-----:R-:W-:Y:S02]  /*1770*/  F2FP.F16.F32.PACK_AB R15, R12, R25 ;  /* 0x000000190c0f723e */ /* 0x001fe400000000ff */
[----:B------:R-:W0:Y:S01]  /*1780*/  LDC.64 R12, c[0x0][0x218] ;  /* 0x00008600ff0c7b82 */ /* 0x000e220000000a00 */
[----:B------:R-:W-:Y:S01]  /*1790*/  FADD.FTZ R21, RZ, R21 ;  /* 0x00000015ff157221 */ /* 0x000fe20000010000 */
[----:B--2---:R-:W-:-:S02]  /*17a0*/  HADD2.F32 R26, -RZ, R14.H1_H1 ;  /* 0x3000000eff1a7230 */ /* 0x004fc40000004100 */
[----:B------:R-:W-:Y:S01]  /*17b0*/  FADD.FTZ R24, RZ, R24 ;  /* 0x00000018ff187221 */ /* 0x000fe20000010000 */
[----:B------:R-:W-:Y:S02]  /*17c0*/  HADD2.F32 R25, -RZ, R14.H0_H0 ;  /* 0x2000000eff197230 */ /* 0x000fe40000004100 */
[----:B------:R-:W-:Y:S01]  /*17d0*/  FADD.FTZ R14, R21, R26 ;  /* 0x0000001a150e7221 */ /* 0x000fe20000010000 */
[--C-:B------:R-:W-:Y:S02]  /*17e0*/  HADD2.F32 R21, -RZ, R15.reuse.H1_H1 ;  /* 0x3000000fff157230 */ /* 0x100fe40000004100 */
[----:B------:R-:W-:Y:S01]  /*17f0*/  FADD.FTZ R24, R24, R25 ;  /* 0x0000001918187221 */ /* 0x000fe20000010000 */
[----:B------:R-:W-:Y:S02]  /*1800*/  HADD2.F32 R15, -RZ, R15.H0_H0 ;  /* 0x2000000fff0f7230 */ /* 0x000fe40000004100 */
[----:B------:R-:W-:-:S03]  /*1810*/  FADD.FTZ R14, R14, R21 ;  /* 0x000000150e0e7221 */ /* 0x000fc60000010000 */
[----:B------:R-:W-:Y:S01]  /*1820*/  FADD.FTZ R15, R24, R15 ;  /* 0x0000000f180f7221 */ /* 0x000fe20000010000 */
[----:B------:R-:W-:-:S04]  /*1830*/  LEA R26, R23, R2, 0x2 ;  /* 0x00000002171a7211 */ /* 0x000fc800078e10ff */
        /* <DEDUP_REMOVED lines=17> */
[----:B------:R-:W-:Y:S01]  /*1950*/  IMAD.WIDE R18, R5, 0x8, R18 ;  /* 0x0000000805127825 */ /* 0x000fe200078e0212 */
[----:B0-----:R-:W-:-:S04]  /*1960*/  IADD3 R14, P0, R20, R12, RZ ;  /* 0x0000000c140e7210 */ /* 0x001fc80007f1e0ff */
[----:B------:R-:W-:-:S05]  /*1970*/  IADD3.X R15, R21, R13, RZ, P0, !PT ;  /* 0x0000000d150f7210 */ /* 0x000fca00007fe4ff */
[----:B------:R-:W3:Y:S04]  /*1980*/  LDG.E.CONSTANT R25, desc[UR6][R14.64] ;  /* 0x000000060e197981 */ /* 0x000ee8000c1e9900 */
[----:B------:R-:W4:Y:S01]  /*1990*/  LDG.E.64 R14, desc[UR6][R18.64] ;  /* 0x00000006120e7981 */ /* 0x000f22000c1e1b00 */
[----:B------:R-:W-:Y:S02]  /*19a0*/  LEA R26, R5, R26, 0x2 ;  /* 0x0000001a051a7211 */ /* 0x000fe400078e10ff */
[----:B------:R-:W-:Y:S01]  /*19b0*/  IADD3 R23, R23, R5, RZ ;  /* 0x0000000517177210 */ /* 0x000fe20007ffe0ff */
[--C-:B--2---:R-:W-:Y:S02]  /*19c0*/  HADD2.F32 R27, -RZ, R24.reuse.H0_H0 ;  /* 0x20000018ff1b7230 */ /* 0x104fe40000004100 */
[----:B------:R-:W-:-:S05]  /*19d0*/  HADD2.F32 R24, -RZ, R24.H1_H1 ;  /* 0x30000018ff187230 */ /* 0x000fca0000004100 */
[----:B------:R-:W-:Y:S01]  /*19e0*/  FADD.FTZ R24, RZ, R24 ;  /* 0x00000018ff187221 */ /* 0x000fe20000010000 */
[--C-:B---3--:R-:W-:Y:S02]  /*19f0*/  HADD2.F32 R28, -RZ, R25.reuse.H0_H0 ;  /* 0x20000019ff1c7230 */ /* 0x108fe40000004100 */
[----:B------:R-:W-:-:S05]  /*1a00*/  HADD2.F32 R25, -RZ, R25.H1_H1 ;  /* 0x30000019ff197230 */ /* 0x000fca0000004100 */
[----:B------:R-:W-:Y:S01]  /*1a10*/  FADD.FTZ R24, R24, R25 ;  /* 0x0000001918187221 */ /* 0x000fe20000010000 */
[----:B----4-:R-:W-:Y:S02]  /*1a20*/  I2FP.F32.S32 R25, R14 ;  /* 0x0000000e00197245 */ /* 0x010fe40000201400 */
[----:B------:R-:W-:-:S03]  /*1a30*/  I2FP.F32.S32 R15, R15 ;  /* 0x0000000f000f7245 */ /* 0x000fc60000201400 */
[-C--:B------:R-:W-:Y:S02]  /*1a40*/  FMUL.FTZ R25, R25, R8.reuse ;  /* 0x0000000819197220 */ /* 0x080fe40000410000 */
[----:B------:R-:W-:-:S05]  /*1a50*/  FMUL.FTZ R14, R15, R8 ;  /* 0x000000080f0e7220 */ /* 0x000fca0000410000 */
[----:B------:R-:W-:Y:S01]  /*1a60*/  F2FP.F16.F32.PACK_AB R14, R14, R25 ;  /* 0x000000190e0e723e */ /* 0x000fe200000000ff */
[----:B------:R-:W-:-:S04]  /*1a70*/  FADD.FTZ R27, RZ, R27 ;  /* 0x0000001bff1b7221 */ /* 0x000fc80000010000 */
[--C-:B------:R-:W-:Y:S02]  /*1a80*/  HADD2.F32 R15, -RZ, R14.reuse.H1_H1 ;  /* 0x3000000eff0f7230 */ /* 0x100fe40000004100 */
[----:B------:R-:W-:Y:S01]  /*1a90*/  FADD.FTZ R27, R27, R28 ;  /* 0x0000001c1b1b7221 */ /* 0x000fe20000010000 */
[----:B------:R-:W-:Y:S02]  /*1aa0*/  HADD2.F32 R14, -RZ, R14.H0_H0 ;  /* 0x2000000eff0e7230 */ /* 0x000fe40000004100 */
[----:B------:R-:W-:-:S03]  /*1ab0*/  FADD.FTZ R24, R24, R15 ;  /* 0x0000000f18187221 */ /* 0x000fc60000010000 */
[----:B------:R-:W-:Y:S01]  /*1ac0*/  FADD.FTZ R27, R27, R14 ;  /* 0x0000000e1b1b7221 */ /* 0x000fe20000010000 */
        /* <DEDUP_REMOVED lines=9> */
[----:B0-----:R-:W-:-:S05]  /*1b60*/  IADD3 R24, P0, R20, R14, RZ ;  /* 0x0000000e14187210 */ /* 0x001fca0007f1e0ff */
[----:B------:R-:W-:-:S05]  /*1b70*/  IMAD.X R25, R21, 0x1, R15, P0 ;  /* 0x0000000115197824 */ /* 0x000fca00000e060f */
[----:B------:R1:W-:Y:S01]  /*1b80*/  STG.E desc[UR6][R24.64], R27 ;  /* 0x0000001b18007986 */ /* 0x0003e2000c101906 */
[----:B------:R-:W-:-:S13]  /*1b90*/  ISETP.GE.AND P0, PT, R23, R9, PT ;  /* 0x000000091700720c */ /* 0x000fda0003f06270 */
[----:B-1----:R-:W-:Y:S05]  /*1ba0*/  @P0 BRA `(.L_x_1359) ;  /* 0x0000000c00f40947 */ /* 0x002fea0003800000 */
[----:B------:R-:W-:-:S04]  /*1bb0*/  IADD3 R24, P0, R20, R10, RZ ;  /* 0x0000000a14187210 */ /* 0x000fc80007f1e0ff */
[-C--:B------:R-:W-:Y:S02]  /*1bc0*/  IADD3.X R25, R21, R11.reuse, RZ, P0, !PT ;  /* 0x0000000b15197210 */ /* 0x080fe400007fe4ff */
[----:B------:R-:W-:Y:S02]  /*1bd0*/  IADD3 R28, P0, R16, R10, RZ ;  /* 0x0000000a101c7210 */ /* 0x000fe40007f1e0ff */
[----:B------:R-:W-:Y:S02]  /*1be0*/  IADD3 R16, P1, R24, R12, RZ ;  /* 0x0000000c18107210 */ /* 0x000fe40007f3e0ff */
[----:B------:R-:W-:Y:S02]  /*1bf0*/  IADD3.X R29, R17, R11, RZ, P0, !PT ;  /* 0x0000000b111d7210 */ /* 0x000fe400007fe4ff */
[----:B------:R-:W-:-:S03]  /*1c00*/  IADD3.X R17, R25, R13, RZ, P1, !PT ;  /* 0x0000000d19117210 */ /* 0x000fc60000ffe4ff */
[----:B------:R-:W2:Y:S04]  /*1c10*/  LDG.E.CONSTANT R21, desc[UR6][R28.64] ;  /* 0x000000061c157981 */ /* 0x000ea8000c1e9900 */
[----:B------:R-:W3:Y:S01]  /*1c20*/  LDG.E.CONSTANT R16, desc[UR6][R16.64] ;  /* 0x0000000610107981 */ /* 0x000ee2000c1e9900 */
[----:B------:R-:W-:-:S04]  /*1c30*/  IMAD.WIDE R18, R5, 0x8, R18 ;  /* 0x0000000805127825 */ /* 0x000fc800078e0212 */
[----:B--2---:R-:W-:Y:S02]  /*1c40*/  HADD2.F32 R20, -RZ, R21.H0_H0 ;  /* 0x20000015ff147230 */ /* 0x004fe40000004100 */
[----:B---3--:R-:W-:-:S03]  /*1c50*/  HADD2.F32 R27, -RZ, R16.H0_H0 ;  /* 0x20000010ff1b7230 */ /* 0x008fc60000004100 */
[----:B------:R-:W-:-:S04]  /*1c60*/  FADD.FTZ R20, RZ, R20 ;  /* 0x00000014ff147221 */ /* 0x000fc80000010000 */
[----:B------:R-:W-:Y:S01]  /*1c70*/  FADD.FTZ R20, R20, R27 ;  /* 0x0000001b14147221 */ /* 0x000fe20000010000 */
[----:B------:R-:W-:Y:S02]  /*1c80*/  HADD2.F32 R27, -RZ, R16.H1_H1 ;  /* 0x30000010ff1b7230 */ /* 0x000fe40000004100 */
[----:B------:R-:W2:Y:S01]  /*1c90*/  LDG.E.64 R16, desc[UR6][R18.64] ;  /* 0x0000000612107981 */ /* 0x000ea2000c1e1b00 */
[----:B------:R-:W-:-:S05]  /*1ca0*/  HADD2.F32 R21, -RZ, R21.H1_H1 ;  /* 0x30000015ff157230 */ /* 0x000fca0000004100 */
[----:B------:R-:W-:-:S04]  /*1cb0*/  FADD.FTZ R21, RZ, R21 ;  /* 0x00000015ff157221 */ /* 0x000fc80000010000 */
[----:B------:R-:W-:Y:S01]  /*1cc0*/  FADD.FTZ R21, R21, R27 ;  /* 0x0000001b15157221 */ /* 0x000fe20000010000 */
[----:B------:R-:W-:Y:S02]  /*1cd0*/  IADD3 R23, R23, R5, RZ ;  /* 0x0000000517177210 */ /* 0x000fe40007ffe0ff */
[----:B------:R-:W-:Y:S02]  /*1ce0*/  LEA R26, R5, R26, 0x2 ;  /* 0x0000001a051a7211 */ /* 0x000fe400078e10ff */
[----:B--2---:R-:W-:Y:S02]  /*1cf0*/  I2FP.F32.S32 R27, R16 ;  /* 0x00000010001b7245 */ /* 0x004fe40000201400 */
[----:B------:R-:W-:-:S03]  /*1d00*/  I2FP.F32.S32 R17, R17 ;  /* 0x0000001100117245 */ /* 0x000fc60000201400 */
[-C--:B------:R-:W-:Y:S02]  /*1d10*/  FMUL.FTZ R27, R27, R8.reuse ;  /* 0x000000081b1b7220 */ /* 0x080fe40000410000 */
[----:B------:R-:W-:-:S05]  /*1d20*/  FMUL.FTZ R16, R17, R8 ;  /* 0x0000000811107220 */ /* 0x000fca0000410000 */
[----:B------:R-:W-:-:S05]  /*1d30*/  F2FP.F16.F32.PACK_AB R16, R16, R27 ;  /* 0x0000001b1010723e */ /* 0x000fca00000000ff */
[----:B------:R-:W-:-:S05]  /*1d40*/  HADD2.F32 R17, -RZ, R16.H1_H1 ;  /* 0x30000010ff117230 */ /* 0x000fca0000004100 */
[----:B------:R-:W-:Y:S01]  /*1d50*/  FADD.FTZ R21, R21, R17 ;  /* 0x0000001115157221 */ /* 0x000fe20000010000 */
[----:B------:R-:W-:Y:S01]  /*1d60*/  HADD2.F32 R17, -RZ, R16.H0_H0 ;  /* 0x20000010ff117230 */ /* 0x000fe20000004100 */
[----:B------:R-:W-:-:S04]  /*1d70*/  IADD3 R16, P0, R24, R14, RZ ;  /* 0x0000000e18107210 */ /* 0x000fc80007f1e0ff */
[----:B------:R-:W-:Y:S01]  /*1d80*/  FADD.FTZ R20, R20, R17 ;  /* 0x0000001114147221 */ /* 0x000fe20000010000 */
[----:B------:R-:W-:-:S04]  /*1d90*/  IADD3.X R17, R25, R15, RZ, P0, !PT ;  /* 0x0000000f19117210 */ /* 0x000fc800007fe4ff */
[----:B------:R-:W-:Y:S02]  /*1da0*/  F2FP.F16.F32.PACK_AB R27, R20, R21 ;  /* 0x00000015141b723e */ /* 0x000fe400000000ff */
[----:B------:R-:W-:Y:S02]  /*1db0*/  ISETP.GE.AND P0, PT, R23, R9, PT ;  /* 0x000000091700720c */ /* 0x000fe40003f06270 */
[----:B------:R-:W-:-:S05]  /*1dc0*/  PRMT R27, R27, 0x5432, R27 ;  /* 0x000054321b1b7816 */ /* 0x000fca000000001b */
[----:B------:R-:W-:Y:S04]  /*1dd0*/  STS [R26], R27 ;  /* 0x0000001b1a007388 */ /* 0x000fe80000000800 */
[----:B------:R0:W-:Y:S02]  /*1de0*/  STG.E desc[UR6][R16.64], R27 ;  /* 0x0000001b10007986 */ /* 0x0001e4000c101906 */
[----:B0-----:R-:W-:Y:S01]  /*1df0*/  FADD.FTZ R27, R20, R21 ;  /* 0x00000015141b7221 */ /* 0x001fe20000010000 */
[----:B------:R-:W-:-:S04]  /*1e00*/  FMUL.FTZ R21, R21, R21 ;  /* 0x0000001515157220 */ /* 0x000fc80000410000 */
[----:B------:R-:W-:Y:S01]  /*1e10*/  FFMA.FTZ R21, R20, R20, R21 ;  /* 0x0000001414157223 */ /* 0x000fe20000010015 */
[----:B------:R-:W-:-:S03]  /*1e20*/  FADD.FTZ R7, R7, R27 ;  /* 0x0000001b07077221 */ /* 0x000fc60000010000 */
        /* <DEDUP_REMOVED lines=34> */
[----:B------:R-:W-:Y:S02]  /*2050*/  PRMT R29, R29, 0x5432, R29 ;  /* 0x000054321d1d7816 */ /* 0x000fe4000000001d */
[----:B------:R-:W-:-:S03]  /*2060*/  ISETP.GE.AND P0, PT, R23, R9, PT ;  /* 0x000000091700720c */ /* 0x000fc60003f06270 */
        /* <DEDUP_REMOVED lines=9> */
[----:B------:R-:W-:Y:S02]  /*2100*/  IADD3.X R25, R11, R25, RZ, P0, !PT ;  /* 0x000000190b197210 */ /* 0x000fe400007fe4ff */
[----:B------:R-:W-:Y:S02]  /*2110*/  IADD3 R20, P0, R10, R16, RZ ;  /* 0x000000100a147210 */ /* 0x000fe40007f1e0ff */
[----:B------:R-:W-:-:S03]  /*2120*/  IADD3 R28, P1, R24, R12, RZ ;  /* 0x0000000c181c7210 */ /* 0x000fc60007f3e0ff */
[----:B------:R-:W-:Y:S01]  /*2130*/  IMAD.X R21, R11, 0x1, R17, P0 ;  /* 0x000000010b157824 */ /* 0x000fe200000e0611 */
[----:B------:R-:W-:-:S04]  /*2140*/  IADD3.X R29, R25, R13, RZ, P1, !PT ;  /* 0x0000000d191d7210 */ /* 0x000fc80000ffe4ff */
[----:B------:R-:W2:Y:S04]  /*2150*/  LDG.E.CONSTANT R16, desc[UR6][R20.64] ;  /* 0x0000000614107981 */ /* 0x000ea8000c1e9900 */
[----:B------:R-:W3:Y:S01]  /*2160*/  LDG.E.CONSTANT R28, desc[UR6][R28.64] ;  /* 0x000000061c1c7981 */ /* 0x000ee2000c1e9900 */
[----:B------:R-:W-:-:S04]  /*2170*/  IMAD.WIDE R18, R5, 0x8, R18 ;  /* 0x0000000805127825 */ /* 0x000fc800078e0212 */
[--C-:B--2---:R-:W-:Y:S02]  /*2180*/  HADD2.F32 R17, -RZ, R16.reuse.H0_H0 ;  /* 0x20000010ff117230 */ /* 0x104fe40000004100 */
[----:B------:R-:W-:Y:S02]  /*2190*/  HADD2.F32 R16, -RZ, R16.H1_H1 ;  /* 0x30000010ff107230 */ /* 0x000fe40000004100 */
[----:B---3--:R-:W-:Y:S02]  /*21a0*/  HADD2.F32 R27, -RZ, R28.H0_H0 ;  /* 0x2000001cff1b7230 */ /* 0x008fe40000004100 */
[----:B------:R-:W-:Y:S01]  /*21b0*/  FADD.FTZ R17, RZ, R17 ;  /* 0x00000011ff117221 */ /* 0x000fe20000010000 */
[----:B------:R-:W-:-:S03]  /*21c0*/  FADD.FTZ R16, RZ, R16 ;  /* 0x00000010ff107221 */ /* 0x000fc60000010000 */
[----:B------:R-:W-:Y:S01]  /*21d0*/  FADD.FTZ R27, R17, R27 ;  /* 0x0000001b111b7221 */ /* 0x000fe20000010000 */
[----:B------:R-:W-:-:S05]  /*21e0*/  HADD2.F32 R17, -RZ, R28.H1_H1 ;  /* 0x3000001cff117230 */ /* 0x000fca0000004100 */
[----:B------:R-:W-:Y:S02]  /*21f0*/  FADD.FTZ R28, R16, R17 ;  /* 0x00000011101c7221 */ /* 0x000fe40000010000 */
[----:B------:R-:W2:Y:S01]  /*2200*/  LDG.E.64 R16, desc[UR6][R18.64] ;  /* 0x0000000612107981 */ /* 0x000ea2000c1e1b00 */
        /* <DEDUP_REMOVED lines=25> */
[C---:B------:R-:W-:Y:S02]  /*23a0*/  IADD3.X R25, R11.reuse, R25, RZ, P0, !PT ;  /* 0x000000190b197210 */ /* 0x040fe400007fe4ff */
        /* <DEDUP_REMOVED lines=28> */
[----:B------:R-:W-:Y:S01]  /*2570*/  F2FP.F16.F32.PACK_AB R29, R27, R28 ;  /* 0x0000001c1b1d723e */ /* 0x000fe200000000ff */
[----:B------:R-:W-:Y:S01]  /*2580*/  IMAD.X R17, R25, 0x1, R15, P0 ;  /* 0x0000000119117824 */ /* 0x000fe200000e060f */
        /* <DEDUP_REMOVED lines=52> */
[----:B------:R-:W-:Y:S01]  /*28d0*/  IMAD.WIDE R16, R5, 0x8, R18 ;  /* 0x0000000805107825 */ /* 0x000fe200078e0212 */
[C---:B------:R-:W-:Y:S02]  /*28e0*/  IADD3 R18, P0, R10.reuse, R20, RZ ;  /* 0x000000140a127210 */ /* 0x040fe40007f1e0ff */
[----:B------:R-:W-:-:S03]  /*28f0*/  IADD3 R24, P1, R10, R24, RZ ;  /* 0x000000180a187210 */ /* 0x000fc60007f3e0ff */
[----:B------:R-:W2:Y:S01]  /*2900*/  LDG.E.64 R16, desc[UR6][R16.64] ;  /* 0x0000000610107981 */ /* 0x000ea2000c1e1b00 */
[C---:B------:R-:W-:Y:S01]  /*2910*/  IMAD.X R19, R11.reuse, 0x1, R21, P0 ;  /* 0x000000010b137824 */ /* 0x040fe200000e0615 */
[----:B------:R-:W-:Y:S02]  /*2920*/  IADD3.X R20, R11, R25, RZ, P1, !PT ;  /* 0x000000190b147210 */ /* 0x000fe40000ffe4ff */
[----:B------:R-:W-:Y:S02]  /*2930*/  IADD3 R12, P0, R24, R12, RZ ;  /* 0x0000000c180c7210 */ /* 0x000fe40007f1e0ff */
[----:B------:R-:W3:Y:S02]  /*2940*/  LDG.E.CONSTANT R18, desc[UR6][R18.64] ;  /* 0x0000000612127981 */ /* 0x000ee4000c1e9900 */
[----:B------:R-:W-:-:S05]  /*2950*/  IADD3.X R13, R20, R13, RZ, P0, !PT ;  /* 0x0000000d140d7210 */ /* 0x000fca00007fe4ff */
[----:B------:R-:W4:Y:S01]  /*2960*/  LDG.E.CONSTANT R12, desc[UR6][R12.64] ;  /* 0x000000060c0c7981 */ /* 0x000f22000c1e9900 */
[----:B------:R-:W-:Y:S02]  /*2970*/  IADD3 R14, P0, R24, R14, RZ ;  /* 0x0000000e180e7210 */ /* 0x000fe40007f1e0ff */
[----:B------:R-:W-:Y:S02]  /*2980*/  LEA R26, R5, R26, 0x2 ;  /* 0x0000001a051a7211 */ /* 0x000fe400078e10ff */
[----:B------:R-:W-:Y:S02]  /*2990*/  IADD3.X R15, R20, R15, RZ, P0, !PT ;  /* 0x0000000f140f7210 */ /* 0x000fe400007fe4ff */
[----:B------:R-:W-:-:S04]  /*29a0*/  IADD3 R23, R23, R5, RZ ;  /* 0x0000000517177210 */ /* 0x000fc80007ffe0ff */
[----:B------:R-:W-:Y:S02]  /*29b0*/  ISETP.GE.AND P0, PT, R23, R9, PT ;  /* 0x000000091700720c */ /* 0x000fe40003f06270 */
[----:B------:R-:W-:Y:S02]  /*29c0*/  IADD3 R0, R0, 0x1, RZ ;  /* 0x0000000100007810 */ /* 0x000fe40007ffe0ff */
[----:B--2---:R-:W-:Y:S02]  /*29d0*/  I2FP.F32.S32 R21, R16 ;  /* 0x0000001000157245 */ /* 0x004fe40000201400 */
[----:B------:R-:W-:-:S03]  /*29e0*/  I2FP.F32.S32 R25, R17 ;  /* 0x0000001100197245 */ /* 0x000fc60000201400 */
[-C--:B------:R-:W-:Y:S02]  /*29f0*/  FMUL.FTZ R21, R21, R8.reuse ;  /* 0x0000000815157220 */ /* 0x080fe40000410000 */
[----:B------:R-:W-:Y:S01]  /*2a00*/  FMUL.FTZ R28, R25, R8 ;  /* 0x00000008191c7220 */ /* 0x000fe20000410000 */
[--C-:B---3--:R-:W-:Y:S02]  /*2a10*/  HADD2.F32 R17, -RZ, R18.reuse.H1_H1 ;  /* 0x30000012ff117230 */ /* 0x108fe40000004100 */
[----:B------:R-:W-:Y:S02]  /*2a20*/  HADD2.F32 R16, -RZ, R18.H0_H0 ;  /* 0x20000012ff107230 */ /* 0x000fe40000004100 */
[----:B------:R-:W-:Y:S01]  /*2a30*/  F2FP.F16.F32.PACK_AB R21, R28, R21 ;  /* 0x000000151c15723e */ /* 0x000fe200000000ff */
[--C-:B----4-:R-:W-:Y:S02]  /*2a40*/  HADD2.F32 R28, -RZ, R12.reuse.H1_H1 ;  /* 0x3000000cff1c7230 */ /* 0x110fe40000004100 */
[----:B------:R-:W-:Y:S01]  /*2a50*/  FADD.FTZ R17, RZ, R17 ;  /* 0x00000011ff117221 */ /* 0x000fe20000010000 */
[----:B------:R-:W-:-:S02]  /*2a60*/  HADD2.F32 R19, -RZ, R12.H0_H0 ;  /* 0x2000000cff137230 */ /* 0x000fc40000004100 */
[----:B------:R-:W-:Y:S01]  /*2a70*/  FADD.FTZ R16, RZ, R16 ;  /* 0x00000010ff107221 */ /* 0x000fe20000010000 */
[--C-:B------:R-:W-:Y:S02]  /*2a80*/  HADD2.F32 R12, -RZ, R21.reuse.H1_H1 ;  /* 0x30000015ff0c7230 */ /* 0x100fe40000004100 */
[----:B------:R-:W-:Y:S01]  /*2a90*/  FADD.FTZ R17, R17, R28 ;  /* 0x0000001c11117221 */ /* 0x000fe20000010000 */
[----:B------:R-:W-:Y:S02]  /*2aa0*/  HADD2.F32 R21, -RZ, R21.H0_H0 ;  /* 0x20000015ff157230 */ /* 0x000fe40000004100 */
        /* <DEDUP_REMOVED lines=13> */
.L_x_1359:
[----:B------:R-:W-:Y:S05]  /*2b80*/  BSYNC B0 ;  /* 0x0000000000007941 */ /* 0x000fea0003800000 */
.L_x_1358:
[----:B------:R-:W0:Y:S01]  /*2b90*/  SHFL.BFLY PT, R0, R7, 0x10, 0x1f ;  /* 0x0e001f0007007f89 */ /* 0x000e2200000e0000 */
[----:B------:R-:W-:Y:S01]  /*2ba0*/  ISETP.NE.AND P1, PT, R22, RZ, PT ;  /* 0x000000ff1600720c */ /* 0x000fe20003f25270 */
[----:B------:R-:W-:Y:S02]  /*2bb0*/  BSSY B0, `(.L_x_1363) ;  /* 0x0000048000007945 */ /* 0x000fe40003800000 */
        /* <DEDUP_REMOVED lines=11> */
[----:B------:R-:W0:Y:S01]  /*2c70*/  LDC R3, c[0x0][RZ] ;  /* 0x00000000ff037b82 */ /* 0x000e220000000800 */
[----:B-1----:R-:W-:Y:S02]  /*2c80*/  FADD.FTZ R11, R10, R5 ;  /* 0x000000050a0b7221 */ /* 0x002fe40000010000 */
[----:B------:R-:W1:Y:S04]  /*2c90*/  SHFL.BFLY PT, R7, R4, 0x2, 0x1f ;  /* 0x0c401f0004077f89 */ /* 0x000e6800000e0000 */
[----:B------:R-:W2:Y:S01]  /*2ca0*/  SHFL.BFLY PT, R6, R11, 0x2, 0x1f ;  /* 0x0c401f000b067f89 */ /* 0x000ea200000e0000 */
[----:B------:R-:W3:Y:S01]  /*2cb0*/  S2R R5, SR_CgaCtaId ;  /* 0x0000000000057919 */ /* 0x000ee20000008800 */
[----:B0-----:R-:W-:Y:S01]  /*2cc0*/  I2FP.F32.U32 R0, R3 ;  /* 0x0000000300007245 */ /* 0x001fe20000201000 */
[----:B-1----:R-:W-:-:S04]  /*2cd0*/  FADD.FTZ R7, R4, R7 ;  /* 0x0000000704077221 */ /* 0x002fc80000010000 */
[----:B------:R-:W-:Y:S01]  /*2ce0*/  FMUL.FTZ R0, R0, 0.03125 ;  /* 0x3d00000000007820 */ /* 0x000fe20000410000 */
[----:B--2---:R-:W-:Y:S01]  /*2cf0*/  FADD.FTZ R12, R11, R6 ;  /* 0x000000060b0c7221 */ /* 0x004fe20000010000 */
[----:B------:R-:W0:Y:S01]  /*2d00*/  SHFL.BFLY PT, R8, R7, 0x1, 0x1f ;  /* 0x0c201f0007087f89 */ /* 0x000e2200000e0000 */
[----:B------:R-:W-:Y:S02]  /*2d10*/  MOV R6, 0x400 ;  /* 0x0000040000067802 */ /* 0x000fe40000000f00 */
[----:B------:R-:W-:Y:S01]  /*2d20*/  I2FP.F32.U32 R11, R22 ;  /* 0x00000016000b7245 */ /* 0x000fe20000201000 */
[----:B------:R-:W1:Y:S01]  /*2d30*/  SHFL.BFLY PT, R13, R12, 0x1, 0x1f ;  /* 0x0c201f000c0d7f89 */ /* 0x000e6200000e0000 */
[----:B------:R-:W-:Y:S02]  /*2d40*/  IADD3 R4, R6, 0x88, RZ ;  /* 0x0000008806047810 */ /* 0x000fe40007ffe0ff */
[----:B------:R-:W-:Y:S02]  /*2d50*/  FSETP.GT.FTZ.AND P0, PT, R0, R11, PT ;  /* 0x0000000b0000720b */ /* 0x000fe40003f14000 */
[----:B------:R-:W-:-:S02]  /*2d60*/  SHF.R.U32.HI R0, RZ, 0x5, R22 ;  /* 0x00000005ff007819 */ /* 0x000fc40000011616 */
[----:B---3--:R-:W-:-:S04]  /*2d70*/  LEA R11, R5, R4, 0x18 ;  /* 0x00000004050b7211 */ /* 0x008fc800078ec0ff */
[----:B------:R-:W-:Y:S01]  /*2d80*/  LEA R16, R2, R11, 0x2 ;  /* 0x0000000b02107211 */ /* 0x000fe200078e10ff */
[----:B------:R-:W-:Y:S02]  /*2d90*/  @!P4 IMAD R4, R0, 0x4, R11 ;  /* 0x000000040004c824 */ /* 0x000fe400078e020b */
        /* <DEDUP_REMOVED lines=41> */
.L_x_1364:
[----:B------:R-:W-:Y:S05]  /*3030*/  BSYNC B0 ;  /* 0x0000000000007941 */ /* 0x000fea0003800000 */
.L_x_1363:
[----:B------:R-:W-:Y:S01]  /*3040*/  BAR.SYNC.DEFER_BLOCKING 0x0 ;  /* 0x0000000000007b1d */ /* 0x000fe20000010000 */
[----:B0-----:R-:W-:-:S05]  /*3050*/  HFMA2.MMA R4, -RZ, RZ, 0, 1.013278961181640625e-06 ;  /* 0x00000011ff047435 */ /* 0x001fca00000001ff */
[----:B------:R-:W-:Y:S04]  /*3060*/  BSSY B0, `(.L_x_1365) ;  /* 0x0000160000007945 */ /* 0x000fe80003800000 */
[----:B------:R-:W-:Y:S05]  /*3070*/  @P2 BRA `(.L_x_1366) ;  /* 0x0000001400782947 */ /* 0x000fea0003800000 */
[----:B------:R-:W-:Y:S01]  /*3080*/  LEA R9, R5, R6, 0x18 ;  /* 0x0000000605097211 */ /* 0x000fe200078ec0ff */
[----:B------:R-:W-:Y:S01]  /*3090*/  ULDC.64 UR8, c[0x0][0x278] ;  /* 0x00009e0000087ab9 */ /* 0x000fe20000000a00 */
[----:B------:R-:W-:Y:S01]  /*30a0*/  IADD3 R6, R6, 0x190, RZ ;  /* 0x0000019006067810 */ /* 0x000fe20007ffe0ff */
[----:B------:R-:W-:Y:S01]  /*30b0*/  IMAD.MOV.U32 R14, RZ, RZ, R22 ;  /* 0x000000ffff0e7224 */ /* 0x000fe200078e0016 */
[----:B------:R-:W-:Y:S01]  /*30c0*/  ISETP.NE.U32.AND P0, PT, RZ, UR8, PT ;  /* 0x00000008ff007c0c */ /* 0x000fe2000bf05070 */
[----:B------:R-:W-:Y:S01]  /*30d0*/  IMAD.WIDE R10, R3, 0x4, RZ ;  /* 0x00000004030a7825 */ /* 0x000fe200078e02ff */
[----:B------:R-:W0:Y:S01]  /*30e0*/  LDS.64 R8, [R9] ;  /* 0x0000000009087984 */ /* 0x000e220000000a00 */
[----:B------:R-:W-:Y:S02]  /*30f0*/  LEA R5, R5, R6, 0x18 ;  /* 0x0000000605057211 */ /* 0x000fe400078ec0ff */
[----:B------:R-:W-:Y:S02]  /*3100*/  ISETP.NE.AND.EX P0, PT, RZ, UR9, PT, P0 ;  /* 0x00000009ff007c0c */ /* 0x000fe4000bf05300 */
[----:B------:R-:W-:-:S02]  /*3110*/  SHF.L.U32 R7, R3, 0x3, RZ ;  /* 0x0000000303077819 */ /* 0x000fc400000006ff */
[----:B0-----:R-:W-:Y:S02]  /*3120*/  F2FP.F16.F32.PACK_AB R6, R9, R8 ;  /* 0x000000080906723e */ /* 0x001fe400000000ff */
[----:B------:R-:W-:-:S07]  /*3130*/  MOV R8, RZ ;  /* 0x000000ff00087202 */ /* 0x000fce0000000f00 */
.L_x_1383:
        /* <DEDUP_REMOVED lines=15> */
[----:B------:R-:W-:-:S04]  /*3230*/  IMAD R15, R9, UR5, R14 ;  /* 0x00000005090f7c24 */ /* 0x000fc8000f8e020e */
        /* <DEDUP_REMOVED lines=16> */
.L_x_1367:
[----:B------:R0:W-:Y:S01]  /*3340*/  STS [R24], R16 ;  /* 0x0000001018007388 */ /* 0x0001e20000000800 */
[C---:B------:R-:W-:Y:S01]  /*3350*/  HADD2 R13, |R16|.reuse, -RZ.H0_H0 ;  /* 0xa00000ff100d7230 */ /* 0x040fe20000000200 */
[----:B------:R-:W-:-:S04]  /*3360*/  HSETP2.GT.AND P5, PT, |R16|.H0_H0, |R16|.H1_H1, PT ;  /* 0x7000001010007234 */ /* 0x000fc80003fa4a00 */
[----:B------:R-:W-:-:S04]  /*3370*/  PRMT R12, R13, 0x7632, R12 ;  /* 0x000076320d0c7816 */ /* 0x000fc8000000000c */
[----:B------:R-:W-:-:S05]  /*3380*/  SEL R13, R12, R13, !P5 ;  /* 0x0000000d0c0d7207 */ /* 0x000fca0006800000 */
[----:B------:R-:W-:-:S05]  /*3390*/  HSETP2.GT.AND P5, PT, R13.H0_H0, R4.H0_H0, PT ;  /* 0x200000040d007234 */ /* 0x000fca0003fa4800 */
[----:B0-----:R-:W-:-:S08]  /*33a0*/  SEL R4, R4, R13, !P5 ;  /* 0x0000000d04047207 */ /* 0x001fd00006800000 */
.L_x_1368:
[----:B------:R-:W-:-:S04]  /*33b0*/  IADD3 R23, R3, R14, RZ ;  /* 0x0000000e03177210 */ /* 0x000fc80007ffe0ff */
        /* <DEDUP_REMOVED lines=35> */
.L_x_1369:
[----:B------:R0:W-:Y:S01]  /*35f0*/  STS [R24], R21 ;  /* 0x0000001518007388 */ /* 0x0001e20000000800 */
[C---:B------:R-:W-:Y:S01]  /*3600*/  HADD2 R19, |R21|.reuse, -RZ.H0_H0 ;  /* 0xa00000ff15137230 */ /* 0x040fe20000000200 */
[----:B------:R-:W-:-:S04]  /*3610*/  HSETP2.GT.AND P5, PT, |R21|.H0_H0, |R21|.H1_H1, PT ;  /* 0x7000001515007234 */ /* 0x000fc80003fa4a00 */
[----:B------:R-:W-:-:S04]  /*3620*/  PRMT R18, R19, 0x7632, R18 ;  /* 0x0000763213127816 */ /* 0x000fc80000000012 */
[----:B------:R-:W-:-:S05]  /*3630*/  SEL R19, R18, R19, !P5 ;  /* 0x0000001312137207 */ /* 0x000fca0006800000 */
[----:B------:R-:W-:-:S05]  /*3640*/  HSETP2.GT.AND P5, PT, R19.H0_H0, R4.H0_H0, PT ;  /* 0x2000000413007234 */ /* 0x000fca0003fa4800 */
[----:B0-----:R-:W-:-:S08]  /*3650*/  SEL R4, R4, R19, !P5 ;  /* 0x0000001304047207 */ /* 0x001fd00006800000 */
.L_x_1370:
[----:B------:R-:W-:-:S04]  /*3660*/  IADD3 R20, R23, R3, RZ ;  /* 0x0000000317147210 */ /* 0x000fc80007ffe0ff */
        /* <DEDUP_REMOVED lines=9> */
[----:B------:R0:W2:Y:S02]  /*3700*/  LDG.E.CONSTANT R26, desc[UR6][R18.64] ;  /* 0x00000006121a7981 */ /* 0x0000a4000c1e9900 */
[----:B0-----:R-:W-:-:S05]  /*3710*/  LEA R18, R3, R24, 0x2 ;  /* 0x0000001803127211 */ /* 0x001fca00078e10ff */
        /* <DEDUP_REMOVED lines=23> */
.L_x_1371:
[----:B------:R0:W-:Y:S01]  /*3890*/  STS [R18], R19 ;  /* 0x0000001312007388 */ /* 0x0001e20000000800 */
[C---:B------:R-:W-:Y:S01]  /*38a0*/  HADD2 R17, |R19|.reuse, -RZ.H0_H0 ;  /* 0xa00000ff13117230 */ /* 0x040fe20000000200 */
[----:B------:R-:W-:-:S04]  /*38b0*/  HSETP2.GT.AND P5, PT, |R19|.H0_H0, |R19|.H1_H1, PT ;  /* 0x7000001313007234 */ /* 0x000fc80003fa4a00 */
[----:B------:R-:W-:-:S04]  /*38c0*/  PRMT R16, R17, 0x7632, R16 ;  /* 0x0000763211107816 */ /* 0x000fc80000000010 */
[----:B------:R-:W-:-:S05]  /*38d0*/  SEL R17, R16, R17, !P5 ;  /* 0x0000001110117207 */ /* 0x000fca0006800000 */
[----:B------:R-:W-:-:S05]  /*38e0*/  HSETP2.GT.AND P5, PT, R17.H0_H0, R4.H0_H0, PT ;  /* 0x2000000411007234 */ /* 0x000fca0003fa4800 */
[----:B0-----:R-:W-:-:S08]  /*38f0*/  SEL R4, R4, R17, !P5 ;  /* 0x0000001104047207 */ /* 0x001fd00006800000 */
.L_x_1372:
[----:B0-----:R-:W-:-:S04]  /*3900*/  IADD3 R19, R20, R3, RZ ;  /* 0x0000000314137210 */ /* 0x001fc80007ffe0ff */
[----:B------:R-:W-:-:S13]  /*3910*/  ISETP.GE.AND P5, PT, R19, R9, PT ;  /* 0x000000091300720c */ /* 0x000fda0003fa6270 */
[----:B------:R-:W-:Y:S05]  /*3920*/  @P5 BRA `(.L_x_1366) ;  /* 0x0000000c004c5947 */ /* 0x000fea0003800000 */
[----:B------:R-:W-:-:S04]  /*3930*/  IADD3 R24, P5, R10, R21, RZ ;  /* 0x000000150a187210 */ /* 0x000fc80007fbe0ff */
[----:B------:R-:W-:Y:S02]  /*3940*/  IADD3.X R23, R11, R23, RZ, P5, !PT ;  /* 0x000000170b177210 */ /* 0x000fe40002ffe4ff */
[C---:B------:R-:W-:Y:S02]  /*3950*/  IADD3 R20, P5, R24.reuse, R12, RZ ;  /* 0x0000000c18147210 */ /* 0x040fe40007fbe0ff */
[----:B-1----:R-:W-:Y:S02]  /*3960*/  IADD3 R16, P6, R24, R14, RZ ;  /* 0x0000000e18107210 */ /* 0x002fe40007fde0ff */
[C---:B------:R-:W-:Y:S02]  /*3970*/  IADD3.X R21, R23.reuse, R13, RZ, P5, !PT ;  /* 0x0000000d17157210 */ /* 0x040fe40002ffe4ff */
[----:B------:R-:W-:-:S04]  /*3980*/  IADD3.X R17, R23, R15, RZ, P6, !PT ;  /* 0x0000000f17117210 */ /* 0x000fc800037fe4ff */
        /* <DEDUP_REMOVED lines=26> */
.L_x_1373:
[----:B------:R2:W-:Y:S01]  /*3b30*/  STS [R18], R21 ;  /* 0x0000001512007388 */ /* 0x0005e20000000800 */
[C---:B------:R-:W-:Y:S01]  /*3b40*/  HADD2 R17, |R21|.reuse, -RZ.H0_H0 ;  /* 0xa00000ff15117230 */ /* 0x040fe20000000200 */
[----:B------:R-:W-:-:S04]  /*3b50*/  HSETP2.GT.AND P5, PT, |R21|.H0_H0, |R21|.H1_H1, PT ;  /* 0x7000001515007234 */ /* 0x000fc80003fa4a00 */
[----:B------:R-:W-:-:S04]  /*3b60*/  PRMT R16, R17, 0x7632, R16 ;  /* 0x0000763211107816 */ /* 0x000fc80000000010 */
[----:B------:R-:W-:-:S05]  /*3b70*/  SEL R17, R16, R17, !P5 ;  /* 0x0000001110117207 */ /* 0x000fca0006800000 */
[----:B------:R-:W-:-:S05]  /*3b80*/  HSETP2.GT.AND P5, PT, R17.H0_H0, R4.H0_H0, PT ;  /* 0x2000000411007234 */ /* 0x000fca0003fa4800 */
[----:B--2---:R-:W-:-:S08]  /*3b90*/  SEL R4, R4, R17, !P5 ;  /* 0x0000001104047207 */ /* 0x004fd00006800000 */
.L_x_1374:
[----:B------:R-:W-:-:S05]  /*3ba0*/  IMAD.IADD R19, R19, 0x1, R3 ;  /* 0x0000000113137824 */ /* 0x000fca00078e0203 */
[----:B------:R-:W-:-:S13]  /*3bb0*/  ISETP.GE.AND P5, PT, R19, R9, PT ;  /* 0x000000091300720c */ /* 0x000fda0003fa6270 */
[----:B------:R-:W-:Y:S05]  /*3bc0*/  @P5 BRA `(.L_x_1366) ;  /* 0x0000000800a45947 */ /* 0x000fea0003800000 */
[----:B------:R-:W-:-:S04]  /*3bd0*/  IADD3 R24, P5, R10, R24, RZ ;  /* 0x000000180a187210 */ /* 0x000fc80007fbe0ff */
[----:B------:R-:W-:Y:S02]  /*3be0*/  IADD3.X R23, R11, R23, RZ, P5, !PT ;  /* 0x000000170b177210 */ /* 0x000fe40002ffe4ff */
[C---:B------:R-:W-:Y:S02]  /*3bf0*/  IADD3 R20, P5, R24.reuse, R12, RZ ;  /* 0x0000000c18147210 */ /* 0x040fe40007fbe0ff */
[----:B01----:R-:W-:Y:S02]  /*3c00*/  IADD3 R16, P6, R24, R14, RZ ;  /* 0x0000000e18107210 */ /* 0x003fe40007fde0ff */
[C---:B------:R-:W-:Y:S02]  /*3c10*/  IADD3.X R21, R23.reuse, R13, RZ, P5, !PT ;  /* 0x0000000d17157210 */ /* 0x040fe40002ffe4ff */
        /* <DEDUP_REMOVED lines=27> */
.L_x_1375:
[----:B------:R0:W-:Y:S01]  /*3dd0*/  STS [R18], R21 ;  /* 0x0000001512007388 */ /* 0x0001e20000000800 */
[C---:B------:R-:W-:Y:S01]  /*3de0*/  HADD2 R17, |R21|.reuse, -RZ.H0_H0 ;  /* 0xa00000ff15117230 */ /* 0x040fe20000000200 */
[----:B------:R-:W-:-:S04]  /*3df0*/  HSETP2.GT.AND P5, PT, |R21|.H0_H0, |R21|.H1_H1, PT ;  /* 0x7000001515007234 */ /* 0x000fc80003fa4a00 */
[----:B------:R-:W-:-:S04]  /*3e00*/  PRMT R16, R17, 0x7632, R16 ;  /* 0x0000763211107816 */ /* 0x000fc80000000010 */
[----:B------:R-:W-:-:S05]  /*3e10*/  SEL R17, R16, R17, !P5 ;  /* 0x0000001110117207 */ /* 0x000fca0006800000 */
[----:B------:R-:W-:-:S05]  /*3e20*/  HSETP2.GT.AND P5, PT, R17.H0_H0, R4.H0_H0, PT ;  /* 0x2000000411007234 */ /* 0x000fca0003fa4800 */
[----:B0-----:R-:W-:-:S08]  /*3e30*/  SEL R4, R4, R17, !P5 ;  /* 0x0000001104047207 */ /* 0x001fd00006800000 */
.L_x_1376:
[----:B------:R-:W-:-:S04]  /*3e40*/  IADD3 R19, R19, R3, RZ ;  /* 0x0000000313137210 */ /* 0x000fc80007ffe0ff */
[----:B------:R-:W-:-:S13]  /*3e50*/  ISETP.GE.AND P5, PT, R19, R9, PT ;  /* 0x000000091300720c */ /* 0x000fda0003fa6270 */
[----:B------:R-:W-:Y:S05]  /*3e60*/  @P5 BRA `(.L_x_1366) ;  /* 0x0000000400fc5947 */ /* 0x000fea0003800000 */
[----:B------:R-:W-:-:S04]  /*3e70*/  IADD3 R24, P5, R10, R24, RZ ;  /* 0x000000180a187210 */ /* 0x000fc80007fbe0ff */
[----:B------:R-:W-:Y:S02]  /*3e80*/  IADD3.X R23, R11, R23, RZ, P5, !PT ;  /* 0x000000170b177210 */ /* 0x000fe40002ffe4ff */
[C---:B------:R-:W-:Y:S02]  /*3e90*/  IADD3 R20, P5, R24.reuse, R12, RZ ;  /* 0x0000000c18147210 */ /* 0x040fe40007fbe0ff */
[----:B01----:R-:W-:Y:S02]  /*3ea0*/  IADD3 R16, P6, R24, R14, RZ ;  /* 0x0000000e18107210 */ /* 0x003fe40007fde0ff */
[----:B------:R-:W-:-:S03]  /*3eb0*/  IADD3.X R21, R23, R13, RZ, P5, !PT ;  /* 0x0000000d17157210 */ /* 0x000fc60002ffe4ff */
[----:B------:R-:W-:-:S03]  /*3ec0*/  IMAD.X R17, R23, 0x1, R15, P6 ;  /* 0x0000000117117824 */ /* 0x000fc600030e060f */
        /* <DEDUP_REMOVED lines=26> */
.L_x_1377:
[----:B------:R0:W-:Y:S01]  /*4070*/  STS [R18], R21 ;  /* 0x0000001512007388 */ /* 0x0001e20000000800 */
[C---:B------:R-:W-:Y:S01]  /*4080*/  HADD2 R17, |R21|.reuse, -RZ.H0_H0 ;  /* 0xa00000ff15117230 */ /* 0x040fe20000000200 */
[----:B------:R-:W-:-:S04]  /*4090*/  HSETP2.GT.AND P5, PT, |R21|.H0_H0, |R21|.H1_H1, PT ;  /* 0x7000001515007234 */ /* 0x000fc80003fa4a00 */
[----:B------:R-:W-:-:S04]  /*40a0*/  PRMT R16, R17, 0x7632, R16 ;  /* 0x0000763211107816 */ /* 0x000fc80000000010 */
[----:B------:R-:W-:-:S05]  /*40b0*/  SEL R17, R16, R17, !P5 ;  /* 0x0000001110117207 */ /* 0x000fca0006800000 */
[----:B------:R-:W-:-:S05]  /*40c0*/  HSETP2.GT.AND P5, PT, R17.H0_H0, R4.H0_H0, PT ;  /* 0x2000000411007234 */ /* 0x000fca0003fa4800 */
[----:B0-----:R-:W-:-:S08]  /*40d0*/  SEL R4, R4, R17, !P5 ;  /* 0x0000001104047207 */ /* 0x001fd00006800000 */
.L_x_1378:
[----:B------:R-:W-:-:S04]  /*40e0*/  IADD3 R19, R19, R3, RZ ;  /* 0x0000000313137210 */ /* 0x000fc80007ffe0ff */
        /* <DEDUP_REMOVED lines=34> */
.L_x_1379:
[----:B------:R2:W-:Y:S01]  /*4310*/  STS [R18], R21 ;  /* 0x0000001512007388 */ /* 0x0005e20000000800 */
[C---:B------:R-:W-:Y:S01]  /*4320*/  HADD2 R17, |R21|.reuse, -RZ.H0_H0 ;  /* 0xa00000ff15117230 */ /* 0x040fe20000000200 */
[----:B------:R-:W-:-:S04]  /*4330*/  HSETP2.GT.AND P5, PT, |R21|.H0_H0, |R21|.H1_H1, PT ;  /* 0x7000001515007234 */ /* 0x000fc80003fa4a00 */
[----:B------:R-:W-:-:S04]  /*4340*/  PRMT R16, R17, 0x7632, R16 ;  /* 0x0000763211107816 */ /* 0x000fc80000000010 */
[----:B------:R-:W-:-:S05]  /*4350*/  SEL R17, R16, R17, !P5 ;  /* 0x0000001110117207 */ /* 0x000fca0006800000 */
[----:B------:R-:W-:-:S05]  /*4360*/  HSETP2.GT.AND P5, PT, R17.H0_H0, R4.H0_H0, PT ;  /* 0x2000000411007234 */ /* 0x000fca0003fa4800 */
[----:B--2---:R-:W-:-:S08]  /*4370*/  SEL R4, R4, R17, !P5 ;  /* 0x0000001104047207 */ /* 0x004fd00006800000 */
.L_x_1380:
[----:B01----:R-:W-:-:S04]  /*4380*/  IADD3 R16, R19, R3, RZ ;  /* 0x0000000313107210 */ /* 0x003fc80007ffe0ff */
[----:B------:R-:W-:-:S13]  /*4390*/  ISETP.GE.AND P5, PT, R16, R9, PT ;  /* 0x000000091000720c */ /* 0x000fda0003fa6270 */
[----:B------:R-:W-:Y:S05]  /*43a0*/  @P5 BRA `(.L_x_1366) ;  /* 0x0000000000ac5947 */ /* 0x000fea0003800000 */
[----:B------:R-:W-:-:S04]  /*43b0*/  IADD3 R17, P5, R10, R24, RZ ;  /* 0x000000180a117210 */ /* 0x000fc80007fbe0ff */
[----:B------:R-:W-:Y:S01]  /*43c0*/  IADD3 R14, P6, R17, R14, RZ ;  /* 0x0000000e110e7210 */ /* 0x000fe20007fde0ff */
[----:B------:R-:W-:Y:S01]  /*43d0*/  IMAD.X R20, R11, 0x1, R23, P5 ;  /* 0x000000010b147824 */ /* 0x000fe200028e0617 */
[----:B------:R-:W-:-:S04]  /*43e0*/  IADD3 R12, P5, R17, R12, RZ ;  /* 0x0000000c110c7210 */ /* 0x000fc80007fbe0ff */
        /* <DEDUP_REMOVED lines=28> */
.L_x_1381:
[----:B------:R0:W-:Y:S01]  /*45b0*/  STS [R18], R19 ;  /* 0x0000001312007388 */ /* 0x0001e20000000800 */
[C---:B------:R-:W-:Y:S01]  /*45c0*/  HADD2 R13, |R19|.reuse, -RZ.H0_H0 ;  /* 0xa00000ff130d7230 */ /* 0x040fe20000000200 */
[----:B------:R-:W-:-:S04]  /*45d0*/  HSETP2.GT.AND P5, PT, |R19|.H0_H0, |R19|.H1_H1, PT ;  /* 0x7000001313007234 */ /* 0x000fc80003fa4a00 */
[----:B------:R-:W-:-:S04]  /*45e0*/  PRMT R12, R13, 0x7632, R12 ;  /* 0x000076320d0c7816 */ /* 0x000fc8000000000c */
[----:B------:R-:W-:-:S05]  /*45f0*/  SEL R13, R12, R13, !P5 ;  /* 0x0000000d0c0d7207 */ /* 0x000fca0006800000 */
[----:B------:R-:W-:-:S05]  /*4600*/  HSETP2.GT.AND P5, PT, R13.H0_H0, R4.H0_H0, PT ;  /* 0x200000040d007234 */ /* 0x000fca0003fa4800 */
[----:B0-----:R-:W-:-:S08]  /*4610*/  SEL R4, R4, R13, !P5 ;  /* 0x0000000d04047207 */ /* 0x001fd00006800000 */
.L_x_1382:
[----:B------:R-:W-:Y:S02]  /*4620*/  IADD3 R14, R16, R3, RZ ;  /* 0x00000003100e7210 */ /* 0x000fe40007ffe0ff */
[----:B------:R-:W-:Y:S02]  /*4630*/  IADD3 R8, R8, 0x1, RZ ;  /* 0x0000000108087810 */ /* 0x000fe40007ffe0ff */
[----:B------:R-:W-:-:S13]  /*4640*/  ISETP.GE.AND P5, PT, R14, R9, PT ;  /* 0x000000090e00720c */ /* 0x000fda0003fa6270 */
[----:B------:R-:W-:Y:S05]  /*4650*/  @!P5 BRA `(.L_x_1383) ;  /* 0xffffffe800b8d947 */ /* 0x000fea000383ffff */
.L_x_1366:
[----:B------:R-:W-:Y:S05]  /*4660*/  BSYNC B0 ;  /* 0x0000000000007941 */ /* 0x000fea0003800000 */
.L_x_1365:
[----:B------:R-:W-:Y:S02]  /*4670*/  ULDC.64 UR8, c[0x0][0x278] ;  /* 0x00009e0000087ab9 */ /* 0x000fe40000000a00 */
[----:B------:R-:W-:-:S04]  /*4680*/  ISETP.NE.U32.AND P0, PT, RZ, UR8, PT ;  /* 0x00000008ff007c0c */ /* 0x000fc8000bf05070 */
[----:B------:R-:W-:-:S13]  /*4690*/  ISETP.NE.AND.EX P0, PT, RZ, UR9, PT, P0 ;  /* 0x00000009ff007c0c */ /* 0x000fda000bf05300 */
[----:B------:R-:W-:Y:S05]  /*46a0*/  @!P0 EXIT ;  /* 0x000000000000894d */ /* 0x000fea0003800000 */
[----:B------:R-:W-:Y:S01]  /*46b0*/  HADD2.F32 R4, -RZ, R4.H0_H0 ;  /* 0x20000004ff047230 */ /* 0x000fe20000004100 */
[----:B------:R-:W-:Y:S01]  /*46c0*/  I2FP.F32.U32 R8, R3 ;  /* 0x0000000300087245 */ /* 0x000fe20000201000 */
[----:B------:R-:W2:Y:S01]  /*46d0*/  @!P4 S2R R11, SR_CgaCtaId ;  /* 0x00000000000bc919 */ /* 0x000ea20000008800 */
[----:B------:R-:W-:Y:S01]  /*46e0*/  I2FP.F32.S32 R9, R2 ;  /* 0x0000000200097245 */ /* 0x000fe20000201400 */
[----:B------:R-:W-:Y:S01]  /*46f0*/  BSSY B0, `(.L_x_1384) ;  /* 0x0000056000007945 */ /* 0x000fe20003800000 */
[----:B------:R-:W3:Y:S01]  /*4700*/  SHFL.BFLY PT, R5, R4, 0x10, 0x1f ;  /* 0x0e001f0004057f89 */ /* 0x000ee200000e0000 */
[----:B------:R-:W-:-:S05]  /*4710*/  FMUL.FTZ R10, R8, 0.03125 ;  /* 0x3d000000080a7820 */ /* 0x000fca0000410000 */
[----:B------:R-:W-:-:S13]  /*4720*/  FSETP.GT.FTZ.AND P0, PT, R10, R9, PT ;  /* 0x000000090a00720b */ /* 0x000fda0003f14000 */
[----:B------:R-:W4:Y:S01]  /*4730*/  @P0 S2R R9, SR_CgaCtaId ;  /* 0x0000000000090919 */ /* 0x000f220000008800 */
[----:B---3--:R-:W-:Y:S02]  /*4740*/  FMNMX.FTZ R5, R4, R5, !PT ;  /* 0x0000000504057209 */ /* 0x008fe40007810000 */
[----:B------:R-:W-:-:S03]  /*4750*/  @!P4 MOV R4, 0x400 ;  /* 0x000004000004c802 */ /* 0x000fc60000000f00 */
[----:B------:R-:W3:Y:S01]  /*4760*/  SHFL.BFLY PT, R6, R5, 0x8, 0x1f ;  /* 0x0d001f0005067f89 */ /* 0x000ee200000e0000 */
[----:B------:R-:W-:Y:S02]  /*4770*/  @!P4 IADD3 R4, R4, 0x8, RZ ;  /* 0x000000080404c810 */ /* 0x000fe40007ffe0ff */
[----:B---3--:R-:W-:-:S05]  /*4780*/  FMNMX.FTZ R6, R5, R6, !PT ;  /* 0x0000000605067209 */ /* 0x008fca0007810000 */
[----:B------:R-:W3:Y:S02]  /*4790*/  SHFL.BFLY PT, R7, R6, 0x4, 0x1f ;  /* 0x0c801f0006077f89 */ /* 0x000ee400000e0000 */
[----:B---3--:R-:W-:Y:S02]  /*47a0*/  FMNMX.FTZ R7, R6, R7, !PT ;  /* 0x0000000706077209 */ /* 0x008fe40007810000 */
[----:B------:R-:W-:-:S03]  /*47b0*/  @P0 MOV R6, 0x400 ;  /* 0x0000040000060802 */ /* 0x000fc60000000f00 */
[----:B------:R-:W3:Y:S01]  /*47c0*/  SHFL.BFLY PT, R8, R7, 0x2, 0x1f ;  /* 0x0c401f0007087f89 */ /* 0x000ee200000e0000 */
[----:B------:R-:W-:-:S04]  /*47d0*/  @P0 IADD3 R6, R6, 0x8, RZ ;  /* 0x0000000806060810 */ /* 0x000fc80007ffe0ff */
[----:B----4-:R-:W-:Y:S02]  /*47e0*/  @P0 LEA R9, R9, R6, 0x18 ;  /* 0x0000000609090211 */ /* 0x010fe400078ec0ff */
[----:B---3--:R-:W-:Y:S02]  /*47f0*/  FMNMX.FTZ R8, R7, R8, !PT ;  /* 0x0000000807087209 */ /* 0x008fe40007810000 */
[----:B--2---:R-:W-:Y:S02]  /*4800*/  @!P4 LEA R7, R11, R4, 0x18 ;  /* 0x000000040b07c211 */ /* 0x004fe400078ec0ff */
[----:B------:R-:W-:Y:S01]  /*4810*/  @P0 LEA R4, R2, R9, 0x2 ;  /* 0x0000000902040211 */ /* 0x000fe200078e10ff */
[----:B------:R-:W2:Y:S01]  /*4820*/  SHFL.BFLY PT, R5, R8, 0x1, 0x1f ;  /* 0x0c201f0008057f89 */ /* 0x000ea200000e0000 */
[----:B------:R-:W-:Y:S01]  /*4830*/  MOV R2, 0xe0ad78ec ;  /* 0xe0ad78ec00027802 */ /* 0x000fe20000000f00 */
[----:B------:R-:W-:Y:S01]  /*4840*/  @!P4 IMAD R7, R0, 0x4, R7 ;  /* 0x000000040007c824 */ /* 0x000fe200078e0207 */
        /* <DEDUP_REMOVED lines=32> */
[----:B01----:R-:W-:Y:S05]  /*4a50*/  CALL.REL.NOINC `($__internal_20_$__cuda_sm20_div_rn_f64_full) ;  /* 0x0000000000a87944 */ /* 0x003fea0003c00000 */
[----:B------:R-:W-:Y:S02]  /*4a60*/  MOV R4, R10 ;  /* 0x0000000a00047202 */ /* 0x000fe40000000f00 */
[----:B------:R-:W-:-:S07]  /*4a70*/  MOV R5, R11 ;  /* 0x0000000b00057202 */ /* 0x000fce0000000f00 */
.L_x_1387:
[----:B------:R-:W-:Y:S05]  /*4a80*/  BSYNC B1 ;  /* 0x0000000000017941 */ /* 0x000fea0003800000 */
.L_x_1386:
[----:B------:R-:W0:Y:S01]  /*4a90*/  S2R R9, SR_CgaCtaId ;  /* 0x0000000000097919 */ /* 0x000e220000008800 */
[----:B------:R-:W2:Y:S01]  /*4aa0*/  LDC R15, c[0x0][0x258] ;  /* 0x00009600ff0f7b82 */ /* 0x000ea20000000800 */
        /* <DEDUP_REMOVED lines=8> */
[----:B01----:R-:W-:-:S07]  /*4b30*/  LEA R13, R9, R8, 0x18 ;  /* 0x00000008090d7211 */ /* 0x003fce00078ec0ff */
.L_x_1388:
[----:B------:R-:W-:-:S06]  /*4b40*/  LEA R8, R22, R13, 0x2 ;  /* 0x0000000d16087211 */ /* 0x000fcc00078e10ff */
[----:B------:R-:W0:Y:S02]  /*4b50*/  LDS R8, [R8] ;  /* 0x0000000008087984 */ /* 0x000e240000000800 */
[----:B0--3--:R-:W-:-:S05]  /*4b60*/  HADD2.F32 R5, -RZ, R8.H0_H0 ;  /* 0x20000008ff057230 */ /* 0x009fca0000004100 */
[----:B------:R-:W-:Y:S01]  /*4b70*/  FMUL.FTZ R9, R2, R5 ;  /* 0x0000000502097220 */ /* 0x000fe20000410000 */
[----:B------:R-:W-:-:S05]  /*4b80*/  HADD2.F32 R5, -RZ, R8.H1_H1 ;  /* 0x30000008ff057230 */ /* 0x000fca0000004100 */
[----:B------:R-:W0:Y:S01]  /*4b90*/  F2I.S8.NTZ R9, R9 ;  /* 0x0000000900097305 */ /* 0x000e220000202100 */
[----:B------:R-:W-:Y:S01]  /*4ba0*/  FMUL.FTZ R10, R2, R5 ;  /* 0x00000005020a7220 */ /* 0x000fe20000410000 */
[--C-:B--2---:R-:W-:Y:S02]  /*4bb0*/  IMAD R5, R15, UR5, R22.reuse ;  /* 0x000000050f057c24 */ /* 0x104fe4000f8e0216 */
        /* <DEDUP_REMOVED lines=9> */
.L_x_1385:
[----:B------:R-:W-:Y:S05]  /*4c50*/  BSYNC B0 ;  /* 0x0000000000007941 */ /* 0x000fea0003800000 */
.L_x_1384:
[----:B------:R-:W-:Y:S05]  /*4c60*/  @P1 EXIT ;  /* 0x000000000000194d */ /* 0x000fea0003800000 */
[----:B---3--:R-:W2:Y:S01]  /*4c70*/  LDC.64 R4, c[0x0][0x270] ;  /* 0x00009c00ff047b82 */ /* 0x008ea20000000a00 */
[----:B------:R-:W3:Y:S07]  /*4c80*/  S2R R7, SR_CTAID.X ;  /* 0x0000000000077919 */ /* 0x000eee0000002500 */
[----:B------:R-:W3:Y:S01]  /*4c90*/  LDC.64 R2, c[0x0][0x278] ;  /* 0x00009e00ff027b82 */ /* 0x000ee20000000a00 */
[----:B--2---:R-:W2:Y:S01]  /*4ca0*/  LDG.E R5, desc[UR6][R4.64] ;  /* 0x0000000604057981 */ /* 0x004ea2000c1e1900 */
[----:B---3--:R-:W-:-:S04]  /*4cb0*/  IMAD.WIDE.U32 R2, R7, 0x4, R2 ;  /* 0x0000000407027825 */ /* 0x008fc800078e0002 */
[----:B--2---:R-:W-:-:S04]  /*4cc0*/  FMUL.FTZ R0, R0, R5 ;  /* 0x0000000500007220 */ /* 0x004fc80000410000 */
[----:B------:R-:W-:-:S05]  /*4cd0*/  FMUL.FTZ R7, R0, 0.0078740157186985015869 ;  /* 0x3c01020400077820 */ /* 0x000fca0000410000 */
[----:B------:R-:W-:Y:S01]  /*4ce0*/  STG.E desc[UR6][R2.64], R7 ;  /* 0x0000000702007986 */ /* 0x000fe2000c101906 */
[----:B------:R-:W-:Y:S05]  /*4cf0*/  EXIT ;  /* 0x000000000000794d */ /* 0x000fea0003800000 */
        .weak           $__internal_20_$__cuda_sm20_div_rn_f64_full
        .type           $__internal_20_$__cuda_sm20_div_rn_f64_full,@function
        .size           $__internal_20_$__cuda_sm20_div_rn_f64_full,(.L_x_2679 - $__internal_20_$__cuda_sm20_div_rn_f64_full)
$__internal_20_$__cuda_sm20_div_rn_f64_full:
        /* <DEDUP_REMOVED lines=9> */
[----:B------:R-:W-:-:S05]  /*4d90*/  ISETP.LE.U32.AND P2, PT, R18, 0x40500000, PT ;  /* 0x405000001200780c */ /* 0x000fca0003f43070 */
[----:B------:R-:W0:Y:S04]  /*4da0*/  MUFU.RCP64H R9, R5 ;  /* 0x0000000500097308 */ /* 0x000e280000001800 */
[----:B------:R-:W-:Y:S01]  /*4db0*/  @!P0 LOP3.LUT R18, R5, 0x7ff00000, RZ, 0xc0, !PT ;  /* 0x7ff0000005128812 */ /* 0x000fe200078ec0ff */
[----:B0-----:R-:W-:-:S08]  /*4dc0*/  DFMA R10, R8, -R4, 1 ;  /* 0x3ff00000080a742b */ /* 0x001fd00000000804 */
[----:B------:R-:W-:-:S08]  /*4dd0*/  DFMA R10, R10, R10, R10 ;  /* 0x0000000a0a0a722b */ /* 0x000fd0000000000a */
[----:B------:R-:W-:Y:S01]  /*4de0*/  DFMA R8, R8, R10, R8 ;  /* 0x0000000a0808722b */ /* 0x000fe20000000008 */
[----:B------:R-:W-:-:S04]  /*4df0*/  MOV R10, 0x1ca00000 ;  /* 0x1ca00000000a7802 */ /* 0x000fc80000000f00 */
[----:B------:R-:W-:-:S03]  /*4e00*/  SEL R11, R10, 0x63400000, !P2 ;  /* 0x634000000a0b7807 */ /* 0x000fc60005000000 */
[----:B------:R-:W-:-:S08]  /*4e10*/  DFMA R12, R8, -R4, 1 ;  /* 0x3ff00000080c742b */ /* 0x000fd00000000804 */
[----:B------:R-:W-:Y:S01]  /*4e20*/  DFMA R8, R8, R12, R8 ;  /* 0x0000000c0808722b */ /* 0x000fe20000000008 */
[----:B------:R-:W-:Y:S02]  /*4e30*/  LOP3.LUT R13, R11, 0xfc000, RZ, 0xfc, !PT ;  /* 0x000fc0000b0d7812 */ /* 0x000fe400078efcff */
[----:B------:R-:W-:Y:S02]  /*4e40*/  MOV R12, RZ ;  /* 0x000000ff000c7202 */ /* 0x000fe40000000f00 */
        /* <DEDUP_REMOVED lines=12> */
[----:B------:R-:W-:Y:S02]  /*4f10*/  VIADDMNMX R11, R14, R11, 0xb9600000, !PT ;  /* 0xb96000000e0b7446 */ /* 0x000fe4000780010b */
[----:B------:R-:W-:Y:S02]  /*4f20*/  SEL R10, R10, 0x63400000, !P0 ;  /* 0x634000000a0a7807 */ /* 0x000fe40004000000 */
[----:B------:R-:W-:Y:S02]  /*4f30*/  VIMNMX R11, R11, 0x46a00000, PT ;  /* 0x46a000000b0b7848 */ /* 0x000fe40003fe0100 */
[----:B------:R-:W-:-:S02]  /*4f40*/  MOV R14, RZ ;  /* 0x000000ff000e7202 */ /* 0x000fc40000000f00 */
        /* <DEDUP_REMOVED lines=21> */
.L_x_1390:
        /* <DEDUP_REMOVED lines=15> */
.L_x_1392:
[----:B------:R-:W-:Y:S02]  /*5190*/  LOP3.LUT R11, R7, 0x80000, RZ, 0xfc, !PT ;  /* 0x00080000070b7812 */ /* 0x000fe400078efcff */
[----:B------:R-:W-:-:S07]  /*51a0*/  MOV R10, R6 ;  /* 0x00000006000a7202 */ /* 0x000fce0000000f00 */
.L_x_1391:
[----:B------:R-:W-:Y:S05]  /*51b0*/  BSYNC B2 ;  /* 0x0000000000027941 */ /* 0x000fea0003800000 */
.L_x_1389:
[----:B------:R-:W-:Y:S01]  /*51c0*/  HFMA2.MMA R5, -RZ, RZ, 0, 0 ;  /* 0x00000000ff057435 */ /* 0x000fe200000001ff */
[----:B------:R-:W-:-:S05]  /*51d0*/  MOV R4, R2 ;  /* 0x0000000200047202 */ /* 0x000fca0000000f00 */
[----:B------:R-:W-:Y:S05]  /*51e0*/  RET.REL.NODEC R4 `(_ZN17fastertransformer35generalAddBiasResidualLayerNormOpt2I7__half2Lb1ELb1ELi1ELb1ELi8EEEvPT_S3_PKS2_S5_S5_S5_S5_S5_fiiPKfS7_S7_Pfi) ;  /* 0xffffffac04847950 */ /* 0x000fea0003c3ffff */
.L_x_1393:
        /* <DEDUP_REMOVED lines=9> */
.L_x_2679:


//--------------------- .text._ZN17fastertransformer34generalAddBiasResidualLayerNormOptI7__half2Lb1ELb1ELi1ELb1ELi8EEEvPT_S3_PKS2_S5_S5_S5_S5_S5_fiiPKfS7_S7_Pfi --------------------------
	.section	.text._ZN17fastertransformer34generalAddBiasResidualLayerNormOptI7__half2Lb1ELb1ELi1ELb1ELi8EEEvPT_S3_PKS2_S5_S5_S5_S5_S5_fiiPKfS7_S7_Pfi,"ax",@progbits
	.align	128
        .global         _ZN17fastertransformer34generalAddBiasResidualLayerNormOptI7__half2Lb1ELb1ELi1ELb1ELi8EEEvPT_S3_PKS2_S5_S5_S5_S5_S5_fiiPKfS7_S7_Pfi
        .type           _ZN17fastertransformer34generalAddBiasResidualLayerNormOptI7__half2Lb1ELb1ELi1ELb1ELi8EEEvPT_S3_PKS2_S5_S5_S5_S5_S5_fiiPKfS7_S7_Pfi,@function
        .size           _ZN17fastertransformer34generalAddBiasResidualLayerNormOptI7__half2Lb1ELb1ELi1ELb1ELi8EEEvPT_S3_PKS2_S5_S5_S5_S5_S5_fiiPKfS7_S7_Pfi,(.L_x_2680 - _ZN17fastertransformer34generalAddBiasResidualLayerNormOptI7__half2Lb1ELb1ELi1ELb1ELi8EEEvPT_S3_PKS2_S5_S5_S5_S5_S5_fiiPKfS7_S7_Pfi)
        .other          _ZN17fastertransformer34generalAddBiasResidualLayerNormOptI7__half2Lb1ELb1ELi1ELb1ELi8EEEvPT_S3_PKS2_S5_S5_S5_S5_S5_fiiPKfS7_S7_Pfi,@"STO_CUDA_ENTRY STV_DEFAULT"
_ZN17fastertransformer34generalAddBiasResidualLayerNormOptI7__half2Lb1ELb1ELi1ELb1ELi8EEEvPT_S3_PKS2_S5_S5_S5_S5_S5_fiiPKfS7_S7_Pfi:
.text._ZN17fastertransformer34generalAddBiasResidualLayerNormOptI7__half2Lb1ELb1ELi1ELb1ELi8EEEvPT_S3_PKS2_S5_S5_S5_S5_S5_fiiPKfS7_S7_Pfi:
        /* <DEDUP_REMOVED lines=37> */
.L_x_1397:
[----:B----4-:R-:W-:-:S04]  /*0250*/  IMAD.WIDE R22, R19, 0x4, R6 ;  /* 0x0000000413167825 */ /* 0x010fc800078e0206 */
[----:B0-2---:R-:W-:Y:S02]  /*0260*/  IMAD R21, R12, R5, R19 ;  /* 0x000000050c157224 */ /* 0x005fe400078e0213 */
[----:B------:R-:W2:Y:S02]  /*0270*/  LDG.E.CONSTANT R22, desc[UR8][R22.64] ;  /* 0x0000000816167981 */ /* 0x000ea4000c1e9900 */
[----:B------:R-:W-:-:S04]  /*0280*/  IMAD.WIDE R14, R21, 0x4, R8 ;  /* 0x00000004150e7825 */ /* 0x000fc800078e0208 */
        /* <DEDUP_REMOVED lines=14> */
[----:B------:R-:W-:Y:S05]  /*0370*/  BRA `(.L_x_1395) ;  /* 0x0000000000807947 */ /* 0x000fea0003800000 */
.L_x_1396:
        /* <DEDUP_REMOVED lines=9> */
.L_x_1398:
[----:B0-----:R-:W-:Y:S02]  /*0410*/  IMAD R23, R12, R5, R22 ;  /* 0x000000050c177224 */ /* 0x001fe400078e0216 */
[----:B----4-:R-:W-:-:S04]  /*0420*/  IMAD.WIDE R16, R22, 0x4, R8 ;  /* 0x0000000416107825 */ /* 0x010fc800078e0208 */
[C---:B---3--:R-:W-:Y:S02]  /*0430*/  IMAD.WIDE R14, R23.reuse, 0x8, R10 ;  /* 0x00000008170e7825 */ /* 0x048fe400078e020a */
[----:B------:R0:W2:Y:S04]  /*0440*/  LDG.E.CONSTANT R16, desc[UR8][R16.64] ;  /* 0x0000000810107981 */ /* 0x0000a8000c1e9900 */
[----:B------:R-:W3:Y:S01]  /*0450*/  LDG.E.64.CONSTANT R14, desc[UR8][R14.64] ;  /* 0x000000080e0e7981 */ /* 0x000ee2000c1e9b00 */
[----:B------:R-:W-:-:S06]  /*0460*/  IMAD.WIDE R18, R23, 0x4, R6 ;  /* 0x0000000417127825 */ /* 0x000fcc00078e0206 */
[----:B------:R-:W4:Y:S01]  /*0470*/  LDG.E.CONSTANT R18, desc[UR8][R18.64] ;  /* 0x0000000812127981 */ /* 0x000f22000c1e9900 */
[----:B0-----:R-:W-:Y:S01]  /*0480*/  LEA R17, R22, R21, 0x2 ;  /* 0x0000001516117211 */ /* 0x001fe200078e10ff */
[----:B-1----:R-:W-:-:S05]  /*0490*/  IMAD.IADD R22, R4, 0x1, R22 ;  /* 0x0000000104167824 */ /* 0x002fca00078e0216 */
[----:B------:R-:W-:Y:S02]  /*04a0*/  ISETP.GE.AND P0, PT, R22, R5, PT ;  /* 0x000000051600720c */ /* 0x000fe40003f06270 */
[----:B---3--:R-:W-:Y:S01]  /*04b0*/  I2FP.F32.S32 R27, R15 ;  /* 0x0000000f001b7245 */ /* 0x008fe20000201400 */
[----:B--2---:R-:W-:Y:S01]  /*04c0*/  HFMA2.MMA R15, R16, 1, 1, RZ ;  /* 0x3c003c00100f7835 */ /* 0x004fe200000000ff */
[----:B------:R-:W-:-:S03]  /*04d0*/  I2FP.F32.S32 R25, R14 ;  /* 0x0000000e00197245 */ /* 0x000fc60000201400 */
[-C--:B------:R-:W-:Y:S02]  /*04e0*/  FMUL.FTZ R24, R27, R20.reuse ;  /* 0x000000141b187220 */ /* 0x080fe40000410000 */
[----:B------:R-:W-:-:S04]  /*04f0*/  FMUL.FTZ R25, R25, R20 ;  /* 0x0000001419197220 */ /* 0x000fc80000410000 */
[----:B----4-:R-:W-:Y:S01]  /*0500*/  HADD2 R15, R15, R18 ;  /* 0x000000120f0f7230 */ /* 0x010fe20000000000 */
[----:B------:R-:W-:-:S06]  /*0510*/  F2FP.F16.F32.PACK_AB R24, R24, R25 ;  /* 0x000000191818723e */ /* 0x000fcc00000000ff */
[----:B------:R-:W-:Y:S01]  /*0520*/  HFMA2.MMA R24, R15, 1, 1, R24 ;  /* 0x3c003c000f187835 */ /* 0x000fe20000000018 */
[----:B------:R-:W-:-:S06]  /*0530*/  IMAD.WIDE R14, R23, 0x4, R2 ;  /* 0x00000004170e7825 */ /* 0x000fcc00078e0202 */
[----:B------:R0:W-:Y:S04]  /*0540*/  STG.E desc[UR8][R14.64], R24 ;  /* 0x000000180e007986 */ /* 0x0001e8000c101908 */
[----:B------:R0:W-:Y:S01]  /*0550*/  STS [R17], R24 ;  /* 0x0000001811007388 */ /* 0x0001e20000000800 */
[----:B------:R-:W-:Y:S01]  /*0560*/  HADD2 R13, R13, R24 ;  /* 0x000000180d0d7230 */ /* 0x000fe20000000000 */
[----:B------:R-:W-:Y:S06]  /*0570*/  @!P0 BRA `(.L_x_1398) ;  /* 0xfffffffc00a48947 */ /* 0x000fec000383ffff */
.L_x_1395:
[----:B------:R-:W-:Y:S05]  /*0580*/  BSYNC B0 ;  /* 0x0000000000007941 */ /* 0x000fea0003800000 */
.L_x_1394:
        /* <DEDUP_REMOVED lines=57> */
.L_x_1401:
        /* <DEDUP_REMOVED lines=105> */
.L_x_1400:
[----:B------:R-:W-:Y:S05]  /*0fb0*/  BSYNC B0 ;  /* 0x0000000000007941 */ /* 0x000fea0003800000 */
.L_x_1399:
        /* <DEDUP_REMOVED lines=36> */
.L_x_1403:
[----:B------:R-:W-:Y:S05]  /*1200*/  BSYNC B0 ;  /* 0x0000000000007941 */ /* 0x000fea0003800000 */
.L_x_1402:
        /* <DEDUP_REMOVED lines=21> */
.L_x_1422:
        /* <DEDUP_REMOVED lines=32> */
.L_x_1406:
[----:B------:R0:W-:Y:S01]  /*1560*/  STS [R24], R14 ;  /* 0x0000000e18007388 */ /* 0x0001e20000000800 */
[C---:B------:R-:W-:Y:S01]  /*1570*/  HADD2 R13, |R14|.reuse, -RZ.H0_H0 ;  /* 0xa00000ff0e0d7230 */ /* 0x040fe20000000200 */
[----:B------:R-:W-:-:S04]  /*1580*/  HSETP2.GT.AND P5, PT, |R14|.H0_H0, |R14|.H1_H1, PT ;  /* 0x7000000e0e007234 */ /* 0x000fc80003fa4a00 */
[----:B------:R-:W-:-:S04]  /*1590*/  PRMT R12, R13, 0x7632, R12 ;  /* 0x000076320d0c7816 */ /* 0x000fc8000000000c */
[----:B------:R-:W-:-:S05]  /*15a0*/  SEL R13, R12, R13, !P5 ;  /* 0x0000000d0c0d7207 */ /* 0x000fca0006800000 */
[----:B------:R-:W-:-:S05]  /*15b0*/  HSETP2.GT.AND P5, PT, R13.H0_H0, R4.H0_H0, PT ;  /* 0x200000040d007234 */ /* 0x000fca0003fa4800 */
[----:B0-----:R-:W-:-:S08]  /*15c0*/  SEL R4, R4, R13, !P5 ;  /* 0x0000000d04047207 */ /* 0x001fd00006800000 */
.L_x_1407:
        /* <DEDUP_REMOVED lines=37> */
.L_x_1408:
[----:B------:R0:W-:Y:S01]  /*1820*/  STS [R24], R23 ;  /* 0x0000001718007388 */ /* 0x0001e20000000800 */
[C---:B------:R-:W-:Y:S01]  /*1830*/  HADD2 R19, |R23|.reuse, -RZ.H0_H0 ;  /* 0xa00000ff17137230 */ /* 0x040fe20000000200 */
[----:B------:R-:W-:-:S04]  /*1840*/  HSETP2.GT.AND P5, PT, |R23|.H0_H0, |R23|.H1_H1, PT ;  /* 0x7000001717007234 */ /* 0x000fc80003fa4a00 */
[----:B------:R-:W-:-:S04]  /*1850*/  PRMT R18, R19, 0x7632, R18 ;  /* 0x0000763213127816 */ /* 0x000fc80000000012 */
[----:B------:R-:W-:-:S05]  /*1860*/  SEL R19, R18, R19, !P5 ;  /* 0x0000001312137207 */ /* 0x000fca0006800000 */
[----:B------:R-:W-:-:S05]  /*1870*/  HSETP2.GT.AND P5, PT, R19.H0_H0, R4.H0_H0, PT ;  /* 0x2000000413007234 */ /* 0x000fca0003fa4800 */
[----:B0-----:R-:W-:-:S08]  /*1880*/  SEL R4, R4, R19, !P5 ;  /* 0x0000001304047207 */ /* 0x001fd00006800000 */
.L_x_1409:
        /* <DEDUP_REMOVED lines=36> */
.L_x_1410:
[----:B------:R2:W-:Y:S01]  /*1ad0*/  STS [R24], R19 ;  /* 0x0000001318007388 */ /* 0x0005e20000000800 */
[C---:B------:R-:W-:Y:S01]  /*1ae0*/  HADD2 R17, |R19|.reuse, -RZ.H0_H0 ;  /* 0xa00000ff13117230 */ /* 0x040fe20000000200 */
[----:B------:R-:W-:-:S04]  /*1af0*/  HSETP2.GT.AND P5, PT, |R19|.H0_H0, |R19|.H1_H1, PT ;  /* 0x7000001313007234 */ /* 0x000fc80003fa4a00 */
[----:B------:R-:W-:-:S04]  /*1b00*/  PRMT R16, R17, 0x7632, R16 ;  /* 0x0000763211107816 */ /* 0x000fc80000000010 */
[----:B------:R-:W-:-:S05]  /*1b10*/  SEL R17, R16, R17, !P5 ;  /* 0x0000001110117207 */ /* 0x000fca0006800000 */
[----:B------:R-:W-:-:S05]  /*1b20*/  HSETP2.GT.AND P5, PT, R17.H0_H0, R4.H0_H0, PT ;  /* 0x2000000411007234 */ /* 0x000fca0003fa4800 */
[----:B--2---:R-:W-:-:S08]  /*1b30*/  SEL R4, R4, R17, !P5 ;  /* 0x0000001104047207 */ /* 0x004fd00006800000 */
.L_x_1411:
        /* <DEDUP_REMOVED lines=36> */
.L_x_1412:
[----:B------:R0:W-:Y:S01]  /*1d80*/  STS [R24], R19 ;  /* 0x0000001318007388 */ /* 0x0001e20000000800 */
[C---:B------:R-:W-:Y:S01]  /*1d90*/  HADD2 R17, |R19|.reuse, -RZ.H0_H0 ;  /* 0xa00000ff13117230 */ /* 0x040fe20000000200 */
[----:B------:R-:W-:-:S04]  /*1da0*/  HSETP2.GT.AND P5, PT, |R19|.H0_H0, |R19|.H1_H1, PT ;  /* 0x7000001313007234 */ /* 0x000fc80003fa4a00 */
[----:B------:R-:W-:-:S04]  /*1db0*/  PRMT R16, R17, 0x7632, R16 ;  /* 0x0000763211107816 */ /* 0x000fc80000000010 */
[----:B------:R-:W-:-:S05]  /*1dc0*/  SEL R17, R16, R17, !P5 ;  /* 0x0000001110117207 */ /* 0x000fca0006800000 */
[----:B------:R-:W-:-:S05]  /*1dd0*/  HSETP2.GT.AND P5, PT, R17.H0_H0, R4.H0_H0, PT ;  /* 0x2000000411007234 */ /* 0x000fca0003fa4800 */
[----:B0-----:R-:W-:-:S08]  /*1de0*/  SEL R4, R4, R17, !P5 ;  /* 0x0000001104047207 */ /* 0x001fd00006800000 */
.L_x_1413:
        /* <DEDUP_REMOVED lines=36> */
.L_x_1414:
[----:B------:R0:W-:Y:S01]  /*2030*/  STS [R24], R19 ;  /* 0x0000001318007388 */ /* 0x0001e20000000800 */
[C---:B------:R-:W-:Y:S01]  /*2040*/  HADD2 R17, |R19|.reuse, -RZ.H0_H0 ;  /* 0xa00000ff13117230 */ /* 0x040fe20000000200 */
[----:B------:R-:W-:-:S04]  /*2050*/  HSETP2.GT.AND P5, PT, |R19|.H0_H0, |R19|.H1_H1, PT ;  /* 0x7000001313007234 */ /* 0x000fc80003fa4a00 */
[----:B------:R-:W-:-:S04]  /*2060*/  PRMT R16, R17, 0x7632, R16 ;  /* 0x0000763211107816 */ /* 0x000fc80000000010 */
[----:B------:R-:W-:-:S05]  /*2070*/  SEL R17, R16, R17, !P5 ;  /* 0x0000001110117207 */ /* 0x000fca0006800000 */
[----:B------:R-:W-:-:S05]  /*2080*/  HSETP2.GT.AND P5, PT, R17.H0_H0, R4.H0_H0, PT ;  /* 0x2000000411007234 */ /* 0x000fca0003fa4800 */
[----:B0-----:R-:W-:-:S08]  /*2090*/  SEL R4, R4, R17, !P5 ;  /* 0x0000001104047207 */ /* 0x001fd00006800000 */
.L_x_1415:
        /* <DEDUP_REMOVED lines=36> */
.L_x_1416:
[----:B------:R2:W-:Y:S01]  /*22e0*/  STS [R24], R19 ;  /* 0x0000001318007388 */ /* 0x0005e20000000800 */
[C---:B------:R-:W-:Y:S01]  /*22f0*/  HADD2 R17, |R19|.reuse, -RZ.H0_H0 ;  /* 0xa00000ff13117230 */ /* 0x040fe20000000200 */
[----:B------:R-:W-:-:S04]  /*2300*/  HSETP2.GT.AND P5, PT, |R19|.H0_H0, |R19|.H1_H1, PT ;  /* 0x7000001313007234 */ /* 0x000fc80003fa4a00 */
[----:B------:R-:W-:-:S04]  /*2310*/  PRMT R16, R17, 0x7632, R16 ;  /* 0x0000763211107816 */ /* 0x000fc80000000010 */
[----:B------:R-:W-:-:S05]  /*2320*/  SEL R17, R16, R17, !P5 ;  /* 0x0000001110117207 */ /* 0x000fca0006800000 */
[----:B------:R-:W-:-:S05]  /*2330*/  HSETP2.GT.AND P5, PT, R17.H0_H0, R4.H0_H0, PT ;  /* 0x2000000411007234 */ /* 0x000fca0003fa4800 */
[----:B--2---:R-:W-:-:S08]  /*2340*/  SEL R4, R4, R17, !P5 ;  /* 0x0000001104047207 */ /* 0x004fd00006800000 */
.L_x_1417:
        /* <DEDUP_REMOVED lines=36> */
.L_x_1418:
[----:B------:R0:W-:Y:S01]  /*2590*/  STS [R24], R19 ;  /* 0x0000001318007388 */ /* 0x0001e20000000800 */
[C---:B------:R-:W-:Y:S01]  /*25a0*/  HADD2 R17, |R19|.reuse, -RZ.H0_H0 ;  /* 0xa00000ff13117230 */ /* 0x040fe20000000200 */
[----:B------:R-:W-:-:S04]  /*25b0*/  HSETP2.GT.AND P5, PT, |R19|.H0_H0, |R19|.H1_H1, PT ;  /* 0x7000001313007234 */ /* 0x000fc80003fa4a00 */
[----:B------:R-:W-:-:S04]  /*25c0*/  PRMT R16, R17, 0x7632, R16 ;  /* 0x0000763211107816 */ /* 0x000fc80000000010 */
[----:B------:R-:W-:-:S05]  /*25d0*/  SEL R17, R16, R17, !P5 ;  /* 0x0000001110117207 */ /* 0x000fca0006800000 */
[----:B------:R-:W-:-:S05]  /*25e0*/  HSETP2.GT.AND P5, PT, R17.H0_H0, R4.H0_H0, PT ;  /* 0x2000000411007234 */ /* 0x000fca0003fa4800 */
[----:B0-----:R-:W-:-:S08]  /*25f0*/  SEL R4, R4, R17, !P5 ;  /* 0x0000001104047207 */ /* 0x001fd00006800000 */
.L_x_1419:
        /* <DEDUP_REMOVED lines=36> */
.L_x_1420:
[----:B------:R0:W-:Y:S01]  /*2840*/  STS [R24], R17 ;  /* 0x0000001118007388 */ /* 0x0001e20000000800 */
[C---:B------:R-:W-:Y:S01]  /*2850*/  HADD2 R13, |R17|.reuse, -RZ.H0_H0 ;  /* 0xa00000ff110d7230 */ /* 0x040fe20000000200 */
[----:B------:R-:W-:-:S04]  /*2860*/  HSETP2.GT.AND P5, PT, |R17|.H0_H0, |R17|.H1_H1, PT ;  /* 0x7000001111007234 */ /* 0x000fc80003fa4a00 */
[----:B------:R-:W-:-:S04]  /*2870*/  PRMT R12, R13, 0x7632, R12 ;  /* 0x000076320d0c7816 */ /* 0x000fc8000000000c */
[----:B------:R-:W-:-:S05]  /*2880*/  SEL R13, R12, R13, !P5 ;  /* 0x0000000d0c0d7207 */ /* 0x000fca0006800000 */
[----:B------:R-:W-:-:S05]  /*2890*/  HSETP2.GT.AND P5, PT, R13.H0_H0, R4.H0_H0, PT ;  /* 0x200000040d007234 */ /* 0x000fca0003fa4800 */
[----:B0-----:R-:W-:-:S08]  /*28a0*/  SEL R4, R4, R13, !P5 ;  /* 0x0000000d04047207 */ /* 0x001fd00006800000 */
.L_x_1421:
[----:B------:R-:W-:Y:S02]  /*28b0*/  IADD3 R15, R21, UR7, RZ ;  /* 0x00000007150f7c10 */ /* 0x000fe4000fffe0ff */
[----:B------:R-:W-:Y:S02]  /*28c0*/  IADD3 R9, R9, 0x1, RZ ;  /* 0x0000000109097810 */ /* 0x000fe40007ffe0ff */
[----:B------:R-:W-:-:S13]  /*28d0*/  ISETP.GE.AND P5, PT, R15, R20, PT ;  /* 0x000000140f00720c */ /* 0x000fda0003fa6270 */
[----:B------:R-:W-:Y:S05]  /*28e0*/  @!P5 BRA `(.L_x_1422) ;  /* 0xffffffe8009cd947 */ /* 0x000fea000383ffff */
.L_x_1405:
[----:B------:R-:W-:Y:S05]  /*28f0*/  BSYNC B0 ;  /* 0x0000000000007941 */ /* 0x000fea0003800000 */
.L_x_1404:
        /* <DEDUP_REMOVED lines=62> */
[----:B012---:R-:W-:Y:S05]  /*2ce0*/  CALL.REL.NOINC `($__internal_21_$__cuda_sm20_div_rn_f64_full) ;  /* 0x0000000000a47944 */ /* 0x007fea0003c00000 */
.L_x_1426:
[----:B------:R-:W-:Y:S05]  /*2cf0*/  BSYNC B1 ;  /* 0x0000000000017941 */ /* 0x000fea0003800000 */
.L_x_1425:
        /* <DEDUP_REMOVED lines=12> */
.L_x_1427:
        /* <DEDUP_REMOVED lines=17> */
.L_x_1424:
[----:B------:R-:W-:Y:S05]  /*2ed0*/  BSYNC B0 ;  /* 0x0000000000007941 */ /* 0x000fea0003800000 */
.L_x_1423:
        /* <DEDUP_REMOVED lines=10> */
        .weak           $__internal_21_$__cuda_sm20_div_rn_f64_full
        .type           $__internal_21_$__cuda_sm20_div_rn_f64_full,@function
        .size           $__internal_21_$__cuda_sm20_div_rn_f64_full,(.L_x_2680 - $__internal_21_$__cuda_sm20_div_rn_f64_full)
$__internal_21_$__cuda_sm20_div_rn_f64_full:
        /* <DEDUP_REMOVED lines=58> */
.L_x_1429:
        /* <DEDUP_REMOVED lines=15> */
.L_x_1431:
[----:B------:R-:W-:Y:S02]  /*3410*/  LOP3.LUT R13, R7, 0x80000, RZ, 0xfc, !PT ;  /* 0x00080000070d7812 */ /* 0x000fe400078efcff */
[----:B------:R-:W-:-:S07]  /*3420*/  MOV R12, R6 ;  /* 0x00000006000c7202 */ /* 0x000fce0000000f00 */
.L_x_1430:
[----:B------:R-:W-:Y:S05]  /*3430*/  BSYNC B2 ;  /* 0x0000000000027941 */ /* 0x000fea0003800000 */
.L_x_1428:
[----:B------:R-:W-:Y:S01]  /*3440*/  HFMA2.MMA R9, -RZ, RZ, 0, 0 ;  /* 0x00000000ff097435 */ /* 0x000fe200000001ff */
[----:B------:R-:W-:Y:S01]  /*3450*/  IMAD.MOV.U32 R2, RZ, RZ, R12 ;  /* 0x000000ffff027224 */ /* 0x000fe200078e000c */
[----:B------:R-:W-:-:S04]  /*3460*/  MOV R3, R13 ;  /* 0x0000000d00037202 */ /* 0x000fc80000000f00 */
[----:B------:R-:W-:Y:S05]  /*3470*/  RET.REL.NODEC R8 `(_ZN17fastertransformer34generalAddBiasResidualLayerNormOptI7__half2Lb1ELb1ELi1ELb1ELi8EEEvPT_S3_PKS2_S5_S5_S5_S5_S5_fiiPKfS7_S7_Pfi) ;  /* 0xffffffc808e07950 */ /* 0x000fea0003c3ffff */
.L_x_1432:
        /* <DEDUP_REMOVED lines=16> */
.L_x_2680:


//--------------------- .text._ZN17fastertransformer35generalAddBiasResidualLayerNormOpt2I7__half2Lb0ELb0ELi2ELb1ELi4EEEvPT_S3_PKS2_S5_S5_S5_S5_S5_fiiPKfS7_S7_Pfi --------------------------
	.section	.text._ZN17fastertransformer35generalAddBiasResidualLayerNormOpt2I7__half2Lb0ELb0ELi2ELb1ELi4EEEvPT_S3_PKS2_S5_S5_S5_S5_S5_fiiPKfS7_S7_Pfi,"ax",@progbits
	.align	128
        .global         _ZN17fastertransformer35generalAddBiasResidualLayerNormOpt2I7__half2Lb0ELb0ELi2ELb1ELi4EEEvPT_S3_PKS2_S5_S5_S5_S5_S5_fiiPKfS7_S7_Pfi
        .type           _ZN17fastertransformer35generalAddBiasResidualLayerNormOpt2I7__half2Lb0ELb0ELi2ELb1ELi4EEEvPT_S3_PKS2_S5_S5_S5_S5_S5_fiiPKfS7_S7_Pfi,@function
        .size           _ZN17fastertransformer35generalAddBiasResidualLayerNormOpt2I7__half2Lb0ELb0ELi2ELb1ELi4EEEvPT_S3_PKS2_S5_S5_S5_S5_S5_fiiPKfS7_S7_Pfi,(.L_x_2681 - _ZN17fastertransformer35generalAddBiasResidualLayerNormOpt2I7__half2Lb0ELb0ELi2ELb1ELi4EEEvPT_S3_PKS2_S5_S5_S5_S5_S5_fiiPKfS7_S7_Pfi)
        .other          _ZN17fastertransformer35generalAddBiasResidualLayerNormOpt2I7__half2Lb0ELb0ELi2ELb1ELi4EEEvPT_S3_PKS2_S5_S5_S5_S5_S5_fiiPKfS7_S7_Pfi,@"STO_CUDA_ENTRY STV_DEFAULT"
_ZN17fastertransformer35generalAddBiasResidualLayerNormOpt2I7__half2Lb0ELb0ELi2ELb1ELi4EEEvPT_S3_PKS2_S5_S5_S5_S5_S5_fiiPKfS7_S7_Pfi:
.text._ZN17fastertransformer35generalAddBiasResidualLayerNormOpt2I7__half2Lb0ELb0ELi2ELb1ELi4EEEvPT_S3_PKS2_S5_S5_S5_S5_S5_fiiPKfS7_S7_Pfi:
[----:B------:R-:W-:Y:S08]  /*0000*/  LDC R1, c[0x0][0x28] ;  /* 0x00000a00ff017b82 */ /* 0x000ff00000000800 */
[----:B------:R-:W0:Y:S01]  /*0010*/  LDC R0, c[0x0][0x280] ;  /* 0x0000a000ff007b82 */ /* 0x000e220000000800 */
[----:B------:R-:W-:Y:S01]  /*0020*/  HFMA2.MMA R2, -RZ, RZ, 0, 0 ;  /* 0x00000000ff027435 */ /* 0x000fe200000001ff */
[----:B------:R-:W-:Y:S01]  /*0030*/  ULDC.64 UR4, c[0x0][0x208] ;  /* 0x0000820000047ab9 */ /* 0x000fe20000000a00 */
[----:B------:R-:W1:Y:S01]  /*0040*/  S2R R3, SR_TID.X ;  /* 0x0000000000037919 */ /* 0x000e620000002100 */
[----:B------:R-:W-:Y:S01]  /*0050*/  ULDC UR6, c[0x0][0x258] ;  /* 0x0000960000067ab9 */ /* 0x000fe20000000800 */
[----:B0-----:R-:W-:-:S13]  /*0060*/  ISETP.NE.AND P0, PT, R0, 0x2, PT ;  /* 0x000000020000780c */ /* 0x001fda0003f05270 */
        /* <DEDUP_REMOVED lines=14> */
[----:B------:R-:W-:Y:S01]  /*0150*/  CS2R R22, SRZ ;  /* 0x0000000000167805 */ /* 0x000fe2000001ff00 */
[----:B------:R-:W-:Y:S01]  /*0160*/  IMAD.MOV.U32 R27, RZ, RZ, R3 ;  /* 0x000000ffff1b7224 */ /* 0x000fe200078e0003 */
[----:B------:R-:W-:Y:S02]  /*0170*/  IADD3 R0, R0, 0x190, RZ ;  /* 0x0000019000007810 */ /* 0x000fe40007ffe0ff */
[----:B------:R-:W-:Y:S02]  /*0180*/  MOV R26, RZ ;  /* 0x000000ff001a7202 */ /* 0x000fe40000000f00 */
[----:B0-----:R-:W-:Y:S01]  /*0190*/  LEA R8, R9, R0, 0x18 ;  /* 0x0000000009087211 */ /* 0x001fe200078ec0ff */
[----:B-1----:R-:W-:-:S07]  /*01a0*/  IMAD.SHL.U32 R9, R5, 0x4, RZ ;  /* 0x0000000405097824 */ /* 0x002fce00078e00ff */
.L_x_1435:
        /* <DEDUP_REMOVED lines=8> */
[----:B--2---:R-:W-:-:S04]  /*0230*/  IMAD.WIDE R14, R16, 0x4, R14 ;  /* 0x00000004100e7825 */ /* 0x004fc800078e020e */
[--C-:B---3--:R-:W-:Y:S02]  /*0240*/  HADD2.F32 R0, -RZ, R10.reuse.H0_H0 ;  /* 0x2000000aff007230 */ /* 0x108fe40000004100 */
[----:B------:R-:W-:Y:S02]  /*0250*/  HADD2.F32 R6, -RZ, R10.H1_H1 ;  /* 0x3000000aff067230 */ /* 0x000fe40000004100 */
[--C-:B----4-:R-:W-:Y:S02]  /*0260*/  HADD2.F32 R17, -RZ, R12.reuse.H0_H0 ;  /* 0x2000000cff117230 */ /* 0x110fe40000004100 */
[----:B------:R-:W-:-:S03]  /*0270*/  HADD2.F32 R19, -RZ, R12.H1_H1 ;  /* 0x3000000cff137230 */ /* 0x000fc60000004100 */
[----:B------:R-:W-:Y:S02]  /*0280*/  FADD.FTZ R0, R0, R17 ;  /* 0x0000001100007221 */ /* 0x000fe40000010000 */
[----:B------:R-:W-:Y:S02]  /*0290*/  FADD.FTZ R6, R6, R19 ;  /* 0x0000001306067221 */ /* 0x000fe40000010000 */
[----:B------:R-:W-:Y:S02]  /*02a0*/  FADD.FTZ R17, RZ, R0 ;  /* 0x00000000ff117221 */ /* 0x000fe40000010000 */
[----:B------:R-:W-:Y:S01]  /*02b0*/  FADD.FTZ R18, RZ, R6 ;  /* 0x00000006ff127221 */ /* 0x000fe20000010000 */
        /* <DEDUP_REMOVED lines=17> */
[----:B------:R-:W1:Y:S08]  /*03d0*/  LDC.64 R12, c[0x0][0x238] ;  /* 0x00008e00ff0c7b82 */ /* 0x000e700000000a00 */
[----:B------:R-:W2:Y:S01]  /*03e0*/  LDC.64 R14, c[0x0][0x218] ;  /* 0x00008600ff0e7b82 */ /* 0x000ea20000000a00 */
[----:B0-----:R-:W-:-:S05]  /*03f0*/  IADD3 R20, P0, R16, R10, RZ ;  /* 0x0000000a10147210 */ /* 0x001fca0007f1e0ff */
[----:B------:R-:W-:Y:S01]  /*0400*/  IMAD.X R21, R17, 0x1, R11, P0 ;  /* 0x0000000111157824 */ /* 0x000fe200000e060b */
[----:B-1----:R-:W-:-:S04]  /*0410*/  IADD3 R18, P1, R16, R12, RZ ;  /* 0x0000000c10127210 */ /* 0x002fc80007f3e0ff */
[----:B------:R-:W3:Y:S01]  /*0420*/  LDG.E.CONSTANT R20, desc[UR4][R20.64] ;  /* 0x0000000414147981 */ /* 0x000ee2000c1e9900 */
[----:B------:R-:W-:-:S05]  /*0430*/  IADD3.X R19, R17, R13, RZ, P1, !PT ;  /* 0x0000000d11137210 */ /* 0x000fca0000ffe4ff */
[----:B------:R-:W4:Y:S01]  /*0440*/  LDG.E.CONSTANT R18, desc[UR4][R18.64] ;  /* 0x0000000412127981 */ /* 0x000f22000c1e9900 */
[----:B------:R-:W-:Y:S01]  /*0450*/  IADD3 R0, R9, R0, RZ ;  /* 0x0000000009007210 */ /* 0x000fe20007ffe0ff */
[----:B------:R-:W-:Y:S02]  /*0460*/  IMAD.IADD R27, R27, 0x1, R5 ;  /* 0x000000011b1b7824 */ /* 0x000fe400078e0205 */
[--C-:B---3--:R-:W-:Y:S02]  /*0470*/  HADD2.F32 R28, -RZ, R20.reuse.H1_H1 ;  /* 0x30000014ff1c7230 */ /* 0x108fe40000004100 */
[----:B------:R-:W-:Y:S02]  /*0480*/  HADD2.F32 R24, -RZ, R20.H0_H0 ;  /* 0x20000014ff187230 */ /* 0x000fe40000004100 */
[--C-:B----4-:R-:W-:Y:S02]  /*0490*/  HADD2.F32 R29, -RZ, R18.reuse.H1_H1 ;  /* 0x30000012ff1d7230 */ /* 0x110fe40000004100 */
[----:B------:R-:W-:-:S03]  /*04a0*/  HADD2.F32 R25, -RZ, R18.H0_H0 ;  /* 0x20000012ff197230 */ /* 0x000fc60000004100 */
[----:B------:R-:W-:Y:S02]  /*04b0*/  FADD.FTZ R28, R28, R29 ;  /* 0x0000001d1c1c7221 */ /* 0x000fe40000010000 */
[----:B------:R-:W-:Y:S02]  /*04c0*/  FADD.FTZ R24, R24, R25 ;  /* 0x0000001918187221 */ /* 0x000fe40000010000 */
[----:B------:R-:W-:Y:S02]  /*04d0*/  FADD.FTZ R25, RZ, R28 ;  /* 0x0000001cff197221 */ /* 0x000fe40000010000 */
[----:B------:R-:W-:Y:S02]  /*04e0*/  FADD.FTZ R24, RZ, R24 ;  /* 0x00000018ff187221 */ /* 0x000fe40000010000 */
[----:B------:R-:W-:Y:S01]  /*04f0*/  FMUL.FTZ R21, R25, R25 ;  /* 0x0000001919157220 */ /* 0x000fe20000410000 */
[----:B--2---:R-:W-:-:S03]  /*0500*/  IADD3 R18, P0, R16, R14, RZ ;  /* 0x0000000e10127210 */ /* 0x004fc60007f1e0ff */
[C---:B------:R-:W-:Y:S01]  /*0510*/  FFMA.FTZ R20, R24.reuse, R24, R21 ;  /* 0x0000001818147223 */ /* 0x040fe20000010015 */
[C---:B------:R-:W-:Y:S01]  /*0520*/  FADD.FTZ R21, R24.reuse, R25 ;  /* 0x0000001918157221 */ /* 0x040fe20000010000 */
[----:B------:R-:W-:Y:S01]  /*0530*/  F2FP.F16.F32.PACK_AB R24, R24, R25 ;  /* 0x000000191818723e */ /* 0x000fe200000000ff */
[----:B------:R-:W-:-:S03]  /*0540*/  IMAD.X R19, R17, 0x1, R15, P0 ;  /* 0x0000000111137824 */ /* 0x000fc600000e060f */
[----:B------:R-:W-:-:S05]  /*0550*/  PRMT R25, R24, 0x5432, R24 ;  /* 0x0000543218197816 */ /* 0x000fca0000000018 */
[----:B------:R0:W-:Y:S04]  /*0560*/  STG.E desc[UR4][R18.64], R25 ;  /* 0x0000001912007986 */ /* 0x0001e8000c101904 */
[----:B------:R0:W-:Y:S01]  /*0570*/  STS [R0], R25 ;  /* 0x0000001900007388 */ /* 0x0001e20000000800 */
[----:B------:R-:W-:Y:S01]  /*0580*/  ISETP.GE.AND P0, PT, R27, R6, PT ;  /* 0x000000061b00720c */ /* 0x000fe20003f06270 */
[----:B------:R-:W-:Y:S01]  /*0590*/  FADD.FTZ R26, R26, R21 ;  /* 0x000000151a1a7221 */ /* 0x000fe20000010000 */
[----:B------:R-:W-:-:S11]  /*05a0*/  FADD.FTZ R23, R23, R20 ;  /* 0x0000001417177221 */ /* 0x000fd60000010000 */
[----:B0-----:R-:W-:Y:S05]  /*05b0*/  @P0 BRA `(.L_x_1434) ;  /* 0x0000000000f40947 */ /* 0x001fea0003800000 */
[----:B------:R-:W-:-:S03]  /*05c0*/  IMAD.WIDE R16, R5, 0x4, R16 ;  /* 0x0000000405107825 */ /* 0x000fc600078e0210 */
[C---:B------:R-:W-:Y:S02]  /*05d0*/  IADD3 R20, P1, R16.reuse, R12, RZ ;  /* 0x0000000c10147210 */ /* 0x040fe40007f3e0ff */
[----:B------:R-:W-:-:S03]  /*05e0*/  IADD3 R18, P0, R16, R10, RZ ;  /* 0x0000000a10127210 */ /* 0x000fc60007f1e0ff */
[C---:B------:R-:W-:Y:S01]  /*05f0*/  IMAD.X R21, R17.reuse, 0x1, R13, P1 ;  /* 0x0000000111157824 */ /* 0x040fe200008e060d */
[----:B------:R-:W-:-:S04]  /*0600*/  IADD3.X R19, R17, R11, RZ, P0, !PT ;  /* 0x0000000b11137210 */ /* 0x000fc800007fe4ff */
[----:B------:R-:W2:Y:S04]  /*0610*/  LDG.E.CONSTANT R20, desc[UR4][R20.64] ;  /* 0x0000000414147981 */ /* 0x000ea8000c1e9900 */
[----:B------:R-:W3:Y:S01]  /*0620*/  LDG.E.CONSTANT R18, desc[UR4][R18.64] ;  /* 0x0000000412127981 */ /* 0x000ee2000c1e9900 */
[----:B------:R-:W-:Y:S01]  /*0630*/  IMAD.IADD R0, R9, 0x1, R0 ;  /* 0x0000000109007824 */ /* 0x000fe200078e0200 */
[----:B------:R-:W-:Y:S01]  /*0640*/  IADD3 R27, R27, R5, RZ ;  /* 0x000000051b1b7210 */ /* 0x000fe20007ffe0ff */
[--C-:B--2---:R-:W-:Y:S02]  /*0650*/  HADD2.F32 R25, -RZ, R20.reuse.H0_H0 ;  /* 0x20000014ff197230 */ /* 0x104fe40000004100 */
[----:B------:R-:W-:Y:S02]  /*0660*/  HADD2.F32 R29, -RZ, R20.H1_H1 ;  /* 0x30000014ff1d7230 */ /* 0x000fe40000004100 */
[----:B---3--:R-:W-:-:S02]  /*0670*/  HADD2.F32 R24, -RZ, R18.H0_H0 ;  /* 0x20000012ff187230 */ /* 0x008fc40000004100 */
[----:B------:R-:W-:-:S03]  /*0680*/  HADD2.F32 R28, -RZ, R18.H1_H1 ;  /* 0x30000012ff1c7230 */ /* 0x000fc60000004100 */
[----:B------:R-:W-:Y:S02]  /*0690*/  FADD.FTZ R25, R24, R25 ;  /* 0x0000001918197221 */ /* 0x000fe40000010000 */
[----:B------:R-:W-:Y:S02]  /*06a0*/  FADD.FTZ R29, R28, R29 ;  /* 0x0000001d1c1d7221 */ /* 0x000fe40000010000 */
[----:B------:R-:W-:Y:S02]  /*06b0*/  FADD.FTZ R28, RZ, R25 ;  /* 0x00000019ff1c7221 */ /* 0x000fe40000010000 */
[----:B------:R-:W-:Y:S01]  /*06c0*/  FADD.FTZ R29, RZ, R29 ;  /* 0x0000001dff1d7221 */ /* 0x000fe20000010000 */
        /* <DEDUP_REMOVED lines=22> */
[----:B------:R-:W-:Y:S02]  /*0830*/  IADD3 R0, R9, R0, RZ ;  /* 0x0000000009007210 */ /* 0x000fe40007ffe0ff */
        /* <DEDUP_REMOVED lines=21> */
.L_x_1434:
[----:B------:R-:W-:Y:S05]  /*0990*/  BSYNC B0 ;  /* 0x0000000000007941 */ /* 0x000fea0003800000 */
.L_x_1433:
[----:B------:R-:W1:Y:S01]  /*09a0*/  SHFL.BFLY PT, R5, R26, 0x10, 0x1f ;  /* 0x0e001f001a057f89 */ /* 0x000e6200000e0000 */
[----:B------:R-:W-:Y:S01]  /*09b0*/  ISETP.NE.AND P1, PT, R3, RZ, PT ;  /* 0x000000ff0300720c */ /* 0x000fe20003f25270 */
[----:B------:R-:W-:Y:S02]  /*09c0*/  BSSY B0, `(.L_x_1436) ;  /* 0x0000048000007945 */ /* 0x000fe40003800000 */
[----:B0-----:R-:W0:Y:S01]  /*09d0*/  SHFL.BFLY PT, R0, R23, 0x10, 0x1f ;  /* 0x0e001f0017007f89 */ /* 0x001e2200000e0000 */
[----:B-1----:R-:W-:Y:S01]  /*09e0*/  FADD.FTZ R5, R5, R26 ;  /* 0x0000001a05057221 */ /* 0x002fe20000010000 */
[----:B0-----:R-:W-:-:S04]  /*09f0*/  FADD.FTZ R11, R0, R23 ;  /* 0x00000017000b7221 */ /* 0x001fc80000010000 */
[----:B------:R-:W0:Y:S04]  /*0a00*/  SHFL.BFLY PT, R0, R5, 0x8, 0x1f ;  /* 0x0d001f0005007f89 */ /* 0x000e2800000e0000 */
[----:B------:R-:W1:Y:S01]  /*0a10*/  SHFL.BFLY PT, R8, R11, 0x8, 0x1f ;  /* 0x0d001f000b087f89 */ /* 0x000e6200000e0000 */
[----:B0-----:R-:W-:Y:S01]  /*0a20*/  FADD.FTZ R0, R5, R0 ;  /* 0x0000000005007221 */ /* 0x001fe20000010000 */
[----:B------:R-:W-:Y:S01]  /*0a30*/  LOP3.LUT P3, R5, R3, 0x1f, RZ, 0xc0, !PT ;  /* 0x0000001f03057812 */ /* 0x000fe2000786c0ff */
[----:B-1----:R-:W-:-:S03]  /*0a40*/  FADD.FTZ R13, R11, R8 ;  /* 0x000000080b0d7221 */ /* 0x002fc60000010000 */
[----:B------:R-:W0:Y:S04]  /*0a50*/  SHFL.BFLY PT, R7, R0, 0x4, 0x1f ;  /* 0x0c801f0000077f89 */ /* 0x000e2800000e0000 */
[----:B------:R-:W1:Y:S01]  /*0a60*/  SHFL.BFLY PT, R8, R13, 0x4, 0x1f ;  /* 0x0c801f000d087f89 */ /* 0x000e6200000e0000 */
[----:B0-----:R-:W-:Y:S02]  /*0a70*/  FADD.FTZ R9, R0, R7 ;  /* 0x0000000700097221 */ /* 0x001fe40000010000 */
[----:B------:R-:W0:Y:S01]  /*0a80*/  S2R R7, SR_CgaCtaId ;  /* 0x0000000000077919 */ /* 0x000e220000008800 */
[----:B-1----:R-:W-:Y:S02]  /*0a90*/  FADD.FTZ R14, R13, R8 ;  /* 0x000000080d0e7221 */ /* 0x002fe40000010000 */
[----:B------:R-:W1:Y:S01]  /*0aa0*/  SHFL.BFLY PT, R10, R9, 0x2, 0x1f ;  /* 0x0c401f00090a7f89 */ /* 0x000e6200000e0000 */
[----:B------:R-:W3:Y:S03]  /*0ab0*/  LDC R8, c[0x0][RZ] ;  /* 0x00000000ff087b82 */ /* 0x000ee60000000800 */
[----:B------:R-:W4:Y:S01]  /*0ac0*/  SHFL.BFLY PT, R15, R14, 0x2, 0x1f ;  /* 0x0c401f000e0f7f89 */ /* 0x000f2200000e0000 */
[----:B-1----:R-:W-:Y:S01]  /*0ad0*/  FADD.FTZ R11, R9, R10 ;  /* 0x0000000a090b7221 */ /* 0x002fe20000010000 */
[----:B---3--:R-:W-:-:S02]  /*0ae0*/  I2FP.F32.U32 R0, R8 ;  /* 0x0000000800007245 */ /* 0x008fc40000201000 */
[----:B------:R-:W-:Y:S01]  /*0af0*/  MOV R10, 0x400 ;  /* 0x00000400000a7802 */ /* 0x000fe20000000f00 */
[----:B----4-:R-:W-:Y:S01]  /*0b00*/  FADD.FTZ R15, R14, R15 ;  /* 0x0000000f0e0f7221 */ /* 0x010fe20000010000 */
[----:B------:R-:W1:Y:S01]  /*0b10*/  SHFL.BFLY PT, R12, R11, 0x1, 0x1f ;  /* 0x0c201f000b0c7f89 */ /* 0x000e6200000e0000 */
[----:B------:R-:W-:Y:S01]  /*0b20*/  FMUL.FTZ R0, R0, 0.03125 ;  /* 0x3d00000000007820 */ /* 0x000fe20000410000 */
[----:B------:R-:W-:Y:S01]  /*0b30*/  I2FP.F32.U32 R9, R3 ;  /* 0x0000000300097245 */ /* 0x000fe20000201000 */
[----:B------:R-:W-:Y:S01]  /*0b40*/  VIADD R14, R10, 0x88 ;  /* 0x000000880a0e7836 */ /* 0x000fe20000000000 */
[----:B------:R-:W3:Y:S02]  /*0b50*/  SHFL.BFLY PT, R16, R15, 0x1, 0x1f ;  /* 0x0c201f000f107f89 */ /* 0x000ee400000e0000 */
[----:B------:R-:W-:Y:S02]  /*0b60*/  FSETP.GT.FTZ.AND P0, PT, R0, R9, PT ;  /* 0x000000090000720b */ /* 0x000fe40003f14000 */
[----:B------:R-:W-:-:S02]  /*0b70*/  SHF.R.U32.HI R0, RZ, 0x5, R3 ;  /* 0x00000005ff007819 */ /* 0x000fc40000011603 */
[----:B0-----:R-:W-:-:S04]  /*0b80*/  LEA R14, R7, R14, 0x18 ;  /* 0x0000000e070e7211 */ /* 0x001fc800078ec0ff */
[-C--:B------:R-:W-:Y:S02]  /*0b90*/  @!P3 LEA R9, R0, R14.reuse, 0x2 ;  /* 0x0000000e0009b211 */ /* 0x080fe400078e10ff */
[----:B------:R-:W-:Y:S01]  /*0ba0*/  LEA R19, R5, R14, 0x2 ;  /* 0x0000000e05137211 */ /* 0x000fe200078e10ff */
[----:B-1----:R-:W-:Y:S01]  /*0bb0*/  FADD.FTZ R18, R11, R12 ;  /* 0x0000000c0b127221 */ /* 0x002fe20000010000 */
[----:B------:R-:W-:Y:S02]  /*0bc0*/  IMAD.MOV.U32 R12, RZ, RZ, RZ ;  /* 0x000000ffff0c7224 */ /* 0x000fe400078e00ff */
[----:B------:R-:W-:Y:S02]  /*0bd0*/  IMAD.MOV.U32 R11, RZ, RZ, RZ ;  /* 0x000000ffff0b7224 */ /* 0x000fe400078e00ff */
[----:B---3--:R-:W-:Y:S01]  /*0be0*/  FADD.FTZ R20, R15, R16 ;  /* 0x000000100f147221 */ /* 0x008fe20000010000 */
        /* <DEDUP_REMOVED lines=37> */
.L_x_1437:
[----:B------:R-:W-:Y:S05]  /*0e40*/  BSYNC B0 ;  /* 0x0000000000007941 */ /* 0x000fea0003800000 */
.L_x_1436:
[----:B------:R-:W-:Y:S01]  /*0e50*/  BAR.SYNC.DEFER_BLOCKING 0x0 ;  /* 0x0000000000007b1d */ /* 0x000fe20000010000 */
[----:B------:R-:W-:-:S05]  /*0e60*/  HFMA2.MMA R6, -RZ, RZ, 0, 1.013278961181640625e-06 ;  /* 0x00000011ff067435 */ /* 0x000fca00000001ff */
[----:B------:R-:W-:Y:S04]  /*0e70*/  BSSY B0, `(.L_x_1438) ;  /* 0x00000c0000007945 */ /* 0x000fe80003800000 */
[----:B------:R-:W-:Y:S05]  /*0e80*/  @P2 BRA `(.L_x_1439) ;  /* 0x0000000800f82947 */ /* 0x000fea0003800000 */
[C---:B0-----:R-:W-:Y:S01]  /*0e90*/  LEA R13, R7.reuse, R10, 0x18 ;  /* 0x0000000a070d7211 */ /* 0x041fe200078ec0ff */
[----:B------:R-:W-:Y:S01]  /*0ea0*/  ULDC.64 UR6, c[0x0][0x278] ;  /* 0x00009e0000067ab9 */ /* 0x000fe20000000a00 */
[----:B------:R-:W-:Y:S01]  /*0eb0*/  VIADD R10, R10, 0x190 ;  /* 0x000001900a0a7836 */ /* 0x000fe20000000000 */
[----:B------:R-:W-:Y:S02]  /*0ec0*/  ISETP.NE.U32.AND P0, PT, RZ, UR6, PT ;  /* 0x00000006ff007c0c */ /* 0x000fe4000bf05070 */
[----:B------:R-:W-:Y:S01]  /*0ed0*/  MOV R20, RZ ;  /* 0x000000ff00147202 */ /* 0x000fe20000000f00 */
[----:B------:R-:W0:Y:S01]  /*0ee0*/  LDS.64 R12, [R13] ;  /* 0x000000000d0c7984 */ /* 0x000e220000000a00 */
[----:B------:R-:W-:Y:S02]  /*0ef0*/  ISETP.NE.AND.EX P0, PT, RZ, UR7, PT, P0 ;  /* 0x00000007ff007c0c */ /* 0x000fe4000bf05300 */
[----:B------:R-:W-:Y:S02]  /*0f00*/  LEA R7, R7, R10, 0x18 ;  /* 0x0000000a07077211 */ /* 0x000fe400078ec0ff */
[----:B0-----:R-:W-:Y:S01]  /*0f10*/  F2FP.F16.F32.PACK_AB R9, R13, R12 ;  /* 0x0000000c0d09723e */ /* 0x001fe200000000ff */
[----:B------:R-:W-:-:S08]  /*0f20*/  IMAD.MOV.U32 R12, RZ, RZ, R3 ;  /* 0x000000ffff0c7224 */ /* 0x000fd000078e0003 */
.L_x_1448:
[----:B01----:R-:W0:Y:S01]  /*0f30*/  LDC.64 R16, c[0x0][0x240] ;  /* 0x00009000ff107b82 */ /* 0x003e220000000a00 */
[----:B------:R-:W-:-:S05]  /*0f40*/  SHF.L.U32 R22, R8, 0x2, RZ ;  /* 0x0000000208167819 */ /* 0x000fca00000006ff */
[----:B---3--:R-:W-:Y:S02]  /*0f50*/  IMAD R15, R22, R20, R3 ;  /* 0x00000014160f7224 */ /* 0x008fe400078e0203 */
[----:B--2---:R-:W1:Y:S01]  /*0f60*/  LDC.64 R10, c[0x0][0x248] ;  /* 0x00009200ff0a7b82 */ /* 0x004e620000000a00 */
[----:B------:R-:W-:-:S05]  /*0f70*/  IMAD R25, R12, 0x4, R7 ;  /* 0x000000040c197824 */ /* 0x000fca00078e0207 */
[----:B------:R-:W3:Y:S02]  /*0f80*/  LDS R14, [R25] ;  /* 0x00000000190e7984 */ /* 0x000ee40000000800 */
[----:B------:R-:W4:Y:S01]  /*0f90*/  LDC R21, c[0x0][0x258] ;  /* 0x00009600ff157b82 */ /* 0x000f220000000800 */
[----:B0-----:R-:W-:-:S06]  /*0fa0*/  IMAD.WIDE R16, R15, 0x4, R16 ;  /* 0x000000040f107825 */ /* 0x001fcc00078e0210 */
[----:B------:R-:W2:Y:S01]  /*0fb0*/  LDG.E.CONSTANT R17, desc[UR4][R16.64] ;  /* 0x0000000410117981 */ /* 0x000ea2000c1e9900 */
[----:B-1----:R-:W-:-:S06]  /*0fc0*/  IMAD.WIDE R10, R15, 0x4, R10 ;  /* 0x000000040f0a7825 */ /* 0x002fcc00078e020a */
[----:B------:R-:W2:Y:S01]  /*0fd0*/  LDG.E.CONSTANT R11, desc[UR4][R10.64] ;  /* 0x000000040a0b7981 */ /* 0x000ea2000c1e9900 */
[----:B---3--:R-:W-:-:S04]  /*0fe0*/  HADD2 R14, R14, -R9.H0_H0 ;  /* 0xa00000090e0e7230 */ /* 0x008fc80000000000 */
[----:B------:R-:W-:-:S06]  /*0ff0*/  HMUL2 R14, R14, R9.H1_H1 ;  /* 0x300000090e0e7232 */ /* 0x000fcc0000000000 */
[----:B--2---:R-:W-:Y:S01]  /*1000*/  HFMA2.MMA R17, R14, R17, R11 ;  /* 0x000000110e117235 */ /* 0x004fe2000000000b */
[----:B------:R-:W-:Y:S01]  /*1010*/  IMAD.WIDE R14, R15, 0x4, RZ ;  /* 0x000000040f0e7825 */ /* 0x000fe200078e02ff */
[----:B----4-:R-:W-:Y:S09]  /*1020*/  @P0 BRA `(.L_x_1440) ;  /* 0x0000000000500947 */ /* 0x010ff20003800000 */
        /* <DEDUP_REMOVED lines=20> */
.L_x_1440:
[----:B------:R0:W-:Y:S01]  /*1170*/  STS [R25], R17 ;  /* 0x0000001119007388 */ /* 0x0001e20000000800 */
[C---:B------:R-:W-:Y:S01]  /*1180*/  HADD2 R11, |R17|.reuse, -RZ.H0_H0 ;  /* 0xa00000ff110b7230 */ /* 0x040fe20000000200 */
[----:B------:R-:W-:-:S04]  /*1190*/  HSETP2.GT.AND P4, PT, |R17|.H0_H0, |R17|.H1_H1, PT ;  /* 0x7000001111007234 */ /* 0x000fc80003f84a00 */
[----:B------:R-:W-:-:S04]  /*11a0*/  PRMT R10, R11, 0x7632, R10 ;  /* 0x000076320b0a7816 */ /* 0x000fc8000000000a */
[----:B------:R-:W-:-:S05]  /*11b0*/  SEL R11, R10, R11, !P4 ;  /* 0x0000000b0a0b7207 */ /* 0x000fca0006000000 */
[----:B------:R-:W-:-:S05]  /*11c0*/  HSETP2.GT.AND P4, PT, R11.H0_H0, R6.H0_H0, PT ;  /* 0x200000060b007234 */ /* 0x000fca0003f84800 */
[----:B0-----:R-:W-:-:S08]  /*11d0*/  SEL R6, R6, R11, !P4 ;  /* 0x0000000b06067207 */ /* 0x001fd00006000000 */
.L_x_1441:
[----:B------:R-:W-:-:S04]  /*11e0*/  IADD3 R23, R8, R12, RZ ;  /* 0x0000000c08177210 */ /* 0x000fc80007ffe0ff */
[----:B------:R-:W-:-:S13]  /*11f0*/  ISETP.GE.AND P4, PT, R23, R21, PT ;  /* 0x000000151700720c */ /* 0x000fda0003f86270 */
[----:B------:R-:W-:Y:S05]  /*1200*/  @P4 BRA `(.L_x_1439) ;  /* 0x0000000800184947 */ /* 0x000fea0003800000 */
[----:B-1----:R-:W1:Y:S01]  /*1210*/  LDC.64 R12, c[0x0][0x240] ;  /* 0x00009000ff0c7b82 */ /* 0x002e620000000a00 */
[----:B------:R-:W-:-:S07]  /*1220*/  IMAD.WIDE R14, R8, 0x4, R14 ;  /* 0x00000004080e7825 */ /* 0x000fce00078e020e */
[----:B0-----:R-:W0:Y:S01]  /*1230*/  LDC.64 R10, c[0x0][0x248] ;  /* 0x00009200ff0a7b82 */ /* 0x001e220000000a00 */
[----:B-1----:R-:W-:-:S05]  /*1240*/  IADD3 R16, P4, R14, R12, RZ ;  /* 0x0000000c0e107210 */ /* 0x002fca0007f9e0ff */
[----:B------:R-:W-:Y:S01]  /*1250*/  IMAD.X R17, R15, 0x1, R13, P4 ;  /* 0x000000010f117824 */ /* 0x000fe200020e060d */
[----:B0-----:R-:W-:-:S04]  /*1260*/  IADD3 R18, P5, R14, R10, RZ ;  /* 0x0000000a0e127210 */ /* 0x001fc80007fbe0ff */
[----:B------:R-:W2:Y:S01]  /*1270*/  LDG.E.CONSTANT R16, desc[UR4][R16.64] ;  /* 0x0000000410107981 */ /* 0x000ea2000c1e9900 */
[----:B------:R-:W-:-:S06]  /*1280*/  IADD3.X R19, R15, R11, RZ, P5, !PT ;  /* 0x0000000b0f137210 */ /* 0x000fcc0002ffe4ff */
[----:B------:R-:W2:Y:S01]  /*1290*/  LDG.E.CONSTANT R19, desc[UR4][R18.64] ;  /* 0x0000000412137981 */ /* 0x000ea2000c1e9900 */
[----:B------:R-:W-:-:S05]  /*12a0*/  IMAD.IADD R22, R22, 0x1, R25 ;  /* 0x0000000116167824 */ /* 0x000fca00078e0219 */
        /* <DEDUP_REMOVED lines=25> */
.L_x_1442:
[----:B------:R2:W-:Y:S01]  /*1440*/  STS [R22], R24 ;  /* 0x0000001816007388 */ /* 0x0005e20000000800 */
[C---:B------:R-:W-:Y:S01]  /*1450*/  HADD2 R17, |R24|.reuse, -RZ.H0_H0 ;  /* 0xa00000ff18117230 */ /* 0x040fe20000000200 */
[----:B------:R-:W-:-:S04]  /*1460*/  HSETP2.GT.AND P4, PT, |R24|.H0_H0, |R24|.H1_H1, PT ;  /* 0x7000001818007234 */ /* 0x000fc80003f84a00 */
[----:B------:R-:W-:-:S04]  /*1470*/  PRMT R16, R17, 0x7632, R16 ;  /* 0x0000763211107816 */ /* 0x000fc80000000010 */
[----:B------:R-:W-:-:S05]  /*1480*/  SEL R17, R16, R17, !P4 ;  /* 0x0000001110117207 */ /* 0x000fca0006000000 */
[----:B------:R-:W-:-:S05]  /*1490*/  HSETP2.GT.AND P4, PT, R17.H0_H0, R6.H0_H0, PT ;  /* 0x2000000611007234 */ /* 0x000fca0003f84800 */
[----:B--2---:R-:W-:-:S08]  /*14a0*/  SEL R6, R6, R17, !P4 ;  /* 0x0000001106067207 */ /* 0x004fd00006000000 */
.L_x_1443:
[----:B------:R-:W-:-:S04]  /*14b0*/  IADD3 R23, R23, R8, RZ ;  /* 0x0000000817177210 */ /* 0x000fc80007ffe0ff */
[----:B------:R-:W-:-:S13]  /*14c0*/  ISETP.GE.AND P4, PT, R23, R21, PT ;  /* 0x000000151700720c */ /* 0x000fda0003f86270 */
[----:B------:R-:W-:Y:S05]  /*14d0*/  @P4 BRA `(.L_x_1439) ;  /* 0x0000000400644947 */ /* 0x000fea0003800000 */
[----:B------:R-:W-:-:S03]  /*14e0*/  IMAD.WIDE R14, R8, 0x4, R14 ;  /* 0x00000004080e7825 */ /* 0x000fc600078e020e */
[C---:B01----:R-:W-:Y:S02]  /*14f0*/  IADD3 R16, P4, R14.reuse, R12, RZ ;  /* 0x0000000c0e107210 */ /* 0x043fe40007f9e0ff */
[----:B------:R-:W-:-:S03]  /*1500*/  IADD3 R18, P5, R14, R10, RZ ;  /* 0x0000000a0e127210 */ /* 0x000fc60007fbe0ff */
[C---:B------:R-:W-:Y:S01]  /*1510*/  IMAD.X R17, R15.reuse, 0x1, R13, P4 ;  /* 0x000000010f117824 */ /* 0x040fe200020e060d */
[----:B------:R-:W-:-:S04]  /*1520*/  IADD3.X R19, R15, R11, RZ, P5, !PT ;  /* 0x0000000b0f137210 */ /* 0x000fc80002ffe4ff */
[----:B------:R-:W2:Y:S04]  /*1530*/  LDG.E.CONSTANT R16, desc[UR4][R16.64] ;  /* 0x0000000410107981 */ /* 0x000ea8000c1e9900 */
[----:B------:R-:W2:Y:S01]  /*1540*/  LDG.E.CONSTANT R19, desc[UR4][R18.64] ;  /* 0x0000000412137981 */ /* 0x000ea2000c1e9900 */
[----:B------:R-:W-:-:S05]  /*1550*/  IMAD.SHL.U32 R25, R8, 0x4, RZ ;  /* 0x0000000408197824 */ /* 0x000fca00078e00ff */
[----:B------:R-:W-:-:S05]  /*1560*/  IADD3 R22, R25, R22, RZ ;  /* 0x0000001619167210 */ /* 0x000fca0007ffe0ff */
        /* <DEDUP_REMOVED lines=25> */
.L_x_1444:
[----:B------:R0:W-:Y:S01]  /*1700*/  STS [R22], R24 ;  /* 0x0000001816007388 */ /* 0x0001e20000000800 */
[C---:B------:R-:W-:Y:S01]  /*1710*/  HADD2 R17, |R24|.reuse, -RZ.H0_H0 ;  /* 0xa00000ff18117230 */ /* 0x040fe20000000200 */
[----:B------:R-:W-:-:S04]  /*1720*/  HSETP2.GT.AND P4, PT, |R24|.H0_H0, |R24|.H1_H1, PT ;  /* 0x7000001818007234 */ /* 0x000fc80003f84a00 */
[----:B------:R-:W-:-:S04]  /*1730*/  PRMT R16, R17, 0x7632, R16 ;  /* 0x0000763211107816 */ /* 0x000fc80000000010 */
[----:B------:R-:W-:-:S05]  /*1740*/  SEL R17, R16, R17, !P4 ;  /* 0x0000001110117207 */ /* 0x000fca0006000000 */
[----:B------:R-:W-:-:S05]  /*1750*/  HSETP2.GT.AND P4, PT, R17.H0_H0, R6.H0_H0, PT ;  /* 0x2000000611007234 */ /* 0x000fca0003f84800 */
[----:B0-----:R-:W-:-:S08]  /*1760*/  SEL R6, R6, R17, !P4 ;  /* 0x0000001106067207 */ /* 0x001fd00006000000 */
.L_x_1445:
[----:B------:R-:W-:-:S05]  /*1770*/  IMAD.IADD R23, R23, 0x1, R8 ;  /* 0x0000000117177824 */ /* 0x000fca00078e0208 */
[----:B------:R-:W-:-:S13]  /*1780*/  ISETP.GE.AND P4, PT, R23, R21, PT ;  /* 0x000000151700720c */ /* 0x000fda0003f86270 */
[----:B------:R-:W-:Y:S05]  /*1790*/  @P4 BRA `(.L_x_1439) ;  /* 0x0000000000b44947 */ /* 0x000fea0003800000 */
[----:B------:R-:W-:-:S03]  /*17a0*/  IMAD.WIDE R14, R8, 0x4, R14 ;  /* 0x00000004080e7825 */ /* 0x000fc600078e020e */
[C---:B------:R-:W-:Y:S02]  /*17b0*/  IADD3 R10, P5, R14.reuse, R10, RZ ;  /* 0x0000000a0e0a7210 */ /* 0x040fe40007fbe0ff */
[----:B------:R-:W-:-:S03]  /*17c0*/  IADD3 R12, P4, R14, R12, RZ ;  /* 0x0000000c0e0c7210 */ /* 0x000fc60007f9e0ff */
[C---:B------:R-:W-:Y:S01]  /*17d0*/  IMAD.X R11, R15.reuse, 0x1, R11, P5 ;  /* 0x000000010f0b7824 */ /* 0x040fe200028e060b */
[----:B------:R-:W-:-:S05]  /*17e0*/  IADD3.X R13, R15, R13, RZ, P4, !PT ;  /* 0x0000000d0f0d7210 */ /* 0x000fca00027fe4ff */
[----:B------:R-:W2:Y:S04]  /*17f0*/  LDG.E.CONSTANT R12, desc[UR4][R12.64] ;  /* 0x000000040c0c7981 */ /* 0x000ea8000c1e9900 */
[----:B------:R-:W2:Y:S01]  /*1800*/  LDG.E.CONSTANT R11, desc[UR4][R10.64] ;  /* 0x000000040a0b7981 */ /* 0x000ea2000c1e9900 */
[----:B------:R-:W-:-:S05]  /*1810*/  SHF.L.U32 R15, R8, 0x2, RZ ;  /* 0x00000002080f7819 */ /* 0x000fca00000006ff */
[----:B------:R-:W-:-:S05]  /*1820*/  IMAD.IADD R22, R15, 0x1, R22 ;  /* 0x000000010f167824 */ /* 0x000fca00078e0216 */
[----:B------:R-:W3:Y:S02]  /*1830*/  LDS R14, [R22] ;  /* 0x00000000160e7984 */ /* 0x000ee40000000800 */
[----:B---3--:R-:W-:-:S04]  /*1840*/  HADD2 R14, R14, -R9.H0_H0 ;  /* 0xa00000090e0e7230 */ /* 0x008fc80000000000 */
[----:B------:R-:W-:-:S04]  /*1850*/  HMUL2 R14, R14, R9.H1_H1 ;  /* 0x300000090e0e7232 */ /* 0x000fc80000000000 */
[----:B--2---:R-:W-:Y:S01]  /*1860*/  HFMA2 R14, R14, R12, R11 ;  /* 0x0000000c0e0e7231 */ /* 0x004fe2000000000b */
[----:B------:R-:W-:Y:S06]  /*1870*/  @P0 BRA `(.L_x_1446) ;  /* 0x0000000000500947 */ /* 0x000fec0003800000 */
[----:B------:R-:W2:Y:S01]  /*1880*/  LDC R10, c[0x0][0x280] ;  /* 0x0000a000ff0a7b82 */ /* 0x000ea20000000800 */
[----:B------:R-:W-:Y:S01]  /*1890*/  IMAD R15, R4, R21, R23 ;  /* 0x00000015040f7224 */ /* 0x000fe200078e0217 */
[----:B--2---:R-:W-:-:S13]  /*18a0*/  ISETP.NE.AND P4, PT, R10, 0x2, PT ;  /* 0x000000020a00780c */ /* 0x004fda0003f85270 */
[----:B------:R-:W2:Y:S02]  /*18b0*/  @P4 LDC.64 R10, c[0x0][0x210] ;  /* 0x00008400ff0a4b82 */ /* 0x000ea40000000a00 */
[----:B--2---:R-:W-:-:S05]  /*18c0*/  @P4 IMAD.WIDE R10, R15, 0x4, R10 ;  /* 0x000000040f0a4825 */ /* 0x004fca00078e020a */
[----:B------:R2:W-:Y:S01]  /*18d0*/  @P4 STG.E desc[UR4][R10.64], R14 ;  /* 0x0000000e0a004986 */ /* 0x0005e2000c101904 */
[----:B------:R-:W-:Y:S05]  /*18e0*/  @P4 BRA `(.L_x_1447) ;  /* 0x0000000000504947 */ /* 0x000fea0003800000 */
[--C-:B--2---:R-:W-:Y:S02]  /*18f0*/  HADD2.F32 R11, -RZ, R14.reuse.H0_H0 ;  /* 0x2000000eff0b7230 */ /* 0x104fe40000004100 */
[----:B------:R-:W-:-:S03]  /*1900*/  HADD2.F32 R13, -RZ, R14.H1_H1 ;  /* 0x3000000eff0d7230 */ /* 0x000fc60000004100 */
[-C--:B-----5:R-:W-:Y:S02]  /*1910*/  FMUL.FTZ R12, R11, R2.reuse ;  /* 0x000000020b0c7220 */ /* 0x0a0fe40000410000 */
[----:B------:R-:W2:Y:S01]  /*1920*/  LDC.64 R10, c[0x0][0x210] ;  /* 0x00008400ff0a7b82 */ /* 0x000ea20000000a00 */
[----:B------:R-:W-:-:S03]  /*1930*/  FMUL.FTZ R13, R13, R2 ;  /* 0x000000020d0d7220 */ /* 0x000fc60000410000 */
[----:B------:R-:W3:Y:S08]  /*1940*/  F2I.S8.NTZ R12, R12 ;  /* 0x0000000c000c7305 */ /* 0x000ef00000202100 */
[----:B------:R-:W4:Y:S01]  /*1950*/  F2I.S8.NTZ R13, R13 ;  /* 0x0000000d000d7305 */ /* 0x000f220000202100 */
[----:B---3--:R-:W-:-:S04]  /*1960*/  PRMT R14, R12, 0x8880, RZ ;  /* 0x000088800c0e7816 */ /* 0x008fc800000000ff */
[----:B------:R-:W-:Y:S01]  /*1970*/  PRMT R14, R14, 0x7710, RZ ;  /* 0x000077100e0e7816 */ /* 0x000fe200000000ff */
[----:B--2---:R-:W-:-:S03]  /*1980*/  IMAD.WIDE R10, R15, 0x2, R10 ;  /* 0x000000020f0a7825 */ /* 0x004fc600078e020a */
[----:B----4-:R-:W-:-:S05]  /*1990*/  PRMT R15, R13, 0x7604, R14 ;  /* 0x000076040d0f7816 */ /* 0x010fca000000000e */
[----:B------:R3:W-:Y:S01]  /*19a0*/  STG.E.U16 desc[UR4][R10.64], R15 ;  /* 0x0000000f0a007986 */ /* 0x0007e2000c101504 */
[----:B------:R-:W-:Y:S05]  /*19b0*/  BRA `(.L_x_1447) ;  /* 0x00000000001c7947 */ /* 0x000fea0003800000 */
.L_x_1446:
[----:B------:R2:W-:Y:S01]  /*19c0*/  STS [R22], R14 ;  /* 0x0000000e16007388 */ /* 0x0005e20000000800 */
[C---:B------:R-:W-:Y:S01]  /*19d0*/  HADD2 R11, |R14|.reuse, -RZ.H0_H0 ;  /* 0xa00000ff0e0b7230 */ /* 0x040fe20000000200 */
[----:B------:R-:W-:-:S04]  /*19e0*/  HSETP2.GT.AND P4, PT, |R14|.H0_H0, |R14|.H1_H1, PT ;  /* 0x7000000e0e007234 */ /* 0x000fc80003f84a00 */
[----:B------:R-:W-:-:S04]  /*19f0*/  PRMT R10, R11, 0x7632, R10 ;  /* 0x000076320b0a7816 */ /* 0x000fc8000000000a */
[----:B------:R-:W-:-:S05]  /*1a00*/  SEL R11, R10, R11, !P4 ;  /* 0x0000000b0a0b7207 */ /* 0x000fca0006000000 */
[----:B------:R-:W-:-:S05]  /*1a10*/  HSETP2.GT.AND P4, PT, R11.H0_H0, R6.H0_H0, PT ;  /* 0x200000060b007234 */ /* 0x000fca0003f84800 */
[----:B--2---:R-:W-:-:S08]  /*1a20*/  SEL R6, R6, R11, !P4 ;  /* 0x0000000b06067207 */ /* 0x004fd00006000000 */
.L_x_1447:
[----:B------:R-:W-:Y:S01]  /*1a30*/  IADD3 R12, R23, R8, RZ ;  /* 0x00000008170c7210 */ /* 0x000fe20007ffe0ff */
[----:B------:R-:W-:-:S03]  /*1a40*/  VIADD R20, R20, 0x1 ;  /* 0x0000000114147836 */ /* 0x000fc60000000000 */
[----:B------:R-:W-:-:S13]  /*1a50*/  ISETP.GE.AND P4, PT, R12, R21, PT ;  /* 0x000000150c00720c */ /* 0x000fda0003f86270 */
[----:B------:R-:W-:Y:S05]  /*1a60*/  @!P4 BRA `(.L_x_1448) ;  /* 0xfffffff40030c947 */ /* 0x000fea000383ffff */
.L_x_1439:
[----:B------:R-:W-:Y:S05]  /*1a70*/  BSYNC B0 ;  /* 0x0000000000007941 */ /* 0x000fea0003800000 */
.L_x_1438:
[----:B------:R-:W-:Y:S02]  /*1a80*/  ULDC.64 UR6, c[0x0][0x278] ;  /* 0x00009e0000067ab9 */ /* 0x000fe40000000a00 */
[----:B------:R-:W-:-:S04]  /*1a90*/  ISETP.NE.U32.AND P0, PT, RZ, UR6, PT ;  /* 0x00000006ff007c0c */ /* 0x000fc8000bf05070 */
[----:B------:R-:W-:-:S13]  /*1aa0*/  ISETP.NE.AND.EX P0, PT, RZ, UR7, PT, P0 ;  /* 0x00000007ff007c0c */ /* 0x000fda000bf05300 */
[----:B------:R-:W-:Y:S05]  /*1ab0*/  @!P0 EXIT ;  /* 0x000000000000894d */ /* 0x000fea0003800000 */
[----:B------:R-:W-:Y:S01]  /*1ac0*/  HADD2.F32 R6, -RZ, R6.H0_H0 ;  /* 0x20000006ff067230 */ /* 0x000fe20000004100 */
[----:B0123--:R-:W-:Y:S01]  /*1ad0*/  I2FP.F32.U32 R10, R8 ;  /* 0x00000008000a7245 */ /* 0x00ffe20000201000 */
[----:B------:R-:W0:Y:S01]  /*1ae0*/  @!P3 S2R R13, SR_CgaCtaId ;  /* 0x00000000000db919 */ /* 0x000e220000008800 */
[----:B------:R-:W-:Y:S01]  /*1af0*/  I2FP.F32.S32 R11, R5 ;  /* 0x00000005000b7245 */ /* 0x000fe20000201400 */
[----:B------:R-:W-:Y:S01]  /*1b00*/  BSSY B0, `(.L_x_1449) ;  /* 0x0000056000007945 */ /* 0x000fe20003800000 */
[----:B------:R-:W1:Y:S01]  /*1b10*/  SHFL.BFLY PT, R7, R6, 0x10, 0x1f ;  /* 0x0e001f0006077f89 */ /* 0x000e6200000e0000 */
[----:B------:R-:W-:-:S05]  /*1b20*/  FMUL.FTZ R12, R10, 0.03125 ;  /* 0x3d0000000a0c7820 */ /* 0x000fca0000410000 */
[----:B------:R-:W-:-:S13]  /*1b30*/  FSETP.GT.FTZ.AND P0, PT, R12, R11, PT ;  /* 0x0000000b0c00720b */ /* 0x000fda0003f14000 */
[----:B------:R-:W2:Y:S01]  /*1b40*/  @P0 S2R R11, SR_CgaCtaId ;  /* 0x00000000000b0919 */ /* 0x000ea20000008800 */
[----:B-1----:R-:W-:Y:S02]  /*1b50*/  FMNMX.FTZ R7, R6, R7, !PT ;  /* 0x0000000706077209 */ /* 0x002fe40007810000 */
[----:B------:R-:W-:-:S03]  /*1b60*/  @P0 MOV R6, 0x400 ;  /* 0x0000040000060802 */ /* 0x000fc60000000f00 */
[----:B-----5:R-:W1:Y:S02]  /*1b70*/  SHFL.BFLY PT, R2, R7, 0x8, 0x1f ;  /* 0x0d001f0007027f89 */ /* 0x020e6400000e0000 */
[----:B------:R-:W-:-:S05]  /*1b80*/  @P0 VIADD R6, R6, 0x8 ;  /* 0x0000000806060836 */ /* 0x000fca0000000000 */
[----:B--2---:R-:W-:Y:S02]  /*1b90*/  @P0 LEA R6, R11, R6, 0x18 ;  /* 0x000000060b060211 */ /* 0x004fe400078ec0ff */
[----:B-1----:R-:W-:-:S03]  /*1ba0*/  FMNMX.FTZ R2, R7, R2, !PT ;  /* 0x0000000207027209 */ /* 0x002fc60007810000 */
[----:B------:R-:W-:Y:S02]  /*1bb0*/  @P0 IMAD R5, R5, 0x4, R6 ;  /* 0x0000000405050824 */ /* 0x000fe400078e0206 */
[----:B------:R-:W1:Y:S02]  /*1bc0*/  SHFL.BFLY PT, R9, R2, 0x4, 0x1f ;  /* 0x0c801f0002097f89 */ /* 0x000e6400000e0000 */
[----:B-1----:R-:W-:Y:S02]  /*1bd0*/  FMNMX.FTZ R9, R2, R9, !PT ;  /* 0x0000000902097209 */ /* 0x002fe40007810000 */
[----:B------:R-:W-:-:S03]  /*1be0*/  @!P3 MOV R2, 0x400 ;  /* 0x000004000002b802 */ /* 0x000fc60000000f00 */
[----:B------:R-:W1:Y:S01]  /*1bf0*/  SHFL.BFLY PT, R10, R9, 0x2, 0x1f ;  /* 0x0c401f00090a7f89 */ /* 0x000e6200000e0000 */
[----:B------:R-:W-:Y:S02]  /*1c00*/  @!P3 IADD3 R2, R2, 0x8, RZ ;  /* 0x000000080202b810 */ /* 0x000fe40007ffe0ff */
[----:B-1----:R-:W-:Y:S02]  /*1c10*/  FMNMX.FTZ R10, R9, R10, !PT ;  /* 0x0000000a090a7209 */ /* 0x002fe40007810000 */
[----:B0-----:R-:W-:Y:S02]  /*1c20*/  @!P3 LEA R9, R13, R2, 0x18 ;  /* 0x000000020d09b211 */ /* 0x001fe400078ec0ff */
[----:B------:R-:W-:Y:S01]  /*1c30*/  MOV R2, 0xe0ad78ec ;  /* 0xe0ad78ec00027802 */ /* 0x000fe20000000f00 */
        /* <DEDUP_REMOVED lines=34> */
[----:B------:R-:W-:Y:S05]  /*1e60*/  CALL.REL.NOINC `($__internal_22_$__cuda_sm20_div_rn_f64_full) ;  /* 0x0000000000a47944 */ /* 0x000fea0003c00000 */
[----:B------:R-:W-:Y:S01]  /*1e70*/  MOV R6, R16 ;  /* 0x0000001000067202 */ /* 0x000fe20000000f00 */
[----:B------:R-:W-:-:S07]  /*1e80*/  IMAD.MOV.U32 R7, RZ, RZ, R17 ;  /* 0x000000ffff077224 */ /* 0x000fce00078e0011 */
.L_x_1452:
[----:B------:R-:W-:Y:S05]  /*1e90*/  BSYNC B1 ;  /* 0x0000000000017941 */ /* 0x000fea0003800000 */
.L_x_1451:
        /* <DEDUP_REMOVED lines=11> */
.L_x_1453:
[----:B------:R-:W-:-:S06]  /*1f50*/  IMAD R5, R3, 0x4, R14 ;  /* 0x0000000403057824 */ /* 0x000fcc00078e020e */
        /* <DEDUP_REMOVED lines=16> */
.L_x_1450:
[----:B------:R-:W-:Y:S05]  /*2060*/  BSYNC B0 ;  /* 0x0000000000007941 */ /* 0x000fea0003800000 */
.L_x_1449:
[----:B------:R-:W-:Y:S05]  /*2070*/  @P1 EXIT ;  /* 0x000000000000194d */ /* 0x000fea0003800000 */
[----:B0-----:R-:W0:Y:S08]  /*2080*/  LDC.64 R6, c[0x0][0x270] ;  /* 0x00009c00ff067b82 */ /* 0x001e300000000a00 */
[----:B------:R-:W1:Y:S01]  /*2090*/  LDC.64 R2, c[0x0][0x278] ;  /* 0x00009e00ff027b82 */ /* 0x000e620000000a00 */
[----:B0-----:R-:W2:Y:S01]  /*20a0*/  LDG.E R7, desc[UR4][R6.64] ;  /* 0x0000000406077981 */ /* 0x001ea2000c1e1900 */
[----:B-1----:R-:W-:-:S04]  /*20b0*/  IMAD.WIDE.U32 R4, R4, 0x4, R2 ;  /* 0x0000000404047825 */ /* 0x002fc800078e0002 */
[----:B--2---:R-:W-:-:S04]  /*20c0*/  FMUL.FTZ R0, R0, R7 ;  /* 0x0000000700007220 */ /* 0x004fc80000410000 */
[----:B------:R-:W-:-:S05]  /*20d0*/  FMUL.FTZ R3, R0, 0.0078740157186985015869 ;  /* 0x3c01020400037820 */ /* 0x000fca0000410000 */
[----:B------:R-:W-:Y:S01]  /*20e0*/  STG.E desc[UR4][R4.64], R3 ;  /* 0x0000000304007986 */ /* 0x000fe2000c101904 */
[----:B------:R-:W-:Y:S05]  /*20f0*/  EXIT ;  /* 0x000000000000794d */ /* 0x000fea0003800000 */
        .weak           $__internal_22_$__cuda_sm20_div_rn_f64_full
        .type           $__internal_22_$__cuda_sm20_div_rn_f64_full,@function
        .size           $__internal_22_$__cuda_sm20_div_rn_f64_full,(.L_x_2681 - $__internal_22_$__cuda_sm20_div_rn_f64_full)
$__internal_22_$__cuda_sm20_div_rn_f64_full:
        /* <DEDUP_REMOVED lines=8> */
[----:B------:R-:W-:Y:S01]  /*2180*/  LOP3.LUT R18, R11, 0x7ff00000, RZ, 0xc0, !PT ;  /* 0x7ff000000b127812 */ /* 0x000fe200078ec0ff */
[----:B------:R-:W-:-:S03]  /*2190*/  VIADD R21, R20, 0xffffffff ;  /* 0xffffffff14157836 */ /* 0x000fc60000000000 */
[----:B------:R-:W-:Y:S01]  /*21a0*/  ISETP.LE.U32.AND P2, PT, R18, 0x40500000, PT ;  /* 0x405000001200780c */ /* 0x000fe20003f43070 */
[----:B------:R-:W-:-:S03]  /*21b0*/  @!P0 DMUL R6, R10, 8.98846567431157953865e+307 ;  /* 0x7fe000000a068828 */ /* 0x000fc60000000000 */
[----:B------:R-:W-:-:S03]  /*21c0*/  SEL R9, R5, 0x63400000, !P2 ;  /* 0x6340000005097807 */ /* 0x000fc60005000000 */
[----:B------:R-:W0:Y:S02]  /*21d0*/  MUFU.RCP64H R13, R7 ;  /* 0x00000007000d7308 */ /* 0x000e240000001800 */
[----:B0-----:R-:W-:-:S08]  /*21e0*/  DFMA R14, R12, -R6, 1 ;  /* 0x3ff000000c0e742b */ /* 0x001fd00000000806 */
[----:B------:R-:W-:-:S08]  /*21f0*/  DFMA R14, R14, R14, R14 ;  /* 0x0000000e0e0e722b */ /* 0x000fd0000000000e */
[----:B------:R-:W-:-:S08]  /*2200*/  DFMA R14, R12, R14, R12 ;  /* 0x0000000e0c0e722b */ /* 0x000fd0000000000c */
[----:B------:R-:W-:-:S08]  /*2210*/  DFMA R12, R14, -R6, 1 ;  /* 0x3ff000000e0c742b */ /* 0x000fd00000000806 */
[----:B------:R-:W-:Y:S01]  /*2220*/  DFMA R14, R14, R12, R14 ;  /* 0x0000000c0e0e722b */ /* 0x000fe2000000000e */
[----:B------:R-:W-:Y:S02]  /*2230*/  LOP3.LUT R13, R9, 0xfc000, RZ, 0xfc, !PT ;  /* 0x000fc000090d7812 */ /* 0x000fe400078efcff */
[----:B------:R-:W-:Y:S02]  /*2240*/  MOV R12, RZ ;  /* 0x000000ff000c7202 */ /* 0x000fe40000000f00 */
[----:B------:R-:W-:Y:S02]  /*2250*/  MOV R9, R18 ;  /* 0x0000001200097202 */ /* 0x000fe40000000f00 */
[----:B------:R-:W-:Y:S02]  /*2260*/  @!P0 LOP3.LUT R9, R7, 0x7ff00000, RZ, 0xc0, !PT ;  /* 0x7ff0000007098812 */ /* 0x000fe400078ec0ff */
        /* <DEDUP_REMOVED lines=8> */
[----:B------:R-:W-:Y:S01]  /*22f0*/  IMAD.MOV.U32 R18, RZ, RZ, RZ ;  /* 0x000000ffff127224 */ /* 0x000fe200078e00ff */
[----:B------:R-:W-:Y:S02]  /*2300*/  MOV R9, 0x40500000 ;  /* 0x4050000000097802 */ /* 0x000fe40000000f00 */
[----:B------:R-:W-:Y:S01]  /*2310*/  ISETP.LE.U32.AND P0, PT, R17, 0x40500000, PT ;  /* 0x405000001100780c */ /* 0x000fe20003f03070 */
[----:B------:R-:W-:-:S05]  /*2320*/  IMAD.MOV R16, RZ, RZ, -R17 ;  /* 0x000000ffff107224 */ /* 0x000fca00078e0a11 */
        /* <DEDUP_REMOVED lines=15> */
[----:B------:R-:W-:Y:S01]  /*2420*/  IMAD.MOV.U32 R6, RZ, RZ, RZ ;  /* 0x000000ffff067224 */ /* 0x000fe200078e00ff */
[----:B------:R-:W-:-:S05]  /*2430*/  IADD3 R5, -R9, -0x43300000, RZ ;  /* 0xbcd0000009057810 */ /* 0x000fca0007ffe1ff */
[----:B------:R-:W-:Y:S02]  /*2440*/  DFMA R6, R16, -R6, R14 ;  /* 0x800000061006722b */ /* 0x000fe4000000000e */
[----:B------:R-:W-:-:S08]  /*2450*/  DMUL.RP R14, R14, R18 ;  /* 0x000000120e0e7228 */ /* 0x000fd00000008000 */
[----:B------:R-:W-:Y:S02]  /*2460*/  FSETP.NEU.AND P0, PT, |R7|, R5, PT ;  /* 0x000000050700720b */ /* 0x000fe40003f0d200 */
[----:B------:R-:W-:Y:S02]  /*2470*/  LOP3.LUT R11, R15, R11, RZ, 0x3c, !PT ;  /* 0x0000000b0f0b7212 */ /* 0x000fe400078e3cff */
[----:B------:R-:W-:Y:S02]  /*2480*/  FSEL R16, R14, R16, !P0 ;  /* 0x000000100e107208 */ /* 0x000fe40004000000 */
[----:B------:R-:W-:Y:S01]  /*2490*/  FSEL R17, R11, R17, !P0 ;  /* 0x000000110b117208 */ /* 0x000fe20004000000 */
[----:B------:R-:W-:Y:S06]  /*24a0*/  BRA `(.L_x_1456) ;  /* 0x0000000000447947 */ /* 0x000fec0003800000 */
.L_x_1455:
        /* <DEDUP_REMOVED lines=15> */
.L_x_1457:
[----:B------:R-:W-:Y:S01]  /*25a0*/  LOP3.LUT R17, R11, 0x80000, RZ, 0xfc, !PT ;  /* 0x000800000b117812 */ /* 0x000fe200078efcff */
[----:B------:R-:W-:-:S07]  /*25b0*/  IMAD.MOV.U32 R16, RZ, RZ, R10 ;  /* 0x000000ffff107224 */ /* 0x000fce00078e000a */
.L_x_1456:
[----:B------:R-:W-:Y:S05]  /*25c0*/  BSYNC B2 ;  /* 0x0000000000027941 */ /* 0x000fea0003800000 */
.L_x_1454:
[----:B------:R-:W-:Y:S01]  /*25d0*/  HFMA2.MMA R7, -RZ, RZ, 0, 0 ;  /* 0x00000000ff077435 */ /* 0x000fe200000001ff */
[----:B------:R-:W-:-:S05]  /*25e0*/  MOV R6, R2 ;  /* 0x0000000200067202 */ /* 0x000fca0000000f00 */
[----:B------:R-:W-:Y:S05]  /*25f0*/  RET.REL.NODEC R6 `(_ZN17fastertransformer35generalAddBiasResidualLayerNormOpt2I7__half2Lb0ELb0ELi2ELb1ELi4EEEvPT_S3_PKS2_S5_S5_S5_S5_S5_fiiPKfS7_S7_Pfi) ;  /* 0xffffffd806807950 */ /* 0x000fea0003c3ffff */
.L_x_1458:
        /* <DEDUP_REMOVED lines=16> */
.L_x_2681:


//--------------------- .text._ZN17fastertransformer34generalAddBiasResidualLayerNormOptI7__half2Lb0ELb0ELi2ELb1ELi4EEEvPT_S3_PKS2_S5_S5_S5_S5_S5_fiiPKfS7_S7_Pfi --------------------------
	.section	.text._ZN17fastertransformer34generalAddBiasResidualLayerNormOptI7__half2Lb0ELb0ELi2ELb1ELi4EEEvPT_S3_PKS2_S5_S5_S5_S5_S5_fiiPKfS7_S7_Pfi,"ax",@progbits
	.align	128
        .global         _ZN17fastertransformer34generalAddBiasResidualLayerNormOptI7__half2Lb0ELb0ELi2ELb1ELi4EEEvPT_S3_PKS2_S5_S5_S5_S5_S5_fiiPKfS7_S7_Pfi
        .type           _ZN17fastertransformer34generalAddBiasResidualLayerNormOptI7__half2Lb0ELb0ELi2ELb1ELi4EEEvPT_S3_PKS2_S5_S5_S5_S5_S5_fiiPKfS7_S7_Pfi,@function
        .size           _ZN17fastertransformer34generalAddBiasResidualLayerNormOptI7__half2Lb0ELb0ELi2ELb1ELi4EEEvPT_S3_PKS2_S5_S5_S5_S5_S5_fiiPKfS7_S7_Pfi,(.L_x_2682 - _ZN17fastertransformer34generalAddBiasResidualLayerNormOptI7__half2Lb0ELb0ELi2ELb1ELi4EEEvPT_S3_PKS2_S5_S5_S5_S5_S5_fiiPKfS7_S7_Pfi)
        .other          _ZN17fastertransformer34generalAddBiasResidualLayerNormOptI7__half2Lb0ELb0ELi2ELb1ELi4EEEvPT_S3_PKS2_S5_S5_S5_S5_S5_fiiPKfS7_S7_Pfi,@"STO_CUDA_ENTRY STV_DEFAULT"
_ZN17fastertransformer34generalAddBiasResidualLayerNormOptI7__half2Lb0ELb0ELi2ELb1ELi4EEEvPT_S3_PKS2_S5_S5_S5_S5_S5_fiiPKfS7_S7_Pfi:
.text._ZN17fastertransformer34generalAddBiasResidualLayerNormOptI7__half2Lb0ELb0ELi2ELb1ELi4EEEvPT_S3_PKS2_S5_S5_S5_S5_S5_fiiPKfS7_S7_Pfi:
[----:B------:R-:W-:Y:S08]  /*0000*/  LDC R1, c[0x0][0x28] ;  /* 0x00000a00ff017b82 */ /* 0x000ff00000000800 */
[----:B------:R-:W0:Y:S01]  /*0010*/  LDC R2, c[0x0][0x280] ;  /* 0x0000a000ff027b82 */ /* 0x000e220000000800 */
[----:B------:R-:W-:Y:S01]  /*0020*/  ULDC.64 UR6, c[0x0][0x208] ;  /* 0x0000820000067ab9 */ /* 0x000fe20000000a00 */
[----:B------:R-:W1:Y:S01]  /*0030*/  S2R R0, SR_TID.X ;  /* 0x0000000000007919 */ /* 0x000e620000002100 */
[----:B------:R-:W-:Y:S01]  /*0040*/  ULDC UR4, c[0x0][0x258] ;  /* 0x0000960000047ab9 */ /* 0x000fe20000000800 */
[----:B------:R-:W-:-:S02]  /*0050*/  PRMT R3, RZ, 0x5410, RZ ;  /* 0x00005410ff037816 */ /* 0x000fc400000000ff */
[----:B------:R-:W-:Y:S02]  /*0060*/  MOV R7, UR4 ;  /* 0x0000000400077c02 */ /* 0x000fe40008000f00 */
[----:B0-----:R-:W-:Y:S01]  /*0070*/  ISETP.NE.AND P0, PT, R2, 0x2, PT ;  /* 0x000000020200780c */ /* 0x001fe20003f05270 */
[----:B------:R-:W-:Y:S01]  /*0080*/  IMAD.MOV.U32 R2, RZ, RZ, RZ ;  /* 0x000000ffff027224 */ /* 0x000fe200078e00ff */
[----:B-1----:R-:W-:-:S11]  /*0090*/  ISETP.GE.AND P2, PT, R0, R7, PT ;  /* 0x000000070000720c */ /* 0x002fd60003f46270 */
[----:B------:R-:W0:Y:S02]  /*00a0*/  @!P0 LDC.64 R4, c[0x0][0x270] ;  /* 0x00009c00ff048b82 */ /* 0x000e240000000a00 */
[----:B0-----:R0:W5:Y:S01]  /*00b0*/  @!P0 LDG.E R2, desc[UR6][R4.64] ;  /* 0x0000000604028981 */ /* 0x001162000c1e1900 */
[----:B------:R-:W-:Y:S04]  /*00c0*/  BSSY B0, `(.L_x_1459) ;  /* 0x000001b000007945 */ /* 0x000fe80003800000 */
[----:B------:R-:W-:Y:S05]  /*00d0*/  @P2 BRA `(.L_x_1460) ;  /* 0x0000000000642947 */ /* 0x000fea0003800000 */
[----:B------:R-:W1:Y:S01]  /*00e0*/  S2R R13, SR_CgaCtaId ;  /* 0x00000000000d7919 */ /* 0x000e620000008800 */
[----:B------:R-:W2:Y:S01]  /*00f0*/  LDC R6, c[0x0][RZ] ;  /* 0x00000000ff067b82 */ /* 0x000ea20000000800 */
[----:B------:R-:W-:Y:S01]  /*0100*/  MOV R12, 0x400 ;  /* 0x00000400000c7802 */ /* 0x000fe20000000f00 */
[----:B------:R-:W-:Y:S01]  /*0110*/  IMAD.MOV.U32 R17, RZ, RZ, R0 ;  /* 0x000000ffff117224 */ /* 0x000fe200078e0000 */
[----:B------:R-:W3:Y:S02]  /*0120*/  S2R R16, SR_CTAID.X ;  /* 0x0000000000107919 */ /* 0x000ee40000002500 */
[----:B------:R-:W-:-:S03]  /*0130*/  IADD3 R12, R12, 0x110, RZ ;  /* 0x000001100c0c7810 */ /* 0x000fc60007ffe0ff */
[----:B0-----:R-:W0:Y:S08]  /*0140*/  LDC.64 R4, c[0x0][0x230] ;  /* 0x00008c00ff047b82 */ /* 0x001e300000000a00 */
[----:B------:R-:W4:Y:S08]  /*0150*/  LDC.64 R8, c[0x0][0x238] ;  /* 0x00008e00ff087b82 */ /* 0x000f300000000a00 */
[----:B------:R-:W0:Y:S01]  /*0160*/  LDC.64 R10, c[0x0][0x218] ;  /* 0x00008600ff0a7b82 */ /* 0x000e220000000a00 */
[----:B-1----:R-:W-:-:S07]  /*0170*/  LEA R20, R13, R12, 0x18 ;  /* 0x0000000c0d147211 */ /* 0x002fce00078ec0ff */
.L_x_1461:
[----:B-1-3--:R-:W-:-:S04]  /*0180*/  IMAD R15, R16, R7, R17 ;  /* 0x00000007100f7224 */ /* 0x00afc800078e0211 */
[----:B0-----:R-:W-:-:S04]  /*0190*/  IMAD.WIDE R18, R15, 0x4, R4 ;  /* 0x000000040f127825 */ /* 0x001fc800078e0204 */
[C---:B----4-:R-:W-:Y:S02]  /*01a0*/  IMAD.WIDE R12, R15.reuse, 0x4, R8 ;  /* 0x000000040f0c7825 */ /* 0x050fe400078e0208 */
[----:B------:R-:W3:Y:S04]  /*01b0*/  LDG.E.CONSTANT R18, desc[UR6][R18.64] ;  /* 0x0000000612127981 */ /* 0x000ee8000c1e9900 */
[----:B------:R3:W4:Y:S01]  /*01c0*/  LDG.E.CONSTANT R12, desc[UR6][R12.64] ;  /* 0x000000060c0c7981 */ /* 0x000722000c1e9900 */
[----:B------:R-:W-:Y:S01]  /*01d0*/  IMAD.WIDE R14, R15, 0x4, R10 ;  /* 0x000000040f0e7825 */ /* 0x000fe200078e020a */
[----:B------:R-:W-:-:S03]  /*01e0*/  LEA R22, R17, R20, 0x2 ;  /* 0x0000001411167211 */ /* 0x000fc600078e10ff */
[----:B--2---:R-:W-:-:S05]  /*01f0*/  IMAD.IADD R17, R6, 0x1, R17 ;  /* 0x0000000106117824 */ /* 0x004fca00078e0211 */
[----:B------:R-:W-:Y:S01]  /*0200*/  ISETP.GE.AND P0, PT, R17, R7, PT ;  /* 0x000000071100720c */ /* 0x000fe20003f06270 */
[----:B---3--:R-:W-:-:S10]  /*0210*/  HFMA2.MMA R13, R18, 1, 1, RZ ;  /* 0x3c003c00120d7835 */ /* 0x008fd400000000ff */
[----:B----4-:R-:W-:-:S05]  /*0220*/  HADD2 R13, R13, R12 ;  /* 0x0000000c0d0d7230 */ /* 0x010fca0000000000 */
[----:B------:R1:W-:Y:S01]  /*0230*/  STG.E desc[UR6][R14.64], R13 ;  /* 0x0000000d0e007986 */ /* 0x0003e2000c101906 */
[----:B------:R-:W-:-:S03]  /*0240*/  HFMA2.MMA R3, R3, 1, 1, R13 ;  /* 0x3c003c0003037835 */ /* 0x000fc6000000000d */
[----:B------:R1:W-:Y:S01]  /*0250*/  STS [R22], R13 ;  /* 0x0000000d16007388 */ /* 0x0003e20000000800 */
[----:B------:R-:W-:Y:S07]  /*0260*/  @!P0 BRA `(.L_x_1461) ;  /* 0xfffffffc00c48947 */ /* 0x000fee000383ffff */
.L_x_1460:
[----:B------:R-:W-:Y:S05]  /*0270*/  BSYNC B0 ;  /* 0x0000000000007941 */ /* 0x000fea0003800000 */
.L_x_1459:
[----:B------:R-:W-:Y:S01]  /*0280*/  HADD2 R3, R3.H0_H0, R3.H1_H1 ;  /* 0x3000000303037230 */ /* 0x000fe20000000800 */
[----:B------:R-:W2:Y:S01]  /*0290*/  S2R R8, SR_CgaCtaId ;  /* 0x0000000000087919 */ /* 0x000ea20000008800 */
[----:B-1----:R-:W-:Y:S01]  /*02a0*/  I2FP.F32.U32 R15, R0 ;  /* 0x00000000000f7245 */ /* 0x002fe20000201000 */
[----:B------:R-:W-:Y:S01]  /*02b0*/  ULDC UR4, c[0x0][0x258] ;  /* 0x0000960000047ab9 */ /* 0x000fe20000000800 */
[----:B------:R-:W-:Y:S01]  /*02c0*/  ISETP.NE.AND P1, PT, R0, RZ, PT ;  /* 0x000000ff0000720c */ /* 0x000fe20003f25270 */
[----:B0-----:R-:W-:Y:S01]  /*02d0*/  HADD2.F32 R4, -RZ, R3.H0_H0 ;  /* 0x20000003ff047230 */ /* 0x001fe20000004100 */
[----:B------:R-:W-:Y:S04]  /*02e0*/  BSSY B0, `(.L_x_1462) ;  /* 0x0000068000007945 */ /* 0x000fe80003800000 */
[----:B------:R-:W0:Y:S02]  /*02f0*/  SHFL.BFLY PT, R3, R4, 0x10, 0x1f ;  /* 0x0e001f0004037f89 */ /* 0x000e2400000e0000 */
[----:B0-----:R-:W-:-:S05]  /*0300*/  FADD.FTZ R5, R4, R3 ;  /* 0x0000000304057221 */ /* 0x001fca0000010000 */
[----:B------:R-:W0:Y:S02]  /*0310*/  SHFL.BFLY PT, R6, R5, 0x8, 0x1f ;  /* 0x0d001f0005067f89 */ /* 0x000e2400000e0000 */
[----:B0-----:R-:W-:Y:S01]  /*0320*/  FADD.FTZ R6, R5, R6 ;  /* 0x0000000605067221 */ /* 0x001fe20000010000 */
[----:B------:R-:W-:-:S04]  /*0330*/  SHF.R.U32.HI R5, RZ, 0x3, R0 ;  /* 0x00000003ff057819 */ /* 0x000fc80000011600 */
[----:B------:R-:W0:Y:S01]  /*0340*/  SHFL.BFLY PT, R3, R6, 0x4, 0x1f ;  /* 0x0c801f0006037f89 */ /* 0x000e2200000e0000 */
[----:B------:R-:W-:Y:S01]  /*0350*/  LOP3.LUT R5, R5, 0x1ffffffc, RZ, 0xc0, !PT ;  /* 0x1ffffffc05057812 */ /* 0x000fe200078ec0ff */
[----:B0-----:R-:W-:Y:S02]  /*0360*/  FADD.FTZ R10, R6, R3 ;  /* 0x00000003060a7221 */ /* 0x001fe40000010000 */
[----:B------:R-:W0:Y:S03]  /*0370*/  LDC R3, c[0x0][RZ] ;  /* 0x00000000ff037b82 */ /* 0x000e260000000800 */
[----:B------:R-:W1:Y:S01]  /*0380*/  SHFL.BFLY PT, R9, R10, 0x2, 0x1f ;  /* 0x0c401f000a097f89 */ /* 0x000e6200000e0000 */
[----:B0-----:R-:W-:Y:S01]  /*0390*/  I2FP.F32.U32 R4, R3 ;  /* 0x0000000300047245 */ /* 0x001fe20000201000 */
[----:B-1----:R-:W-:Y:S01]  /*03a0*/  FADD.FTZ R11, R10, R9 ;  /* 0x000000090a0b7221 */ /* 0x002fe20000010000 */
[----:B------:R-:W-:-:S03]  /*03b0*/  MOV R9, 0x400 ;  /* 0x0000040000097802 */ /* 0x000fc60000000f00 */
[----:B------:R-:W-:Y:S01]  /*03c0*/  FMUL.FTZ R14, R4, 0.03125 ;  /* 0x3d000000040e7820 */ /* 0x000fe20000410000 */
[----:B------:R-:W-:Y:S01]  /*03d0*/  LOP3.LUT P3, R4, R0, 0x1f, RZ, 0xc0, !PT ;  /* 0x0000001f00047812 */ /* 0x000fe2000786c0ff */
[----:B------:R-:W0:Y:S01]  /*03e0*/  SHFL.BFLY PT, R12, R11, 0x1, 0x1f ;  /* 0x0c201f000b0c7f89 */ /* 0x000e2200000e0000 */
[----:B------:R-:W-:Y:S02]  /*03f0*/  IADD3 R13, R9, 0x8, RZ ;  /* 0x00000008090d7810 */ /* 0x000fe40007ffe0ff */
[----:B------:R-:W-:Y:S02]  /*0400*/  FSETP.GT.FTZ.AND P0, PT, R14, R15, PT ;  /* 0x0000000f0e00720b */ /* 0x000fe40003f14000 */
[C---:B--2---:R-:W-:Y:S02]  /*0410*/  LEA R13, R8.reuse, R13, 0x18 ;  /* 0x0000000d080d7211 */ /* 0x044fe400078ec0ff */
[----:B------:R-:W-:-:S03]  /*0420*/  @!P1 LEA R19, R8, R9, 0x18 ;  /* 0x0000000908139211 */ /* 0x000fc600078ec0ff */
[--C-:B------:R-:W-:Y:S02]  /*0430*/  IMAD.IADD R6, R5, 0x1, R13.reuse ;  /* 0x0000000105067824 */ /* 0x100fe400078e020d */
[----:B------:R-:W-:Y:S02]  /*0440*/  IMAD R10, R4, 0x4, R13 ;  /* 0x00000004040a7824 */ /* 0x000fe400078e020d */
[----:B0-----:R-:W-:Y:S01]  /*0450*/  FADD.FTZ R17, R11, R12 ;  /* 0x0000000c0b117221 */ /* 0x001fe20000010000 */
[----:B------:R-:W-:-:S04]  /*0460*/  MOV R11, RZ ;  /* 0x000000ff000b7202 */ /* 0x000fc80000000f00 */
[----:B------:R0:W-:Y:S01]  /*0470*/  @!P3 STS [R6], R17 ;  /* 0x000000110600b388 */ /* 0x0001e20000000800 */
[----:B------:R-:W-:Y:S01]  /*0480*/  BAR.SYNC.DEFER_BLOCKING 0x0 ;  /* 0x0000000000007b1d */ /* 0x000fe20000010000 */
[----:B0-----:R-:W-:-:S06]  /*0490*/  @!P1 I2FP.F32.S32 R17, R7 ;  /* 0x0000000700119245 */ /* 0x001fcc0000201400 */
[----:B------:R-:W0:Y:S01]  /*04a0*/  @!P1 MUFU.RCP R17, R17 ;  /* 0x0000001100119308 */ /* 0x000e220000001000 */
[----:B------:R-:W1:Y:S04]  /*04b0*/  @P0 LDS R11, [R10] ;  /* 0x000000000a0b0984 */ /* 0x000e680000000800 */
[----:B-1----:R-:W1:Y:S02]  /*04c0*/  SHFL.BFLY PT, R12, R11, 0x10, 0x1f ;  /* 0x0e001f000b0c7f89 */ /* 0x002e6400000e0000 */
[----:B-1----:R-:W-:Y:S01]  /*04d0*/  FADD.FTZ R12, R12, R11 ;  /* 0x0000000b0c0c7221 */ /* 0x002fe20000010000 */
[----:B------:R-:W-:-:S04]  /*04e0*/  HFMA2.MMA R11, -RZ, RZ, 0, 0 ;  /* 0x00000000ff0b7435 */ /* 0x000fc800000001ff */
        /* <DEDUP_REMOVED lines=8> */
[----:B0-----:R-:W-:-:S05]  /*0570*/  @!P1 FMUL.FTZ.D2 R12, R16, R17 ;  /* 0x00000011100c9220 */ /* 0x001fca0000310000 */
[----:B------:R0:W-:Y:S01]  /*0580*/  @!P1 STS [R19], R12 ;  /* 0x0000000c13009388 */ /* 0x0001e20000000800 */
[----:B------:R-:W-:Y:S06]  /*0590*/  BAR.SYNC.DEFER_BLOCKING 0x0 ;  /* 0x0000000000007b1d */ /* 0x000fec0000010000 */
[----:B------:R-:W-:Y:S05]  /*05a0*/  @P2 BRA `(.L_x_1463) ;  /* 0x0000000000ec2947 */ /* 0x000fea0003800000 */
[----:B0-----:R-:W-:Y:S01]  /*05b0*/  LEA R12, R8, R9, 0x18 ;  /* 0x00000009080c7211 */ /* 0x001fe200078ec0ff */
[----:B------:R-:W0:Y:S01]  /*05c0*/  S2R R14, SR_CTAID.X ;  /* 0x00000000000e7919 */ /* 0x000e220000002500 */
[----:B------:R-:W1:Y:S01]  /*05d0*/  LDC.64 R8, c[0x0][0x220] ;  /* 0x00008800ff087b82 */ /* 0x000e620000000a00 */
[----:B------:R-:W-:Y:S01]  /*05e0*/  IMAD.MOV.U32 R11, RZ, RZ, RZ ;  /* 0x000000ffff0b7224 */ /* 0x000fe200078e00ff */
[----:B------:R-:W-:Y:S02]  /*05f0*/  MOV R18, R0 ;  /* 0x0000000000127202 */ /* 0x000fe40000000f00 */
[----:B------:R-:W2:Y:S05]  /*0600*/  LDS R12, [R12] ;  /* 0x000000000c0c7984 */ /* 0x000eaa0000000800 */
.L_x_1464:
[----:B------:R-:W-:-:S04]  /*0610*/  IMAD.U32 R7, RZ, RZ, UR4 ;  /* 0x00000004ff077e24 */ /* 0x000fc8000f8e00ff */
[----:B0-----:R-:W-:-:S04]  /*0620*/  IMAD R17, R14, R7, R18 ;  /* 0x000000070e117224 */ /* 0x001fc800078e0212 */
[----:B-1----:R-:W-:-:S06]  /*0630*/  IMAD.WIDE.U32 R16, R17, 0x4, R8 ;  /* 0x0000000411107825 */ /* 0x002fcc00078e0008 */
[----:B------:R-:W3:Y:S01]  /*0640*/  LDG.E.CONSTANT R16, desc[UR6][R16.64] ;  /* 0x0000000610107981 */ /* 0x000ee2000c1e9900 */
[----:B------:R-:W-:-:S04]  /*0650*/  IADD3 R20, R3, R18, RZ ;  /* 0x0000001203147210 */ /* 0x000fc80007ffe0ff */
        /* <DEDUP_REMOVED lines=12> */
[----:B------:R-:W-:-:S05]  /*0720*/  IMAD.IADD R20, R20, 0x1, R3 ;  /* 0x0000000114147824 */ /* 0x000fca00078e0203 */
        /* <DEDUP_REMOVED lines=12> */
[----:B------:R-:W-:-:S04]  /*07f0*/  IADD3 R20, R20, R3, RZ ;  /* 0x0000000314147210 */ /* 0x000fc80007ffe0ff */
        /* <DEDUP_REMOVED lines=22> */
.L_x_1463:
[----:B------:R-:W-:Y:S05]  /*0960*/  BSYNC B0 ;  /* 0x0000000000007941 */ /* 0x000fea0003800000 */
.L_x_1462:
        /* <DEDUP_REMOVED lines=11> */
[----:B------:R-:W-:-:S04]  /*0a20*/  MOV R14, RZ ;  /* 0x000000ff000e7202 */ /* 0x000fc80000000f00 */
[----:B------:R-:W-:Y:S01]  /*0a30*/  @!P3 STS [R6], R15 ;  /* 0x0000000f0600b388 */ /* 0x000fe20000000800 */
        /* <DEDUP_REMOVED lines=23> */
.L_x_1466:
[----:B------:R-:W-:Y:S05]  /*0bb0*/  BSYNC B0 ;  /* 0x0000000000007941 */ /* 0x000fea0003800000 */
.L_x_1465:
[----:B------:R-:W-:Y:S01]  /*0bc0*/  BAR.SYNC.DEFER_BLOCKING 0x0 ;  /* 0x0000000000007b1d */ /* 0x000fe20000010000 */
[----:B0-----:R-:W-:-:S05]  /*0bd0*/  IMAD.MOV.U32 R6, RZ, RZ, 0x11 ;  /* 0x00000011ff067424 */ /* 0x001fca00078e00ff */
[----:B------:R-:W-:Y:S04]  /*0be0*/  BSSY B0, `(.L_x_1467) ;  /* 0x00000c3000007945 */ /* 0x000fe80003800000 */
[----:B------:R-:W-:Y:S05]  /*0bf0*/  @P2 BRA `(.L_x_1468) ;  /* 0x0000000c00042947 */ /* 0x000fea0003800000 */
[----:B------:R-:W0:Y:S01]  /*0c00*/  S2R R9, SR_CgaCtaId ;  /* 0x0000000000097919 */ /* 0x000e220000008800 */
[----:B------:R-:W-:Y:S01]  /*0c10*/  MOV R8, 0x400 ;  /* 0x0000040000087802 */ /* 0x000fe20000000f00 */
[----:B------:R-:W-:Y:S01]  /*0c20*/  ULDC.64 UR4, c[0x0][0x278] ;  /* 0x00009e0000047ab9 */ /* 0x000fe20000000a00 */
[----:B------:R-:W-:Y:S01]  /*0c30*/  IMAD.MOV.U32 R21, RZ, RZ, RZ ;  /* 0x000000ffff157224 */ /* 0x000fe200078e00ff */
[----:B------:R-:W1:Y:S01]  /*0c40*/  S2R R7, SR_CTAID.X ;  /* 0x0000000000077919 */ /* 0x000e620000002500 */
[----:B------:R-:W-:Y:S02]  /*0c50*/  ISETP.NE.U32.AND P0, PT, RZ, UR4, PT ;  /* 0x00000004ff007c0c */ /* 0x000fe4000bf05070 */
[----:B------:R-:W-:Y:S02]  /*0c60*/  MOV R13, R0 ;  /* 0x00000000000d7202 */ /* 0x000fe40000000f00 */
[----:B------:R-:W-:Y:S02]  /*0c70*/  ISETP.NE.AND.EX P0, PT, RZ, UR5, PT, P0 ;  /* 0x00000005ff007c0c */ /* 0x000fe4000bf05300 */
[----:B0-----:R-:W-:-:S02]  /*0c80*/  LEA R10, R9, R8, 0x18 ;  /* 0x00000008090a7211 */ /* 0x001fc400078ec0ff */
[----:B------:R-:W-:-:S04]  /*0c90*/  IADD3 R8, R8, 0x110, RZ ;  /* 0x0000011008087810 */ /* 0x000fc80007ffe0ff */
[----:B------:R-:W0:Y:S01]  /*0ca0*/  LDS.64 R10, [R10] ;  /* 0x000000000a0a7984 */ /* 0x000e220000000a00 */
[----:B------:R-:W-:Y:S02]  /*0cb0*/  LEA R8, R9, R8, 0x18 ;  /* 0x0000000809087211 */ /* 0x000fe400078ec0ff */
[----:B01----:R-:W-:-:S07]  /*0cc0*/  F2FP.F16.F32.PACK_AB R9, R11, R10 ;  /* 0x0000000a0b09723e */ /* 0x003fce00000000ff */
.L_x_1477:
[----:B01----:R-:W0:Y:S01]  /*0cd0*/  LDC.64 R16, c[0x0][0x240] ;  /* 0x00009000ff107b82 */ /* 0x003e220000000a00 */
[----:B------:R-:W-:-:S04]  /*0ce0*/  IMAD.SHL.U32 R22, R3, 0x4, RZ ;  /* 0x0000000403167824 */ /* 0x000fc800078e00ff */
[----:B---3--:R-:W-:-:S03]  /*0cf0*/  IMAD R15, R22, R21, R0 ;  /* 0x00000015160f7224 */ /* 0x008fc600078e0200 */
[----:B--2---:R-:W1:Y:S01]  /*0d00*/  LDC.64 R10, c[0x0][0x248] ;  /* 0x00009200ff0a7b82 */ /* 0x004e620000000a00 */
[----:B------:R-:W-:-:S05]  /*0d10*/  LEA R25, R13, R8, 0x2 ;  /* 0x000000080d197211 */ /* 0x000fca00078e10ff */
[----:B------:R-:W2:Y:S02]  /*0d20*/  LDS R12, [R25] ;  /* 0x00000000190c7984 */ /* 0x000ea40000000800 */
[----:B------:R-:W3:Y:S01]  /*0d30*/  LDC R20, c[0x0][0x258] ;  /* 0x00009600ff147b82 */ /* 0x000ee20000000800 */
[----:B0-----:R-:W-:-:S06]  /*0d40*/  IMAD.WIDE R16, R15, 0x4, R16 ;  /* 0x000000040f107825 */ /* 0x001fcc00078e0210 */
[----:B------:R-:W4:Y:S01]  /*0d50*/  LDG.E.CONSTANT R16, desc[UR6][R16.64] ;  /* 0x0000000610107981 */ /* 0x000f22000c1e9900 */
[----:B-1----:R-:W-:-:S06]  /*0d60*/  IMAD.WIDE R10, R15, 0x4, R10 ;  /* 0x000000040f0a7825 */ /* 0x002fcc00078e020a */
[----:B------:R-:W4:Y:S01]  /*0d70*/  LDG.E.CONSTANT R11, desc[UR6][R10.64] ;  /* 0x000000060a0b7981 */ /* 0x000f22000c1e9900 */
[----:B------:R-:W-:-:S04]  /*0d80*/  IMAD.WIDE R14, R15, 0x4, RZ ;  /* 0x000000040f0e7825 */ /* 0x000fc800078e02ff */
        /* <DEDUP_REMOVED lines=24> */
.L_x_1469:
[----:B------:R0:W-:Y:S01]  /*0f10*/  STS [R25], R12 ;  /* 0x0000000c19007388 */ /* 0x0001e20000000800 */
[C---:B------:R-:W-:Y:S01]  /*0f20*/  HADD2 R11, |R12|.reuse, -RZ.H0_H0 ;  /* 0xa00000ff0c0b7230 */ /* 0x040fe20000000200 */
[----:B------:R-:W-:-:S04]  /*0f30*/  HSETP2.GT.AND P4, PT, |R12|.H0_H0, |R12|.H1_H1, PT ;  /* 0x7000000c0c007234 */ /* 0x000fc80003f84a00 */
[----:B------:R-:W-:-:S04]  /*0f40*/  PRMT R10, R11, 0x7632, R10 ;  /* 0x000076320b0a7816 */ /* 0x000fc8000000000a */
[----:B------:R-:W-:-:S05]  /*0f50*/  SEL R11, R10, R11, !P4 ;  /* 0x0000000b0a0b7207 */ /* 0x000fca0006000000 */
[----:B------:R-:W-:-:S05]  /*0f60*/  HSETP2.GT.AND P4, PT, R11.H0_H0, R6.H0_H0, PT ;  /* 0x200000060b007234 */ /* 0x000fca0003f84800 */
[----:B0-----:R-:W-:-:S08]  /*0f70*/  SEL R6, R6, R11, !P4 ;  /* 0x0000000b06067207 */ /* 0x001fd00006000000 */
.L_x_1470:
[----:B------:R-:W-:-:S05]  /*0f80*/  IMAD.IADD R23, R3, 0x1, R13 ;  /* 0x0000000103177824 */ /* 0x000fca00078e020d */
[----:B------:R-:W-:-:S13]  /*0f90*/  ISETP.GE.AND P4, PT, R23, R20, PT ;  /* 0x000000141700720c */ /* 0x000fda0003f86270 */
[----:B------:R-:W-:Y:S05]  /*0fa0*/  @P4 BRA `(.L_x_1468) ;  /* 0x0000000800184947 */ /* 0x000fea0003800000 */
[----:B01----:R-:W0:Y:S01]  /*0fb0*/  LDC.64 R10, c[0x0][0x248] ;  /* 0x00009200ff0a7b82 */ /* 0x003e220000000a00 */
[----:B------:R-:W-:-:S07]  /*0fc0*/  IMAD.WIDE R14, R3, 0x4, R14 ;  /* 0x00000004030e7825 */ /* 0x000fce00078e020e */
[----:B------:R-:W1:Y:S01]  /*0fd0*/  LDC.64 R12, c[0x0][0x240] ;  /* 0x00009000ff0c7b82 */ /* 0x000e620000000a00 */
[----:B0-----:R-:W-:-:S05]  /*0fe0*/  IADD3 R18, P5, R14, R10, RZ ;  /* 0x0000000a0e127210 */ /* 0x001fca0007fbe0ff */
[----:B------:R-:W-:Y:S01]  /*0ff0*/  IMAD.X R19, R15, 0x1, R11, P5 ;  /* 0x000000010f137824 */ /* 0x000fe200028e060b */
[----:B-1----:R-:W-:-:S05]  /*1000*/  IADD3 R16, P4, R14, R12, RZ ;  /* 0x0000000c0e107210 */ /* 0x002fca0007f9e0ff */
[----:B------:R-:W2:Y:S01]  /*1010*/  LDG.E.CONSTANT R19, desc[UR6][R18.64] ;  /* 0x0000000612137981 */ /* 0x000ea2000c1e9900 */
[----:B------:R-:W-:-:S05]  /*1020*/  IADD3.X R17, R15, R13, RZ, P4, !PT ;  /* 0x0000000d0f117210 */ /* 0x000fca00027fe4ff */
[----:B------:R-:W2:Y:S01]  /*1030*/  LDG.E.CONSTANT R16, desc[UR6][R16.64] ;  /* 0x0000000610107981 */ /* 0x000ea2000c1e9900 */
[----:B------:R-:W-:-:S05]  /*1040*/  IADD3 R22, R22, R25, RZ ;  /* 0x0000001916167210 */ /* 0x000fca0007ffe0ff */
        /* <DEDUP_REMOVED lines=25> */
.L_x_1471:
[----:B------:R0:W-:Y:S01]  /*11e0*/  STS [R22], R24 ;  /* 0x0000001816007388 */ /* 0x0001e20000000800 */
[C---:B------:R-:W-:Y:S01]  /*11f0*/  HADD2 R17, |R24|.reuse, -RZ.H0_H0 ;  /* 0xa00000ff18117230 */ /* 0x040fe20000000200 */
[----:B------:R-:W-:-:S04]  /*1200*/  HSETP2.GT.AND P4, PT, |R24|.H0_H0, |R24|.H1_H1, PT ;  /* 0x7000001818007234 */ /* 0x000fc80003f84a00 */
[----:B------:R-:W-:-:S04]  /*1210*/  PRMT R16, R17, 0x7632, R16 ;  /* 0x0000763211107816 */ /* 0x000fc80000000010 */
[----:B------:R-:W-:-:S05]  /*1220*/  SEL R17, R16, R17, !P4 ;  /* 0x0000001110117207 */ /* 0x000fca0006000000 */
[----:B------:R-:W-:-:S05]  /*1230*/  HSETP2.GT.AND P4, PT, R17.H0_H0, R6.H0_H0, PT ;  /* 0x2000000611007234 */ /* 0x000fca0003f84800 */
[----:B0-----:R-:W-:-:S08]  /*1240*/  SEL R6, R6, R17, !P4 ;  /* 0x0000001106067207 */ /* 0x001fd00006000000 */
.L_x_1472:
[----:B------:R-:W-:-:S05]  /*1250*/  IMAD.IADD R23, R23, 0x1, R3 ;  /* 0x0000000117177824 */ /* 0x000fca00078e0203 */
[----:B------:R-:W-:-:S13]  /*1260*/  ISETP.GE.AND P4, PT, R23, R20, PT ;  /* 0x000000141700720c */ /* 0x000fda0003f86270 */
[----:B------:R-:W-:Y:S05]  /*1270*/  @P4 BRA `(.L_x_1468) ;  /* 0x0000000400644947 */ /* 0x000fea0003800000 */
[----:B------:R-:W-:-:S03]  /*1280*/  IMAD.WIDE R14, R3, 0x4, R14 ;  /* 0x00000004030e7825 */ /* 0x000fc600078e020e */
[C---:B------:R-:W-:Y:S02]  /*1290*/  IADD3 R18, P5, R14.reuse, R10, RZ ;  /* 0x0000000a0e127210 */ /* 0x040fe40007fbe0ff */
[----:B01----:R-:W-:-:S03]  /*12a0*/  IADD3 R16, P4, R14, R12, RZ ;  /* 0x0000000c0e107210 */ /* 0x003fc60007f9e0ff */
[C---:B------:R-:W-:Y:S01]  /*12b0*/  IMAD.X R19, R15.reuse, 0x1, R11, P5 ;  /* 0x000000010f137824 */ /* 0x040fe200028e060b */
[----:B------:R-:W-:-:S05]  /*12c0*/  IADD3.X R17, R15, R13, RZ, P4, !PT ;  /* 0x0000000d0f117210 */ /* 0x000fca00027fe4ff */
[----:B------:R-:W2:Y:S04]  /*12d0*/  LDG.E.CONSTANT R16, desc[UR6][R16.64] ;  /* 0x0000000610107981 */ /* 0x000ea8000c1e9900 */
[----:B------:R-:W2:Y:S01]  /*12e0*/  LDG.E.CONSTANT R19, desc[UR6][R18.64] ;  /* 0x0000000612137981 */ /* 0x000ea2000c1e9900 */
[----:B------:R-:W-:-:S05]  /*12f0*/  SHF.L.U32 R25, R3, 0x2, RZ ;  /* 0x0000000203197819 */ /* 0x000fca00000006ff */
[----:B------:R-:W-:-:S05]  /*1300*/  IMAD.IADD R22, R25, 0x1, R22 ;  /* 0x0000000119167824 */ /* 0x000fca00078e0216 */
        /* <DEDUP_REMOVED lines=25> */
.L_x_1473:
[----:B------:R2:W-:Y:S01]  /*14a0*/  STS [R22], R24 ;  /* 0x0000001816007388 */ /* 0x0005e20000000800 */
[C---:B------:R-:W-:Y:S01]  /*14b0*/  HADD2 R17, |R24|.reuse, -RZ.H0_H0 ;  /* 0xa00000ff18117230 */ /* 0x040fe20000000200 */
[----:B------:R-:W-:-:S04]  /*14c0*/  HSETP2.GT.AND P4, PT, |R24|.H0_H0, |R24|.H1_H1, PT ;  /* 0x7000001818007234 */ /* 0x000fc80003f84a00 */
[----:B------:R-:W-:-:S04]  /*14d0*/  PRMT R16, R17, 0x7632, R16 ;  /* 0x0000763211107816 */ /* 0x000fc80000000010 */
[----:B------:R-:W-:-:S05]  /*14e0*/  SEL R17, R16, R17, !P4 ;  /* 0x0000001110117207 */ /* 0x000fca0006000000 */
[----:B------:R-:W-:-:S05]  /*14f0*/  HSETP2.GT.AND P4, PT, R17.H0_H0, R6.H0_H0, PT ;  /* 0x2000000611007234 */ /* 0x000fca0003f84800 */
[----:B--2---:R-:W-:-:S08]  /*1500*/  SEL R6, R6, R17, !P4 ;  /* 0x0000001106067207 */ /* 0x004fd00006000000 */
.L_x_1474:
[----:B------:R-:W-:-:S04]  /*1510*/  IADD3 R23, R23, R3, RZ ;  /* 0x0000000317177210 */ /* 0x000fc80007ffe0ff */
[----:B------:R-:W-:-:S13]  /*1520*/  ISETP.GE.AND P4, PT, R23, R20, PT ;  /* 0x000000141700720c */ /* 0x000fda0003f86270 */
[----:B------:R-:W-:Y:S05]  /*1530*/  @P4 BRA `(.L_x_1468) ;  /* 0x0000000000b44947 */ /* 0x000fea0003800000 */
[----:B------:R-:W-:-:S03]  /*1540*/  IMAD.WIDE R14, R3, 0x4, R14 ;  /* 0x00000004030e7825 */ /* 0x000fc600078e020e */
[C---:B------:R-:W-:Y:S02]  /*1550*/  IADD3 R12, P4, R14.reuse, R12, RZ ;  /* 0x0000000c0e0c7210 */ /* 0x040fe40007f9e0ff */
[----:B------:R-:W-:-:S03]  /*1560*/  IADD3 R10, P5, R14, R10, RZ ;  /* 0x0000000a0e0a7210 */ /* 0x000fc60007fbe0ff */
[C---:B------:R-:W-:Y:S01]  /*1570*/  IMAD.X R13, R15.reuse, 0x1, R13, P4 ;  /* 0x000000010f0d7824 */ /* 0x040fe200020e060d */
[----:B------:R-:W-:-:S04]  /*1580*/  IADD3.X R11, R15, R11, RZ, P5, !PT ;  /* 0x0000000b0f0b7210 */ /* 0x000fc80002ffe4ff */
[----:B------:R-:W2:Y:S04]  /*1590*/  LDG.E.CONSTANT R12, desc[UR6][R12.64] ;  /* 0x000000060c0c7981 */ /* 0x000ea8000c1e9900 */
[----:B------:R-:W2:Y:S01]  /*15a0*/  LDG.E.CONSTANT R11, desc[UR6][R10.64] ;  /* 0x000000060a0b7981 */ /* 0x000ea2000c1e9900 */
[----:B------:R-:W-:-:S05]  /*15b0*/  IMAD.SHL.U32 R15, R3, 0x4, RZ ;  /* 0x00000004030f7824 */ /* 0x000fca00078e00ff */
[----:B------:R-:W-:-:S05]  /*15c0*/  IADD3 R22, R15, R22, RZ ;  /* 0x000000160f167210 */ /* 0x000fca0007ffe0ff */
        /* <DEDUP_REMOVED lines=25> */
.L_x_1475:
[----:B------:R2:W-:Y:S01]  /*1760*/  STS [R22], R14 ;  /* 0x0000000e16007388 */ /* 0x0005e20000000800 */
[C---:B------:R-:W-:Y:S01]  /*1770*/  HADD2 R11, |R14|.reuse, -RZ.H0_H0 ;  /* 0xa00000ff0e0b7230 */ /* 0x040fe20000000200 */
[----:B------:R-:W-:-:S04]  /*1780*/  HSETP2.GT.AND P4, PT, |R14|.H0_H0, |R14|.H1_H1, PT ;  /* 0x7000000e0e007234 */ /* 0x000fc80003f84a00 */
[----:B------:R-:W-:-:S04]  /*1790*/  PRMT R10, R11, 0x7632, R10 ;  /* 0x000076320b0a7816 */ /* 0x000fc8000000000a */
[----:B------:R-:W-:-:S05]  /*17a0*/  SEL R11, R10, R11, !P4 ;  /* 0x0000000b0a0b7207 */ /* 0x000fca0006000000 */
[----:B------:R-:W-:-:S05]  /*17b0*/  HSETP2.GT.AND P4, PT, R11.H0_H0, R6.H0_H0, PT ;  /* 0x200000060b007234 */ /* 0x000fca0003f84800 */
[----:B--2---:R-:W-:-:S08]  /*17c0*/  SEL R6, R6, R11, !P4 ;  /* 0x0000000b06067207 */ /* 0x004fd00006000000 */
.L_x_1476:
[----:B------:R-:W-:Y:S01]  /*17d0*/  IMAD.IADD R13, R23, 0x1, R3 ;  /* 0x00000001170d7824 */ /* 0x000fe200078e0203 */
[----:B------:R-:W-:-:S04]  /*17e0*/  IADD3 R21, R21, 0x1, RZ ;  /* 0x0000000115157810 */ /* 0x000fc80007ffe0ff */
[----:B------:R-:W-:-:S13]  /*17f0*/  ISETP.GE.AND P4, PT, R13, R20, PT ;  /* 0x000000140d00720c */ /* 0x000fda0003f86270 */
[----:B------:R-:W-:Y:S05]  /*1800*/  @!P4 BRA `(.L_x_1477) ;  /* 0xfffffff40030c947 */ /* 0x000fea000383ffff */
.L_x_1468:
[----:B------:R-:W-:Y:S05]  /*1810*/  BSYNC B0 ;  /* 0x0000000000007941 */ /* 0x000fea0003800000 */
.L_x_1467:
[----:B------:R-:W-:Y:S02]  /*1820*/  ULDC.64 UR4, c[0x0][0x278] ;  /* 0x00009e0000047ab9 */ /* 0x000fe40000000a00 */
[----:B------:R-:W-:-:S04]  /*1830*/  ISETP.NE.U32.AND P0, PT, RZ, UR4, PT ;  /* 0x00000004ff007c0c */ /* 0x000fc8000bf05070 */
[----:B------:R-:W-:-:S13]  /*1840*/  ISETP.NE.AND.EX P0, PT, RZ, UR5, PT, P0 ;  /* 0x00000005ff007c0c */ /* 0x000fda000bf05300 */
[----:B------:R-:W-:Y:S05]  /*1850*/  @!P0 EXIT ;  /* 0x000000000000894d */ /* 0x000fea0003800000 */
[----:B------:R-:W-:Y:S01]  /*1860*/  HADD2.F32 R6, -RZ, R6.H0_H0 ;  /* 0x20000006ff067230 */ /* 0x000fe20000004100 */
[----:B------:R-:W-:Y:S01]  /*1870*/  I2FP.F32.U32 R8, R3 ;  /* 0x0000000300087245 */ /* 0x000fe20000201000 */
[----:B------:R-:W-:Y:S01]  /*1880*/  BSSY B0, `(.L_x_1478) ;  /* 0x0000057000007945 */ /* 0x000fe20003800000 */
[----:B0123--:R-:W-:Y:S02]  /*1890*/  I2FP.F32.S32 R10, R4 ;  /* 0x00000004000a7245 */ /* 0x00ffe40000201400 */
[----:B------:R-:W0:Y:S01]  /*18a0*/  SHFL.BFLY PT, R7, R6, 0x10, 0x1f ;  /* 0x0e001f0006077f89 */ /* 0x000e2200000e0000 */
[----:B------:R-:W-:-:S05]  /*18b0*/  FMUL.FTZ R11, R8, 0.03125 ;  /* 0x3d000000080b7820 */ /* 0x000fca0000410000 */
[----:B------:R-:W-:Y:S02]  /*18c0*/  FSETP.GT.FTZ.AND P0, PT, R11, R10, PT ;  /* 0x0000000a0b00720b */ /* 0x000fe40003f14000 */
[----:B------:R-:W1:Y:S11]  /*18d0*/  @!P3 S2R R11, SR_CgaCtaId ;  /* 0x00000000000bb919 */ /* 0x000e760000008800 */
[----:B------:R-:W2:Y:S01]  /*18e0*/  @P0 S2R R13, SR_CgaCtaId ;  /* 0x00000000000d0919 */ /* 0x000ea20000008800 */
[----:B0-----:R-:W-:-:S02]  /*18f0*/  FMNMX.FTZ R7, R6, R7, !PT ;  /* 0x0000000706077209 */ /* 0x001fc40007810000 */
[----:B------:R-:W-:-:S03]  /*1900*/  @P0 MOV R6, 0x400 ;  /* 0x0000040000060802 */ /* 0x000fc60000000f00 */
[----:B-----5:R-:W0:Y:S01]  /*1910*/  SHFL.BFLY PT, R2, R7, 0x8, 0x1f ;  /* 0x0d001f0007027f89 */ /* 0x020e2200000e0000 */
[----:B------:R-:W-:-:S04]  /*1920*/  @P0 IADD3 R6, R6, 0x88, RZ ;  /* 0x0000008806060810 */ /* 0x000fc80007ffe0ff */
[----:B--2---:R-:W-:Y:S02]  /*1930*/  @P0 LEA R13, R13, R6, 0x18 ;  /* 0x000000060d0d0211 */ /* 0x004fe400078ec0ff */
[----:B0-----:R-:W-:-:S05]  /*1940*/  FMNMX.FTZ R2, R7, R2, !PT ;  /* 0x0000000207027209 */ /* 0x001fca0007810000 */
[----:B------:R-:W0:Y:S02]  /*1950*/  SHFL.BFLY PT, R9, R2, 0x4, 0x1f ;  /* 0x0c801f0002097f89 */ /* 0x000e2400000e0000 */
[----:B0-----:R-:W-:Y:S02]  /*1960*/  FMNMX.FTZ R9, R2, R9, !PT ;  /* 0x0000000902097209 */ /* 0x001fe40007810000 */
[----:B------:R-:W-:-:S03]  /*1970*/  @!P3 MOV R2, 0x400 ;  /* 0x000004000002b802 */ /* 0x000fc60000000f00 */
[----:B------:R-:W0:Y:S02]  /*1980*/  SHFL.BFLY PT, R8, R9, 0x2, 0x1f ;  /* 0x0c401f0009087f89 */ /* 0x000e2400000e0000 */
[----:B------:R-:W-:-:S05]  /*1990*/  @!P3 VIADD R2, R2, 0x88 ;  /* 0x000000880202b836 */ /* 0x000fca0000000000 */
[----:B-1----:R-:W-:-:S05]  /*19a0*/  @!P3 LEA R2, R11, R2, 0x18 ;  /* 0x000000020b02b211 */ /* 0x002fca00078ec0ff */
[----:B------:R-:W-:Y:S01]  /*19b0*/  @!P3 IMAD.IADD R2, R5, 0x1, R2 ;  /* 0x000000010502b824 */ /* 0x000fe200078e0202 */
        /* <DEDUP_REMOVED lines=36> */
[----:B------:R-:W-:Y:S05]  /*1c00*/  CALL.REL.NOINC `($__internal_23_$__cuda_sm20_div_rn_f64_full) ;  /* 0x0000000000a47944 */ /* 0x000fea0003c00000 */
.L_x_1481:
[----:B------:R-:W-:Y:S05]  /*1c10*/  BSYNC B1 ;  /* 0x0000000000017941 */ /* 0x000fea0003800000 */
.L_x_1480:
[----:B------:R-:W0:Y:S01]  /*1c20*/  S2R R10, SR_CgaCtaId ;  /* 0x00000000000a7919 */ /* 0x000e220000008800 */
[----:B------:R-:W1:Y:S01]  /*1c30*/  LDC R17, c[0x0][0x258] ;  /* 0x00009600ff117b82 */ /* 0x000e620000000800 */
[----:B------:R-:W-:Y:S01]  /*1c40*/  UMOV UR4, 0xf0000000 ;  /* 0xf000000000047882 */ /* 0x000fe20000000000 */
[----:B------:R-:W-:Y:S01]  /*1c50*/  UMOV UR5, 0x380fffff ;  /* 0x380fffff00057882 */ /* 0x000fe20000000000 */
[----:B------:R-:W2:Y:S01]  /*1c60*/  S2R R13, SR_CTAID.X ;  /* 0x00000000000d7919 */ /* 0x000ea20000002500 */
[----:B------:R-:W3:Y:S01]  /*1c70*/  F2F.F32.F64 R8, R4 ;  /* 0x0000000400087310 */ /* 0x000ee20000301000 */
[----:B------:R-:W-:Y:S01]  /*1c80*/  DSETP.GEU.AND P0, PT, |R4|, UR4, PT ;  /* 0x0000000404007e2a */ /* 0x000fe2000bf0e200 */
[----:B------:R-:W-:Y:S02]  /*1c90*/  MOV R9, 0x400 ;  /* 0x0000040000097802 */ /* 0x000fe40000000f00 */
[----:B------:R-:W4:Y:S03]  /*1ca0*/  LDC.64 R6, c[0x0][0x210] ;  /* 0x00008400ff067b82 */ /* 0x000f260000000a00 */
[----:B------:R-:W-:-:S08]  /*1cb0*/  VIADD R9, R9, 0x110 ;  /* 0x0000011009097836 */ /* 0x000fd00000000000 */
[----:B---3--:R-:W-:Y:S01]  /*1cc0*/  @!P0 FMUL R8, R8, 1.175494350822287508e-38 ;  /* 0x0080000008088820 */ /* 0x008fe20000400000 */
[----:B0-----:R-:W-:-:S07]  /*1cd0*/  LEA R15, R10, R9, 0x18 ;  /* 0x000000090a0f7211 */ /* 0x001fce00078ec0ff */
.L_x_1482:
[----:B0-----:R-:W-:-:S06]  /*1ce0*/  LEA R9, R0, R15, 0x2 ;  /* 0x0000000f00097211 */ /* 0x001fcc00078e10ff */
[----:B------:R-:W0:Y:S02]  /*1cf0*/  LDS R9, [R9] ;  /* 0x0000000009097984 */ /* 0x000e240000000800 */
        /* <DEDUP_REMOVED lines=15> */
.L_x_1479:
[----:B------:R-:W-:Y:S05]  /*1df0*/  BSYNC B0 ;  /* 0x0000000000007941 */ /* 0x000fea0003800000 */
.L_x_1478:
[----:B------:R-:W-:Y:S05]  /*1e00*/  @P1 EXIT ;  /* 0x000000000000194d */ /* 0x000fea0003800000 */
[----:B------:R-:W1:Y:S01]  /*1e10*/  LDC.64 R6, c[0x0][0x270] ;  /* 0x00009c00ff067b82 */ /* 0x000e620000000a00 */
[----:B------:R-:W2:Y:S07]  /*1e20*/  S2R R3, SR_CTAID.X ;  /* 0x0000000000037919 */ /* 0x000eae0000002500 */
[----:B0-----:R-:W2:Y:S01]  /*1e30*/  LDC.64 R4, c[0x0][0x278] ;  /* 0x00009e00ff047b82 */ /* 0x001ea20000000a00 */
[----:B-1----:R-:W3:Y:S02]  /*1e40*/  LDG.E R7, desc[UR6][R6.64] ;  /* 0x0000000606077981 */ /* 0x002ee4000c1e1900 */
[----:B---3--:R-:W-:Y:S01]  /*1e50*/  FMUL.FTZ R0, R2, R7 ;  /* 0x0000000702007220 */ /* 0x008fe20000410000 */
[----:B--2---:R-:W-:-:S04]  /*1e60*/  IMAD.WIDE.U32 R2, R3, 0x4, R4 ;  /* 0x0000000403027825 */ /* 0x004fc800078e0004 */
[----:B------:R-:W-:-:S05]  /*1e70*/  FMUL.FTZ R5, R0, 0.0078740157186985015869 ;  /* 0x3c01020400057820 */ /* 0x000fca0000410000 */
[----:B------:R-:W-:Y:S01]  /*1e80*/  STG.E desc[UR6][R2.64], R5 ;  /* 0x0000000502007986 */ /* 0x000fe2000c101906 */
[----:B------:R-:W-:Y:S05]  /*1e90*/  EXIT ;  /* 0x000000000000794d */ /* 0x000fea0003800000 */
        .weak           $__internal_23_$__cuda_sm20_div_rn_f64_full
        .type           $__internal_23_$__cuda_sm20_div_rn_f64_full,@function
        .size           $__internal_23_$__cuda_sm20_div_rn_f64_full,(.L_x_2682 - $__internal_23_$__cuda_sm20_div_rn_f64_full)
$__internal_23_$__cuda_sm20_div_rn_f64_full:
[C---:B------:R-:W-:Y:S01]  /*1ea0*/  FSETP.GEU.AND P0, PT, |R7|.reuse, 1.469367938527859385e-39, PT ;  /* 0x001000000700780b */ /* 0x040fe20003f0e200 */
[----:B------:R-:W-:Y:S01]  /*1eb0*/  IMAD.MOV.U32 R10, RZ, RZ, 0x1 ;  /* 0x00000001ff0a7424 */ /* 0x000fe200078e00ff */
[C---:B------:R-:W-:Y:S01]  /*1ec0*/  LOP3.LUT R4, R7.reuse, 0x800fffff, RZ, 0xc0, !PT ;  /* 0x800fffff07047812 */ /* 0x040fe200078ec0ff */
[----:B------:R-:W-:Y:S01]  /*1ed0*/  BSSY B2, `(.L_x_1483) ;  /* 0x0000048000027945 */ /* 0x000fe20003800000 */
[----:B------:R-:W-:Y:S02]  /*1ee0*/  LOP3.LUT R18, R7, 0x7ff00000, RZ, 0xc0, !PT ;  /* 0x7ff0000007127812 */ /* 0x000fe400078ec0ff */
[----:B------:R-:W-:Y:S02]  /*1ef0*/  LOP3.LUT R5, R4, 0x3ff00000, RZ, 0xfc, !PT ;  /* 0x3ff0000004057812 */ /* 0x000fe400078efcff */
[----:B------:R-:W-:Y:S02]  /*1f00*/  MOV R4, R6 ;  /* 0x0000000600047202 */ /* 0x000fe40000000f00 */
[----:B------:R-:W-:-:S02]  /*1f10*/  MOV R9, 0x1ca00000 ;  /* 0x1ca0000000097802 */ /* 0x000fc40000000f00 */
[----:B------:R-:W-:Y:S01]  /*1f20*/  ISETP.LE.U32.AND P2, PT, R18, 0x40500000, PT ;  /* 0x405000001200780c */ /* 0x000fe20003f43070 */
[----:B------:R-:W-:Y:S01]  /*1f30*/  @!P0 DMUL R4, R6, 8.98846567431157953865e+307 ;  /* 0x7fe0000006048828 */ /* 0x000fe20000000000 */
[----:B------:R-:W-:Y:S02]  /*1f40*/  MOV R19, 0x40500000 ;  /* 0x4050000000137802 */ /* 0x000fe40000000f00 */
[----:B------:R-:W-:-:S03]  /*1f50*/  SEL R14, R9, 0x63400000, !P2 ;  /* 0x63400000090e7807 */ /* 0x000fc60005000000 */
[----:B------:R-:W0:Y:S01]  /*1f60*/  MUFU.RCP64H R11, R5 ;  /* 0x00000005000b7308 */ /* 0x000e220000001800 */
[----:B------:R-:W-:Y:S01]  /*1f70*/  LOP3.LUT R15, R14, 0xfc000, RZ, 0xfc, !PT ;  /* 0x000fc0000e0f7812 */ /* 0x000fe200078efcff */
[----:B------:R-:W-:Y:S02]  /*1f80*/  VIADD R20, R19, 0xffffffff ;  /* 0xffffffff13147836 */ /* 0x000fe40000000000 */
[----:B------:R-:W-:Y:S01]  /*1f90*/  IMAD.MOV.U32 R14, RZ, RZ, RZ ;  /* 0x000000ffff0e7224 */ /* 0x000fe200078e00ff */
        /* <DEDUP_REMOVED lines=15> */
[----:B------:R-:W-:Y:S02]  /*2090*/  IADD3 R13, RZ, -R16, RZ ;  /* 0x80000010ff0d7210 */ /* 0x000fe40007ffe0ff */
[----:B------:R-:W-:Y:S01]  /*20a0*/  ISETP.LE.U32.AND P0, PT, R16, 0x40500000, PT ;  /* 0x405000001000780c */ /* 0x000fe20003f03070 */
[----:B------:R-:W-:Y:S01]  /*20b0*/  IMAD.MOV.U32 R16, RZ, RZ, RZ ;  /* 0x000000ffff107224 */ /* 0x000fe200078e00ff */
        /* <DEDUP_REMOVED lines=14> */
[----:B------:R-:W-:Y:S01]  /*21a0*/  IMAD.MOV R5, RZ, RZ, -R9 ;  /* 0x000000ffff057224 */ /* 0x000fe200078e0a09 */
        /* <DEDUP_REMOVED lines=9> */
.L_x_1484:
        /* <DEDUP_REMOVED lines=11> */
[----:B------:R-:W-:Y:S01]  /*22f0*/  @!P0 IMAD.MOV.U32 R12, RZ, RZ, RZ ;  /* 0x000000ffff0c8224 */ /* 0x000fe200078e00ff */
[----:B------:R-:W-:-:S03]  /*2300*/  @P0 MOV R12, RZ ;  /* 0x000000ff000c0202 */ /* 0x000fc60000000f00 */
[----:B------:R-:W-:Y:S01]  /*2310*/  @P0 IMAD.MOV.U32 R13, RZ, RZ, R4 ;  /* 0x000000ffff0d0224 */ /* 0x000fe200078e0004 */
[----:B------:R-:W-:Y:S06]  /*2320*/  BRA `(.L_x_1485) ;  /* 0x0000000000087947 */ /* 0x000fec0003800000 */
.L_x_1486:
[----:B------:R-:W-:Y:S02]  /*2330*/  LOP3.LUT R13, R7, 0x80000, RZ, 0xfc, !PT ;  /* 0x00080000070d7812 */ /* 0x000fe400078efcff */
[----:B------:R-:W-:-:S07]  /*2340*/  MOV R12, R6 ;  /* 0x00000006000c7202 */ /* 0x000fce0000000f00 */
.L_x_1485:
[----:B------:R-:W-:Y:S05]  /*2350*/  BSYNC B2 ;  /* 0x0000000000027941 */ /* 0x000fea0003800000 */
.L_x_1483:
[----:B------:R-:W-:Y:S01]  /*2360*/  HFMA2.MMA R9, -RZ, RZ, 0, 0 ;  /* 0x00000000ff097435 */ /* 0x000fe200000001ff */
[----:B------:R-:W-:Y:S01]  /*2370*/  IMAD.MOV.U32 R4, RZ, RZ, R12 ;  /* 0x000000ffff047224 */ /* 0x000fe200078e000c */
[----:B------:R-:W-:-:S04]  /*2380*/  MOV R5, R13 ;  /* 0x0000000d00057202 */ /* 0x000fc80000000f00 */
[----:B------:R-:W-:Y:S05]  /*2390*/  RET.REL.NODEC R8 `(_ZN17fastertransformer34generalAddBiasResidualLayerNormOptI7__half2Lb0ELb0ELi2ELb1ELi4EEEvPT_S3_PKS2_S5_S5_S5_S5_S5_fiiPKfS7_S7_Pfi) ;  /* 0xffffffdc08187950 */ /* 0x000fea0003c3ffff */
.L_x_1487:
        /* <DEDUP_REMOVED lines=14> */
.L_x_2682:


//--------------------- .text._ZN17fastertransformer35generalAddBiasResidualLayerNormOpt2I7__half2Lb1ELb0ELi2ELb1ELi4EEEvPT_S3_PKS2_S5_S5_S5_S5_S5_fiiPKfS7_S7_Pfi --------------------------
	.section	.text._ZN17fastertransformer35generalAddBiasResidualLayerNormOpt2I7__half2Lb1ELb0ELi2ELb1ELi4EEEvPT_S3_PKS2_S5_S5_S5_S5_S5_fiiPKfS7_S7_Pfi,"ax",@progbits
	.align	128
        .global         _ZN17fastertransformer35generalAddBiasResidualLayerNormOpt2I7__half2Lb1ELb0ELi2ELb1ELi4EEEvPT_S3_PKS2_S5_S5_S5_S5_S5_fiiPKfS7_S7_Pfi
        .type           _ZN17fastertransformer35generalAddBiasResidualLayerNormOpt2I7__half2Lb1ELb0ELi2ELb1ELi4EEEvPT_S3_PKS2_S5_S5_S5_S5_S5_fiiPKfS7_S7_Pfi,@function
        .size           _ZN17fastertransformer35generalAddBiasResidualLayerNormOpt2I7__half2Lb1ELb0ELi2ELb1ELi4EEEvPT_S3_PKS2_S5_S5_S5_S5_S5_fiiPKfS7_S7_Pfi,(.L_x_2683 - _ZN17fastertransformer35generalAddBiasResidualLayerNormOpt2I7__half2Lb1ELb0ELi2ELb1ELi4EEEvPT_S3_PKS2_S5_S5_S5_S5_S5_fiiPKfS7_S7_Pfi)
        .other          _ZN17fastertransformer35generalAddBiasResidualLayerNormOpt2I7__half2Lb1ELb0ELi2ELb1ELi4EEEvPT_S3_PKS2_S5_S5_S5_S5_S5_fiiPKfS7_S7_Pfi,@"STO_CUDA_ENTRY STV_DEFAULT"
_ZN17fastertransformer35generalAddBiasResidualLayerNormOpt2I7__half2Lb1ELb0ELi2ELb1ELi4EEEvPT_S3_PKS2_S5_S5_S5_S5_S5_fiiPKfS7_S7_Pfi:
.text._ZN17fastertransformer35generalAddBiasResidualLayerNormOpt2I7__half2Lb1ELb0ELi2ELb1ELi4EEEvPT_S3_PKS2_S5_S5_S5_S5_S5_fiiPKfS7_S7_Pfi:
[----:B------:R-:W-:Y:S08]  /*0000*/  LDC R1, c[0x0][0x28] ;  /* 0x00000a00ff017b82 */ /* 0x000ff00000000800 */
[----:B------:R-:W0:Y:S08]  /*0010*/  LDC.64 R2, c[0x0][0x260] ;  /* 0x00009800ff027b82 */ /* 0x000e300000000a00 */
[----:B------:R-:W1:Y:S01]  /*0020*/  LDC R0, c[0x0][0x280] ;  /* 0x0000a000ff007b82 */ /* 0x000e620000000800 */
[----:B------:R-:W-:Y:S01]  /*0030*/  HFMA2.MMA R24, -RZ, RZ, 0, 0 ;  /* 0x00000000ff187435 */ /* 0x000fe200000001ff */
[----:B------:R-:W-:Y:S01]  /*0040*/  ULDC.64 UR6, c[0x0][0x208] ;  /* 0x0000820000067ab9 */ /* 0x000fe20000000a00 */
[----:B------:R-:W2:Y:S01]  /*0050*/  S2R R23, SR_TID.X ;  /* 0x0000000000177919 */ /* 0x000ea20000002100 */
[----:B------:R-:W-:Y:S01]  /*0060*/  ULDC UR4, c[0x0][0x258] ;  /* 0x0000960000047ab9 */ /* 0x000fe20000000800 */
[----:B------:R-:W-:Y:S01]  /*0070*/  ULDC UR5, c[0x0][0x258] ;  /* 0x0000960000057ab9 */ /* 0x000fe20000000800 */
[----:B0-----:R-:W-:-:S02]  /*0080*/  ISETP.NE.U32.AND P0, PT, R2, RZ, PT ;  /* 0x000000ff0200720c */ /* 0x001fc40003f05070 */
[C---:B-1----:R-:W-:Y:S02]  /*0090*/  ISETP.NE.AND P3, PT, R0.reuse, 0x2, PT ;  /* 0x000000020000780c */ /* 0x042fe40003f65270 */
[----:B------:R-:W-:Y:S02]  /*00a0*/  ISETP.NE.AND P1, PT, R0, 0x2, PT ;  /* 0x000000020000780c */ /* 0x000fe40003f25270 */
[----:B------:R-:W-:-:S11]  /*00b0*/  ISETP.NE.AND.EX P0, PT, R3, RZ, !P3, P0 ;  /* 0x000000ff0300720c */ /* 0x000fd60005f05300 */
[----:B------:R-:W0:Y:S08]  /*00c0*/  @!P1 LDC.64 R10, c[0x0][0x270] ;  /* 0x00009c00ff0a9b82 */ /* 0x000e300000000a00 */
[----:B------:R-:W1:Y:S08]  /*00d0*/  @P0 LDC.64 R2, c[0x0][0x268] ;  /* 0x00009a00ff020b82 */ /* 0x000e700000000a00 */
[----:B------:R-:W3:Y:S01]  /*00e0*/  @P0 LDC.64 R4, c[0x0][0x260] ;  /* 0x00009800ff040b82 */ /* 0x000ee20000000a00 */
[----:B0-----:R0:W5:Y:S04]  /*00f0*/  @!P1 LDG.E R24, desc[UR6][R10.64] ;  /* 0x000000060a189981 */ /* 0x001168000c1e1900 */
[----:B-1----:R-:W4:Y:S04]  /*0100*/  @P0 LDG.E R2, desc[UR6][R2.64] ;  /* 0x0000000602020981 */ /* 0x002f28000c1e1900 */
[----:B---3--:R-:W4:Y:S01]  /*0110*/  @P0 LDG.E R5, desc[UR6][R4.64] ;  /* 0x0000000604050981 */ /* 0x008f22000c1e1900 */
[----:B------:R-:W-:Y:S01]  /*0120*/  MOV R9, UR4 ;  /* 0x0000000400097c02 */ /* 0x000fe20008000f00 */
[----:B------:R-:W-:Y:S01]  /*0130*/  ULDC UR4, c[0x0][0x258] ;  /* 0x0000960000047ab9 */ /* 0x000fe20000000800 */
[----:B------:R-:W1:Y:S02]  /*0140*/  S2R R22, SR_CTAID.X ;  /* 0x0000000000167919 */ /* 0x000e640000002500 */
[----:B--2---:R-:W-:Y:S01]  /*0150*/  ISETP.GE.AND P2, PT, R23, R9, PT ;  /* 0x000000091700720c */ /* 0x004fe20003f46270 */
[----:B------:R-:W-:Y:S01]  /*0160*/  BSSY B0, `(.L_x_1488) ;  /* 0x0000161000007945 */ /* 0x000fe20003800000 */
[----:B------:R-:W-:-:S02]  /*0170*/  MOV R8, RZ ;  /* 0x000000ff00087202 */ /* 0x000fc40000000f00 */
[----:B------:R-:W-:Y:S01]  /*0180*/  CS2R R6, SRZ ;  /* 0x0000000000067805 */ /* 0x000fe2000001ff00 */
[----:B----4-:R-:W-:-:S08]  /*0190*/  @P0 FMUL.FTZ R8, R2, R5 ;  /* 0x0000000502080220 */ /* 0x010fd00000410000 */
[----:B01----:R-:W-:Y:S05]  /*01a0*/  @P2 BRA `(.L_x_1489) ;  /* 0x0000001400702947 */ /* 0x003fea0003800000 */
[----:B------:R-:W0:Y:S01]  /*01b0*/  LDC R5, c[0x0][RZ] ;  /* 0x00000000ff057b82 */ /* 0x000e220000000800 */
[----:B------:R-:W-:Y:S05]  /*01c0*/  @P0 BRA `(.L_x_1490) ;  /* 0x0000000800940947 */ /* 0x000fea0003800000 */
[----:B------:R-:W1:Y:S01]  /*01d0*/  S2R R3, SR_CgaCtaId ;  /* 0x0000000000037919 */ /* 0x000e620000008800 */
[----:B------:R-:W-:Y:S01]  /*01e0*/  MOV R0, 0x400 ;  /* 0x0000040000007802 */ /* 0x000fe20000000f00 */
[--C-:B------:R-:W-:Y:S01]  /*01f0*/  IMAD R8, R22, R9, R23.reuse ;  /* 0x0000000916087224 */ /* 0x100fe200078e0217 */
[----:B0-----:R-:W-:Y:S02]  /*0200*/  SHF.L.U32 R19, R5, 0x2, RZ ;  /* 0x0000000205137819 */ /* 0x001fe400000006ff */
[----:B------:R-:W-:Y:S02]  /*0210*/  CS2R R6, SRZ ;  /* 0x0000000000067805 */ /* 0x000fe4000001ff00 */
[----:B------:R-:W-:Y:S01]  /*0220*/  IADD3 R0, R0, 0x190, RZ ;  /* 0x0000019000007810 */ /* 0x000fe20007ffe0ff */
[----:B------:R-:W-:-:S03]  /*0230*/  IMAD.MOV.U32 R20, RZ, RZ, R23 ;  /* 0x000000ffff147224 */ /* 0x000fc600078e0017 */
[----:B-1----:R-:W-:Y:S01]  /*0240*/  LEA R4, R3, R0, 0x18 ;  /* 0x0000000003047211 */ /* 0x002fe200078ec0ff */
[----:B------:R-:W-:-:S11]  /*0250*/  HFMA2.MMA R0, -RZ, RZ, 0, 0 ;  /* 0x00000000ff007435 */ /* 0x000fd600000001ff */
.L_x_1491:
        /* <DEDUP_REMOVED lines=11> */
[----:B------:R-:W-:Y:S01]  /*0310*/  IADD3 R28, R5, R20, RZ ;  /* 0x00000014051c7210 */ /* 0x000fe20007ffe0ff */
        /* <DEDUP_REMOVED lines=12> */
[----:B------:R-:W-:Y:S01]  /*03e0*/  FADD.FTZ R11, R18, R11 ;  /* 0x0000000b120b7221 */ /* 0x000fe20000010000 */
[----:B------:R-:W-:-:S04]  /*03f0*/  LEA R18, R20, R4, 0x2 ;  /* 0x0000000414127211 */ /* 0x000fc800078e10ff */
        /* <DEDUP_REMOVED lines=23> */
[----:B--2---:R-:W-:Y:S01]  /*0570*/  IADD3 R20, P0, R16, R12, RZ ;  /* 0x0000000c10147210 */ /* 0x004fe20007f1e0ff */
[----:B---3--:R-:W-:Y:S02]  /*0580*/  HADD2.F32 R21, -RZ, R26.H1_H1 ;  /* 0x3000001aff157230 */ /* 0x008fe40000004100 */
[----:B----4-:R-:W-:-:S05]  /*0590*/  HADD2.F32 R25, -RZ, R14.H1_H1 ;  /* 0x3000000eff197230 */ /* 0x010fca0000004100 */
[----:B------:R-:W-:Y:S01]  /*05a0*/  FADD.FTZ R15, R21, R25 ;  /* 0x00000019150f7221 */ /* 0x000fe20000010000 */
[----:B------:R-:W-:-:S05]  /*05b0*/  IMAD.X R21, R17, 0x1, R13, P0 ;  /* 0x0000000111157824 */ /* 0x000fca00000e060d */
[----:B------:R-:W2:Y:S01]  /*05c0*/  LDG.E.CONSTANT R20, desc[UR6][R20.64] ;  /* 0x0000000614147981 */ /* 0x000ea2000c1e9900 */
[----:B------:R-:W-:Y:S02]  /*05d0*/  HADD2.F32 R25, -RZ, R26.H0_H0 ;  /* 0x2000001aff197230 */ /* 0x000fe40000004100 */
[----:B------:R-:W-:Y:S01]  /*05e0*/  FADD.FTZ R26, RZ, R15 ;  /* 0x0000000fff1a7221 */ /* 0x000fe20000010000 */
[----:B------:R-:W-:-:S05]  /*05f0*/  HADD2.F32 R29, -RZ, R14.H0_H0 ;  /* 0x2000000eff1d7230 */ /* 0x000fca0000004100 */
[----:B------:R-:W-:-:S04]  /*0600*/  FADD.FTZ R29, R25, R29 ;  /* 0x0000001d191d7221 */ /* 0x000fc80000010000 */
[----:B------:R-:W-:Y:S01]  /*0610*/  FADD.FTZ R29, RZ, R29 ;  /* 0x0000001dff1d7221 */ /* 0x000fe20000010000 */
[----:B------:R-:W-:Y:S02]  /*0620*/  IADD3 R18, R19, R18, RZ ;  /* 0x0000001213127210 */ /* 0x000fe40007ffe0ff */
[----:B------:R-:W-:Y:S01]  /*0630*/  IADD3 R28, R28, R5, RZ ;  /* 0x000000051c1c7210 */ /* 0x000fe20007ffe0ff */
[----:B--2---:R-:W-:-:S05]  /*0640*/  HADD2.F32 R15, -RZ, R20.H1_H1 ;  /* 0x30000014ff0f7230 */ /* 0x004fca0000004100 */
[----:B------:R-:W-:Y:S02]  /*0650*/  FADD.FTZ R25, R26, R15 ;  /* 0x0000000f1a197221 */ /* 0x000fe40000010000 */
[----:B------:R-:W0:Y:S01]  /*0660*/  LDC.64 R14, c[0x0][0x218] ;  /* 0x00008600ff0e7b82 */ /* 0x000e220000000a00 */
[----:B------:R-:W-:Y:S02]  /*0670*/  HADD2.F32 R26, -RZ, R20.H0_H0 ;  /* 0x20000014ff1a7230 */ /* 0x000fe40000004100 */
[----:B------:R-:W-:-:S03]  /*0680*/  FMUL.FTZ R21, R25, R25 ;  /* 0x0000001919157220 */ /* 0x000fc60000410000 */
[----:B------:R-:W-:-:S04]  /*0690*/  FADD.FTZ R26, R29, R26 ;  /* 0x0000001a1d1a7221 */ /* 0x000fc80000010000 */
[C---:B------:R-:W-:Y:S01]  /*06a0*/  FADD.FTZ R20, R26.reuse, R25 ;  /* 0x000000191a147221 */ /* 0x040fe20000010000 */
[C---:B------:R-:W-:Y:S01]  /*06b0*/  FFMA.FTZ R21, R26.reuse, R26, R21 ;  /* 0x0000001a1a157223 */ /* 0x040fe20000010015 */
[----:B------:R-:W-:Y:S02]  /*06c0*/  F2FP.F16.F32.PACK_AB R25, R26, R25 ;  /* 0x000000191a19723e */ /* 0x000fe400000000ff */
[----:B------:R-:W-:Y:S01]  /*06d0*/  FADD.FTZ R7, R7, R20 ;  /* 0x0000001407077221 */ /* 0x000fe20000010000 */
[----:B------:R-:W-:Y:S01]  /*06e0*/  FADD.FTZ R6, R6, R21 ;  /* 0x0000001506067221 */ /* 0x000fe20000010000 */
[----:B------:R-:W-:Y:S02]  /*06f0*/  PRMT R25, R25, 0x5432, R25 ;  /* 0x0000543219197816 */ /* 0x000fe40000000019 */
[----:B0-----:R-:W-:-:S04]  /*0700*/  IADD3 R20, P0, R16, R14, RZ ;  /* 0x0000000e10147210 */ /* 0x001fc80007f1e0ff */
[----:B------:R-:W-:Y:S01]  /*0710*/  IADD3.X R21, R17, R15, RZ, P0, !PT ;  /* 0x0000000f11157210 */ /* 0x000fe200007fe4ff */
[----:B------:R0:W-:Y:S04]  /*0720*/  STS [R18], R25 ;  /* 0x0000001912007388 */ /* 0x0001e80000000800 */
[----:B------:R0:W-:Y:S01]  /*0730*/  STG.E desc[UR6][R20.64], R25 ;  /* 0x0000001914007986 */ /* 0x0001e2000c101906 */
[----:B------:R-:W-:-:S13]  /*0740*/  ISETP.GE.AND P0, PT, R28, R9, PT ;  /* 0x000000091c00720c */ /* 0x000fda0003f06270 */
[----:B0-----:R-:W-:Y:S05]  /*0750*/  @P0 BRA `(.L_x_1489) ;  /* 0x0000001000040947 */ /* 0x001fea0003800000 */
[----:B------:R-:W-:-:S03]  /*0760*/  IMAD.WIDE R16, R5, 0x4, R16 ;  /* 0x0000000405107825 */ /* 0x000fc600078e0210 */
[----:B------:R-:W-:-:S04]  /*0770*/  IADD3 R20, P0, R16, R2, RZ ;  /* 0x0000000210147210 */ /* 0x000fc80007f1e0ff */
[----:B------:R-:W-:Y:S02]  /*0780*/  IADD3.X R21, R17, R3, RZ, P0, !PT ;  /* 0x0000000311157210 */ /* 0x000fe400007fe4ff */
[----:B------:R-:W-:-:S03]  /*0790*/  IADD3 R26, P0, R16, R10, RZ ;  /* 0x0000000a101a7210 */ /* 0x000fc60007f1e0ff */
[----:B------:R-:W2:Y:S01]  /*07a0*/  LDG.E.CONSTANT R20, desc[UR6][R20.64] ;  /* 0x0000000614147981 */ /* 0x000ea2000c1e9900 */
[----:B------:R-:W-:-:S05]  /*07b0*/  IADD3.X R27, R17, R11, RZ, P0, !PT ;  /* 0x0000000b111b7210 */ /* 0x000fca00007fe4ff */
[----:B------:R-:W3:Y:S01]  /*07c0*/  LDG.E.CONSTANT R26, desc[UR6][R26.64] ;  /* 0x000000061a1a7981 */ /* 0x000ee2000c1e9900 */
[----:B--2---:R-:W-:Y:S02]  /*07d0*/  HADD2.F32 R25, -RZ, R20.H0_H0 ;  /* 0x20000014ff197230 */ /* 0x004fe40000004100 */
[--C-:B---3--:R-:W-:Y:S02]  /*07e0*/  HADD2.F32 R29, -RZ, R26.reuse.H0_H0 ;  /* 0x2000001aff1d7230 */ /* 0x108fe40000004100 */
[----:B------:R-:W-:-:S03]  /*07f0*/  HADD2.F32 R26, -RZ, R26.H1_H1 ;  /* 0x3000001aff1a7230 */ /* 0x000fc60000004100 */
[----:B------:R-:W-:Y:S01]  /*0800*/  FADD.FTZ R25, R25, R29 ;  /* 0x0000001d19197221 */ /* 0x000fe20000010000 */
[----:B------:R-:W-:Y:S01]  /*0810*/  HADD2.F32 R29, -RZ, R20.H1_H1 ;  /* 0x30000014ff1d7230 */ /* 0x000fe20000004100 */
[----:B------:R-:W-:Y:S02]  /*0820*/  IADD3 R20, P0, R16, R12, RZ ;  /* 0x0000000c10147210 */ /* 0x000fe40007f1e0ff */
[----:B------:R-:W-:Y:S02]  /*0830*/  FADD.FTZ R25, RZ, R25 ;  /* 0x00000019ff197221 */ /* 0x000fe40000010000 */
[----:B------:R-:W-:Y:S01]  /*0840*/  FADD.FTZ R29, R29, R26 ;  /* 0x0000001a1d1d7221 */ /* 0x000fe20000010000 */
[----:B------:R-:W-:-:S05]  /*0850*/  IMAD.X R21, R17, 0x1, R13, P0 ;  /* 0x0000000111157824 */ /* 0x000fca00000e060d */
[----:B------:R-:W2:Y:S01]  /*0860*/  LDG.E.CONSTANT R20, desc[UR6][R20.64] ;  /* 0x0000000614147981 */ /* 0x000ea2000c1e9900 */
[----:B------:R-:W-:Y:S01]  /*0870*/  FADD.FTZ R29, RZ, R29 ;  /* 0x0000001dff1d7221 */ /* 0x000fe20000010000 */
[----:B------:R-:W-:Y:S01]  /*0880*/  IADD3 R18, R19, R18, RZ ;  /* 0x0000001213127210 */ /* 0x000fe20007ffe0ff */
[----:B--2---:R-:W-:-:S05]  /*0890*/  HADD2.F32 R26, -RZ, R20.H0_H0 ;  /* 0x20000014ff1a7230 */ /* 0x004fca0000004100 */
[----:B------:R-:W-:Y:S01]  /*08a0*/  FADD.FTZ R25, R25, R26 ;  /* 0x0000001a19197221 */ /* 0x000fe20000010000 */
[----:B------:R-:W-:-:S05]  /*08b0*/  HADD2.F32 R26, -RZ, R20.H1_H1 ;  /* 0x30000014ff1a7230 */ /* 0x000fca0000004100 */
[----:B------:R-:W-:Y:S01]  /*08c0*/  FADD.FTZ R29, R29, R26 ;  /* 0x0000001a1d1d7221 */ /* 0x000fe20000010000 */
[----:B------:R-:W-:-:S04]  /*08d0*/  IADD3 R26, P0, R16, R14, RZ ;  /* 0x0000000e101a7210 */ /* 0x000fc80007f1e0ff */
[----:B------:R-:W-:Y:S02]  /*08e0*/  F2FP.F16.F32.PACK_AB R21, R25, R29 ;  /* 0x0000001d1915723e */ /* 0x000fe400000000ff */
[----:B------:R-:W-:Y:S02]  /*08f0*/  IADD3.X R27, R17, R15, RZ, P0, !PT ;  /* 0x0000000f111b7210 */ /* 0x000fe400007fe4ff */
[----:B------:R-:W-:Y:S01]  /*0900*/  PRMT R20, R21, 0x5432, R21 ;  /* 0x0000543215147816 */ /* 0x000fe20000000015 */
[----:B------:R-:W-:-:S04]  /*0910*/  FMUL.FTZ R21, R29, R29 ;  /* 0x0000001d1d157220 */ /* 0x000fc80000410000 */
[----:B------:R-:W-:Y:S01]  /*0920*/  STS [R18], R20 ;  /* 0x0000001412007388 */ /* 0x000fe20000000800 */
[----:B------:R-:W-:-:S03]  /*0930*/  FFMA.FTZ R21, R25, R25, R21 ;  /* 0x0000001919157223 */ /* 0x000fc60000010015 */
[----:B------:R0:W-:Y:S01]  /*0940*/  STG.E desc[UR6][R26.64], R20 ;  /* 0x000000141a007986 */ /* 0x0001e2000c101906 */
[----:B------:R-:W-:Y:S01]  /*0950*/  FADD.FTZ R6, R6, R21 ;  /* 0x0000001506067221 */ /* 0x000fe20000010000 */
[----:B0-----:R-:W-:Y:S01]  /*0960*/  IADD3 R20, R28, R5, RZ ;  /* 0x000000051c147210 */ /* 0x001fe20007ffe0ff */
[----:B------:R-:W-:-:S03]  /*0970*/  FADD.FTZ R28, R25, R29 ;  /* 0x0000001d191c7221 */ /* 0x000fc60000010000 */
[----:B------:R-:W-:Y:S01]  /*0980*/  ISETP.GE.AND P0, PT, R20, R9, PT ;  /* 0x000000091400720c */ /* 0x000fe20003f06270 */
[----:B------:R-:W-:-:S12]  /*0990*/  FADD.FTZ R7, R7, R28 ;  /* 0x0000001c07077221 */ /* 0x000fd80000010000 */
[----:B------:R-:W-:Y:S05]  /*09a0*/  @P0 BRA `(.L_x_1489) ;  /* 0x0000000c00700947 */ /* 0x000fea0003800000 */
[----:B------:R-:W-:-:S03]  /*09b0*/  IMAD.WIDE R16, R5, 0x4, R16 ;  /* 0x0000000405107825 */ /* 0x000fc600078e0210 */
[C---:B------:R-:W-:Y:S02]  /*09c0*/  IADD3 R2, P0, R16.reuse, R2, RZ ;  /* 0x0000000210027210 */ /* 0x040fe40007f1e0ff */
[C---:B------:R-:W-:Y:S02]  /*09d0*/  IADD3 R10, P1, R16.reuse, R10, RZ ;  /* 0x0000000a100a7210 */ /* 0x040fe40007f3e0ff */
[C---:B------:R-:W-:Y:S02]  /*09e0*/  IADD3.X R3, R17.reuse, R3, RZ, P0, !PT ;  /* 0x0000000311037210 */ /* 0x040fe400007fe4ff */
[C---:B------:R-:W-:Y:S02]  /*09f0*/  IADD3.X R11, R17.reuse, R11, RZ, P1, !PT ;  /* 0x0000000b110b7210 */ /* 0x040fe40000ffe4ff */
[----:B------:R-:W-:Y:S01]  /*0a00*/  IADD3 R12, P0, R16, R12, RZ ;  /* 0x0000000c100c7210 */ /* 0x000fe20007f1e0ff */
[----:B------:R-:W2:Y:S04]  /*0a10*/  LDG.E.CONSTANT R2, desc[UR6][R2.64] ;  /* 0x0000000602027981 */ /* 0x000ea8000c1e9900 */
[----:B------:R-:W3:Y:S01]  /*0a20*/  LDG.E.CONSTANT R10, desc[UR6][R10.64] ;  /* 0x000000060a0a7981 */ /* 0x000ee2000c1e9900 */
[----:B------:R-:W-:-:S05]  /*0a30*/  IMAD.X R13, R17, 0x1, R13, P0 ;  /* 0x00000001110d7824 */ /* 0x000fca00000e060d */
[----:B------:R-:W4:Y:S01]  /*0a40*/  LDG.E.CONSTANT R12, desc[UR6][R12.64] ;  /* 0x000000060c0c7981 */ /* 0x000f22000c1e9900 */
[----:B------:R-:W-:Y:S02]  /*0a50*/  IADD3 R14, P0, R16, R14, RZ ;  /* 0x0000000e100e7210 */ /* 0x000fe40007f1e0ff */
[----:B------:R-:W-:Y:S02]  /*0a60*/  IADD3 R18, R19, R18, RZ ;  /* 0x0000001213127210 */ /* 0x000fe40007ffe0ff */
[----:B------:R-:W-:Y:S02]  /*0a70*/  IADD3.X R15, R17, R15, RZ, P0, !PT ;  /* 0x0000000f110f7210 */ /* 0x000fe400007fe4ff */
[----:B------:R-:W-:Y:S02]  /*0a80*/  IADD3 R20, R20, R5, RZ ;  /* 0x0000000514147210 */ /* 0x000fe40007ffe0ff */
[----:B------:R-:W-:Y:S02]  /*0a90*/  IADD3 R0, R0, 0x1, RZ ;  /* 0x0000000100007810 */ /* 0x000fe40007ffe0ff */
[----:B------:R-:W-:Y:S01]  /*0aa0*/  ISETP.GE.AND P0, PT, R20, R9, PT ;  /* 0x000000091400720c */ /* 0x000fe20003f06270 */
[----:B--2---:R-:W-:-:S02]  /*0ab0*/  HADD2.F32 R21, -RZ, R2.H0_H0 ;  /* 0x20000002ff157230 */ /* 0x004fc40000004100 */
[----:B------:R-:W-:Y:S02]  /*0ac0*/  HADD2.F32 R25, -RZ, R2.H1_H1 ;  /* 0x30000002ff197230 */ /* 0x000fe40000004100 */
[--C-:B---3--:R-:W-:Y:S02]  /*0ad0*/  HADD2.F32 R26, -RZ, R10.reuse.H0_H0 ;  /* 0x2000000aff1a7230 */ /* 0x108fe40000004100 */
[----:B------:R-:W-:-:S03]  /*0ae0*/  HADD2.F32 R28, -RZ, R10.H1_H1 ;  /* 0x3000000aff1c7230 */ /* 0x000fc60000004100 */
[----:B------:R-:W-:Y:S01]  /*0af0*/  FADD.FTZ R21, R21, R26 ;  /* 0x0000001a15157221 */ /* 0x000fe20000010000 */
[--C-:B----4-:R-:W-:Y:S02]  /*0b00*/  HADD2.F32 R26, -RZ, R12.reuse.H0_H0 ;  /* 0x2000000cff1a7230 */ /* 0x110fe40000004100 */
[----:B------:R-:W-:Y:S01]  /*0b10*/  FADD.FTZ R25, R25, R28 ;  /* 0x0000001c19197221 */ /* 0x000fe20000010000 */
[----:B------:R-:W-:Y:S02]  /*0b20*/  HADD2.F32 R2, -RZ, R12.H1_H1 ;  /* 0x3000000cff027230 */ /* 0x000fe40000004100 */
[----:B------:R-:W-:Y:S01]  /*0b30*/  FADD.FTZ R21, RZ, R21 ;  /* 0x00000015ff157221 */ /* 0x000fe20000010000 */
[----:B------:R-:W-:-:S03]  /*0b40*/  FADD.FTZ R25, RZ, R25 ;  /* 0x00000019ff197221 */ /* 0x000fc60000010000 */
[----:B------:R-:W-:Y:S01]  /*0b50*/  FADD.FTZ R21, R21, R26 ;  /* 0x0000001a15157221 */ /* 0x000fe20000010000 */
        /* <DEDUP_REMOVED lines=11> */
[----:B------:R-:W-:Y:S05]  /*0c10*/  BRA `(.L_x_1489) ;  /* 0x0000000800d47947 */ /* 0x000fea0003800000 */
.L_x_1490:
[----:B------:R-:W1:Y:S01]  /*0c20*/  S2R R7, SR_CgaCtaId ;  /* 0x0000000000077919 */ /* 0x000e620000008800 */
[----:B------:R-:W-:Y:S01]  /*0c30*/  MOV R0, 0x400 ;  /* 0x0000040000007802 */ /* 0x000fe20000000f00 */
[----:B------:R-:W-:Y:S01]  /*0c40*/  IMAD R4, R22, R9, R23 ;  /* 0x0000000916047224 */ /* 0x000fe200078e0217 */
[----:B0-----:R-:W-:Y:S02]  /*0c50*/  SHF.L.U32 R3, R5, 0x2, RZ ;  /* 0x0000000205037819 */ /* 0x001fe400000006ff */
[----:B------:R-:W-:Y:S02]  /*0c60*/  IADD3 R0, R0, 0x190, RZ ;  /* 0x0000019000007810 */ /* 0x000fe40007ffe0ff */
[----:B------:R-:W-:Y:S02]  /*0c70*/  MOV R26, R23 ;  /* 0x00000017001a7202 */ /* 0x000fe40000000f00 */
[----:B-1----:R-:W-:Y:S02]  /*0c80*/  LEA R2, R7, R0, 0x18 ;  /* 0x0000000007027211 */ /* 0x002fe400078ec0ff */
[----:B------:R-:W-:Y:S01]  /*0c90*/  CS2R R6, SRZ ;  /* 0x0000000000067805 */ /* 0x000fe2000001ff00 */
[----:B------:R-:W-:-:S07]  /*0ca0*/  IMAD.MOV.U32 R0, RZ, RZ, RZ ;  /* 0x000000ffff007224 */ /* 0x000fce00078e00ff */
.L_x_1492:
[----:B------:R-:W0:Y:S01]  /*0cb0*/  LDC.64 R18, c[0x0][0x220] ;  /* 0x00008800ff127b82 */ /* 0x000e220000000a00 */
[----:B------:R-:W-:Y:S01]  /*0cc0*/  MOV R9, UR5 ;  /* 0x0000000500097c02 */ /* 0x000fe20008000f00 */
[----:B-1----:R-:W-:-:S04]  /*0cd0*/  IMAD R17, R3, R0, R4 ;  /* 0x0000000003117224 */ /* 0x002fc800078e0204 */
        /* <DEDUP_REMOVED lines=9> */
[----:B---3--:R-:W-:Y:S02]  /*0d70*/  I2FP.F32.S32 R21, R10 ;  /* 0x0000000a00157245 */ /* 0x008fe40000201400 */
[----:B------:R-:W-:Y:S02]  /*0d80*/  I2FP.F32.S32 R25, R11 ;  /* 0x0000000b00197245 */ /* 0x000fe40000201400 */
[----:B------:R-:W0:Y:S01]  /*0d90*/  LDC.64 R10, c[0x0][0x218] ;  /* 0x00008600ff0a7b82 */ /* 0x000e220000000a00 */
[-C--:B------:R-:W-:Y:S02]  /*0da0*/  FMUL.FTZ R27, R21, R8.reuse ;  /* 0x00000008151b7220 */ /* 0x080fe40000410000 */
[----:B------:R-:W-:Y:S01]  /*0db0*/  FMUL.FTZ R28, R25, R8 ;  /* 0x00000008191c7220 */ /* 0x000fe20000410000 */
[--C-:B----4-:R-:W-:Y:S02]  /*0dc0*/  HADD2.F32 R16, -RZ, R14.reuse.H0_H0 ;  /* 0x2000000eff107230 */ /* 0x110fe40000004100 */
[----:B------:R-:W-:-:S02]  /*0dd0*/  HADD2.F32 R20, -RZ, R14.H1_H1 ;  /* 0x3000000eff147230 */ /* 0x000fc40000004100 */
        /* <DEDUP_REMOVED lines=24> */
[----:B-1----:R-:W-:Y:S05]  /*0f60*/  @P0 BRA `(.L_x_1489) ;  /* 0x0000000800000947 */ /* 0x002fea0003800000 */
        /* <DEDUP_REMOVED lines=11> */
[----:B------:R-:W4:Y:S01]  /*1020*/  LDG.E.64 R14, desc[UR6][R18.64] ;  /* 0x00000006120e7981 */ /* 0x000f22000c1e1b00 */
[----:B------:R-:W-:Y:S01]  /*1030*/  IMAD.IADD R28, R28, 0x1, R3 ;  /* 0x000000011c1c7824 */ /* 0x000fe200078e0203 */
[----:B------:R-:W-:Y:S01]  /*1040*/  IADD3 R26, R26, R5, RZ ;  /* 0x000000051a1a7210 */ /* 0x000fe20007ffe0ff */
[--C-:B--2---:R-:W-:Y:S02]  /*1050*/  HADD2.F32 R27, -RZ, R25.reuse.H0_H0 ;  /* 0x20000019ff1b7230 */ /* 0x104fe40000004100 */
[----:B------:R-:W-:Y:S02]  /*1060*/  HADD2.F32 R25, -RZ, R25.H1_H1 ;  /* 0x30000019ff197230 */ /* 0x000fe40000004100 */
[----:B---3--:R-:W-:-:S05]  /*1070*/  HADD2.F32 R29, -RZ, R20.H0_H0 ;  /* 0x20000014ff1d7230 */ /* 0x008fca0000004100 */
[----:B------:R-:W-:Y:S01]  /*1080*/  FADD.FTZ R27, R27, R29 ;  /* 0x0000001d1b1b7221 */ /* 0x000fe20000010000 */
[----:B------:R-:W-:Y:S01]  /*1090*/  HADD2.F32 R29, -RZ, R20.H1_H1 ;  /* 0x30000014ff1d7230 */ /* 0x000fe20000004100 */
[----:B----4-:R-:W-:-:S04]  /*10a0*/  I2FP.F32.S32 R15, R15 ;  /* 0x0000000f000f7245 */ /* 0x010fc80000201400 */
[----:B------:R-:W-:Y:S01]  /*10b0*/  FADD.FTZ R25, R25, R29 ;  /* 0x0000001d19197221 */ /* 0x000fe20000010000 */
[----:B------:R-:W-:Y:S01]  /*10c0*/  I2FP.F32.S32 R29, R14 ;  /* 0x0000000e001d7245 */ /* 0x000fe20000201400 */
[----:B------:R-:W-:-:S04]  /*10d0*/  FMUL.FTZ R14, R15, R8 ;  /* 0x000000080f0e7220 */ /* 0x000fc80000410000 */
[----:B------:R-:W-:-:S05]  /*10e0*/  FMUL.FTZ R29, R29, R8 ;  /* 0x000000081d1d7220 */ /* 0x000fca0000410000 */
[----:B------:R-:W-:Y:S01]  /*10f0*/  F2FP.F16.F32.PACK_AB R14, R14, R29 ;  /* 0x0000001d0e0e723e */ /* 0x000fe200000000ff */
[----:B------:R-:W-:-:S04]  /*1100*/  FADD.FTZ R20, RZ, R25 ;  /* 0x00000019ff147221 */ /* 0x000fc80000010000 */
[--C-:B------:R-:W-:Y:S02]  /*1110*/  HADD2.F32 R15, -RZ, R14.reuse.H1_H1 ;  /* 0x3000000eff0f7230 */ /* 0x100fe40000004100 */
[----:B------:R-:W-:Y:S01]  /*1120*/  FADD.FTZ R27, RZ, R27 ;  /* 0x0000001bff1b7221 */ /* 0x000fe20000010000 */
        /* <DEDUP_REMOVED lines=17> */
[----:B------:R-:W-:-:S03]  /*1240*/  IMAD.WIDE R16, R5, 0x4, R16 ;  /* 0x0000000405107825 */ /* 0x000fc600078e0210 */
[----:B------:R-:W-:-:S04]  /*1250*/  IADD3 R20, P0, R16, R10, RZ ;  /* 0x0000000a10147210 */ /* 0x000fc80007f1e0ff */
[----:B------:R-:W-:-:S05]  /*1260*/  IADD3.X R21, R17, R11, RZ, P0, !PT ;  /* 0x0000000b11157210 */ /* 0x000fca00007fe4ff */
[----:B------:R0:W2:Y:S02]  /*1270*/  LDG.E.CONSTANT R27, desc[UR6][R20.64] ;  /* 0x00000006141b7981 */ /* 0x0000a4000c1e9900 */
[----:B0-----:R-:W-:-:S04]  /*1280*/  IADD3 R20, P0, R16, R12, RZ ;  /* 0x0000000c10147210 */ /* 0x001fc80007f1e0ff */
[----:B------:R-:W-:-:S05]  /*1290*/  IADD3.X R21, R17, R13, RZ, P0, !PT ;  /* 0x0000000d11157210 */ /* 0x000fca00007fe4ff */
[----:B------:R-:W3:Y:S01]  /*12a0*/  LDG.E.CONSTANT R29, desc[UR6][R20.64] ;  /* 0x00000006141d7981 */ /* 0x000ee2000c1e9900 */
[----:B------:R-:W-:-:S04]  /*12b0*/  IMAD.WIDE R18, R5, 0x8, R18 ;  /* 0x0000000805127825 */ /* 0x000fc800078e0212 */
[--C-:B--2---:R-:W-:Y:S02]  /*12c0*/  HADD2.F32 R25, -RZ, R27.reuse.H0_H0 ;  /* 0x2000001bff197230 */ /* 0x104fe40000004100 */
[----:B------:R-:W-:Y:S02]  /*12d0*/  HADD2.F32 R27, -RZ, R27.H1_H1 ;  /* 0x3000001bff1b7230 */ /* 0x000fe40000004100 */
[--C-:B---3--:R-:W-:Y:S02]  /*12e0*/  HADD2.F32 R20, -RZ, R29.reuse.H0_H0 ;  /* 0x2000001dff147230 */ /* 0x108fe40000004100 */
[----:B------:R-:W-:-:S03]  /*12f0*/  HADD2.F32 R29, -RZ, R29.H1_H1 ;  /* 0x3000001dff1d7230 */ /* 0x000fc60000004100 */
[----:B------:R-:W-:Y:S02]  /*1300*/  FADD.FTZ R25, R25, R20 ;  /* 0x0000001419197221 */ /* 0x000fe40000010000 */
[----:B------:R-:W2:Y:S01]  /*1310*/  LDG.E.64 R20, desc[UR6][R18.64] ;  /* 0x0000000612147981 */ /* 0x000ea2000c1e1b00 */
[----:B------:R-:W-:Y:S01]  /*1320*/  FADD.FTZ R27, R27, R29 ;  /* 0x0000001d1b1b7221 */ /* 0x000fe20000010000 */
[----:B------:R-:W-:-:S03]  /*1330*/  FADD.FTZ R25, RZ, R25 ;  /* 0x00000019ff197221 */ /* 0x000fc60000010000 */
[----:B------:R-:W-:Y:S01]  /*1340*/  FADD.FTZ R27, RZ, R27 ;  /* 0x0000001bff1b7221 */ /* 0x000fe20000010000 */
[----:B------:R-:W-:Y:S01]  /*1350*/  IMAD.IADD R26, R26, 0x1, R5 ;  /* 0x000000011a1a7824 */ /* 0x000fe200078e0205 */
        /* <DEDUP_REMOVED lines=23> */
[----:B------:R-:W-:-:S04]  /*14d0*/  IMAD.WIDE R20, R5, 0x4, R16 ;  /* 0x0000000405147825 */ /* 0x000fc800078e0210 */
[----:B------:R-:W-:Y:S01]  /*14e0*/  IMAD.WIDE R16, R5, 0x8, R18 ;  /* 0x0000000805107825 */ /* 0x000fe200078e0212 */
[C---:B------:R-:W-:Y:S02]  /*14f0*/  IADD3 R10, P0, R20.reuse, R10, RZ ;  /* 0x0000000a140a7210 */ /* 0x040fe40007f1e0ff */
[----:B------:R-:W-:-:S03]  /*1500*/  IADD3 R12, P1, R20, R12, RZ ;  /* 0x0000000c140c7210 */ /* 0x000fc60007f3e0ff */
[----:B------:R-:W2:Y:S01]  /*1510*/  LDG.E.64 R16, desc[UR6][R16.64] ;  /* 0x0000000610107981 */ /* 0x000ea2000c1e1b00 */
[C---:B------:R-:W-:Y:S02]  /*1520*/  IADD3.X R11, R21.reuse, R11, RZ, P0, !PT ;  /* 0x0000000b150b7210 */ /* 0x040fe400007fe4ff */
[----:B------:R-:W-:-:S03]  /*1530*/  IADD3.X R13, R21, R13, RZ, P1, !PT ;  /* 0x0000000d150d7210 */ /* 0x000fc60000ffe4ff */
[----:B------:R-:W3:Y:S04]  /*1540*/  LDG.E.CONSTANT R10, desc[UR6][R10.64] ;  /* 0x000000060a0a7981 */ /* 0x000ee8000c1e9900 */
[----:B------:R-:W4:Y:S01]  /*1550*/  LDG.E.CONSTANT R12, desc[UR6][R12.64] ;  /* 0x000000060c0c7981 */ /* 0x000f22000c1e9900 */
[----:B------:R-:W-:Y:S02]  /*1560*/  IADD3 R14, P0, R20, R14, RZ ;  /* 0x0000000e140e7210 */ /* 0x000fe40007f1e0ff */
[----:B------:R-:W-:Y:S02]  /*1570*/  IADD3 R28, R28, R3, RZ ;  /* 0x000000031c1c7210 */ /* 0x000fe40007ffe0ff */
[----:B------:R-:W-:Y:S02]  /*1580*/  IADD3.X R15, R21, R15, RZ, P0, !PT ;  /* 0x0000000f150f7210 */ /* 0x000fe400007fe4ff */
[----:B------:R-:W-:-:S02]  /*1590*/  IADD3 R26, R26, R5, RZ ;  /* 0x000000051a1a7210 */ /* 0x000fc40007ffe0ff */
[----:B------:R-:W-:Y:S02]  /*15a0*/  IADD3 R0, R0, 0x1, RZ ;  /* 0x0000000100007810 */ /* 0x000fe40007ffe0ff */
[----:B------:R-:W-:Y:S02]  /*15b0*/  ISETP.GE.AND P0, PT, R26, R9, PT ;  /* 0x000000091a00720c */ /* 0x000fe40003f06270 */
[----:B--2---:R-:W-:Y:S02]  /*15c0*/  I2FP.F32.S32 R19, R16 ;  /* 0x0000001000137245 */ /* 0x004fe40000201400 */
[----:B------:R-:W-:-:S03]  /*15d0*/  I2FP.F32.S32 R25, R17 ;  /* 0x0000001100197245 */ /* 0x000fc60000201400 */
[-C--:B------:R-:W-:Y:S01]  /*15e0*/  FMUL.FTZ R27, R19, R8.reuse ;  /* 0x00000008131b7220 */ /* 0x080fe20000410000 */
[--C-:B---3--:R-:W-:Y:S02]  /*15f0*/  HADD2.F32 R18, -RZ, R10.reuse.H1_H1 ;  /* 0x3000000aff127230 */ /* 0x108fe40000004100 */
[----:B------:R-:W-:Y:S01]  /*1600*/  FMUL.FTZ R25, R25, R8 ;  /* 0x0000000819197220 */ /* 0x000fe20000410000 */
[----:B------:R-:W-:Y:S02]  /*1610*/  HADD2.F32 R16, -RZ, R10.H0_H0 ;  /* 0x2000000aff107230 */ /* 0x000fe40000004100 */
[--C-:B----4-:R-:W-:Y:S02]  /*1620*/  HADD2.F32 R19, -RZ, R12.reuse.H1_H1 ;  /* 0x3000000cff137230 */ /* 0x110fe40000004100 */
[----:B------:R-:W-:Y:S01]  /*1630*/  HADD2.F32 R17, -RZ, R12.H0_H0 ;  /* 0x2000000cff117230 */ /* 0x000fe20000004100 */
[----:B------:R-:W-:Y:S02]  /*1640*/  F2FP.F16.F32.PACK_AB R25, R25, R27 ;  /* 0x0000001b1919723e */ /* 0x000fe400000000ff */
[----:B------:R-:W-:-:S02]  /*1650*/  FADD.FTZ R18, R18, R19 ;  /* 0x0000001312127221 */ /* 0x000fc40000010000 */
[----:B------:R-:W-:Y:S01]  /*1660*/  FADD.FTZ R16, R16, R17 ;  /* 0x0000001110107221 */ /* 0x000fe20000010000 */
        /* <DEDUP_REMOVED lines=16> */
.L_x_1489:
[----:B------:R-:W-:Y:S05]  /*1770*/  BSYNC B0 ;  /* 0x0000000000007941 */ /* 0x000fea0003800000 */
.L_x_1488:
[----:B------:R-:W2:Y:S01]  /*1780*/  SHFL.BFLY PT, R0, R7, 0x10, 0x1f ;  /* 0x0e001f0007007f89 */ /* 0x000ea200000e0000 */
[----:B------:R-:W3:Y:S01]  /*1790*/  S2UR UR9, SR_CgaCtaId ;  /* 0x00000000000979c3 */ /* 0x000ee20000008800 */
[----:B------:R-:W-:Y:S01]  /*17a0*/  UMOV UR8, 0x400 ;  /* 0x0000040000087882 */ /* 0x000fe20000000000 */
[----:B------:R-:W-:Y:S01]  /*17b0*/  ISETP.NE.AND P1, PT, R23, RZ, PT ;  /* 0x000000ff1700720c */ /* 0x000fe20003f25270 */
[----:B0-----:R-:W0:Y:S01]  /*17c0*/  SHFL.BFLY PT, R3, R6, 0x10, 0x1f ;  /* 0x0e001f0006037f89 */ /* 0x001e2200000e0000 */
[----:B------:R-:W-:Y:S01]  /*17d0*/  UIADD3 UR4, UR8, 0x88, URZ ;  /* 0x0000008808047890 */ /* 0x000fe2000fffe03f */
[----:B------:R-:W-:Y:S01]  /*17e0*/  BSSY B0, `(.L_x_1493) ;  /* 0x0000044000007945 */ /* 0x000fe20003800000 */
[----:B--2---:R-:W-:Y:S02]  /*17f0*/  FADD.FTZ R2, R0, R7 ;  /* 0x0000000700027221 */ /* 0x004fe40000010000 */
[----:B---3--:R-:W-:Y:S01]  /*1800*/  ULEA UR4, UR9, UR4, 0x18 ;  /* 0x0000000409047291 */ /* 0x008fe2000f8ec03f */
[----:B0-----:R-:W-:-:S02]  /*1810*/  FADD.FTZ R8, R3, R6 ;  /* 0x0000000603087221 */ /* 0x001fc40000010000 */
[----:B------:R-:W0:Y:S04]  /*1820*/  SHFL.BFLY PT, R3, R2, 0x8, 0x1f ;  /* 0x0d001f0002037f89 */ /* 0x000e2800000e0000 */
[----:B------:R-:W2:Y:S01]  /*1830*/  SHFL.BFLY PT, R5, R8, 0x8, 0x1f ;  /* 0x0d001f0008057f89 */ /* 0x000ea200000e0000 */
[----:B0-----:R-:W-:Y:S01]  /*1840*/  FADD.FTZ R3, R2, R3 ;  /* 0x0000000302037221 */ /* 0x001fe20000010000 */
[----:B------:R-:W-:Y:S01]  /*1850*/  LOP3.LUT P4, R2, R23, 0x1f, RZ, 0xc0, !PT ;  /* 0x0000001f17027812 */ /* 0x000fe2000788c0ff */
[----:B--2---:R-:W-:-:S03]  /*1860*/  FADD.FTZ R10, R8, R5 ;  /* 0x00000005080a7221 */ /* 0x004fc60000010000 */
[----:B------:R-:W0:Y:S01]  /*1870*/  SHFL.BFLY PT, R0, R3, 0x4, 0x1f ;  /* 0x0c801f0003007f89 */ /* 0x000e2200000e0000 */
[----:B-1----:R-:W-:-:S03]  /*1880*/  LEA R14, R2, UR4, 0x2 ;  /* 0x00000004020e7c11 */ /* 0x002fc6000f8e10ff */
[----:B------:R-:W1:Y:S01]  /*1890*/  SHFL.BFLY PT, R5, R10, 0x4, 0x1f ;  /* 0x0c801f000a057f89 */ /* 0x000e6200000e0000 */
[----:B0-----:R-:W-:Y:S02]  /*18a0*/  FADD.FTZ R4, R3, R0 ;  /* 0x0000000003047221 */ /* 0x001fe40000010000 */
[----:B------:R-:W0:Y:S01]  /*18b0*/  LDC R0, c[0x0][RZ] ;  /* 0x00000000ff007b82 */ /* 0x000e220000000800 */
[----:B-1----:R-:W-:Y:S02]  /*18c0*/  FADD.FTZ R7, R10, R5 ;  /* 0x000000050a077221 */ /* 0x002fe40000010000 */
[----:B------:R-:W1:Y:S04]  /*18d0*/  SHFL.BFLY PT, R5, R4, 0x2, 0x1f ;  /* 0x0c401f0004057f89 */ /* 0x000e6800000e0000 */
[----:B------:R-:W2:Y:S01]  /*18e0*/  SHFL.BFLY PT, R6, R7, 0x2, 0x1f ;  /* 0x0c401f0007067f89 */ /* 0x000ea200000e0000 */
[----:B0-----:R-:W-:Y:S01]  /*18f0*/  I2FP.F32.U32 R3, R0 ;  /* 0x0000000000037245 */ /* 0x001fe20000201000 */
[----:B-1----:R-:W-:-:S04]  /*1900*/  FADD.FTZ R5, R4, R5 ;  /* 0x0000000504057221 */ /* 0x002fc80000010000 */
[----:B------:R-:W-:Y:S01]  /*1910*/  FMUL.FTZ R3, R3, 0.03125 ;  /* 0x3d00000003037820 */ /* 0x000fe20000410000 */
[----:B------:R-:W-:Y:S01]  /*1920*/  I2FP.F32.U32 R4, R23 ;  /* 0x0000001700047245 */ /* 0x000fe20000201000 */
[----:B--2---:R-:W-:Y:S02]  /*1930*/  FADD.FTZ R8, R7, R6 ;  /* 0x0000000607087221 */ /* 0x004fe40000010000 */
[----:B------:R-:W0:Y:S01]  /*1940*/  SHFL.BFLY PT, R6, R5, 0x1, 0x1f ;  /* 0x0c201f0005067f89 */ /* 0x000e2200000e0000 */
[----:B------:R-:W-:Y:S02]  /*1950*/  FSETP.GT.FTZ.AND P0, PT, R3, R4, PT ;  /* 0x000000040300720b */ /* 0x000fe40003f14000 */
[----:B------:R-:W-:Y:S01]  /*1960*/  SHF.R.U32.HI R3, RZ, 0x5, R23 ;  /* 0x00000005ff037819 */ /* 0x000fe20000011617 */
[----:B------:R-:W1:Y:S03]  /*1970*/  SHFL.BFLY PT, R11, R8, 0x1, 0x1f ;  /* 0x0c201f00080b7f89 */ /* 0x000e6600000e0000 */
[----:B------:R-:W-:Y:S01]  /*1980*/  @!P4 LEA R4, R3, UR4, 0x2 ;  /* 0x000000040304cc11 */ /* 0x000fe2000f8e10ff */
[----:B0-----:R-:W-:Y:S01]  /*1990*/  FADD.FTZ R13, R5, R6 ;  /* 0x00000006050d7221 */ /* 0x001fe20000010000 */
[----:B------:R-:W-:Y:S01]  /*19a0*/  HFMA2.MMA R5, -RZ, RZ, 0, 0 ;  /* 0x00000000ff057435 */ /* 0x000fe200000001ff */
[----:B------:R-:W-:-:S02]  /*19b0*/  IMAD.MOV.U32 R6, RZ, RZ, RZ ;  /* 0x000000ffff067224 */ /* 0x000fc400078e00ff */
[----:B-1----:R-:W-:Y:S01]  /*19c0*/  FADD.FTZ R15, R8, R11 ;  /* 0x0000000b080f7221 */ /* 0x002fe20000010000 */
        /* <DEDUP_REMOVED lines=37> */
.L_x_1494:
[----:B------:R-:W-:Y:S05]  /*1c20*/  BSYNC B0 ;  /* 0x0000000000007941 */ /* 0x000fea0003800000 */
.L_x_1493:
[----:B------:R-:W-:Y:S01]  /*1c30*/  BAR.SYNC.DEFER_BLOCKING 0x0 ;  /* 0x0000000000007b1d */ /* 0x000fe20000010000 */
[----:B0-----:R-:W-:-:S05]  /*1c40*/  MOV R4, 0x11 ;  /* 0x0000001100047802 */ /* 0x001fca0000000f00 */
[----:B------:R-:W-:Y:S04]  /*1c50*/  BSSY B0, `(.L_x_1495) ;  /* 0x00000ba000007945 */ /* 0x000fe80003800000 */
[----:B------:R-:W-:Y:S05]  /*1c60*/  @P2 BRA `(.L_x_1496) ;  /* 0x0000000800e02947 */ /* 0x000fea0003800000 */
[----:B------:R-:W-:Y:S01]  /*1c70*/  ULEA UR4, UR9, UR8, 0x18 ;  /* 0x0000000809047291 */ /* 0x000fe2000f8ec03f */
[----:B------:R-:W-:Y:S01]  /*1c80*/  HFMA2.MMA R6, -RZ, RZ, 0, 0 ;  /* 0x00000000ff067435 */ /* 0x000fe200000001ff */
[----:B------:R-:W-:-:S07]  /*1c90*/  MOV R10, R23 ;  /* 0x00000017000a7202 */ /* 0x000fce0000000f00 */
[----:B------:R-:W0:Y:S01]  /*1ca0*/  LDS.64 R8, [UR4] ;  /* 0x00000004ff087984 */ /* 0x000e220008000a00 */
[----:B------:R-:W-:Y:S02]  /*1cb0*/  ULDC.64 UR4, c[0x0][0x278] ;  /* 0x00009e0000047ab9 */ /* 0x000fe40000000a00 */
[----:B------:R-:W-:-:S04]  /*1cc0*/  ISETP.NE.U32.AND P0, PT, RZ, UR4, PT ;  /* 0x00000004ff007c0c */ /* 0x000fc8000bf05070 */
[----:B------:R-:W-:Y:S02]  /*1cd0*/  ISETP.NE.AND.EX P0, PT, RZ, UR5, PT, P0 ;  /* 0x00000005ff007c0c */ /* 0x000fe4000bf05300 */
[----:B0-----:R-:W-:-:S11]  /*1ce0*/  F2FP.F16.F32.PACK_AB R5, R9, R8 ;  /* 0x000000080905723e */ /* 0x001fd600000000ff */
.L_x_1505:
[----:B0-23--:R-:W0:Y:S01]  /*1cf0*/  LDC.64 R12, c[0x0][0x240] ;  /* 0x00009000ff0c7b82 */ /* 0x00de220000000a00 */
[----:B------:R-:W-:-:S05]  /*1d00*/  SHF.L.U32 R18, R0, 0x2, RZ ;  /* 0x0000000200127819 */ /* 0x000fca00000006ff */
[----:B------:R-:W-:Y:S02]  /*1d10*/  IMAD R11, R18, R6, R23 ;  /* 0x00000006120b7224 */ /* 0x000fe400078e0217 */
[----:B-1----:R-:W1:Y:S08]  /*1d20*/  LDC.64 R8, c[0x0][0x248] ;  /* 0x00009200ff087b82 */ /* 0x002e700000000a00 */
[----:B------:R-:W2:Y:S01]  /*1d30*/  S2UR UR5, SR_CgaCtaId ;  /* 0x00000000000579c3 */ /* 0x000ea20000008800 */
[----:B0-----:R-:W-:Y:S01]  /*1d40*/  IMAD.WIDE R12, R11, 0x4, R12 ;  /* 0x000000040b0c7825 */ /* 0x001fe200078e020c */
[----:B------:R-:W-:-:S06]  /*1d50*/  UMOV UR4, 0x400 ;  /* 0x0000040000047882 */ /* 0x000fcc0000000000 */
[----:B------:R-:W0:Y:S01]  /*1d60*/  LDC R7, c[0x0][0x258] ;  /* 0x00009600ff077b82 */ /* 0x000e220000000800 */
[----:B------:R-:W3:Y:S01]  /*1d70*/  LDG.E.CONSTANT R12, desc[UR6][R12.64] ;  /* 0x000000060c0c7981 */ /* 0x000ee2000c1e9900 */
[----:B-1----:R-:W-:-:S06]  /*1d80*/  IMAD.WIDE R8, R11, 0x4, R8 ;  /* 0x000000040b087825 */ /* 0x002fcc00078e0208 */
[----:B------:R-:W3:Y:S01]  /*1d90*/  LDG.E.CONSTANT R9, desc[UR6][R8.64] ;  /* 0x0000000608097981 */ /* 0x000ee2000c1e9900 */
[----:B------:R-:W-:-:S04]  /*1da0*/  UIADD3 UR4, UR4, 0x190, URZ ;  /* 0x0000019004047890 */ /* 0x000fc8000fffe03f */
[----:B--2---:R-:W-:-:S06]  /*1db0*/  ULEA UR4, UR5, UR4, 0x18 ;  /* 0x0000000405047291 */ /* 0x004fcc000f8ec03f */
[----:B------:R-:W-:-:S05]  /*1dc0*/  LEA R21, R10, UR4, 0x2 ;  /* 0x000000040a157c11 */ /* 0x000fca000f8e10ff */
[----:B------:R-:W1:Y:S02]  /*1dd0*/  LDS R14, [R21] ;  /* 0x00000000150e7984 */ /* 0x000e640000000800 */
[----:B-1----:R-:W-:-:S04]  /*1de0*/  HADD2 R14, R14, -R5.H0_H0 ;  /* 0xa00000050e0e7230 */ /* 0x002fc80000000000 */
[----:B------:R-:W-:-:S06]  /*1df0*/  HMUL2 R14, R14, R5.H1_H1 ;  /* 0x300000050e0e7232 */ /* 0x000fcc0000000000 */
[----:B---3--:R-:W-:Y:S01]  /*1e00*/  HFMA2.MMA R15, R14, R12, R9 ;  /* 0x0000000c0e0f7235 */ /* 0x008fe20000000009 */
[----:B------:R-:W-:Y:S01]  /*1e10*/  IMAD.WIDE R12, R11, 0x4, RZ ;  /* 0x000000040b0c7825 */ /* 0x000fe200078e02ff */
[----:B0-----:R-:W-:Y:S09]  /*1e20*/  @P0 BRA `(.L_x_1497) ;  /* 0x0000000000480947 */ /* 0x001ff20003800000 */
[----:B------:R-:W0:Y:S01]  /*1e30*/  @P3 LDC.64 R8, c[0x0][0x210] ;  /* 0x00008400ff083b82 */ /* 0x000e220000000a00 */
[----:B------:R-:W-:-:S04]  /*1e40*/  IMAD R11, R22, R7, R10 ;  /* 0x00000007160b7224 */ /* 0x000fc800078e020a */
        /* <DEDUP_REMOVED lines=16> */
.L_x_1497:
[----:B------:R0:W-:Y:S01]  /*1f50*/  STS [R21], R15 ;  /* 0x0000000f15007388 */ /* 0x0001e20000000800 */
[C---:B------:R-:W-:Y:S01]  /*1f60*/  HADD2 R9, |R15|.reuse, -RZ.H0_H0 ;  /* 0xa00000ff0f097230 */ /* 0x040fe20000000200 */
[----:B------:R-:W-:-:S04]  /*1f70*/  HSETP2.GT.AND P5, PT, |R15|.H0_H0, |R15|.H1_H1, PT ;  /* 0x7000000f0f007234 */ /* 0x000fc80003fa4a00 */
[----:B------:R-:W-:-:S04]  /*1f80*/  PRMT R8, R9, 0x7632, R8 ;  /* 0x0000763209087816 */ /* 0x000fc80000000008 */
[----:B------:R-:W-:-:S05]  /*1f90*/  SEL R9, R8, R9, !P5 ;  /* 0x0000000908097207 */ /* 0x000fca0006800000 */
[----:B------:R-:W-:-:S05]  /*1fa0*/  HSETP2.GT.AND P5, PT, R9.H0_H0, R4.H0_H0, PT ;  /* 0x2000000409007234 */ /* 0x000fca0003fa4800 */
[----:B0-----:R-:W-:-:S08]  /*1fb0*/  SEL R4, R4, R9, !P5 ;  /* 0x0000000904047207 */ /* 0x001fd00006800000 */
.L_x_1498:
        /* <DEDUP_REMOVED lines=12> */
[----:B------:R-:W-:-:S05]  /*2080*/  IADD3 R18, R18, R21, RZ ;  /* 0x0000001512127210 */ /* 0x000fca0007ffe0ff */
        /* <DEDUP_REMOVED lines=23> */
.L_x_1499:
[----:B------:R0:W-:Y:S01]  /*2200*/  STS [R18], R20 ;  /* 0x0000001412007388 */ /* 0x0001e20000000800 */
[C---:B------:R-:W-:Y:S01]  /*2210*/  HADD2 R15, |R20|.reuse, -RZ.H0_H0 ;  /* 0xa00000ff140f7230 */ /* 0x040fe20000000200 */
[----:B------:R-:W-:-:S04]  /*2220*/  HSETP2.GT.AND P5, PT, |R20|.H0_H0, |R20|.H1_H1, PT ;  /* 0x7000001414007234 */ /* 0x000fc80003fa4a00 */
[----:B------:R-:W-:-:S04]  /*2230*/  PRMT R14, R15, 0x7632, R14 ;  /* 0x000076320f0e7816 */ /* 0x000fc8000000000e */
[----:B------:R-:W-:-:S05]  /*2240*/  SEL R15, R14, R15, !P5 ;  /* 0x0000000f0e0f7207 */ /* 0x000fca0006800000 */
[----:B------:R-:W-:-:S05]  /*2250*/  HSETP2.GT.AND P5, PT, R15.H0_H0, R4.H0_H0, PT ;  /* 0x200000040f007234 */ /* 0x000fca0003fa4800 */
[----:B0-----:R-:W-:-:S08]  /*2260*/  SEL R4, R4, R15, !P5 ;  /* 0x0000000f04047207 */ /* 0x001fd00006800000 */
.L_x_1500:
[----:B------:R-:W-:-:S04]  /*2270*/  IADD3 R19, R19, R0, RZ ;  /* 0x0000000013137210 */ /* 0x000fc80007ffe0ff */
[----:B------:R-:W-:-:S13]  /*2280*/  ISETP.GE.AND P5, PT, R19, R7, PT ;  /* 0x000000071300720c */ /* 0x000fda0003fa6270 */
[----:B------:R-:W-:Y:S05]  /*2290*/  @P5 BRA `(.L_x_1496) ;  /* 0x0000000400545947 */ /* 0x000fea0003800000 */
[----:B------:R-:W-:-:S03]  /*22a0*/  IMAD.WIDE R12, R0, 0x4, R12 ;  /* 0x00000004000c7825 */ /* 0x000fc600078e020c */
[C---:B------:R-:W-:Y:S02]  /*22b0*/  IADD3 R16, P6, R12.reuse, R8, RZ ;  /* 0x000000080c107210 */ /* 0x040fe40007fde0ff */
[----:B01----:R-:W-:Y:S02]  /*22c0*/  IADD3 R14, P5, R12, R10, RZ ;  /* 0x0000000a0c0e7210 */ /* 0x003fe40007fbe0ff */
[C---:B------:R-:W-:Y:S02]  /*22d0*/  IADD3.X R17, R13.reuse, R9, RZ, P6, !PT ;  /* 0x000000090d117210 */ /* 0x040fe400037fe4ff */
[----:B------:R-:W-:-:S04]  /*22e0*/  IADD3.X R15, R13, R11, RZ, P5, !PT ;  /* 0x0000000b0d0f7210 */ /* 0x000fc80002ffe4ff */
        /* <DEDUP_REMOVED lines=27> */
.L_x_1501:
[----:B------:R0:W-:Y:S01]  /*24a0*/  STS [R18], R20 ;  /* 0x0000001412007388 */ /* 0x0001e20000000800 */
[C---:B------:R-:W-:Y:S01]  /*24b0*/  HADD2 R15, |R20|.reuse, -RZ.H0_H0 ;  /* 0xa00000ff140f7230 */ /* 0x040fe20000000200 */
[----:B------:R-:W-:-:S04]  /*24c0*/  HSETP2.GT.AND P5, PT, |R20|.H0_H0, |R20|.H1_H1, PT ;  /* 0x7000001414007234 */ /* 0x000fc80003fa4a00 */
[----:B------:R-:W-:-:S04]  /*24d0*/  PRMT R14, R15, 0x7632, R14 ;  /* 0x000076320f0e7816 */ /* 0x000fc8000000000e */
[----:B------:R-:W-:-:S05]  /*24e0*/  SEL R15, R14, R15, !P5 ;  /* 0x0000000f0e0f7207 */ /* 0x000fca0006800000 */
[----:B------:R-:W-:-:S05]  /*24f0*/  HSETP2.GT.AND P5, PT, R15.H0_H0, R4.H0_H0, PT ;  /* 0x200000040f007234 */ /* 0x000fca0003fa4800 */
[----:B0-----:R-:W-:-:S08]  /*2500*/  SEL R4, R4, R15, !P5 ;  /* 0x0000000f04047207 */ /* 0x001fd00006800000 */
.L_x_1502:
[----:B------:R-:W-:-:S04]  /*2510*/  IADD3 R19, R19, R0, RZ ;  /* 0x0000000013137210 */ /* 0x000fc80007ffe0ff */
[----:B------:R-:W-:-:S13]  /*2520*/  ISETP.GE.AND P5, PT, R19, R7, PT ;  /* 0x000000071300720c */ /* 0x000fda0003fa6270 */
[----:B------:R-:W-:Y:S05]  /*2530*/  @P5 BRA `(.L_x_1496) ;  /* 0x0000000000ac5947 */ /* 0x000fea0003800000 */
[----:B------:R-:W-:-:S03]  /*2540*/  IMAD.WIDE R12, R0, 0x4, R12 ;  /* 0x00000004000c7825 */ /* 0x000fc600078e020c */
[C---:B------:R-:W-:Y:S02]  /*2550*/  IADD3 R8, P6, R12.reuse, R8, RZ ;  /* 0x000000080c087210 */ /* 0x040fe40007fde0ff */
[----:B------:R-:W-:Y:S02]  /*2560*/  IADD3 R10, P5, R12, R10, RZ ;  /* 0x0000000a0c0a7210 */ /* 0x000fe40007fbe0ff */
[C---:B------:R-:W-:Y:S02]  /*2570*/  IADD3.X R9, R13.reuse, R9, RZ, P6, !PT ;  /* 0x000000090d097210 */ /* 0x040fe400037fe4ff */
[----:B------:R-:W-:-:S04]  /*2580*/  IADD3.X R11, R13, R11, RZ, P5, !PT ;  /* 0x0000000b0d0b7210 */ /* 0x000fc80002ffe4ff */
[----:B------:R-:W2:Y:S04]  /*2590*/  LDG.E.CONSTANT R9, desc[UR6][R8.64] ;  /* 0x0000000608097981 */ /* 0x000ea8000c1e9900 */
[----:B------:R-:W2:Y:S01]  /*25a0*/  LDG.E.CONSTANT R10, desc[UR6][R10.64] ;  /* 0x000000060a0a7981 */ /* 0x000ea2000c1e9900 */
[----:B------:R-:W-:-:S04]  /*25b0*/  SHF.L.U32 R13, R0, 0x2, RZ ;  /* 0x00000002000d7819 */ /* 0x000fc800000006ff */
[----:B------:R-:W-:-:S05]  /*25c0*/  IADD3 R18, R13, R18, RZ ;  /* 0x000000120d127210 */ /* 0x000fca0007ffe0ff */
[----:B------:R-:W3:Y:S02]  /*25d0*/  LDS R12, [R18] ;  /* 0x00000000120c7984 */ /* 0x000ee40000000800 */
[----:B---3--:R-:W-:-:S04]  /*25e0*/  HADD2 R12, R12, -R5.H0_H0 ;  /* 0xa00000050c0c7230 */ /* 0x008fc80000000000 */
[----:B------:R-:W-:-:S04]  /*25f0*/  HMUL2 R12, R12, R5.H1_H1 ;  /* 0x300000050c0c7232 */ /* 0x000fc80000000000 */
[----:B--2---:R-:W-:Y:S01]  /*2600*/  HFMA2 R12, R12, R10, R9 ;  /* 0x0000000a0c0c7231 */ /* 0x004fe20000000009 */
[----:B------:R-:W-:Y:S06]  /*2610*/  @P0 BRA `(.L_x_1503) ;  /* 0x0000000000480947 */ /* 0x000fec0003800000 */
[----:B------:R-:W2:Y:S01]  /*2620*/  @P3 LDC.64 R8, c[0x0][0x210] ;  /* 0x00008400ff083b82 */ /* 0x000ea20000000a00 */
[----:B------:R-:W-:-:S04]  /*2630*/  IMAD R13, R22, R7, R19 ;  /* 0x00000007160d7224 */ /* 0x000fc800078e0213 */
        /* <DEDUP_REMOVED lines=16> */
.L_x_1503:
[----:B------:R4:W-:Y:S01]  /*2740*/  STS [R18], R12 ;  /* 0x0000000c12007388 */ /* 0x0009e20000000800 */
[C---:B------:R-:W-:Y:S01]  /*2750*/  HADD2 R9, |R12|.reuse, -RZ.H0_H0 ;  /* 0xa00000ff0c097230 */ /* 0x040fe20000000200 */
[----:B------:R-:W-:-:S04]  /*2760*/  HSETP2.GT.AND P5, PT, |R12|.H0_H0, |R12|.H1_H1, PT ;  /* 0x7000000c0c007234 */ /* 0x000fc80003fa4a00 */
[----:B------:R-:W-:-:S04]  /*2770*/  PRMT R8, R9, 0x7632, R8 ;  /* 0x0000763209087816 */ /* 0x000fc80000000008 */
[----:B------:R-:W-:-:S05]  /*2780*/  SEL R9, R8, R9, !P5 ;  /* 0x0000000908097207 */ /* 0x000fca0006800000 */
[----:B------:R-:W-:-:S05]  /*2790*/  HSETP2.GT.AND P5, PT, R9.H0_H0, R4.H0_H0, PT ;  /* 0x2000000409007234 */ /* 0x000fca0003fa4800 */
[----:B----4-:R-:W-:-:S08]  /*27a0*/  SEL R4, R4, R9, !P5 ;  /* 0x0000000904047207 */ /* 0x010fd00006800000 */
.L_x_1504:
[----:B------:R-:W-:Y:S01]  /*27b0*/  IADD3 R10, R19, R0, RZ ;  /* 0x00000000130a7210 */ /* 0x000fe20007ffe0ff */
[----:B------:R-:W-:-:S03]  /*27c0*/  VIADD R6, R6, 0x1 ;  /* 0x0000000106067836 */ /* 0x000fc60000000000 */
[----:B------:R-:W-:-:S13]  /*27d0*/  ISETP.GE.AND P5, PT, R10, R7, PT ;  /* 0x000000070a00720c */ /* 0x000fda0003fa6270 */
[----:B------:R-:W-:Y:S05]  /*27e0*/  @!P5 BRA `(.L_x_1505) ;  /* 0xfffffff40040d947 */ /* 0x000fea000383ffff */
.L_x_1496:
[----:B------:R-:W-:Y:S05]  /*27f0*/  BSYNC B0 ;  /* 0x0000000000007941 */ /* 0x000fea0003800000 */
.L_x_1495:
        /* <DEDUP_REMOVED lines=23> */
[----:B------:R-:W0:Y:S01]  /*2970*/  SHFL.BFLY PT, R8, R7, 0x2, 0x1f ;  /* 0x0c401f0007087f89 */ /* 0x000e2200000e0000 */
[----:B------:R-:W-:Y:S02]  /*2980*/  @P0 IADD3 R6, R6, 0x8, RZ ;  /* 0x0000000806060810 */ /* 0x000fe40007ffe0ff */
[----:B0-----:R-:W-:Y:S02]  /*2990*/  FMNMX.FTZ R8, R7, R8, !PT ;  /* 0x0000000807087209 */ /* 0x001fe40007810000 */
[----:B--2---:R-:W-:-:S03]  /*29a0*/  @P0 LEA R7, R9, R6, 0x18 ;  /* 0x0000000609070211 */ /* 0x004fc600078ec0ff */
[----:B------:R-:W0:Y:S01]  /*29b0*/  SHFL.BFLY PT, R5, R8, 0x1, 0x1f ;  /* 0x0c201f0008057f89 */ /* 0x000e2200000e0000 */
[----:B------:R-:W-:Y:S02]  /*29c0*/  @P0 LEA R3, R2, R7, 0x2 ;  /* 0x0000000702030211 */ /* 0x000fe400078e10ff */
[----:B------:R-:W-:Y:S02]  /*29d0*/  MOV R2, 0xe0ad78ec ;  /* 0xe0ad78ec00027802 */ /* 0x000fe40000000f00 */
        /* <DEDUP_REMOVED lines=32> */
[----:B-----5:R-:W-:Y:S05]  /*2be0*/  CALL.REL.NOINC `($__internal_24_$__cuda_sm20_div_rn_f64_full) ;  /* 0x00000000009c7944 */ /* 0x020fea0003c00000 */
.L_x_1509:
[----:B------:R-:W-:Y:S05]  /*2bf0*/  BSYNC B1 ;  /* 0x0000000000017941 */ /* 0x000fea0003800000 */
.L_x_1508:
        /* <DEDUP_REMOVED lines=11> */
.L_x_1510:
[----:B------:R-:W-:Y:S01]  /*2cb0*/  LEA R8, R23, R12, 0x2 ;  /* 0x0000000c17087211 */ /* 0x000fe200078e10ff */
[----:B01----:R-:W-:Y:S01]  /*2cc0*/  IMAD R3, R22, R14, R23 ;  /* 0x0000000e16037224 */ /* 0x003fe200078e0217 */
[----:B------:R-:W-:-:S04]  /*2cd0*/  IADD3 R23, R0, R23, RZ ;  /* 0x0000001700177210 */ /* 0x000fc80007ffe0ff */
[----:B------:R-:W0:Y:S01]  /*2ce0*/  LDS R8, [R8] ;  /* 0x0000000008087984 */ /* 0x000e220000000800 */
[----:B------:R-:W-:Y:S01]  /*2cf0*/  ISETP.GE.AND P0, PT, R23, R14, PT ;  /* 0x0000000e1700720c */ /* 0x000fe20003f06270 */
[----:B0-----:R-:W-:-:S05]  /*2d00*/  HADD2.F32 R2, -RZ, R8.H0_H0 ;  /* 0x20000008ff027230 */ /* 0x001fca0000004100 */
[----:B------:R-:W-:Y:S01]  /*2d10*/  FMUL.FTZ R9, R5, R2 ;  /* 0x0000000205097220 */ /* 0x000fe20000410000 */
[----:B------:R-:W-:-:S05]  /*2d20*/  HADD2.F32 R2, -RZ, R8.H1_H1 ;  /* 0x30000008ff027230 */ /* 0x000fca0000004100 */
[----:B------:R-:W0:Y:S01]  /*2d30*/  F2I.S8.NTZ R9, R9 ;  /* 0x0000000900097305 */ /* 0x000e220000202100 */
[----:B------:R-:W-:Y:S01]  /*2d40*/  FMUL.FTZ R10, R5, R2 ;  /* 0x00000002050a7220 */ /* 0x000fe20000410000 */
[----:B---3--:R-:W-:-:S06]  /*2d50*/  IMAD.WIDE R2, R3, 0x2, R6 ;  /* 0x0000000203027825 */ /* 0x008fcc00078e0206 */
[----:B------:R-:W1:Y:S01]  /*2d60*/  F2I.S8.NTZ R10, R10 ;  /* 0x0000000a000a7305 */ /* 0x000e620000202100 */
[----:B0-----:R-:W-:-:S04]  /*2d70*/  PRMT R11, R9, 0x8880, RZ ;  /* 0x00008880090b7816 */ /* 0x001fc800000000ff */
[----:B------:R-:W-:-:S04]  /*2d80*/  PRMT R11, R11, 0x7710, RZ ;  /* 0x000077100b0b7816 */ /* 0x000fc800000000ff */
[----:B-1----:R-:W-:-:S05]  /*2d90*/  PRMT R11, R10, 0x7604, R11 ;  /* 0x000076040a0b7816 */ /* 0x002fca000000000b */
[----:B------:R0:W-:Y:S01]  /*2da0*/  STG.E.U16 desc[UR6][R2.64], R11 ;  /* 0x0000000b02007986 */ /* 0x0001e2000c101506 */
[----:B------:R-:W-:Y:S05]  /*2db0*/  @!P0 BRA `(.L_x_1510) ;  /* 0xfffffffc00bc8947 */ /* 0x000fea000383ffff */
.L_x_1507:
[----:B------:R-:W-:Y:S05]  /*2dc0*/  BSYNC B0 ;  /* 0x0000000000007941 */ /* 0x000fea0003800000 */
.L_x_1506:
        /* <DEDUP_REMOVED lines=9> */
        .weak           $__internal_24_$__cuda_sm20_div_rn_f64_full
        .type           $__internal_24_$__cuda_sm20_div_rn_f64_full,@function
        .size           $__internal_24_$__cuda_sm20_div_rn_f64_full,(.L_x_2683 - $__internal_24_$__cuda_sm20_div_rn_f64_full)
$__internal_24_$__cuda_sm20_div_rn_f64_full:
        /* <DEDUP_REMOVED lines=10> */
[----:B------:R-:W-:Y:S02]  /*2f00*/  ISETP.LE.U32.AND P2, PT, R16, 0x40500000, PT ;  /* 0x405000001000780c */ /* 0x000fe40003f43070 */
[----:B------:R-:W-:Y:S02]  /*2f10*/  IADD3 R19, R18, -0x1, RZ ;  /* 0xffffffff12137810 */ /* 0x000fe40007ffe0ff */
[----:B------:R-:W-:Y:S01]  /*2f20*/  SEL R9, R5, 0x63400000, !P2 ;  /* 0x6340000005097807 */ /* 0x000fe20005000000 */
        /* <DEDUP_REMOVED lines=46> */
.L_x_1512:
        /* <DEDUP_REMOVED lines=15> */
.L_x_1514:
[----:B------:R-:W-:Y:S02]  /*3300*/  LOP3.LUT R15, R7, 0x80000, RZ, 0xfc, !PT ;  /* 0x00080000070f7812 */ /* 0x000fe400078efcff */
[----:B------:R-:W-:-:S07]  /*3310*/  MOV R14, R6 ;  /* 0x00000006000e7202 */ /* 0x000fce0000000f00 */
.L_x_1513:
[----:B------:R-:W-:Y:S05]  /*3320*/  BSYNC B2 ;  /* 0x0000000000027941 */ /* 0x000fea0003800000 */
.L_x_1511:
[----:B------:R-:W-:Y:S01]  /*3330*/  HFMA2.MMA R9, -RZ, RZ, 0, 0 ;  /* 0x00000000ff097435 */ /* 0x000fe200000001ff */
[----:B------:R-:W-:Y:S02]  /*3340*/  MOV R2, R14 ;  /* 0x0000000e00027202 */ /* 0x000fe40000000f00 */
[----:B------:R-:W-:-:S03]  /*3350*/  MOV R3, R15 ;  /* 0x0000000f00037202 */ /* 0x000fc60000000f00 */
[----:B------:R-:W-:Y:S05]  /*3360*/  RET.REL.NODEC R8 `(_ZN17fastertransformer35generalAddBiasResidualLayerNormOpt2I7__half2Lb1ELb0ELi2ELb1ELi4EEEvPT_S3_PKS2_S5_S5_S5_S5_S5_fiiPKfS7_S7_Pfi) ;  /* 0xffffffcc08247950 */ /* 0x000fea0003c3ffff */
.L_x_1515:
        /* <DEDUP_REMOVED lines=9> */
.L_x_2683:


//--------------------- .text._ZN17fastertransformer34generalAddBiasResidualLayerNormOptI7__half2Lb1ELb0ELi2ELb1ELi4EEEvPT_S3_PKS2_S5_S5_S5_S5_S5_fiiPKfS7_S7_Pfi --------------------------
	.section	.text._ZN17fastertransformer34generalAddBiasResidualLayerNormOptI7__half2Lb1ELb0ELi2ELb1ELi4EEEvPT_S3_PKS2_S5_S5_S5_S5_S5_fiiPKfS7_S7_Pfi,"ax",@progbits
	.align	128
        .global         _ZN17fastertransformer34generalAddBiasResidualLayerNormOptI7__half2Lb1ELb0ELi2ELb1ELi4EEEvPT_S3_PKS2_S5_S5_S5_S5_S5_fiiPKfS7_S7_Pfi
        .type           _ZN17fastertransformer34generalAddBiasResidualLayerNormOptI7__half2Lb1ELb0ELi2ELb1ELi4EEEvPT_S3_PKS2_S5_S5_S5_S5_S5_fiiPKfS7_S7_Pfi,@function
        .size           _ZN17fastertransformer34generalAddBiasResidualLayerNormOptI7__half2Lb1ELb0ELi2ELb1ELi4EEEvPT_S3_PKS2_S5_S5_S5_S5_S5_fiiPKfS7_S7_Pfi,(.L_x_2684 - _ZN17fastertransformer34generalAddBiasResidualLayerNormOptI7__half2Lb1ELb0ELi2ELb1ELi4EEEvPT_S3_PKS2_S5_S5_S5_S5_S5_fiiPKfS7_S7_Pfi)
        .other          _ZN17fastertransformer34generalAddBiasResidualLayerNormOptI7__half2Lb1ELb0ELi2ELb1ELi4EEEvPT_S3_PKS2_S5_S5_S5_S5_S5_fiiPKfS7_S7_Pfi,@"STO_CUDA_ENTRY STV_DEFAULT"
_ZN17fastertransformer34generalAddBiasResidualLayerNormOptI7__half2Lb1ELb0ELi2ELb1ELi4EEEvPT_S3_PKS2_S5_S5_S5_S5_S5_fiiPKfS7_S7_Pfi:
.text._ZN17fastertransformer34generalAddBiasResidualLayerNormOptI7__half2Lb1ELb0ELi2ELb1ELi4EEEvPT_S3_PKS2_S5_S5_S5_S5_S5_fiiPKfS7_S7_Pfi:
[----:B------:R-:W-:Y:S08]  /*0000*/  LDC R1, c[0x0][0x28] ;  /* 0x00000a00ff017b82 */ /* 0x000ff00000000800 */
[----:B------:R-:W0:Y:S01]  /*0010*/  LDC.64 R2, c[0x0][0x260] ;  /* 0x00009800ff027b82 */ /* 0x000e220000000a00 */
[----:B------:R-:W-:Y:S01]  /*0020*/  ULDC.64 UR6, c[0x0][0x208] ;  /* 0x0000820000067ab9 */ /* 0x000fe20000000a00 */
[----:B------:R-:W-:-:S06]  /*0030*/  ULDC UR4, c[0x0][0x258] ;  /* 0x0000960000047ab9 */ /* 0x000fcc0000000800 */
[----:B------:R-:W1:Y:S01]  /*0040*/  LDC R0, c[0x0][0x280] ;  /* 0x0000a000ff007b82 */ /* 0x000e620000000800 */
[----:B0-----:R-:W-:Y:S02]  /*0050*/  ISETP.NE.U32.AND P0, PT, R2, RZ, PT ;  /* 0x000000ff0200720c */ /* 0x001fe40003f05070 */
[C---:B-1----:R-:W-:Y:S02]  /*0060*/  ISETP.NE.AND P3, PT, R0.reuse, 0x2, PT ;  /* 0x000000020000780c */ /* 0x042fe40003f65270 */
[----:B------:R-:W-:Y:S02]  /*0070*/  ISETP.NE.AND P1, PT, R0, 0x2, PT ;  /* 0x000000020000780c */ /* 0x000fe40003f25270 */
[----:B------:R-:W-:-:S11]  /*0080*/  ISETP.NE.AND.EX P0, PT, R3, RZ, !P3, P0 ;  /* 0x000000ff0300720c */ /* 0x000fd60005f05300 */
[----:B------:R-:W0:Y:S08]  /*0090*/  @!P1 LDC.64 R12, c[0x0][0x270] ;  /* 0x00009c00ff0c9b82 */ /* 0x000e300000000a00 */
[----:B------:R-:W1:Y:S08]  /*00a0*/  @P0 LDC.64 R8, c[0x0][0x268] ;  /* 0x00009a00ff080b82 */ /* 0x000e700000000a00 */
[----:B------:R-:W2:Y:S01]  /*00b0*/  @P0 LDC.64 R10, c[0x0][0x260] ;  /* 0x00009800ff0a0b82 */ /* 0x000ea20000000a00 */
[----:B------:R-:W-:-:S10]  /*00c0*/  HFMA2.MMA R0, -RZ, RZ, 0, 0 ;  /* 0x00000000ff007435 */ /* 0x000fd400000001ff */
[----:B0-----:R0:W5:Y:S04]  /*00d0*/  @!P1 LDG.E R0, desc[UR6][R12.64] ;  /* 0x000000060c009981 */ /* 0x001168000c1e1900 */
[----:B-1----:R-:W3:Y:S04]  /*00e0*/  @P0 LDG.E R8, desc[UR6][R8.64] ;  /* 0x0000000608080981 */ /* 0x002ee8000c1e1900 */
[----:B--2---:R-:W3:Y:S01]  /*00f0*/  @P0 LDG.E R11, desc[UR6][R10.64] ;  /* 0x000000060a0b0981 */ /* 0x004ee2000c1e1900 */
[----:B------:R-:W1:Y:S01]  /*0100*/  S2R R2, SR_TID.X ;  /* 0x0000000000027919 */ /* 0x000e620000002100 */
[----:B------:R-:W-:Y:S01]  /*0110*/  IMAD.U32 R7, RZ, RZ, UR4 ;  /* 0x00000004ff077e24 */ /* 0x000fe2000f8e00ff */
[----:B------:R-:W-:Y:S01]  /*0120*/  BSSY B0, `(.L_x_1516) ;  /* 0x0000045000007945 */ /* 0x000fe20003800000 */
[----:B------:R-:W-:-:S02]  /*0130*/  MOV R6, RZ ;  /* 0x000000ff00067202 */ /* 0x000fc40000000f00 */
[----:B------:R-:W-:Y:S02]  /*0140*/  PRMT R5, RZ, 0x5410, RZ ;  /* 0x00005410ff057816 */ /* 0x000fe400000000ff */
[----:B-1----:R-:W-:Y:S01]  /*0150*/  ISETP.GE.AND P2, PT, R2, R7, PT ;  /* 0x000000070200720c */ /* 0x002fe20003f46270 */
[----:B---3--:R-:W-:-:S12]  /*0160*/  @P0 FMUL.FTZ R6, R8, R11 ;  /* 0x0000000b08060220 */ /* 0x008fd80000410000 */
[----:B0-----:R-:W-:Y:S05]  /*0170*/  @P2 BRA `(.L_x_1517) ;  /* 0x0000000000fc2947 */ /* 0x001fea0003800000 */
        /* <DEDUP_REMOVED lines=12> */
.L_x_1519:
        /* <DEDUP_REMOVED lines=19> */
.L_x_1518:
        /* <DEDUP_REMOVED lines=9> */
.L_x_1520:
[----:B0-----:R-:W-:-:S04]  /*0400*/  IMAD R23, R4, R7, R24 ;  /* 0x0000000704177224 */ /* 0x001fc800078e0218 */
[----:B---3--:R-:W-:-:S04]  /*0410*/  IMAD.WIDE R16, R23, 0x8, R8 ;  /* 0x0000000817107825 */ /* 0x008fc800078e0208 */
[C---:B----4-:R-:W-:Y:S02]  /*0420*/  IMAD.WIDE R18, R23.reuse, 0x4, R10 ;  /* 0x0000000417127825 */ /* 0x050fe400078e020a */
[----:B------:R-:W2:Y:S02]  /*0430*/  LDG.E.64.CONSTANT R16, desc[UR6][R16.64] ;  /* 0x0000000610107981 */ /* 0x000ea4000c1e9b00 */
[----:B------:R-:W-:Y:S02]  /*0440*/  IMAD.WIDE R20, R23, 0x4, R12 ;  /* 0x0000000417147825 */ /* 0x000fe400078e020c */
[----:B------:R-:W3:Y:S04]  /*0450*/  LDG.E.CONSTANT R18, desc[UR6][R18.64] ;  /* 0x0000000612127981 */ /* 0x000ee8000c1e9900 */
[----:B------:R-:W4:Y:S01]  /*0460*/  LDG.E.CONSTANT R20, desc[UR6][R20.64] ;  /* 0x0000000614147981 */ /* 0x000f22000c1e9900 */
[----:B--2---:R-:W-:-:S02]  /*0470*/  I2FP.F32.S32 R27, R17 ;  /* 0x00000011001b7245 */ /* 0x004fc40000201400 */
[----:B------:R-:W-:Y:S01]  /*0480*/  I2FP.F32.S32 R25, R16 ;  /* 0x0000001000197245 */ /* 0x000fe20000201400 */
[----:B---3--:R-:W-:Y:S02]  /*0490*/  HFMA2.MMA R17, R18, 1, 1, RZ ;  /* 0x3c003c0012117835 */ /* 0x008fe400000000ff */
[-C--:B------:R-:W-:Y:S01]  /*04a0*/  FMUL.FTZ R26, R27, R6.reuse ;  /* 0x000000061b1a7220 */ /* 0x080fe20000410000 */
[----:B------:R-:W-:Y:S02]  /*04b0*/  IMAD R18, R24, 0x4, R22 ;  /* 0x0000000418127824 */ /* 0x000fe400078e0216 */
[----:B------:R-:W-:Y:S01]  /*04c0*/  FMUL.FTZ R25, R25, R6 ;  /* 0x0000000619197220 */ /* 0x000fe20000410000 */
[----:B-1----:R-:W-:-:S04]  /*04d0*/  IADD3 R24, R3, R24, RZ ;  /* 0x0000001803187210 */ /* 0x002fc80007ffe0ff */
[----:B------:R-:W-:Y:S01]  /*04e0*/  F2FP.F16.F32.PACK_AB R25, R26, R25 ;  /* 0x000000191a19723e */ /* 0x000fe200000000ff */
[----:B----4-:R-:W-:Y:S01]  /*04f0*/  HADD2 R17, R17, R20 ;  /* 0x0000001411117230 */ /* 0x010fe20000000000 */
[----:B------:R-:W-:-:S05]  /*0500*/  ISETP.GE.AND P0, PT, R24, R7, PT ;  /* 0x000000071800720c */ /* 0x000fca0003f06270 */
[----:B------:R-:W-:Y:S01]  /*0510*/  HFMA2.MMA R25, R17, 1, 1, R25 ;  /* 0x3c003c0011197835 */ /* 0x000fe20000000019 */
[----:B------:R-:W-:-:S06]  /*0520*/  IMAD.WIDE R16, R23, 0x4, R14 ;  /* 0x0000000417107825 */ /* 0x000fcc00078e020e */
[----:B------:R0:W-:Y:S03]  /*0530*/  STG.E desc[UR6][R16.64], R25 ;  /* 0x0000001910007986 */ /* 0x0001e6000c101906 */
[----:B------:R-:W-:Y:S01]  /*0540*/  HADD2 R5, R5, R25 ;  /* 0x0000001905057230 */ /* 0x000fe20000000000 */
[----:B------:R0:W-:Y:S01]  /*0550*/  STS [R18], R25 ;  /* 0x0000001912007388 */ /* 0x0001e20000000800 */
[----:B------:R-:W-:Y:S05]  /*0560*/  @!P0 BRA `(.L_x_1520) ;  /* 0xfffffffc00a48947 */ /* 0x000fea000383ffff */
.L_x_1517:
[----:B------:R-:W-:Y:S05]  /*0570*/  BSYNC B0 ;  /* 0x0000000000007941 */ /* 0x000fea0003800000 */
.L_x_1516:
[----:B------:R-:W-:Y:S01]  /*0580*/  HADD2 R5, R5.H0_H0, R5.H1_H1 ;  /* 0x3000000505057230 */ /* 0x000fe20000000800 */
[----:B------:R-:W1:Y:S01]  /*0590*/  S2R R8, SR_CgaCtaId ;  /* 0x0000000000087919 */ /* 0x000e620000008800 */
[----:B------:R-:W-:Y:S01]  /*05a0*/  I2FP.F32.U32 R15, R2 ;  /* 0x00000002000f7245 */ /* 0x000fe20000201000 */
[----:B------:R-:W-:Y:S01]  /*05b0*/  ULDC UR4, c[0x0][0x258] ;  /* 0x0000960000047ab9 */ /* 0x000fe20000000800 */
[----:B------:R-:W-:Y:S01]  /*05c0*/  ISETP.NE.AND P1, PT, R2, RZ, PT ;  /* 0x000000ff0200720c */ /* 0x000fe20003f25270 */
[----:B------:R-:W-:Y:S01]  /*05d0*/  HADD2.F32 R5, -RZ, R5.H0_H0 ;  /* 0x20000005ff057230 */ /* 0x000fe20000004100 */
[----:B------:R-:W-:Y:S04]  /*05e0*/  BSSY B0, `(.L_x_1521) ;  /* 0x0000068000007945 */ /* 0x000fe80003800000 */
[----:B------:R-:W3:Y:S02]  /*05f0*/  SHFL.BFLY PT, R4, R5, 0x10, 0x1f ;  /* 0x0e001f0005047f89 */ /* 0x000ee400000e0000 */
[----:B---3--:R-:W-:-:S05]  /*0600*/  FADD.FTZ R4, R5, R4 ;  /* 0x0000000405047221 */ /* 0x008fca0000010000 */
[----:B------:R-:W3:Y:S02]  /*0610*/  SHFL.BFLY PT, R3, R4, 0x8, 0x1f ;  /* 0x0d001f0004037f89 */ /* 0x000ee400000e0000 */
[----:B---3--:R-:W-:Y:S01]  /*0620*/  FADD.FTZ R6, R4, R3 ;  /* 0x0000000304067221 */ /* 0x008fe20000010000 */
[----:B------:R-:W-:-:S04]  /*0630*/  LOP3.LUT P4, R4, R2, 0x1f, RZ, 0xc0, !PT ;  /* 0x0000001f02047812 */ /* 0x000fc8000788c0ff */
[----:B------:R-:W3:Y:S02]  /*0640*/  SHFL.BFLY PT, R3, R6, 0x4, 0x1f ;  /* 0x0c801f0006037f89 */ /* 0x000ee400000e0000 */
[----:B---3--:R-:W-:Y:S02]  /*0650*/  FADD.FTZ R10, R6, R3 ;  /* 0x00000003060a7221 */ /* 0x008fe40000010000 */
[----:B------:R-:W3:Y:S03]  /*0660*/  LDC R3, c[0x0][RZ] ;  /* 0x00000000ff037b82 */ /* 0x000ee60000000800 */
[----:B------:R-:W4:Y:S01]  /*0670*/  SHFL.BFLY PT, R9, R10, 0x2, 0x1f ;  /* 0x0c401f000a097f89 */ /* 0x000f2200000e0000 */
[----:B---3--:R-:W-:Y:S01]  /*0680*/  I2FP.F32.U32 R5, R3 ;  /* 0x0000000300057245 */ /* 0x008fe20000201000 */
[----:B----4-:R-:W-:Y:S01]  /*0690*/  FADD.FTZ R11, R10, R9 ;  /* 0x000000090a0b7221 */ /* 0x010fe20000010000 */
[----:B------:R-:W-:-:S03]  /*06a0*/  MOV R9, 0x400 ;  /* 0x0000040000097802 */ /* 0x000fc60000000f00 */
[----:B------:R-:W-:Y:S01]  /*06b0*/  FMUL.FTZ R14, R5, 0.03125 ;  /* 0x3d000000050e7820 */ /* 0x000fe20000410000 */
[----:B------:R-:W-:Y:S01]  /*06c0*/  SHF.R.U32.HI R5, RZ, 0x3, R2 ;  /* 0x00000003ff057819 */ /* 0x000fe20000011602 */
[----:B------:R-:W0:Y:S01]  /*06d0*/  SHFL.BFLY PT, R12, R11, 0x1, 0x1f ;  /* 0x0c201f000b0c7f89 */ /* 0x000e2200000e0000 */
[----:B------:R-:W-:Y:S02]  /*06e0*/  VIADD R13, R9, 0x8 ;  /* 0x00000008090d7836 */ /* 0x000fe40000000000 */
[----:B------:R-:W-:Y:S02]  /*06f0*/  LOP3.LUT R5, R5, 0x1ffffffc, RZ, 0xc0, !PT ;  /* 0x1ffffffc05057812 */ /* 0x000fe400078ec0ff */
[----:B------:R-:W-:Y:S02]  /*0700*/  FSETP.GT.FTZ.AND P0, PT, R14, R15, PT ;  /* 0x0000000f0e00720b */ /* 0x000fe40003f14000 */
[C---:B-1----:R-:W-:Y:S02]  /*0710*/  LEA R13, R8.reuse, R13, 0x18 ;  /* 0x0000000d080d7211 */ /* 0x042fe400078ec0ff */
[----:B------:R-:W-:-:S02]  /*0720*/  @!P1 LEA R19, R8, R9, 0x18 ;  /* 0x0000000908139211 */ /* 0x000fc400078ec0ff */
[-C--:B------:R-:W-:Y:S02]  /*0730*/  IADD3 R6, R5, R13.reuse, RZ ;  /* 0x0000000d05067210 */ /* 0x080fe40007ffe0ff */
[----:B------:R-:W-:Y:S01]  /*0740*/  LEA R10, R4, R13, 0x2 ;  /* 0x0000000d040a7211 */ /* 0x000fe200078e10ff */
[----:B0-2---:R-:W-:Y:S01]  /*0750*/  FADD.FTZ R17, R11, R12 ;  /* 0x0000000c0b117221 */ /* 0x005fe20000010000 */
[----:B------:R-:W-:-:S04]  /*0760*/  IMAD.MOV.U32 R11, RZ, RZ, RZ ;  /* 0x000000ffff0b7224 */ /* 0x000fc800078e00ff */
[----:B------:R0:W-:Y:S01]  /*0770*/  @!P4 STS [R6], R17 ;  /* 0x000000110600c388 */ /* 0x0001e20000000800 */
[----:B------:R-:W-:Y:S01]  /*0780*/  BAR.SYNC.DEFER_BLOCKING 0x0 ;  /* 0x0000000000007b1d */ /* 0x000fe20000010000 */
[----:B0-----:R-:W-:-:S06]  /*0790*/  @!P1 I2FP.F32.S32 R17, R7 ;  /* 0x0000000700119245 */ /* 0x001fcc0000201400 */
[----:B------:R-:W0:Y:S01]  /*07a0*/  @!P1 MUFU.RCP R17, R17 ;  /* 0x0000001100119308 */ /* 0x000e220000001000 */
[----:B------:R-:W1:Y:S04]  /*07b0*/  @P0 LDS R11, [R10] ;  /* 0x000000000a0b0984 */ /* 0x000e680000000800 */
        /* <DEDUP_REMOVED lines=21> */
.L_x_1523:
[----:B------:R-:W-:-:S05]  /*0910*/  MOV R7, UR4 ;  /* 0x0000000400077c02 */ /* 0x000fca0008000f00 */
[----:B0-----:R-:W-:-:S04]  /*0920*/  IMAD R17, R14, R7, R18 ;  /* 0x000000070e117224 */ /* 0x001fc800078e0212 */
[----:B-1----:R-:W-:-:S06]  /*0930*/  IMAD.WIDE.U32 R16, R17, 0x4, R8 ;  /* 0x0000000411107825 */ /* 0x002fcc00078e0008 */
[----:B------:R-:W3:Y:S01]  /*0940*/  LDG.E.CONSTANT R16, desc[UR6][R16.64] ;  /* 0x0000000610107981 */ /* 0x000ee2000c1e9900 */
[----:B------:R-:W-:-:S05]  /*0950*/  IMAD.IADD R20, R3, 0x1, R18 ;  /* 0x0000000103147824 */ /* 0x000fca00078e0212 */
        /* <DEDUP_REMOVED lines=48> */
.L_x_1522:
[----:B------:R-:W-:Y:S05]  /*0c60*/  BSYNC B0 ;  /* 0x0000000000007941 */ /* 0x000fea0003800000 */
.L_x_1521:
        /* <DEDUP_REMOVED lines=36> */
.L_x_1525:
[----:B------:R-:W-:Y:S05]  /*0eb0*/  BSYNC B0 ;  /* 0x0000000000007941 */ /* 0x000fea0003800000 */
.L_x_1524:
[----:B------:R-:W-:Y:S01]  /*0ec0*/  BAR.SYNC.DEFER_BLOCKING 0x0 ;  /* 0x0000000000007b1d */ /* 0x000fe20000010000 */
[----:B0-----:R-:W-:-:S05]  /*0ed0*/  HFMA2.MMA R6, -RZ, RZ, 0, 1.013278961181640625e-06 ;  /* 0x00000011ff067435 */ /* 0x001fca00000001ff */
[----:B------:R-:W-:Y:S04]  /*0ee0*/  BSSY B0, `(.L_x_1526) ;  /* 0x00000bb000007945 */ /* 0x000fe80003800000 */
[----:B------:R-:W-:Y:S05]  /*0ef0*/  @P2 BRA `(.L_x_1527) ;  /* 0x0000000800e42947 */ /* 0x000fea0003800000 */
[----:B------:R-:W0:Y:S01]  /*0f00*/  S2R R9, SR_CgaCtaId ;  /* 0x0000000000097919 */ /* 0x000e220000008800 */
[----:B------:R-:W-:Y:S01]  /*0f10*/  MOV R8, 0x400 ;  /* 0x0000040000087802 */ /* 0x000fe20000000f00 */
[----:B------:R-:W-:Y:S01]  /*0f20*/  ULDC.64 UR4, c[0x0][0x278] ;  /* 0x00009e0000047ab9 */ /* 0x000fe20000000a00 */
[----:B------:R-:W-:Y:S01]  /*0f30*/  MOV R21, RZ ;  /* 0x000000ff00157202 */ /* 0x000fe20000000f00 */
[----:B------:R-:W1:Y:S01]  /*0f40*/  S2R R7, SR_CTAID.X ;  /* 0x0000000000077919 */ /* 0x000e620000002500 */
[----:B------:R-:W-:Y:S01]  /*0f50*/  ISETP.NE.U32.AND P0, PT, RZ, UR4, PT ;  /* 0x00000004ff007c0c */ /* 0x000fe2000bf05070 */
[----:B------:R-:W-:-:S03]  /*0f60*/  IMAD.MOV.U32 R13, RZ, RZ, R2 ;  /* 0x000000ffff0d7224 */ /* 0x000fc600078e0002 */
[----:B------:R-:W-:Y:S02]  /*0f70*/  ISETP.NE.AND.EX P0, PT, RZ, UR5, PT, P0 ;  /* 0x00000005ff007c0c */ /* 0x000fe4000bf05300 */
[----:B0-----:R-:W-:Y:S01]  /*0f80*/  LEA R10, R9, R8, 0x18 ;  /* 0x00000008090a7211 */ /* 0x001fe200078ec0ff */
[----:B------:R-:W-:-:S05]  /*0f90*/  VIADD R8, R8, 0x110 ;  /* 0x0000011008087836 */ /* 0x000fca0000000000 */
[----:B------:R-:W0:Y:S01]  /*0fa0*/  LDS.64 R10, [R10] ;  /* 0x000000000a0a7984 */ /* 0x000e220000000a00 */
[----:B------:R-:W-:Y:S02]  /*0fb0*/  LEA R8, R9, R8, 0x18 ;  /* 0x0000000809087211 */ /* 0x000fe400078ec0ff */
[----:B01----:R-:W-:-:S07]  /*0fc0*/  F2FP.F16.F32.PACK_AB R9, R11, R10 ;  /* 0x0000000a0b09723e */ /* 0x003fce00000000ff */
.L_x_1536:
[----:B01----:R-:W0:Y:S01]  /*0fd0*/  LDC.64 R16, c[0x0][0x240] ;  /* 0x00009000ff107b82 */ /* 0x003e220000000a00 */
[----:B------:R-:W-:-:S05]  /*0fe0*/  SHF.L.U32 R22, R3, 0x2, RZ ;  /* 0x0000000203167819 */ /* 0x000fca00000006ff */
[----:B---3--:R-:W-:Y:S02]  /*0ff0*/  IMAD R15, R22, R21, R2 ;  /* 0x00000015160f7224 */ /* 0x008fe400078e0202 */
[----:B--2---:R-:W1:Y:S01]  /*1000*/  LDC.64 R10, c[0x0][0x248] ;  /* 0x00009200ff0a7b82 */ /* 0x004e620000000a00 */
[----:B------:R-:W-:-:S05]  /*1010*/  IMAD R25, R13, 0x4, R8 ;  /* 0x000000040d197824 */ /* 0x000fca00078e0208 */
        /* <DEDUP_REMOVED lines=29> */
.L_x_1528:
[----:B------:R0:W-:Y:S01]  /*11f0*/  STS [R25], R18 ;  /* 0x0000001219007388 */ /* 0x0001e20000000800 */
[C---:B------:R-:W-:Y:S01]  /*1200*/  HADD2 R11, |R18|.reuse, -RZ.H0_H0 ;  /* 0xa00000ff120b7230 */ /* 0x040fe20000000200 */
[----:B------:R-:W-:-:S04]  /*1210*/  HSETP2.GT.AND P5, PT, |R18|.H0_H0, |R18|.H1_H1, PT ;  /* 0x7000001212007234 */ /* 0x000fc80003fa4a00 */
[----:B------:R-:W-:-:S04]  /*1220*/  PRMT R10, R11, 0x7632, R10 ;  /* 0x000076320b0a7816 */ /* 0x000fc8000000000a */
[----:B------:R-:W-:-:S05]  /*1230*/  SEL R11, R10, R11, !P5 ;  /* 0x0000000b0a0b7207 */ /* 0x000fca0006800000 */
[----:B------:R-:W-:-:S05]  /*1240*/  HSETP2.GT.AND P5, PT, R11.H0_H0, R6.H0_H0, PT ;  /* 0x200000060b007234 */ /* 0x000fca0003fa4800 */
[----:B0-----:R-:W-:-:S08]  /*1250*/  SEL R6, R6, R11, !P5 ;  /* 0x0000000b06067207 */ /* 0x001fd00006800000 */
.L_x_1529:
[----:B------:R-:W-:-:S04]  /*1260*/  IADD3 R23, R3, R13, RZ ;  /* 0x0000000d03177210 */ /* 0x000fc80007ffe0ff */
[----:B------:R-:W-:-:S13]  /*1270*/  ISETP.GE.AND P5, PT, R23, R20, PT ;  /* 0x000000141700720c */ /* 0x000fda0003fa6270 */
[----:B------:R-:W-:Y:S05]  /*1280*/  @P5 BRA `(.L_x_1527) ;  /* 0x0000000800005947 */ /* 0x000fea0003800000 */
[----:B------:R-:W2:Y:S01]  /*1290*/  LDC.64 R12, c[0x0][0x240] ;  /* 0x00009000ff0c7b82 */ /* 0x000ea20000000a00 */
[----:B------:R-:W-:-:S07]  /*12a0*/  IMAD.WIDE R14, R3, 0x4, R14 ;  /* 0x00000004030e7825 */ /* 0x000fce00078e020e */
[----:B01----:R-:W0:Y:S01]  /*12b0*/  LDC.64 R10, c[0x0][0x248] ;  /* 0x00009200ff0a7b82 */ /* 0x003e220000000a00 */
[----:B--2---:R-:W-:-:S05]  /*12c0*/  IADD3 R16, P5, R14, R12, RZ ;  /* 0x0000000c0e107210 */ /* 0x004fca0007fbe0ff */
        /* <DEDUP_REMOVED lines=29> */
.L_x_1530:
[----:B------:R2:W-:Y:S01]  /*14a0*/  STS [R22], R24 ;  /* 0x0000001816007388 */ /* 0x0005e20000000800 */
[C---:B------:R-:W-:Y:S01]  /*14b0*/  HADD2 R17, |R24|.reuse, -RZ.H0_H0 ;  /* 0xa00000ff18117230 */ /* 0x040fe20000000200 */
[----:B------:R-:W-:-:S04]  /*14c0*/  HSETP2.GT.AND P5, PT, |R24|.H0_H0, |R24|.H1_H1, PT ;  /* 0x7000001818007234 */ /* 0x000fc80003fa4a00 */
[----:B------:R-:W-:-:S04]  /*14d0*/  PRMT R16, R17, 0x7632, R16 ;  /* 0x0000763211107816 */ /* 0x000fc80000000010 */
[----:B------:R-:W-:-:S05]  /*14e0*/  SEL R17, R16, R17, !P5 ;  /* 0x0000001110117207 */ /* 0x000fca0006800000 */
[----:B------:R-:W-:-:S05]  /*14f0*/  HSETP2.GT.AND P5, PT, R17.H0_H0, R6.H0_H0, PT ;  /* 0x2000000611007234 */ /* 0x000fca0003fa4800 */
[----:B--2---:R-:W-:-:S08]  /*1500*/  SEL R6, R6, R17, !P5 ;  /* 0x0000001106067207 */ /* 0x004fd00006800000 */
.L_x_1531:
        /* <DEDUP_REMOVED lines=35> */
.L_x_1532:
[----:B------:R0:W-:Y:S01]  /*1740*/  STS [R22], R24 ;  /* 0x0000001816007388 */ /* 0x0001e20000000800 */
[C---:B------:R-:W-:Y:S01]  /*1750*/  HADD2 R17, |R24|.reuse, -RZ.H0_H0 ;  /* 0xa00000ff18117230 */ /* 0x040fe20000000200 */
[----:B------:R-:W-:-:S04]  /*1760*/  HSETP2.GT.AND P5, PT, |R24|.H0_H0, |R24|.H1_H1, PT ;  /* 0x7000001818007234 */ /* 0x000fc80003fa4a00 */
[----:B------:R-:W-:-:S04]  /*1770*/  PRMT R16, R17, 0x7632, R16 ;  /* 0x0000763211107816 */ /* 0x000fc80000000010 */
[----:B------:R-:W-:-:S05]  /*1780*/  SEL R17, R16, R17, !P5 ;  /* 0x0000001110117207 */ /* 0x000fca0006800000 */
[----:B------:R-:W-:-:S05]  /*1790*/  HSETP2.GT.AND P5, PT, R17.H0_H0, R6.H0_H0, PT ;  /* 0x2000000611007234 */ /* 0x000fca0003fa4800 */
[----:B0-----:R-:W-:-:S08]  /*17a0*/  SEL R6, R6, R17, !P5 ;  /* 0x0000001106067207 */ /* 0x001fd00006800000 */
.L_x_1533:
        /* <DEDUP_REMOVED lines=35> */
.L_x_1534:
[----:B------:R2:W-:Y:S01]  /*19e0*/  STS [R22], R14 ;  /* 0x0000000e16007388 */ /* 0x0005e20000000800 */
[C---:B------:R-:W-:Y:S01]  /*19f0*/  HADD2 R11, |R14|.reuse, -RZ.H0_H0 ;  /* 0xa00000ff0e0b7230 */ /* 0x040fe20000000200 */
[----:B------:R-:W-:-:S04]  /*1a00*/  HSETP2.GT.AND P5, PT, |R14|.H0_H0, |R14|.H1_H1, PT ;  /* 0x7000000e0e007234 */ /* 0x000fc80003fa4a00 */
[----:B------:R-:W-:-:S04]  /*1a10*/  PRMT R10, R11, 0x7632, R10 ;  /* 0x000076320b0a7816 */ /* 0x000fc8000000000a */
[----:B------:R-:W-:-:S05]  /*1a20*/  SEL R11, R10, R11, !P5 ;  /* 0x0000000b0a0b7207 */ /* 0x000fca0006800000 */
[----:B------:R-:W-:-:S05]  /*1a30*/  HSETP2.GT.AND P5, PT, R11.H0_H0, R6.H0_H0, PT ;  /* 0x200000060b007234 */ /* 0x000fca0003fa4800 */
[----:B--2---:R-:W-:-:S08]  /*1a40*/  SEL R6, R6, R11, !P5 ;  /* 0x0000000b06067207 */ /* 0x004fd00006800000 */
.L_x_1535:
[----:B------:R-:W-:Y:S01]  /*1a50*/  IADD3 R13, R23, R3, RZ ;  /* 0x00000003170d7210 */ /* 0x000fe20007ffe0ff */
[----:B------:R-:W-:-:S03]  /*1a60*/  VIADD R21, R21, 0x1 ;  /* 0x0000000115157836 */ /* 0x000fc60000000000 */
[----:B------:R-:W-:-:S13]  /*1a70*/  ISETP.GE.AND P5, PT, R13, R20, PT ;  /* 0x000000140d00720c */ /* 0x000fda0003fa6270 */
[----:B------:R-:W-:Y:S05]  /*1a80*/  @!P5 BRA `(.L_x_1536) ;  /* 0xfffffff40050d947 */ /* 0x000fea000383ffff */
.L_x_1527:
[----:B------:R-:W-:Y:S05]  /*1a90*/  BSYNC B0 ;  /* 0x0000000000007941 */ /* 0x000fea0003800000 */
.L_x_1526:
        /* <DEDUP_REMOVED lines=15> */
[----:B-----5:R-:W0:Y:S02]  /*1b90*/  SHFL.BFLY PT, R0, R7, 0x8, 0x1f ;  /* 0x0d001f0007007f89 */ /* 0x020e2400000e0000 */
[----:B------:R-:W-:-:S05]  /*1ba0*/  @P0 VIADD R6, R6, 0x88 ;  /* 0x0000008806060836 */ /* 0x000fca0000000000 */
[----:B--2---:R-:W-:Y:S02]  /*1bb0*/  @P0 LEA R13, R13, R6, 0x18 ;  /* 0x000000060d0d0211 */ /* 0x004fe400078ec0ff */
[----:B0-----:R-:W-:-:S05]  /*1bc0*/  FMNMX.FTZ R0, R7, R0, !PT ;  /* 0x0000000007007209 */ /* 0x001fca0007810000 */
[----:B------:R-:W0:Y:S02]  /*1bd0*/  SHFL.BFLY PT, R9, R0, 0x4, 0x1f ;  /* 0x0c801f0000097f89 */ /* 0x000e2400000e0000 */
[----:B0-----:R-:W-:Y:S02]  /*1be0*/  FMNMX.FTZ R9, R0, R9, !PT ;  /* 0x0000000900097209 */ /* 0x001fe40007810000 */
[----:B------:R-:W-:-:S03]  /*1bf0*/  @!P4 MOV R0, 0x400 ;  /* 0x000004000000c802 */ /* 0x000fc60000000f00 */
[----:B------:R-:W0:Y:S01]  /*1c00*/  SHFL.BFLY PT, R8, R9, 0x2, 0x1f ;  /* 0x0c401f0009087f89 */ /* 0x000e2200000e0000 */
[----:B------:R-:W-:-:S04]  /*1c10*/  @!P4 IADD3 R0, R0, 0x88, RZ ;  /* 0x000000880000c810 */ /* 0x000fc80007ffe0ff */
[----:B-1----:R-:W-:-:S04]  /*1c20*/  @!P4 LEA R0, R11, R0, 0x18 ;  /* 0x000000000b00c211 */ /* 0x002fc800078ec0ff */
[----:B------:R-:W-:Y:S01]  /*1c30*/  @!P4 IADD3 R0, R5, R0, RZ ;  /* 0x000000000500c210 */ /* 0x000fe20007ffe0ff */
[----:B------:R-:W-:Y:S01]  /*1c40*/  @P0 IMAD R5, R4, 0x4, R13 ;  /* 0x0000000404050824 */ /* 0x000fe200078e020d */
        /* <DEDUP_REMOVED lines=35> */
[----:B------:R-:W-:Y:S05]  /*1e80*/  CALL.REL.NOINC `($__internal_25_$__cuda_sm20_div_rn_f64_full) ;  /* 0x0000000000a47944 */ /* 0x000fea0003c00000 */
.L_x_1540:
[----:B------:R-:W-:Y:S05]  /*1e90*/  BSYNC B1 ;  /* 0x0000000000017941 */ /* 0x000fea0003800000 */
.L_x_1539:
        /* <DEDUP_REMOVED lines=12> */
.L_x_1541:
[----:B0-----:R-:W-:-:S06]  /*1f60*/  LEA R9, R2, R15, 0x2 ;  /* 0x0000000f02097211 */ /* 0x001fcc00078e10ff */
[----:B------:R-:W0:Y:S02]  /*1f70*/  LDS R9, [R9] ;  /* 0x0000000009097984 */ /* 0x000e240000000800 */
[----:B0-----:R-:W-:-:S05]  /*1f80*/  HADD2.F32 R5, -RZ, R9.H0_H0 ;  /* 0x20000009ff057230 */ /* 0x001fca0000004100 */
[----:B------:R-:W-:Y:S01]  /*1f90*/  FMUL.FTZ R10, R8, R5 ;  /* 0x00000005080a7220 */ /* 0x000fe20000410000 */
[----:B------:R-:W-:-:S05]  /*1fa0*/  HADD2.F32 R5, -RZ, R9.H1_H1 ;  /* 0x30000009ff057230 */ /* 0x000fca0000004100 */
[----:B------:R-:W0:Y:S01]  /*1fb0*/  F2I.S8.NTZ R10, R10 ;  /* 0x0000000a000a7305 */ /* 0x000e220000202100 */
[----:B------:R-:W-:Y:S01]  /*1fc0*/  FMUL.FTZ R11, R8, R5 ;  /* 0x00000005080b7220 */ /* 0x000fe20000410000 */
[----:B-12---:R-:W-:Y:S01]  /*1fd0*/  IMAD R5, R13, R17, R2 ;  /* 0x000000110d057224 */ /* 0x006fe200078e0202 */
[----:B------:R-:W-:-:S03]  /*1fe0*/  IADD3 R2, R3, R2, RZ ;  /* 0x0000000203027210 */ /* 0x000fc60007ffe0ff */
[----:B----4-:R-:W-:Y:S01]  /*1ff0*/  IMAD.WIDE R4, R5, 0x2, R6 ;  /* 0x0000000205047825 */ /* 0x010fe200078e0206 */
[----:B------:R-:W-:Y:S01]  /*2000*/  ISETP.GE.AND P0, PT, R2, R17, PT ;  /* 0x000000110200720c */ /* 0x000fe20003f06270 */
[----:B------:R-:W1:Y:S01]  /*2010*/  F2I.S8.NTZ R11, R11 ;  /* 0x0000000b000b7305 */ /* 0x000e620000202100 */
[----:B0-----:R-:W-:-:S04]  /*2020*/  PRMT R12, R10, 0x8880, RZ ;  /* 0x000088800a0c7816 */ /* 0x001fc800000000ff */
[----:B------:R-:W-:-:S04]  /*2030*/  PRMT R12, R12, 0x7710, RZ ;  /* 0x000077100c0c7816 */ /* 0x000fc800000000ff */
[----:B-1----:R-:W-:-:S05]  /*2040*/  PRMT R9, R11, 0x7604, R12 ;  /* 0x000076040b097816 */ /* 0x002fca000000000c */
[----:B------:R0:W-:Y:S01]  /*2050*/  STG.E.U16 desc[UR6][R4.64], R9 ;  /* 0x0000000904007986 */ /* 0x0001e2000c101506 */
[----:B------:R-:W-:Y:S05]  /*2060*/  @!P0 BRA `(.L_x_1541) ;  /* 0xfffffffc00bc8947 */ /* 0x000fea000383ffff */
.L_x_1538:
[----:B------:R-:W-:Y:S05]  /*2070*/  BSYNC B0 ;  /* 0x0000000000007941 */ /* 0x000fea0003800000 */
.L_x_1537:
        /* <DEDUP_REMOVED lines=10> */
        .weak           $__internal_25_$__cuda_sm20_div_rn_f64_full
        .type           $__internal_25_$__cuda_sm20_div_rn_f64_full,@function
        .size           $__internal_25_$__cuda_sm20_div_rn_f64_full,(.L_x_2684 - $__internal_25_$__cuda_sm20_div_rn_f64_full)
$__internal_25_$__cuda_sm20_div_rn_f64_full:
        /* <DEDUP_REMOVED lines=58> */
.L_x_1543:
        /* <DEDUP_REMOVED lines=15> */
.L_x_1545:
[----:B------:R-:W-:Y:S02]  /*25b0*/  LOP3.LUT R13, R7, 0x80000, RZ, 0xfc, !PT ;  /* 0x00080000070d7812 */ /* 0x000fe400078efcff */
[----:B------:R-:W-:-:S07]  /*25c0*/  MOV R12, R6 ;  /* 0x00000006000c7202 */ /* 0x000fce0000000f00 */
.L_x_1544:
[----:B------:R-:W-:Y:S05]  /*25d0*/  BSYNC B2 ;  /* 0x0000000000027941 */ /* 0x000fea0003800000 */
.L_x_1542:
[----:B------:R-:W-:Y:S01]  /*25e0*/  HFMA2.MMA R9, -RZ, RZ, 0, 0 ;  /* 0x00000000ff097435 */ /* 0x000fe200000001ff */
[----:B------:R-:W-:Y:S01]  /*25f0*/  IMAD.MOV.U32 R4, RZ, RZ, R12 ;  /* 0x000000ffff047224 */ /* 0x000fe200078e000c */
[----:B------:R-:W-:-:S04]  /*2600*/  MOV R5, R13 ;  /* 0x0000000d00057202 */ /* 0x000fc80000000f00 */
[----:B------:R-:W-:Y:S05]  /*2610*/  RET.REL.NODEC R8 `(_ZN17fastertransformer34generalAddBiasResidualLayerNormOptI7__half2Lb1ELb0ELi2ELb1ELi4EEEvPT_S3_PKS2_S5_S5_S5_S5_S5_fiiPKfS7_S7_Pfi) ;  /* 0xffffffd808787950 */ /* 0x000fea0003c3ffff */
.L_x_1546:
        /* <DEDUP_REMOVED lines=14> */
.L_x_2684:


//--------------------- .text._ZN17fastertransformer35generalAddBiasResidualLayerNormOpt2I7__half2Lb0ELb1ELi2ELb1ELi4EEEvPT_S3_PKS2_S5_S5_S5_S5_S5_fiiPKfS7_S7_Pfi --------------------------
	.section	.text._ZN17fastertransformer35generalAddBiasResidualLayerNormOpt2I7__half2Lb0ELb1ELi2ELb1ELi4EEEvPT_S3_PKS2_S5_S5_S5_S5_S5_fiiPKfS7_S7_Pfi,"ax",@progbits
	.align	128
        .global         _ZN17fastertransformer35generalAddBiasResidualLayerNormOpt2I7__half2Lb0ELb1ELi2ELb1ELi4EEEvPT_S3_PKS2_S5_S5_S5_S5_S5_fiiPKfS7_S7_Pfi
        .type           _ZN17fastertransformer35generalAddBiasResidualLayerNormOpt2I7__half2Lb0ELb1ELi2ELb1ELi4EEEvPT_S3_PKS2_S5_S5_S5_S5_S5_fiiPKfS7_S7_Pfi,@function
        .size           _ZN17fastertransformer35generalAddBiasResidualLayerNormOpt2I7__half2Lb0ELb1ELi2ELb1ELi4EEEvPT_S3_PKS2_S5_S5_S5_S5_S5_fiiPKfS7_S7_Pfi,(.L_x_2685 - _ZN17fastertransformer35generalAddBiasResidualLayerNormOpt2I7__half2Lb0ELb1ELi2ELb1ELi4EEEvPT_S3_PKS2_S5_S5_S5_S5_S5_fiiPKfS7_S7_Pfi)
        .other          _ZN17fastertransformer35generalAddBiasResidualLayerNormOpt2I7__half2Lb0ELb1ELi2ELb1ELi4EEEvPT_S3_PKS2_S5_S5_S5_S5_S5_fiiPKfS7_S7_Pfi,@"STO_CUDA_ENTRY STV_DEFAULT"
_ZN17fastertransformer35generalAddBiasResidualLayerNormOpt2I7__half2Lb0ELb1ELi2ELb1ELi4EEEvPT_S3_PKS2_S5_S5_S5_S5_S5_fiiPKfS7_S7_Pfi:
.text._ZN17fastertransformer35generalAddBiasResidualLayerNormOpt2I7__half2Lb0ELb1ELi2ELb1ELi4EEEvPT_S3_PKS2_S5_S5_S5_S5_S5_fiiPKfS7_S7_Pfi:
        /* <DEDUP_REMOVED lines=13> */
[----:B------:R-:W-:Y:S02]  /*00d0*/  CS2R R20, SRZ ;  /* 0x0000000000147805 */ /* 0x000fe4000001ff00 */
[----:B-1----:R-:W-:-:S13]  /*00e0*/  ISETP.GE.AND P2, PT, R2, R5, PT ;  /* 0x000000050200720c */ /* 0x002fda0003f46270 */
[----:B0-----:R-:W-:Y:S05]  /*00f0*/  @P2 BRA `(.L_x_1548) ;  /* 0x0000000800982947 */ /* 0x001fea0003800000 */
[----:B------:R-:W0:Y:S01]  /*0100*/  S2R R9, SR_CgaCtaId ;  /* 0x0000000000097919 */ /* 0x000e220000008800 */
[----:B------:R-:W1:Y:S01]  /*0110*/  LDC R6, c[0x0][RZ] ;  /* 0x00000000ff067b82 */ /* 0x000e620000000800 */
[----:B------:R-:W-:Y:S01]  /*0120*/  MOV R4, 0x400 ;  /* 0x0000040000047802 */ /* 0x000fe20000000f00 */
[----:B--2---:R-:W-:Y:S01]  /*0130*/  IMAD R7, R3, R5, R2 ;  /* 0x0000000503077224 */ /* 0x004fe200078e0202 */
[----:B------:R-:W-:Y:S02]  /*0140*/  CS2R R20, SRZ ;  /* 0x0000000000147805 */ /* 0x000fe4000001ff00 */
[----:B------:R-:W-:Y:S02]  /*0150*/  MOV R17, R2 ;  /* 0x0000000200117202 */ /* 0x000fe40000000f00 */
[----:B------:R-:W-:-:S04]  /*0160*/  IADD3 R4, R4, 0x190, RZ ;  /* 0x0000019004047810 */ /* 0x000fc80007ffe0ff */
[----:B0-----:R-:W-:Y:S01]  /*0170*/  LEA R18, R9, R4, 0x18 ;  /* 0x0000000409127211 */ /* 0x001fe200078ec0ff */
[----:B------:R-:W-:-:S07]  /*0180*/  IMAD.MOV.U32 R4, RZ, RZ, RZ ;  /* 0x000000ffff047224 */ /* 0x000fce00078e00ff */
.L_x_1549:
[----:B------:R-:W0:Y:S01]  /*0190*/  LDC.64 R8, c[0x0][0x230] ;  /* 0x00008c00ff087b82 */ /* 0x000e220000000a00 */
        /* <DEDUP_REMOVED lines=42> */
[----:B0-----:R-:W-:-:S05]  /*0440*/  IADD3 R28, P0, R22, R8, RZ ;  /* 0x00000008161c7210 */ /* 0x001fca0007f1e0ff */
[----:B------:R-:W-:Y:S01]  /*0450*/  IMAD.X R29, R23, 0x1, R9, P0 ;  /* 0x00000001171d7824 */ /* 0x000fe200000e0609 */
[----:B-1----:R-:W-:-:S04]  /*0460*/  IADD3 R12, P0, R22, R10, RZ ;  /* 0x0000000a160c7210 */ /* 0x002fc80007f1e0ff */
[----:B------:R-:W2:Y:S01]  /*0470*/  LDG.E.CONSTANT R28, desc[UR4][R28.64] ;  /* 0x000000041c1c7981 */ /* 0x000ea2000c1e9900 */
[----:B------:R-:W-:-:S05]  /*0480*/  IADD3.X R13, R23, R11, RZ, P0, !PT ;  /* 0x0000000b170d7210 */ /* 0x000fca00007fe4ff */
[----:B------:R-:W3:Y:S01]  /*0490*/  LDG.E.CONSTANT R12, desc[UR4][R12.64] ;  /* 0x000000040c0c7981 */ /* 0x000ee2000c1e9900 */
[----:B------:R-:W-:-:S04]  /*04a0*/  IMAD.WIDE R14, R6, 0x4, R14 ;  /* 0x00000004060e7825 */ /* 0x000fc800078e020e */
[----:B--2---:R-:W-:Y:S02]  /*04b0*/  HADD2.F32 R19, -RZ, R28.H0_H0 ;  /* 0x2000001cff137230 */ /* 0x004fe40000004100 */
[----:B---3--:R-:W-:-:S05]  /*04c0*/  HADD2.F32 R26, -RZ, R12.H0_H0 ;  /* 0x2000000cff1a7230 */ /* 0x008fca0000004100 */
[----:B------:R-:W-:Y:S02]  /*04d0*/  FADD.FTZ R13, R19, R26 ;  /* 0x0000001a130d7221 */ /* 0x000fe40000010000 */
[----:B------:R-:W2:Y:S01]  /*04e0*/  LDG.E.CONSTANT R19, desc[UR4][R14.64] ;  /* 0x000000040e137981 */ /* 0x000ea2000c1e9900 */
[----:B------:R-:W-:Y:S02]  /*04f0*/  HADD2.F32 R28, -RZ, R28.H1_H1 ;  /* 0x3000001cff1c7230 */ /* 0x000fe40000004100 */
[----:B------:R-:W-:Y:S02]  /*0500*/  HADD2.F32 R29, -RZ, R12.H1_H1 ;  /* 0x3000000cff1d7230 */ /* 0x000fe40000004100 */
[----:B------:R-:W-:Y:S02]  /*0510*/  IMAD.IADD R27, R24, 0x1, R27 ;  /* 0x00000001181b7824 */ /* 0x000fe400078e021b */
[----:B------:R-:W-:Y:S02]  /*0520*/  IMAD.IADD R25, R25, 0x1, R6 ;  /* 0x0000000119197824 */ /* 0x000fe400078e0206 */
[----:B------:R-:W-:Y:S01]  /*0530*/  FADD.FTZ R28, R28, R29 ;  /* 0x0000001d1c1c7221 */ /* 0x000fe20000010000 */
[----:B--2---:R-:W-:-:S02]  /*0540*/  HADD2.F32 R26, -RZ, R19.H0_H0 ;  /* 0x20000013ff1a7230 */ /* 0x004fc40000004100 */
[----:B------:R-:W-:-:S03]  /*0550*/  HADD2.F32 R19, -RZ, R19.H1_H1 ;  /* 0x30000013ff137230 */ /* 0x000fc60000004100 */
[----:B------:R-:W-:Y:S02]  /*0560*/  FADD.FTZ R26, RZ, R26 ;  /* 0x0000001aff1a7221 */ /* 0x000fe40000010000 */
[----:B------:R-:W-:Y:S02]  /*0570*/  FADD.FTZ R19, RZ, R19 ;  /* 0x00000013ff137221 */ /* 0x000fe40000010000 */
[----:B------:R-:W-:Y:S02]  /*0580*/  FADD.FTZ R26, R26, R13 ;  /* 0x0000000d1a1a7221 */ /* 0x000fe40000010000 */
[----:B------:R-:W-:-:S04]  /*0590*/  FADD.FTZ R19, R19, R28 ;  /* 0x0000001c13137221 */ /* 0x000fc80000010000 */
[----:B------:R-:W-:Y:S01]  /*05a0*/  FMUL.FTZ R13, R19, R19 ;  /* 0x00000013130d7220 */ /* 0x000fe20000410000 */
[----:B------:R-:W-:-:S03]  /*05b0*/  FADD.FTZ R12, R26, R19 ;  /* 0x000000131a0c7221 */ /* 0x000fc60000010000 */
[C---:B------:R-:W-:Y:S01]  /*05c0*/  FFMA.FTZ R13, R26.reuse, R26, R13 ;  /* 0x0000001a1a0d7223 */ /* 0x040fe2000001000d */
[----:B------:R-:W-:Y:S01]  /*05d0*/  FADD.FTZ R21, R21, R12 ;  /* 0x0000000c15157221 */ /* 0x000fe20000010000 */
[----:B------:R-:W-:Y:S02]  /*05e0*/  F2FP.F16.F32.PACK_AB R26, R26, R19 ;  /* 0x000000131a1a723e */ /* 0x000fe400000000ff */
[----:B------:R-:W-:Y:S02]  /*05f0*/  FADD.FTZ R20, R20, R13 ;  /* 0x0000000d14147221 */ /* 0x000fe40000010000 */
[----:B------:R-:W0:Y:S01]  /*0600*/  LDC.64 R12, c[0x0][0x218] ;  /* 0x00008600ff0c7b82 */ /* 0x000e220000000a00 */
[----:B------:R-:W-:-:S05]  /*0610*/  PRMT R26, R26, 0x5432, R26 ;  /* 0x000054321a1a7816 */ /* 0x000fca000000001a */
[----:B------:R1:W-:Y:S01]  /*0620*/  STS [R27], R26 ;  /* 0x0000001a1b007388 */ /* 0x0003e20000000800 */
[----:B0-----:R-:W-:-:S04]  /*0630*/  IADD3 R28, P0, R22, R12, RZ ;  /* 0x0000000c161c7210 */ /* 0x001fc80007f1e0ff */
[----:B------:R-:W-:Y:S02]  /*0640*/  IADD3.X R29, R23, R13, RZ, P0, !PT ;  /* 0x0000000d171d7210 */ /* 0x000fe400007fe4ff */
[----:B------:R-:W-:-:S03]  /*0650*/  ISETP.GE.AND P0, PT, R25, R5, PT ;  /* 0x000000051900720c */ /* 0x000fc60003f06270 */
[----:B------:R1:W-:Y:S10]  /*0660*/  STG.E desc[UR4][R28.64], R26 ;  /* 0x0000001a1c007986 */ /* 0x0003f4000c101904 */
[----:B------:R-:W-:Y:S05]  /*0670*/  @P0 BRA `(.L_x_1548) ;  /* 0x0000000400380947 */ /* 0x000fea0003800000 */
[----:B------:R-:W-:-:S04]  /*0680*/  IADD3 R14, P0, R16, R14, RZ ;  /* 0x0000000e100e7210 */ /* 0x000fc80007f1e0ff */
[----:B------:R-:W-:Y:S02]  /*0690*/  IADD3.X R15, R17, R15, RZ, P0, !PT ;  /* 0x0000000f110f7210 */ /* 0x000fe400007fe4ff */
[----:B------:R-:W-:-:S03]  /*06a0*/  IADD3 R19, P0, R16, R22, RZ ;  /* 0x0000001610137210 */ /* 0x000fc60007f1e0ff */
[----:B-1----:R-:W2:Y:S02]  /*06b0*/  LDG.E.CONSTANT R28, desc[UR4][R14.64] ;  /* 0x000000040e1c7981 */ /* 0x002ea4000c1e9900 */
[----:B------:R-:W-:Y:S01]  /*06c0*/  IMAD.X R26, R17, 0x1, R23, P0 ;  /* 0x00000001111a7824 */ /* 0x000fe200000e0617 */
[----:B------:R-:W-:-:S04]  /*06d0*/  IADD3 R22, P0, R19, R8, RZ ;  /* 0x0000000813167210 */ /* 0x000fc80007f1e0ff */
[----:B------:R-:W-:Y:S02]  /*06e0*/  IADD3.X R23, R26, R9, RZ, P0, !PT ;  /* 0x000000091a177210 */ /* 0x000fe400007fe4ff */
[----:B------:R-:W-:-:S03]  /*06f0*/  IADD3 R16, P0, R19, R10, RZ ;  /* 0x0000000a13107210 */ /* 0x000fc60007f1e0ff */
[----:B------:R-:W3:Y:S02]  /*0700*/  LDG.E.CONSTANT R22, desc[UR4][R22.64] ;  /* 0x0000000416167981 */ /* 0x000ee4000c1e9900 */
[----:B------:R-:W-:-:S05]  /*0710*/  IMAD.X R17, R26, 0x1, R11, P0 ;  /* 0x000000011a117824 */ /* 0x000fca00000e060b */
[----:B------:R-:W4:Y:S01]  /*0720*/  LDG.E.CONSTANT R16, desc[UR4][R16.64] ;  /* 0x0000000410107981 */ /* 0x000f22000c1e9900 */
[----:B---3--:R-:W-:Y:S02]  /*0730*/  HADD2.F32 R29, -RZ, R22.H0_H0 ;  /* 0x20000016ff1d7230 */ /* 0x008fe40000004100 */
[----:B----4-:R-:W-:Y:S02]  /*0740*/  HADD2.F32 R17, -RZ, R16.H0_H0 ;  /* 0x20000010ff117230 */ /* 0x010fe40000004100 */
[----:B------:R-:W-:-:S03]  /*0750*/  HADD2.F32 R22, -RZ, R22.H1_H1 ;  /* 0x30000016ff167230 */ /* 0x000fc60000004100 */
[----:B------:R-:W-:Y:S01]  /*0760*/  FADD.FTZ R17, R29, R17 ;  /* 0x000000111d117221 */ /* 0x000fe20000010000 */
[----:B--2---:R-:W-:Y:S02]  /*0770*/  HADD2.F32 R29, -RZ, R28.H0_H0 ;  /* 0x2000001cff1d7230 */ /* 0x004fe40000004100 */
[----:B------:R-:W-:Y:S02]  /*0780*/  HADD2.F32 R23, -RZ, R16.H1_H1 ;  /* 0x30000010ff177230 */ /* 0x000fe40000004100 */
[----:B------:R-:W-:Y:S02]  /*0790*/  HADD2.F32 R28, -RZ, R28.H1_H1 ;  /* 0x3000001cff1c7230 */ /* 0x000fe40000004100 */
[----:B------:R-:W-:Y:S01]  /*07a0*/  FADD.FTZ R29, RZ, R29 ;  /* 0x0000001dff1d7221 */ /* 0x000fe20000010000 */
[----:B------:R-:W-:Y:S02]  /*07b0*/  FADD.FTZ R23, R22, R23 ;  /* 0x0000001716177221 */ /* 0x000fe40000010000 */
[----:B------:R-:W-:Y:S01]  /*07c0*/  FADD.FTZ R28, RZ, R28 ;  /* 0x0000001cff1c7221 */ /* 0x000fe20000010000 */
[----:B------:R-:W-:-:S03]  /*07d0*/  FADD.FTZ R29, R29, R17 ;  /* 0x000000111d1d7221 */ /* 0x000fc60000010000 */
[----:B------:R-:W-:-:S04]  /*07e0*/  FADD.FTZ R28, R28, R23 ;  /* 0x000000171c1c7221 */ /* 0x000fc80000010000 */
[----:B------:R-:W-:-:S04]  /*07f0*/  FADD.FTZ R16, R29, R28 ;  /* 0x0000001c1d107221 */ /* 0x000fc80000010000 */
[----:B------:R-:W-:Y:S01]  /*0800*/  FADD.FTZ R21, R21, R16 ;  /* 0x0000001015157221 */ /* 0x000fe20000010000 */
[-C--:B------:R-:W-:Y:S01]  /*0810*/  FMUL.FTZ R16, R28, R28.reuse ;  /* 0x0000001c1c107220 */ /* 0x080fe20000410000 */
[----:B------:R-:W-:-:S03]  /*0820*/  F2FP.F16.F32.PACK_AB R28, R29, R28 ;  /* 0x0000001c1d1c723e */ /* 0x000fc600000000ff */
[----:B------:R-:W-:Y:S01]  /*0830*/  FFMA.FTZ R17, R29, R29, R16 ;  /* 0x0000001d1d117223 */ /* 0x000fe20000010010 */
[----:B------:R-:W-:Y:S01]  /*0840*/  IADD3 R16, P0, R19, R12, RZ ;  /* 0x0000000c13107210 */ /* 0x000fe20007f1e0ff */
[----:B------:R-:W-:Y:S01]  /*0850*/  IMAD.IADD R23, R24, 0x1, R27 ;  /* 0x0000000118177824 */ /* 0x000fe200078e021b */
[----:B------:R-:W-:Y:S01]  /*0860*/  PRMT R28, R28, 0x5432, R28 ;  /* 0x000054321c1c7816 */ /* 0x000fe2000000001c */
[----:B------:R-:W-:Y:S01]  /*0870*/  FADD.FTZ R20, R20, R17 ;  /* 0x0000001114147221 */ /* 0x000fe20000010000 */
[----:B------:R-:W-:Y:S02]  /*0880*/  IADD3.X R17, R26, R13, RZ, P0, !PT ;  /* 0x0000000d1a117210 */ /* 0x000fe400007fe4ff */
[----:B------:R-:W-:Y:S01]  /*0890*/  IADD3 R22, R25, R6, RZ ;  /* 0x0000000619167210 */ /* 0x000fe20007ffe0ff */
[----:B------:R0:W-:Y:S04]  /*08a0*/  STS [R23], R28 ;  /* 0x0000001c17007388 */ /* 0x0001e80000000800 */
[----:B------:R0:W-:Y:S01]  /*08b0*/  STG.E desc[UR4][R16.64], R28 ;  /* 0x0000001c10007986 */ /* 0x0001e2000c101904 */
[----:B------:R-:W-:-:S13]  /*08c0*/  ISETP.GE.AND P0, PT, R22, R5, PT ;  /* 0x000000051600720c */ /* 0x000fda0003f06270 */
[----:B0-----:R-:W-:Y:S05]  /*08d0*/  @P0 BRA `(.L_x_1548) ;  /* 0x0000000000a00947 */ /* 0x001fea0003800000 */
[----:B------:R-:W-:-:S03]  /*08e0*/  IMAD.WIDE R16, R6, 0x4, RZ ;  /* 0x0000000406107825 */ /* 0x000fc600078e02ff */
[----:B------:R-:W-:-:S04]  /*08f0*/  IADD3 R19, P0, R16, R19, RZ ;  /* 0x0000001310137210 */ /* 0x000fc80007f1e0ff */
[----:B------:R-:W-:Y:S01]  /*0900*/  IADD3 R10, P3, R19, R10, RZ ;  /* 0x0000000a130a7210 */ /* 0x000fe20007f7e0ff */
[----:B------:R-:W-:Y:S01]  /*0910*/  IMAD.X R26, R17, 0x1, R26, P0 ;  /* 0x00000001111a7824 */ /* 0x000fe200000e061a */
[----:B------:R-:W-:Y:S02]  /*0920*/  IADD3 R8, P1, R19, R8, RZ ;  /* 0x0000000813087210 */ /* 0x000fe40007f3e0ff */
[----:B------:R-:W-:Y:S01]  /*0930*/  IADD3 R14, P0, R16, R14, RZ ;  /* 0x0000000e100e7210 */ /* 0x000fe20007f1e0ff */
[C---:B------:R-:W-:Y:S01]  /*0940*/  IMAD.X R11, R26.reuse, 0x1, R11, P3 ;  /* 0x000000011a0b7824 */ /* 0x040fe200018e060b */
[----:B------:R-:W-:Y:S02]  /*0950*/  IADD3.X R9, R26, R9, RZ, P1, !PT ;  /* 0x000000091a097210 */ /* 0x000fe40000ffe4ff */
[----:B------:R-:W-:Y:S02]  /*0960*/  IADD3.X R15, R17, R15, RZ, P0, !PT ;  /* 0x0000000f110f7210 */ /* 0x000fe400007fe4ff */
[----:B------:R-:W2:Y:S04]  /*0970*/  LDG.E.CONSTANT R10, desc[UR4][R10.64] ;  /* 0x000000040a0a7981 */ /* 0x000ea8000c1e9900 */
[----:B------:R-:W3:Y:S04]  /*0980*/  LDG.E.CONSTANT R8, desc[UR4][R8.64] ;  /* 0x0000000408087981 */ /* 0x000ee8000c1e9900 */
[----:B------:R-:W4:Y:S01]  /*0990*/  LDG.E.CONSTANT R14, desc[UR4][R14.64] ;  /* 0x000000040e0e7981 */ /* 0x000f22000c1e9900 */
[----:B------:R-:W-:-:S02]  /*09a0*/  IADD3 R12, P0, R19, R12, RZ ;  /* 0x0000000c130c7210 */ /* 0x000fc40007f1e0ff */
[----:B------:R-:W-:-:S03]  /*09b0*/  IADD3 R23, R24, R23, RZ ;  /* 0x0000001718177210 */ /* 0x000fc60007ffe0ff */
[----:B------:R-:W-:Y:S01]  /*09c0*/  IMAD.X R13, R26, 0x1, R13, P0 ;  /* 0x000000011a0d7824 */ /* 0x000fe200000e060d */
[----:B------:R-:W-:Y:S01]  /*09d0*/  IADD3 R4, R4, 0x1, RZ ;  /* 0x0000000104047810 */ /* 0x000fe20007ffe0ff */
[--C-:B--2---:R-:W-:Y:S02]  /*09e0*/  HADD2.F32 R28, -RZ, R10.reuse.H0_H0 ;  /* 0x2000000aff1c7230 */ /* 0x104fe40000004100 */
[----:B------:R-:W-:Y:S02]  /*09f0*/  HADD2.F32 R29, -RZ, R10.H1_H1 ;  /* 0x3000000aff1d7230 */ /* 0x000fe40000004100 */
[--C-:B---3--:R-:W-:Y:S02]  /*0a00*/  HADD2.F32 R25, -RZ, R8.reuse.H0_H0 ;  /* 0x20000008ff197230 */ /* 0x108fe40000004100 */
[----:B------:R-:W-:Y:S02]  /*0a10*/  HADD2.F32 R27, -RZ, R8.H1_H1 ;  /* 0x30000008ff1b7230 */ /* 0x000fe40000004100 */
[----:B----4-:R-:W-:-:S02]  /*0a20*/  HADD2.F32 R16, -RZ, R14.H0_H0 ;  /* 0x2000000eff107230 */ /* 0x010fc40000004100 */
[----:B------:R-:W-:Y:S02]  /*0a30*/  HADD2.F32 R17, -RZ, R14.H1_H1 ;  /* 0x3000000eff117230 */ /* 0x000fe40000004100 */
        /* <DEDUP_REMOVED lines=8> */
[----:B------:R-:W-:-:S04]  /*0ac0*/  IMAD.IADD R17, R22, 0x1, R6 ;  /* 0x0000000116117824 */ /* 0x000fc800078e0206 */
        /* <DEDUP_REMOVED lines=9> */
.L_x_1548:
[----:B------:R-:W-:Y:S05]  /*0b60*/  BSYNC B0 ;  /* 0x0000000000007941 */ /* 0x000fea0003800000 */
.L_x_1547:
[----:B------:R-:W0:Y:S01]  /*0b70*/  SHFL.BFLY PT, R4, R21, 0x10, 0x1f ;  /* 0x0e001f0015047f89 */ /* 0x000e2200000e0000 */
[----:B------:R-:W-:Y:S01]  /*0b80*/  I2FP.F32.U32 R17, R2 ;  /* 0x0000000200117245 */ /* 0x000fe20000201000 */
[----:B------:R-:W-:Y:S01]  /*0b90*/  BSSY B0, `(.L_x_1550) ;  /* 0x0000048000007945 */ /* 0x000fe20003800000 */
[----:B------:R-:W-:Y:S01]  /*0ba0*/  ISETP.NE.AND P1, PT, R2, RZ, PT ;  /* 0x000000ff0200720c */ /* 0x000fe20003f25270 */
[----:B------:R-:W3:Y:S01]  /*0bb0*/  SHFL.BFLY PT, R7, R20, 0x10, 0x1f ;  /* 0x0e001f0014077f89 */ /* 0x000ee200000e0000 */
[----:B0-----:R-:W-:Y:S01]  /*0bc0*/  FADD.FTZ R4, R4, R21 ;  /* 0x0000001504047221 */ /* 0x001fe20000010000 */
[----:B---3--:R-:W-:-:S04]  /*0bd0*/  FADD.FTZ R11, R7, R20 ;  /* 0x00000014070b7221 */ /* 0x008fc80000010000 */
[----:B------:R-:W0:Y:S04]  /*0be0*/  SHFL.BFLY PT, R7, R4, 0x8, 0x1f ;  /* 0x0d001f0004077f89 */ /* 0x000e2800000e0000 */
[----:B------:R-:W3:Y:S01]  /*0bf0*/  SHFL.BFLY PT, R8, R11, 0x8, 0x1f ;  /* 0x0d001f000b087f89 */ /* 0x000ee200000e0000 */
[----:B0-----:R-:W-:Y:S01]  /*0c00*/  FADD.FTZ R6, R4, R7 ;  /* 0x0000000704067221 */ /* 0x001fe20000010000 */
[----:B---3--:R-:W-:-:S04]  /*0c10*/  FADD.FTZ R13, R11, R8 ;  /* 0x000000080b0d7221 */ /* 0x008fc80000010000 */
[----:B------:R-:W0:Y:S04]  /*0c20*/  SHFL.BFLY PT, R7, R6, 0x4, 0x1f ;  /* 0x0c801f0006077f89 */ /* 0x000e2800000e0000 */
[----:B------:R-:W3:Y:S01]  /*0c30*/  SHFL.BFLY PT, R8, R13, 0x4, 0x1f ;  /* 0x0c801f000d087f89 */ /* 0x000ee200000e0000 */
[----:B0-----:R-:W-:Y:S01]  /*0c40*/  FADD.FTZ R10, R6, R7 ;  /* 0x00000007060a7221 */ /* 0x001fe20000010000 */
[----:B------:R-:W-:Y:S01]  /*0c50*/  LOP3.LUT P3, R6, R2, 0x1f, RZ, 0xc0, !PT ;  /* 0x0000001f02067812 */ /* 0x000fe2000786c0ff */
[----:B------:R-:W0:Y:S01]  /*0c60*/  LDC R7, c[0x0][RZ] ;  /* 0x00000000ff077b82 */ /* 0x000e220000000800 */
[----:B---3--:R-:W-:Y:S02]  /*0c70*/  FADD.FTZ R14, R13, R8 ;  /* 0x000000080d0e7221 */ /* 0x008fe40000010000 */
[----:B------:R-:W3:Y:S04]  /*0c80*/  SHFL.BFLY PT, R9, R10, 0x2, 0x1f ;  /* 0x0c401f000a097f89 */ /* 0x000ee800000e0000 */
[----:B------:R-:W4:Y:S01]  /*0c90*/  SHFL.BFLY PT, R15, R14, 0x2, 0x1f ;  /* 0x0c401f000e0f7f89 */ /* 0x000f2200000e0000 */
[----:B------:R-:W1:Y:S01]  /*0ca0*/  S2R R8, SR_CgaCtaId ;  /* 0x0000000000087919 */ /* 0x000e620000008800 */
[----:B0-----:R-:W-:Y:S01]  /*0cb0*/  I2FP.F32.U32 R4, R7 ;  /* 0x0000000700047245 */ /* 0x001fe20000201000 */
[----:B---3--:R-:W-:Y:S01]  /*0cc0*/  FADD.FTZ R11, R10, R9 ;  /* 0x000000090a0b7221 */ /* 0x008fe20000010000 */
[----:B------:R-:W-:-:S03]  /*0cd0*/  MOV R9, 0x400 ;  /* 0x0000040000097802 */ /* 0x000fc60000000f00 */
[----:B------:R-:W-:Y:S01]  /*0ce0*/  FMUL.FTZ R4, R4, 0.03125 ;  /* 0x3d00000004047820 */ /* 0x000fe20000410000 */
[----:B----4-:R-:W-:Y:S01]  /*0cf0*/  FADD.FTZ R15, R14, R15 ;  /* 0x0000000f0e0f7221 */ /* 0x010fe20000010000 */
[----:B------:R-:W0:Y:S01]  /*0d00*/  SHFL.BFLY PT, R12, R11, 0x1, 0x1f ;  /* 0x0c201f000b0c7f89 */ /* 0x000e2200000e0000 */
[----:B------:R-:W-:Y:S02]  /*0d10*/  VIADD R13, R9, 0x88 ;  /* 0x00000088090d7836 */ /* 0x000fe40000000000 */
[----:B------:R-:W-:Y:S01]  /*0d20*/  FSETP.GT.FTZ.AND P0, PT, R4, R17, PT ;  /* 0x000000110400720b */ /* 0x000fe20003f14000 */
[----:B------:R-:W3:Y:S01]  /*0d30*/  SHFL.BFLY PT, R16, R15, 0x1, 0x1f ;  /* 0x0c201f000f107f89 */ /* 0x000ee200000e0000 */
[----:B------:R-:W-:Y:S02]  /*0d40*/  SHF.R.U32.HI R4, RZ, 0x5, R2 ;  /* 0x00000005ff047819 */ /* 0x000fe40000011602 */
[----:B-1----:R-:W-:-:S04]  /*0d50*/  LEA R13, R8, R13, 0x18 ;  /* 0x0000000d080d7211 */ /* 0x002fc800078ec0ff */
[-C--:B------:R-:W-:Y:S02]  /*0d60*/  @!P3 LEA R10, R4, R13.reuse, 0x2 ;  /* 0x0000000d040ab211 */ /* 0x080fe400078e10ff */
[----:B------:R-:W-:Y:S01]  /*0d70*/  LEA R18, R6, R13, 0x2 ;  /* 0x0000000d06127211 */ /* 0x000fe200078e10ff */
[----:B0-----:R-:W-:Y:S01]  /*0d80*/  FADD.FTZ R17, R11, R12 ;  /* 0x0000000c0b117221 */ /* 0x001fe20000010000 */
        /* <DEDUP_REMOVED lines=40> */
.L_x_1551:
[----:B------:R-:W-:Y:S05]  /*1010*/  BSYNC B0 ;  /* 0x0000000000007941 */ /* 0x000fea0003800000 */
.L_x_1550:
[----:B------:R-:W-:Y:S01]  /*1020*/  BAR.SYNC.DEFER_BLOCKING 0x0 ;  /* 0x0000000000007b1d */ /* 0x000fe20000010000 */
[----:B------:R-:W-:-:S05]  /*1030*/  MOV R5, 0x11 ;  /* 0x0000001100057802 */ /* 0x000fca0000000f00 */
[----:B------:R-:W-:Y:S04]  /*1040*/  BSSY B0, `(.L_x_1552) ;  /* 0x00000c0000007945 */ /* 0x000fe80003800000 */
[----:B------:R-:W-:Y:S05]  /*1050*/  @P2 BRA `(.L_x_1553) ;  /* 0x0000000800f82947 */ /* 0x000fea0003800000 */
[C---:B0-----:R-:W-:Y:S01]  /*1060*/  LEA R10, R8.reuse, R9, 0x18 ;  /* 0x00000009080a7211 */ /* 0x041fe200078ec0ff */
[----:B------:R-:W-:Y:S01]  /*1070*/  ULDC.64 UR6, c[0x0][0x278] ;  /* 0x00009e0000067ab9 */ /* 0x000fe20000000a00 */
[----:B------:R-:W-:Y:S01]  /*1080*/  IADD3 R9, R9, 0x190, RZ ;  /* 0x0000019009097810 */ /* 0x000fe20007ffe0ff */
[----:B------:R-:W-:Y:S01]  /*1090*/  IMAD.MOV.U32 R21, RZ, RZ, RZ ;  /* 0x000000ffff157224 */ /* 0x000fe200078e00ff */
[----:B------:R-:W-:Y:S02]  /*10a0*/  ISETP.NE.U32.AND P0, PT, RZ, UR6, PT ;  /* 0x00000006ff007c0c */ /* 0x000fe4000bf05070 */
[----:B------:R-:W0:Y:S01]  /*10b0*/  LDS.64 R10, [R10] ;  /* 0x000000000a0a7984 */ /* 0x000e220000000a00 */
[----:B------:R-:W-:Y:S02]  /*10c0*/  LEA R8, R8, R9, 0x18 ;  /* 0x0000000908087211 */ /* 0x000fe400078ec0ff */
[----:B------:R-:W-:Y:S02]  /*10d0*/  ISETP.NE.AND.EX P0, PT, RZ, UR7, PT, P0 ;  /* 0x00000007ff007c0c */ /* 0x000fe4000bf05300 */
[----:B------:R-:W-:-:S02]  /*10e0*/  MOV R13, R2 ;  /* 0x00000002000d7202 */ /* 0x000fc40000000f00 */
[----:B0-----:R-:W-:-:S09]  /*10f0*/  F2FP.F16.F32.PACK_AB R9, R11, R10 ;  /* 0x0000000a0b09723e */ /* 0x001fd200000000ff */
.L_x_1562:
        /* <DEDUP_REMOVED lines=11> */
[----:B------:R-:W-:-:S04]  /*11b0*/  IMAD.WIDE R14, R15, 0x4, RZ ;  /* 0x000000040f0e7825 */ /* 0x000fc800078e02ff */
[----:B---3--:R-:W-:-:S04]  /*11c0*/  HADD2 R12, R12, -R9.H0_H0 ;  /* 0xa00000090c0c7230 */ /* 0x008fc80000000000 */
[----:B------:R-:W-:-:S06]  /*11d0*/  HMUL2 R12, R12, R9.H1_H1 ;  /* 0x300000090c0c7232 */ /* 0x000fcc0000000000 */
[----:B--2---:R-:W-:Y:S01]  /*11e0*/  HFMA2.MMA R12, R12, R16, R11 ;  /* 0x000000100c0c7235 */ /* 0x004fe2000000000b */
[----:B----4-:R-:W-:Y:S10]  /*11f0*/  @P0 BRA `(.L_x_1554) ;  /* 0x0000000000500947 */ /* 0x010ff40003800000 */
        /* <DEDUP_REMOVED lines=20> */
.L_x_1554:
[----:B------:R0:W-:Y:S01]  /*1340*/  STS [R25], R12 ;  /* 0x0000000c19007388 */ /* 0x0001e20000000800 */
[C---:B------:R-:W-:Y:S01]  /*1350*/  HADD2 R10, |R12|.reuse, -RZ.H0_H0 ;  /* 0xa00000ff0c0a7230 */ /* 0x040fe20000000200 */
[----:B------:R-:W-:-:S04]  /*1360*/  HSETP2.GT.AND P4, PT, |R12|.H0_H0, |R12|.H1_H1, PT ;  /* 0x7000000c0c007234 */ /* 0x000fc80003f84a00 */
[----:B------:R-:W-:-:S04]  /*1370*/  PRMT R11, R10, 0x7632, R11 ;  /* 0x000076320a0b7816 */ /* 0x000fc8000000000b */
[----:B------:R-:W-:-:S05]  /*1380*/  SEL R10, R11, R10, !P4 ;  /* 0x0000000a0b0a7207 */ /* 0x000fca0006000000 */
[----:B------:R-:W-:-:S05]  /*1390*/  HSETP2.GT.AND P4, PT, R10.H0_H0, R5.H0_H0, PT ;  /* 0x200000050a007234 */ /* 0x000fca0003f84800 */
[----:B0-----:R-:W-:-:S08]  /*13a0*/  SEL R5, R5, R10, !P4 ;  /* 0x0000000a05057207 */ /* 0x001fd00006000000 */
.L_x_1555:
[----:B------:R-:W-:-:S04]  /*13b0*/  IADD3 R23, R7, R13, RZ ;  /* 0x0000000d07177210 */ /* 0x000fc80007ffe0ff */
        /* <DEDUP_REMOVED lines=37> */
.L_x_1556:
[----:B------:R2:W-:Y:S01]  /*1610*/  STS [R22], R24 ;  /* 0x0000001816007388 */ /* 0x0005e20000000800 */
[C---:B------:R-:W-:Y:S01]  /*1620*/  HADD2 R16, |R24|.reuse, -RZ.H0_H0 ;  /* 0xa00000ff18107230 */ /* 0x040fe20000000200 */
[----:B------:R-:W-:-:S04]  /*1630*/  HSETP2.GT.AND P4, PT, |R24|.H0_H0, |R24|.H1_H1, PT ;  /* 0x7000001818007234 */ /* 0x000fc80003f84a00 */
[----:B------:R-:W-:-:S04]  /*1640*/  PRMT R17, R16, 0x7632, R17 ;  /* 0x0000763210117816 */ /* 0x000fc80000000011 */
[----:B------:R-:W-:-:S05]  /*1650*/  SEL R16, R17, R16, !P4 ;  /* 0x0000001011107207 */ /* 0x000fca0006000000 */
[----:B------:R-:W-:-:S05]  /*1660*/  HSETP2.GT.AND P4, PT, R16.H0_H0, R5.H0_H0, PT ;  /* 0x2000000510007234 */ /* 0x000fca0003f84800 */
[----:B--2---:R-:W-:-:S08]  /*1670*/  SEL R5, R5, R16, !P4 ;  /* 0x0000001005057207 */ /* 0x004fd00006000000 */
.L_x_1557:
        /* <DEDUP_REMOVED lines=37> */
.L_x_1558:
[----:B------:R0:W-:Y:S01]  /*18d0*/  STS [R22], R24 ;  /* 0x0000001816007388 */ /* 0x0001e20000000800 */
[C---:B------:R-:W-:Y:S01]  /*18e0*/  HADD2 R16, |R24|.reuse, -RZ.H0_H0 ;  /* 0xa00000ff18107230 */ /* 0x040fe20000000200 */
[----:B------:R-:W-:-:S04]  /*18f0*/  HSETP2.GT.AND P4, PT, |R24|.H0_H0, |R24|.H1_H1, PT ;  /* 0x7000001818007234 */ /* 0x000fc80003f84a00 */
[----:B------:R-:W-:-:S04]  /*1900*/  PRMT R17, R16, 0x7632, R17 ;  /* 0x0000763210117816 */ /* 0x000fc80000000011 */
[----:B------:R-:W-:-:S05]  /*1910*/  SEL R16, R17, R16, !P4 ;  /* 0x0000001011107207 */ /* 0x000fca0006000000 */
[----:B------:R-:W-:-:S05]  /*1920*/  HSETP2.GT.AND P4, PT, R16.H0_H0, R5.H0_H0, PT ;  /* 0x2000000510007234 */ /* 0x000fca0003f84800 */
[----:B0-----:R-:W-:-:S08]  /*1930*/  SEL R5, R5, R16, !P4 ;  /* 0x0000001005057207 */ /* 0x001fd00006000000 */
.L_x_1559:
[----:B------:R-:W-:-:S04]  /*1940*/  IADD3 R23, R23, R7, RZ ;  /* 0x0000000717177210 */ /* 0x000fc80007ffe0ff */
        /* <DEDUP_REMOVED lines=36> */
.L_x_1560:
[----:B------:R2:W-:Y:S01]  /*1b90*/  STS [R22], R14 ;  /* 0x0000000e16007388 */ /* 0x0005e20000000800 */
[C---:B------:R-:W-:Y:S01]  /*1ba0*/  HADD2 R10, |R14|.reuse, -RZ.H0_H0 ;  /* 0xa00000ff0e0a7230 */ /* 0x040fe20000000200 */
[----:B------:R-:W-:-:S04]  /*1bb0*/  HSETP2.GT.AND P4, PT, |R14|.H0_H0, |R14|.H1_H1, PT ;  /* 0x7000000e0e007234 */ /* 0x000fc80003f84a00 */
[----:B------:R-:W-:-:S04]  /*1bc0*/  PRMT R11, R10, 0x7632, R11 ;  /* 0x000076320a0b7816 */ /* 0x000fc8000000000b */
[----:B------:R-:W-:-:S05]  /*1bd0*/  SEL R10, R11, R10, !P4 ;  /* 0x0000000a0b0a7207 */ /* 0x000fca0006000000 */
[----:B------:R-:W-:-:S05]  /*1be0*/  HSETP2.GT.AND P4, PT, R10.H0_H0, R5.H0_H0, PT ;  /* 0x200000050a007234 */ /* 0x000fca0003f84800 */
[----:B--2---:R-:W-:-:S08]  /*1bf0*/  SEL R5, R5, R10, !P4 ;  /* 0x0000000a05057207 */ /* 0x004fd00006000000 */
.L_x_1561:
[----:B------:R-:W-:Y:S01]  /*1c00*/  IMAD.IADD R13, R23, 0x1, R7 ;  /* 0x00000001170d7824 */ /* 0x000fe200078e0207 */
[----:B------:R-:W-:-:S04]  /*1c10*/  IADD3 R21, R21, 0x1, RZ ;  /* 0x0000000115157810 */ /* 0x000fc80007ffe0ff */
[----:B------:R-:W-:-:S13]  /*1c20*/  ISETP.GE.AND P4, PT, R13, R20, PT ;  /* 0x000000140d00720c */ /* 0x000fda0003f86270 */
[----:B------:R-:W-:Y:S05]  /*1c30*/  @!P4 BRA `(.L_x_1562) ;  /* 0xfffffff40030c947 */ /* 0x000fea000383ffff */
.L_x_1553:
[----:B------:R-:W-:Y:S05]  /*1c40*/  BSYNC B0 ;  /* 0x0000000000007941 */ /* 0x000fea0003800000 */
.L_x_1552:
[----:B------:R-:W-:Y:S02]  /*1c50*/  ULDC.64 UR6, c[0x0][0x278] ;  /* 0x00009e0000067ab9 */ /* 0x000fe40000000a00 */
[----:B------:R-:W-:-:S04]  /*1c60*/  ISETP.NE.U32.AND P0, PT, RZ, UR6, PT ;  /* 0x00000006ff007c0c */ /* 0x000fc8000bf05070 */
[----:B------:R-:W-:-:S13]  /*1c70*/  ISETP.NE.AND.EX P0, PT, RZ, UR7, PT, P0 ;  /* 0x00000007ff007c0c */ /* 0x000fda000bf05300 */
[----:B------:R-:W-:Y:S05]  /*1c80*/  @!P0 EXIT ;  /* 0x000000000000894d */ /* 0x000fea0003800000 */
[----:B------:R-:W-:Y:S01]  /*1c90*/  HADD2.F32 R5, -RZ, R5.H0_H0 ;  /* 0x20000005ff057230 */ /* 0x000fe20000004100 */
[----:B0-----:R-:W0:Y:S01]  /*1ca0*/  @!P3 S2R R12, SR_CgaCtaId ;  /* 0x00000000000cb919 */ /* 0x001e220000008800 */
[----:B-123--:R-:W-:Y:S01]  /*1cb0*/  I2FP.F32.U32 R10, R7 ;  /* 0x00000007000a7245 */ /* 0x00efe20000201000 */
[----:B------:R-:W-:Y:S02]  /*1cc0*/  BSSY B0, `(.L_x_1563) ;  /* 0x0000057000007945 */ /* 0x000fe40003800000 */
[----:B-----5:R-:W1:Y:S02]  /*1cd0*/  SHFL.BFLY PT, R0, R5, 0x10, 0x1f ;  /* 0x0e001f0005007f89 */ /* 0x020e6400000e0000 */
[----:B------:R-:W-:Y:S01]  /*1ce0*/  FMUL.FTZ R13, R10, 0.03125 ;  /* 0x3d0000000a0d7820 */ /* 0x000fe20000410000 */
[----:B------:R-:W-:-:S04]  /*1cf0*/  I2FP.F32.S32 R10, R6 ;  /* 0x00000006000a7245 */ /* 0x000fc80000201400 */
[----:B------:R-:W-:-:S13]  /*1d00*/  FSETP.GT.FTZ.AND P0, PT, R13, R10, PT ;  /* 0x0000000a0d00720b */ /* 0x000fda0003f14000 */
[----:B------:R-:W2:Y:S01]  /*1d10*/  @P0 S2R R10, SR_CgaCtaId ;  /* 0x00000000000a0919 */ /* 0x000ea20000008800 */
[----:B-1----:R-:W-:Y:S02]  /*1d20*/  FMNMX.FTZ R0, R5, R0, !PT ;  /* 0x0000000005007209 */ /* 0x002fe40007810000 */
[----:B------:R-:W-:-:S03]  /*1d30*/  @!P3 MOV R5, 0x400 ;  /* 0x000004000005b802 */ /* 0x000fc60000000f00 */
[----:B------:R-:W1:Y:S01]  /*1d40*/  SHFL.BFLY PT, R9, R0, 0x8, 0x1f ;  /* 0x0d001f0000097f89 */ /* 0x000e6200000e0000 */
[----:B------:R-:W-:-:S04]  /*1d50*/  @!P3 IADD3 R5, R5, 0x8, RZ ;  /* 0x000000080505b810 */ /* 0x000fc80007ffe0ff */
[----:B0-----:R-:W-:-:S04]  /*1d60*/  @!P3 LEA R5, R12, R5, 0x18 ;  /* 0x000000050c05b211 */ /* 0x001fc800078ec0ff */
[----:B------:R-:W-:Y:S01]  /*1d70*/  @!P3 LEA R5, R4, R5, 0x2 ;  /* 0x000000050405b211 */ /* 0x000fe200078e10ff */
[----:B------:R-:W-:Y:S01]  /*1d80*/  IMAD.MOV.U32 R4, RZ, RZ, -0x1f528714 ;  /* 0xe0ad78ecff047424 */ /* 0x000fe200078e00ff */
[----:B-1----:R-:W-:-:S05]  /*1d90*/  FMNMX.FTZ R9, R0, R9, !PT ;  /* 0x0000000900097209 */ /* 0x002fca0007810000 */
[----:B------:R-:W0:Y:S02]  /*1da0*/  SHFL.BFLY PT, R8, R9, 0x4, 0x1f ;  /* 0x0c801f0009087f89 */ /* 0x000e2400000e0000 */
[----:B0-----:R-:W-:Y:S02]  /*1db0*/  FMNMX.FTZ R8, R9, R8, !PT ;  /* 0x0000000809087209 */ /* 0x001fe40007810000 */
[----:B------:R-:W-:-:S03]  /*1dc0*/  @P0 MOV R9, 0x400 ;  /* 0x0000040000090802 */ /* 0x000fc60000000f00 */
[----:B------:R-:W0:Y:S02]  /*1dd0*/  SHFL.BFLY PT, R11, R8, 0x2, 0x1f ;  /* 0x0c401f00080b7f89 */ /* 0x000e2400000e0000 */
[----:B------:R-:W-:-:S05]  /*1de0*/  @P0 VIADD R9, R9, 0x8 ;  /* 0x0000000809090836 */ /* 0x000fca0000000000 */
[----:B--2---:R-:W-:-:S04]  /*1df0*/  @P0 LEA R9, R10, R9, 0x18 ;  /* 0x000000090a090211 */ /* 0x004fc800078ec0ff */
[----:B------:R-:W-:Y:S02]  /*1e00*/  @P0 LEA R6, R6, R9, 0x2 ;  /* 0x0000000906060211 */ /* 0x000fe400078e10ff */
        /* <DEDUP_REMOVED lines=34> */
[----:B------:R-:W-:Y:S05]  /*2030*/  CALL.REL.NOINC `($__internal_26_$__cuda_sm20_div_rn_f64_full) ;  /* 0x0000000000a47944 */ /* 0x000fea0003c00000 */
[----:B------:R-:W-:Y:S01]  /*2040*/  MOV R4, R14 ;  /* 0x0000000e00047202 */ /* 0x000fe20000000f00 */
[----:B------:R-:W-:-:S07]  /*2050*/  IMAD.MOV.U32 R5, RZ, RZ, R15 ;  /* 0x000000ffff057224 */ /* 0x000fce00078e000f */
.L_x_1566:
[----:B------:R-:W-:Y:S05]  /*2060*/  BSYNC B1 ;  /* 0x0000000000017941 */ /* 0x000fea0003800000 */
.L_x_1565:
        /* <DEDUP_REMOVED lines=11> */
.L_x_1567:
[----:B------:R-:W-:-:S06]  /*2120*/  LEA R10, R2, R15, 0x2 ;  /* 0x0000000f020a7211 */ /* 0x000fcc00078e10ff */
[----:B0-----:R-:W0:Y:S02]  /*2130*/  LDS R10, [R10] ;  /* 0x000000000a0a7984 */ /* 0x001e240000000800 */
[----:B0-----:R-:W-:-:S05]  /*2140*/  HADD2.F32 R5, -RZ, R10.H0_H0 ;  /* 0x2000000aff057230 */ /* 0x001fca0000004100 */
[----:B------:R-:W-:Y:S01]  /*2150*/  FMUL.FTZ R11, R6, R5 ;  /* 0x00000005060b7220 */ /* 0x000fe20000410000 */
[----:B------:R-:W-:-:S05]  /*2160*/  HADD2.F32 R5, -RZ, R10.H1_H1 ;  /* 0x3000000aff057230 */ /* 0x000fca0000004100 */
[----:B------:R-:W0:Y:S01]  /*2170*/  F2I.S8.NTZ R11, R11 ;  /* 0x0000000b000b7305 */ /* 0x000e220000202100 */
[----:B------:R-:W-:Y:S01]  /*2180*/  FMUL.FTZ R12, R6, R5 ;  /* 0x00000005060c7220 */ /* 0x000fe20000410000 */
[-CC-:B-1----:R-:W-:Y:S02]  /*2190*/  IMAD R5, R3, R17.reuse, R2.reuse ;  /* 0x0000001103057224 */ /* 0x182fe400078e0202 */
[----:B------:R-:W-:Y:S02]  /*21a0*/  IMAD.IADD R2, R7, 0x1, R2 ;  /* 0x0000000107027824 */ /* 0x000fe400078e0202 */
[----:B---3--:R-:W-:Y:S02]  /*21b0*/  IMAD.WIDE R4, R5, 0x2, R8 ;  /* 0x0000000205047825 */ /* 0x008fe400078e0208 */
[----:B------:R-:W1:Y:S01]  /*21c0*/  F2I.S8.NTZ R12, R12 ;  /* 0x0000000c000c7305 */ /* 0x000e620000202100 */
[----:B------:R-:W-:Y:S02]  /*21d0*/  ISETP.GE.AND P0, PT, R2, R17, PT ;  /* 0x000000110200720c */ /* 0x000fe40003f06270 */
[----:B0-----:R-:W-:-:S04]  /*21e0*/  PRMT R13, R11, 0x8880, RZ ;  /* 0x000088800b0d7816 */ /* 0x001fc800000000ff */
[----:B------:R-:W-:-:S04]  /*21f0*/  PRMT R13, R13, 0x7710, RZ ;  /* 0x000077100d0d7816 */ /* 0x000fc800000000ff */
[----:B-1----:R-:W-:-:S05]  /*2200*/  PRMT R13, R12, 0x7604, R13 ;  /* 0x000076040c0d7816 */ /* 0x002fca000000000d */
[----:B------:R0:W-:Y:S01]  /*2210*/  STG.E.U16 desc[UR4][R4.64], R13 ;  /* 0x0000000d04007986 */ /* 0x0001e2000c101504 */
[----:B------:R-:W-:Y:S05]  /*2220*/  @!P0 BRA `(.L_x_1567) ;  /* 0xfffffffc00bc8947 */ /* 0x000fea000383ffff */
.L_x_1564:
[----:B------:R-:W-:Y:S05]  /*2230*/  BSYNC B0 ;  /* 0x0000000000007941 */ /* 0x000fea0003800000 */
.L_x_1563:
        /* <DEDUP_REMOVED lines=9> */
        .weak           $__internal_26_$__cuda_sm20_div_rn_f64_full
        .type           $__internal_26_$__cuda_sm20_div_rn_f64_full,@function
        .size           $__internal_26_$__cuda_sm20_div_rn_f64_full,(.L_x_2685 - $__internal_26_$__cuda_sm20_div_rn_f64_full)
$__internal_26_$__cuda_sm20_div_rn_f64_full:
        /* <DEDUP_REMOVED lines=58> */
.L_x_1569:
        /* <DEDUP_REMOVED lines=15> */
.L_x_1571:
[----:B------:R-:W-:Y:S01]  /*2760*/  LOP3.LUT R15, R9, 0x80000, RZ, 0xfc, !PT ;  /* 0x00080000090f7812 */ /* 0x000fe200078efcff */
[----:B------:R-:W-:-:S07]  /*2770*/  IMAD.MOV.U32 R14, RZ, RZ, R8 ;  /* 0x000000ffff0e7224 */ /* 0x000fce00078e0008 */
.L_x_1570:
[----:B------:R-:W-:Y:S05]  /*2780*/  BSYNC B2 ;  /* 0x0000000000027941 */ /* 0x000fea0003800000 */
.L_x_1568:
[----:B------:R-:W-:Y:S01]  /*2790*/  HFMA2.MMA R5, -RZ, RZ, 0, 0 ;  /* 0x00000000ff057435 */ /* 0x000fe200000001ff */
[----:B------:R-:W-:-:S05]  /*27a0*/  MOV R4, R6 ;  /* 0x0000000600047202 */ /* 0x000fca0000000f00 */
[----:B------:R-:W-:Y:S05]  /*27b0*/  RET.REL.NODEC R4 `(_ZN17fastertransformer35generalAddBiasResidualLayerNormOpt2I7__half2Lb0ELb1ELi2ELb1ELi4EEEvPT_S3_PKS2_S5_S5_S5_S5_S5_fiiPKfS7_S7_Pfi) ;  /* 0xffffffd804107950 */ /* 0x000fea0003c3ffff */
.L_x_1572:
        /* <DEDUP_REMOVED lines=12> */
.L_x_2685:


//--------------------- .text._ZN17fastertransformer34generalAddBiasResidualLayerNormOptI7__half2Lb0ELb1ELi2ELb1ELi4EEEvPT_S3_PKS2_S5_S5_S5_S5_S5_fiiPKfS7_S7_Pfi --------------------------
	.section	.text._ZN17fastertransformer34generalAddBiasResidualLayerNormOptI7__half2Lb0ELb1ELi2ELb1ELi4EEEvPT_S3_PKS2_S5_S5_S5_S5_S5_fiiPKfS7_S7_Pfi,"ax",@progbits
	.align	128
        .global         _ZN17fastertransformer34generalAddBiasResidualLayerNormOptI7__half2Lb0ELb1ELi2ELb1ELi4EEEvPT_S3_PKS2_S5_S5_S5_S5_S5_fiiPKfS7_S7_Pfi
        .type           _ZN17fastertransformer34generalAddBiasResidualLayerNormOptI7__half2Lb0ELb1ELi2ELb1ELi4EEEvPT_S3_PKS2_S5_S5_S5_S5_S5_fiiPKfS7_S7_Pfi,@function
        .size           _ZN17fastertransformer34generalAddBiasResidualLayerNormOptI7__half2Lb0ELb1ELi2ELb1ELi4EEEvPT_S3_PKS2_S5_S5_S5_S5_S5_fiiPKfS7_S7_Pfi,(.L_x_2686 - _ZN17fastertransformer34generalAddBiasResidualLayerNormOptI7__half2Lb0ELb1ELi2ELb1ELi4EEEvPT_S3_PKS2_S5_S5_S5_S5_S5_fiiPKfS7_S7_Pfi)
        .other          _ZN17fastertransformer34generalAddBiasResidualLayerNormOptI7__half2Lb0ELb1ELi2ELb1ELi4EEEvPT_S3_PKS2_S5_S5_S5_S5_S5_fiiPKfS7_S7_Pfi,@"STO_CUDA_ENTRY STV_DEFAULT"
_ZN17fastertransformer34generalAddBiasResidualLayerNormOptI7__half2Lb0ELb1ELi2ELb1ELi4EEEvPT_S3_PKS2_S5_S5_S5_S5_S5_fiiPKfS7_S7_Pfi:
.text._ZN17fastertransformer34generalAddBiasResidualLayerNormOptI7__half2Lb0ELb1ELi2ELb1ELi4EEEvPT_S3_PKS2_S5_S5_S5_S5_S5_fiiPKfS7_S7_Pfi:
        /* <DEDUP_REMOVED lines=20> */
[----:B------:R-:W4:Y:S08]  /*0140*/  LDC.64 R10, c[0x0][0x228] ;  /* 0x00008a00ff0a7b82 */ /* 0x000f300000000a00 */
[----:B------:R-:W2:Y:S08]  /*0150*/  LDC.64 R8, c[0x0][0x230] ;  /* 0x00008c00ff087b82 */ /* 0x000eb00000000a00 */
[----:B------:R-:W2:Y:S01]  /*0160*/  LDC.64 R6, c[0x0][0x238] ;  /* 0x00008e00ff067b82 */ /* 0x000ea20000000a00 */
[----:B-1----:R-:W-:-:S07]  /*0170*/  LEA R14, R13, R12, 0x18 ;  /* 0x0000000c0d0e7211 */ /* 0x002fce00078ec0ff */
[----:B0--3--:R-:W0:Y:S02]  /*0180*/  LDC.64 R4, c[0x0][0x218] ;  /* 0x00008600ff047b82 */ /* 0x009e240000000a00 */
.L_x_1575:
[----:B----4-:R-:W-:-:S04]  /*0190*/  IMAD.WIDE R18, R22, 0x4, R10 ;  /* 0x0000000416127825 */ /* 0x010fc800078e020a */
[----:B-1----:R-:W-:Y:S02]  /*01a0*/  IMAD R25, R20, R15, R22 ;  /* 0x0000000f14197224 */ /* 0x002fe400078e0216 */
[----:B------:R-:W3:Y:S02]  /*01b0*/  LDG.E.CONSTANT R18, desc[UR6][R18.64] ;  /* 0x0000000612127981 */ /* 0x000ee4000c1e9900 */
[----:B--2---:R-:W-:-:S04]  /*01c0*/  IMAD.WIDE R12, R25, 0x4, R8 ;  /* 0x00000004190c7825 */ /* 0x004fc800078e0208 */
[C---:B------:R-:W-:Y:S02]  /*01d0*/  IMAD.WIDE R16, R25.reuse, 0x4, R6 ;  /* 0x0000000419107825 */ /* 0x040fe400078e0206 */
[----:B------:R3:W2:Y:S04]  /*01e0*/  LDG.E.CONSTANT R12, desc[UR6][R12.64] ;  /* 0x000000060c0c7981 */ /* 0x0006a8000c1e9900 */
[----:B------:R-:W4:Y:S01]  /*01f0*/  LDG.E.CONSTANT R16, desc[UR6][R16.64] ;  /* 0x0000000610107981 */ /* 0x000f22000c1e9900 */
[----:B0-----:R-:W-:Y:S01]  /*0200*/  IMAD.WIDE R24, R25, 0x4, R4 ;  /* 0x0000000419187825 */ /* 0x001fe200078e0204 */
[----:B------:R-:W-:-:S03]  /*0210*/  LEA R26, R22, R14, 0x2 ;  /* 0x0000000e161a7211 */ /* 0x000fc600078e10ff */
[----:B------:R-:W-:-:S05]  /*0220*/  IMAD.IADD R22, R21, 0x1, R22 ;  /* 0x0000000115167824 */ /* 0x000fca00078e0216 */
[----:B------:R-:W-:Y:S01]  /*0230*/  ISETP.GE.AND P0, PT, R22, R15, PT ;  /* 0x0000000f1600720c */ /* 0x000fe20003f06270 */
[----:B---3--:R-:W-:-:S10]  /*0240*/  HFMA2.MMA R13, R18, 1, 1, RZ ;  /* 0x3c003c00120d7835 */ /* 0x008fd400000000ff */
[----:B--2---:R-:W-:-:S06]  /*0250*/  HADD2 R13, R13, R12 ;  /* 0x0000000c0d0d7230 */ /* 0x004fcc0000000000 */
[----:B----4-:R-:W-:-:S07]  /*0260*/  HFMA2.MMA R13, R13, 1, 1, R16 ;  /* 0x3c003c000d0d7835 */ /* 0x010fce0000000010 */
[----:B------:R1:W-:Y:S04]  /*0270*/  STG.E desc[UR6][R24.64], R13 ;  /* 0x0000000d18007986 */ /* 0x0003e8000c101906 */
[----:B------:R1:W-:Y:S01]  /*0280*/  STS [R26], R13 ;  /* 0x0000000d1a007388 */ /* 0x0003e20000000800 */
[----:B------:R-:W-:Y:S01]  /*0290*/  HADD2 R3, R3, R13 ;  /* 0x0000000d03037230 */ /* 0x000fe20000000000 */
[----:B------:R-:W-:Y:S06]  /*02a0*/  @!P0 BRA `(.L_x_1575) ;  /* 0xfffffffc00b88947 */ /* 0x000fec000383ffff */
.L_x_1574:
[----:B------:R-:W-:Y:S05]  /*02b0*/  BSYNC B0 ;  /* 0x0000000000007941 */ /* 0x000fea0003800000 */
.L_x_1573:
[----:B------:R-:W-:Y:S01]  /*02c0*/  HADD2 R3, R3.H0_H0, R3.H1_H1 ;  /* 0x3000000303037230 */ /* 0x000fe20000000800 */
[----:B------:R-:W-:Y:S01]  /*02d0*/  MOV R7, 0x400 ;  /* 0x0000040000077802 */ /* 0x000fe20000000f00 */
[----:B------:R-:W-:Y:S01]  /*02e0*/  ULDC UR4, c[0x0][0x258] ;  /* 0x0000960000047ab9 */ /* 0x000fe20000000800 */
[----:B------:R-:W-:Y:S01]  /*02f0*/  I2FP.F32.U32 R17, R0 ;  /* 0x0000000000117245 */ /* 0x000fe20000201000 */
[----:B------:R-:W-:Y:S01]  /*0300*/  BSSY B0, `(.L_x_1576) ;  /* 0x000006a000007945 */ /* 0x000fe20003800000 */
[----:B0-----:R-:W-:Y:S01]  /*0310*/  HADD2.F32 R4, -RZ, R3.H0_H0 ;  /* 0x20000003ff047230 */ /* 0x001fe20000004100 */
[----:B-1----:R-:W-:Y:S02]  /*0320*/  IADD3 R13, R7, 0x8, RZ ;  /* 0x00000008070d7810 */ /* 0x002fe40007ffe0ff */
[----:B------:R-:W-:Y:S02]  /*0330*/  ISETP.NE.AND P1, PT, R0, RZ, PT ;  /* 0x000000ff0000720c */ /* 0x000fe40003f25270 */
[----:B------:R-:W0:Y:S11]  /*0340*/  SHFL.BFLY PT, R3, R4, 0x10, 0x1f ;  /* 0x0e001f0004037f89 */ /* 0x000e3600000e0000 */
[----:B------:R-:W-:-:S06]  /*0350*/  @!P1 I2FP.F32.S32 R16, R15 ;  /* 0x0000000f00109245 */ /* 0x000fcc0000201400 */
[----:B------:R-:W1:Y:S01]  /*0360*/  @!P1 MUFU.RCP R16, R16 ;  /* 0x0000001000109308 */ /* 0x000e620000001000 */
[----:B0-----:R-:W-:-:S05]  /*0370*/  FADD.FTZ R5, R4, R3 ;  /* 0x0000000304057221 */ /* 0x001fca0000010000 */
[----:B------:R-:W0:Y:S02]  /*0380*/  SHFL.BFLY PT, R6, R5, 0x8, 0x1f ;  /* 0x0d001f0005067f89 */ /* 0x000e2400000e0000 */
[----:B0-----:R-:W-:Y:S01]  /*0390*/  FADD.FTZ R8, R5, R6 ;  /* 0x0000000605087221 */ /* 0x001fe20000010000 */
[----:B------:R-:W-:Y:S01]  /*03a0*/  SHF.R.U32.HI R5, RZ, 0x3, R0 ;  /* 0x00000003ff057819 */ /* 0x000fe20000011600 */
[----:B------:R-:W0:Y:S03]  /*03b0*/  S2R R6, SR_CgaCtaId ;  /* 0x0000000000067919 */ /* 0x000e260000008800 */
[----:B------:R-:W-:Y:S01]  /*03c0*/  LOP3.LUT R5, R5, 0x1ffffffc, RZ, 0xc0, !PT ;  /* 0x1ffffffc05057812 */ /* 0x000fe200078ec0ff */
[----:B------:R-:W2:Y:S02]  /*03d0*/  SHFL.BFLY PT, R3, R8, 0x4, 0x1f ;  /* 0x0c801f0008037f89 */ /* 0x000ea400000e0000 */
[----:B--2---:R-:W-:-:S02]  /*03e0*/  FADD.FTZ R9, R8, R3 ;  /* 0x0000000308097221 */ /* 0x004fc40000010000 */
[----:B------:R-:W2:Y:S01]  /*03f0*/  LDC R3, c[0x0][RZ] ;  /* 0x00000000ff037b82 */ /* 0x000ea20000000800 */
[C---:B0-----:R-:W-:Y:S02]  /*0400*/  LEA R13, R6.reuse, R13, 0x18 ;  /* 0x0000000d060d7211 */ /* 0x041fe400078ec0ff */
[----:B------:R-:W0:Y:S01]  /*0410*/  SHFL.BFLY PT, R10, R9, 0x2, 0x1f ;  /* 0x0c401f00090a7f89 */ /* 0x000e2200000e0000 */
[----:B------:R-:W-:Y:S02]  /*0420*/  @!P1 LEA R18, R6, R7, 0x18 ;  /* 0x0000000706129211 */ /* 0x000fe400078ec0ff */
[----:B------:R-:W-:Y:S01]  /*0430*/  IMAD.IADD R8, R5, 0x1, R13 ;  /* 0x0000000105087824 */ /* 0x000fe200078e020d */
[----:B--2---:R-:W-:Y:S01]  /*0440*/  I2FP.F32.U32 R4, R3 ;  /* 0x0000000300047245 */ /* 0x004fe20000201000 */
[----:B0-----:R-:W-:-:S04]  /*0450*/  FADD.FTZ R10, R9, R10 ;  /* 0x0000000a090a7221 */ /* 0x001fc80000010000 */
[----:B------:R-:W-:Y:S01]  /*0460*/  FMUL.FTZ R12, R4, 0.03125 ;  /* 0x3d000000040c7820 */ /* 0x000fe20000410000 */
[----:B------:R-:W-:Y:S01]  /*0470*/  LOP3.LUT P3, R4, R0, 0x1f, RZ, 0xc0, !PT ;  /* 0x0000001f00047812 */ /* 0x000fe2000786c0ff */
[----:B------:R-:W0:Y:S03]  /*0480*/  SHFL.BFLY PT, R11, R10, 0x1, 0x1f ;  /* 0x0c201f000a0b7f89 */ /* 0x000e2600000e0000 */
[----:B------:R-:W-:Y:S01]  /*0490*/  FSETP.GT.FTZ.AND P0, PT, R12, R17, PT ;  /* 0x000000110c00720b */ /* 0x000fe20003f14000 */
[----:B------:R-:W-:Y:S02]  /*04a0*/  IMAD R9, R4, 0x4, R13 ;  /* 0x0000000404097824 */ /* 0x000fe400078e020d */
[----:B0-----:R-:W-:Y:S01]  /*04b0*/  FADD.FTZ R17, R10, R11 ;  /* 0x0000000b0a117221 */ /* 0x001fe20000010000 */
[----:B------:R-:W-:-:S05]  /*04c0*/  MOV R10, RZ ;  /* 0x000000ff000a7202 */ /* 0x000fca0000000f00 */
[----:B------:R-:W-:Y:S01]  /*04d0*/  @!P3 STS [R8], R17 ;  /* 0x000000110800b388 */ /* 0x000fe20000000800 */
[----:B------:R-:W-:Y:S06]  /*04e0*/  BAR.SYNC.DEFER_BLOCKING 0x0 ;  /* 0x0000000000007b1d */ /* 0x000fec0000010000 */
[----:B------:R-:W0:Y:S04]  /*04f0*/  @P0 LDS R10, [R9] ;  /* 0x00000000090a0984 */ /* 0x000e280000000800 */
[----:B0-----:R-:W0:Y:S02]  /*0500*/  SHFL.BFLY PT, R11, R10, 0x10, 0x1f ;  /* 0x0e001f000a0b7f89 */ /* 0x001e2400000e0000 */
[----:B0-----:R-:W-:Y:S01]  /*0510*/  FADD.FTZ R11, R11, R10 ;  /* 0x0000000a0b0b7221 */ /* 0x001fe20000010000 */
[----:B------:R-:W-:-:S04]  /*0520*/  HFMA2.MMA R10, -RZ, RZ, 0, 0 ;  /* 0x00000000ff0a7435 */ /* 0x000fc800000001ff */
        /* <DEDUP_REMOVED lines=8> */
[----:B-1----:R-:W-:-:S05]  /*05b0*/  @!P1 FMUL.FTZ.D2 R11, R17, R16 ;  /* 0x00000010110b9220 */ /* 0x002fca0000310000 */
        /* <DEDUP_REMOVED lines=9> */
.L_x_1578:
        /* <DEDUP_REMOVED lines=46> */
[----:B------:R-:W-:Y:S02]  /*0930*/  IMAD.IADD R14, R22, 0x1, R3 ;  /* 0x00000001160e7824 */ /* 0x000fe400078e0203 */
[----:B------:R-:W-:Y:S01]  /*0940*/  FADD.FTZ R18, -R11, R18 ;  /* 0x000000120b127221 */ /* 0x000fe20000010100 */
[----:B------:R-:W-:Y:S02]  /*0950*/  FMUL.FTZ R13, R13, R13 ;  /* 0x0000000d0d0d7220 */ /* 0x000fe40000410000 */
[----:B------:R-:W-:Y:S02]  /*0960*/  ISETP.GE.AND P4, PT, R14, R15, PT ;  /* 0x0000000f0e00720c */ /* 0x000fe40003f86270 */
[----:B------:R-:W-:-:S04]  /*0970*/  FFMA.FTZ R13, R18, R18, R13 ;  /* 0x00000012120d7223 */ /* 0x000fc8000001000d */
[----:B------:R-:W-:-:S07]  /*0980*/  FADD.FTZ R10, R10, R13 ;  /* 0x0000000d0a0a7221 */ /* 0x000fce0000010000 */
[----:B------:R-:W-:Y:S05]  /*0990*/  @!P4 BRA `(.L_x_1578) ;  /* 0xfffffffc002cc947 */ /* 0x000fea000383ffff */
.L_x_1577:
[----:B------:R-:W-:Y:S05]  /*09a0*/  BSYNC B0 ;  /* 0x0000000000007941 */ /* 0x000fea0003800000 */
.L_x_1576:
        /* <DEDUP_REMOVED lines=28> */
[----:B------:R-:W-:-:S04]  /*0b70*/  UMOV UR4, 0x400 ;  /* 0x0000040000047882 */ /* 0x000fc80000000000 */
[----:B------:R-:W1:Y:S03]  /*0b80*/  MUFU.RCP R15, R15 ;  /* 0x0000000f000f7308 */ /* 0x000e660000001000 */
[----:B------:R-:W2:Y:S01]  /*0b90*/  S2UR UR5, SR_CgaCtaId ;  /* 0x00000000000579c3 */ /* 0x000ea20000008800 */
[----:B-1----:R-:W-:-:S04]  /*0ba0*/  FMUL.FTZ R6, R8, R15 ;  /* 0x0000000f08067220 */ /* 0x002fc80000410000 */
[----:B0-----:R-:W-:-:S06]  /*0bb0*/  FFMA.FTZ R6, R6, 0.5, R7 ;  /* 0x3f00000006067823 */ /* 0x001fcc0000010007 */
[----:B------:R-:W0:Y:S01]  /*0bc0*/  MUFU.RSQ R6, R6 ;  /* 0x0000000600067308 */ /* 0x000e220000001400 */
[----:B--2---:R-:W-:-:S09]  /*0bd0*/  ULEA UR4, UR5, UR4, 0x18 ;  /* 0x0000000405047291 */ /* 0x004fd2000f8ec03f */
[----:B0-----:R0:W-:Y:S03]  /*0be0*/  STS [UR4+0x4], R6 ;  /* 0x00000406ff007988 */ /* 0x0011e60008000804 */
.L_x_1580:
[----:B------:R-:W-:Y:S05]  /*0bf0*/  BSYNC B0 ;  /* 0x0000000000007941 */ /* 0x000fea0003800000 */
.L_x_1579:
        /* <DEDUP_REMOVED lines=17> */
.L_x_1591:
        /* <DEDUP_REMOVED lines=36> */
.L_x_1583:
[----:B------:R0:W-:Y:S01]  /*0f50*/  STS [R25], R12 ;  /* 0x0000000c19007388 */ /* 0x0001e20000000800 */
[C---:B------:R-:W-:Y:S01]  /*0f60*/  HADD2 R11, |R12|.reuse, -RZ.H0_H0 ;  /* 0xa00000ff0c0b7230 */ /* 0x040fe20000000200 */
[----:B------:R-:W-:-:S04]  /*0f70*/  HSETP2.GT.AND P4, PT, |R12|.H0_H0, |R12|.H1_H1, PT ;  /* 0x7000000c0c007234 */ /* 0x000fc80003f84a00 */
[----:B------:R-:W-:-:S04]  /*0f80*/  PRMT R10, R11, 0x7632, R10 ;  /* 0x000076320b0a7816 */ /* 0x000fc8000000000a */
[----:B------:R-:W-:-:S05]  /*0f90*/  SEL R11, R10, R11, !P4 ;  /* 0x0000000b0a0b7207 */ /* 0x000fca0006000000 */
[----:B------:R-:W-:-:S05]  /*0fa0*/  HSETP2.GT.AND P4, PT, R11.H0_H0, R6.H0_H0, PT ;  /* 0x200000060b007234 */ /* 0x000fca0003f84800 */
[----:B0-----:R-:W-:-:S08]  /*0fb0*/  SEL R6, R6, R11, !P4 ;  /* 0x0000000b06067207 */ /* 0x001fd00006000000 */
.L_x_1584:
        /* <DEDUP_REMOVED lines=38> */
.L_x_1585:
[----:B------:R0:W-:Y:S01]  /*1220*/  STS [R22], R24 ;  /* 0x0000001816007388 */ /* 0x0001e20000000800 */
[C---:B------:R-:W-:Y:S01]  /*1230*/  HADD2 R17, |R24|.reuse, -RZ.H0_H0 ;  /* 0xa00000ff18117230 */ /* 0x040fe20000000200 */
[----:B------:R-:W-:-:S04]  /*1240*/  HSETP2.GT.AND P4, PT, |R24|.H0_H0, |R24|.H1_H1, PT ;  /* 0x7000001818007234 */ /* 0x000fc80003f84a00 */
[----:B------:R-:W-:-:S04]  /*1250*/  PRMT R16, R17, 0x7632, R16 ;  /* 0x0000763211107816 */ /* 0x000fc80000000010 */
[----:B------:R-:W-:-:S05]  /*1260*/  SEL R17, R16, R17, !P4 ;  /* 0x0000001110117207 */ /* 0x000fca0006000000 */
[----:B------:R-:W-:-:S05]  /*1270*/  HSETP2.GT.AND P4, PT, R17.H0_H0, R6.H0_H0, PT ;  /* 0x2000000611007234 */ /* 0x000fca0003f84800 */
[----:B0-----:R-:W-:-:S08]  /*1280*/  SEL R6, R6, R17, !P4 ;  /* 0x0000001106067207 */ /* 0x001fd00006000000 */
.L_x_1586:
        /* <DEDUP_REMOVED lines=37> */
.L_x_1587:
[----:B------:R2:W-:Y:S01]  /*14e0*/  STS [R22], R24 ;  /* 0x0000001816007388 */ /* 0x0005e20000000800 */
[C---:B------:R-:W-:Y:S01]  /*14f0*/  HADD2 R17, |R24|.reuse, -RZ.H0_H0 ;  /* 0xa00000ff18117230 */ /* 0x040fe20000000200 */
[----:B------:R-:W-:-:S04]  /*1500*/  HSETP2.GT.AND P4, PT, |R24|.H0_H0, |R24|.H1_H1, PT ;  /* 0x7000001818007234 */ /* 0x000fc80003f84a00 */
[----:B------:R-:W-:-:S04]  /*1510*/  PRMT R16, R17, 0x7632, R16 ;  /* 0x0000763211107816 */ /* 0x000fc80000000010 */
[----:B------:R-:W-:-:S05]  /*1520*/  SEL R17, R16, R17, !P4 ;  /* 0x0000001110117207 */ /* 0x000fca0006000000 */
[----:B------:R-:W-:-:S05]  /*1530*/  HSETP2.GT.AND P4, PT, R17.H0_H0, R6.H0_H0, PT ;  /* 0x2000000611007234 */ /* 0x000fca0003f84800 */
[----:B--2---:R-:W-:-:S08]  /*1540*/  SEL R6, R6, R17, !P4 ;  /* 0x0000001106067207 */ /* 0x004fd00006000000 */
.L_x_1588:
        /* <DEDUP_REMOVED lines=37> */
.L_x_1589:
[----:B------:R2:W-:Y:S01]  /*17a0*/  STS [R22], R14 ;  /* 0x0000000e16007388 */ /* 0x0005e20000000800 */
[C---:B------:R-:W-:Y:S01]  /*17b0*/  HADD2 R11, |R14|.reuse, -RZ.H0_H0 ;  /* 0xa00000ff0e0b7230 */ /* 0x040fe20000000200 */
[----:B------:R-:W-:-:S04]  /*17c0*/  HSETP2.GT.AND P4, PT, |R14|.H0_H0, |R14|.H1_H1, PT ;  /* 0x7000000e0e007234 */ /* 0x000fc80003f84a00 */
[----:B------:R-:W-:-:S04]  /*17d0*/  PRMT R10, R11, 0x7632, R10 ;  /* 0x000076320b0a7816 */ /* 0x000fc8000000000a */
[----:B------:R-:W-:-:S05]  /*17e0*/  SEL R11, R10, R11, !P4 ;  /* 0x0000000b0a0b7207 */ /* 0x000fca0006000000 */
[----:B------:R-:W-:-:S05]  /*17f0*/  HSETP2.GT.AND P4, PT, R11.H0_H0, R6.H0_H0, PT ;  /* 0x200000060b007234 */ /* 0x000fca0003f84800 */
[----:B--2---:R-:W-:-:S08]  /*1800*/  SEL R6, R6, R11, !P4 ;  /* 0x0000000b06067207 */ /* 0x004fd00006000000 */
.L_x_1590:
[----:B------:R-:W-:Y:S01]  /*1810*/  IMAD.IADD R13, R23, 0x1, R3 ;  /* 0x00000001170d7824 */ /* 0x000fe200078e0203 */
[----:B------:R-:W-:-:S04]  /*1820*/  IADD3 R21, R21, 0x1, RZ ;  /* 0x0000000115157810 */ /* 0x000fc80007ffe0ff */
[----:B------:R-:W-:-:S13]  /*1830*/  ISETP.GE.AND P4, PT, R13, R20, PT ;  /* 0x000000140d00720c */ /* 0x000fda0003f86270 */
[----:B------:R-:W-:Y:S05]  /*1840*/  @!P4 BRA `(.L_x_1591) ;  /* 0xfffffff40030c947 */ /* 0x000fea000383ffff */
.L_x_1582:
[----:B------:R-:W-:Y:S05]  /*1850*/  BSYNC B0 ;  /* 0x0000000000007941 */ /* 0x000fea0003800000 */
.L_x_1581:
        /* <DEDUP_REMOVED lines=62> */
[----:B------:R-:W-:Y:S05]  /*1c40*/  CALL.REL.NOINC `($__internal_27_$__cuda_sm20_div_rn_f64_full) ;  /* 0x0000000000a47944 */ /* 0x000fea0003c00000 */
.L_x_1595:
[----:B------:R-:W-:Y:S05]  /*1c50*/  BSYNC B1 ;  /* 0x0000000000017941 */ /* 0x000fea0003800000 */
.L_x_1594:
        /* <DEDUP_REMOVED lines=12> */
.L_x_1596:
        /* <DEDUP_REMOVED lines=17> */
.L_x_1593:
[----:B------:R-:W-:Y:S05]  /*1e30*/  BSYNC B0 ;  /* 0x0000000000007941 */ /* 0x000fea0003800000 */
.L_x_1592:
        /* <DEDUP_REMOVED lines=10> */
        .weak           $__internal_27_$__cuda_sm20_div_rn_f64_full
        .type           $__internal_27_$__cuda_sm20_div_rn_f64_full,@function
        .size           $__internal_27_$__cuda_sm20_div_rn_f64_full,(.L_x_2686 - $__internal_27_$__cuda_sm20_div_rn_f64_full)
$__internal_27_$__cuda_sm20_div_rn_f64_full:
        /* <DEDUP_REMOVED lines=58> */
.L_x_1598:
        /* <DEDUP_REMOVED lines=15> */
.L_x_1600:
[----:B------:R-:W-:Y:S02]  /*2370*/  LOP3.LUT R13, R7, 0x80000, RZ, 0xfc, !PT ;  /* 0x00080000070d7812 */ /* 0x000fe400078efcff */
[----:B------:R-:W-:-:S07]  /*2380*/  MOV R12, R6 ;  /* 0x00000006000c7202 */ /* 0x000fce0000000f00 */
.L_x_1599:
[----:B------:R-:W-:Y:S05]  /*2390*/  BSYNC B2 ;  /* 0x0000000000027941 */ /* 0x000fea0003800000 */
.L_x_1597:
[----:B------:R-:W-:Y:S01]  /*23a0*/  HFMA2.MMA R9, -RZ, RZ, 0, 0 ;  /* 0x00000000ff097435 */ /* 0x000fe200000001ff */
[----:B------:R-:W-:Y:S01]  /*23b0*/  IMAD.MOV.U32 R4, RZ, RZ, R12 ;  /* 0x000000ffff047224 */ /* 0x000fe200078e000c */
[----:B------:R-:W-:-:S04]  /*23c0*/  MOV R5, R13 ;  /* 0x0000000d00057202 */ /* 0x000fc80000000f00 */
[----:B------:R-:W-:Y:S05]  /*23d0*/  RET.REL.NODEC R8 `(_ZN17fastertransformer34generalAddBiasResidualLayerNormOptI7__half2Lb0ELb1ELi2ELb1ELi4EEEvPT_S3_PKS2_S5_S5_S5_S5_S5_fiiPKfS7_S7_Pfi) ;  /* 0xffffffdc08087950 */ /* 0x000fea0003c3ffff */
.L_x_1601:
        /* <DEDUP_REMOVED lines=10> */
.L_x_2686:


//--------------------- .text._ZN17fastertransformer35generalAddBiasResidualLayerNormOpt2I7__half2Lb1ELb1ELi2ELb1ELi4EEEvPT_S3_PKS2_S5_S5_S5_S5_S5_fiiPKfS7_S7_Pfi --------------------------
	.section	.text._ZN17fastertransformer35generalAddBiasResidualLayerNormOpt2I7__half2Lb1ELb1ELi2ELb1ELi4EEEvPT_S3_PKS2_S5_S5_S5_S5_S5_fiiPKfS7_S7_Pfi,"ax",@progbits
	.align	128
        .global         _ZN17fastertransformer35generalAddBiasResidualLayerNormOpt2I7__half2Lb1ELb1ELi2ELb1ELi4EEEvPT_S3_PKS2_S5_S5_S5_S5_S5_fiiPKfS7_S7_Pfi
        .type           _ZN17fastertransformer35generalAddBiasResidualLayerNormOpt2I7__half2Lb1ELb1ELi2ELb1ELi4EEEvPT_S3_PKS2_S5_S5_S5_S5_S5_fiiPKfS7_S7_Pfi,@function
        .size           _ZN17fastertransformer35generalAddBiasResidualLayerNormOpt2I7__half2Lb1ELb1ELi2ELb1ELi4EEEvPT_S3_PKS2_S5_S5_S5_S5_S5_fiiPKfS7_S7_Pfi,(.L_x_2687 - _ZN17fastertransformer35generalAddBiasResidualLayerNormOpt2I7__half2Lb1ELb1ELi2ELb1ELi4EEEvPT_S3_PKS2_S5_S5_S5_S5_S5_fiiPKfS7_S7_Pfi)
        .other          _ZN17fastertransformer35generalAddBiasResidualLayerNormOpt2I7__half2Lb1ELb1ELi2ELb1ELi4EEEvPT_S3_PKS2_S5_S5_S5_S5_S5_fiiPKfS7_S7_Pfi,@"STO_CUDA_ENTRY STV_DEFAULT"
_ZN17fastertransformer35generalAddBiasResidualLayerNormOpt2I7__half2Lb1ELb1ELi2ELb1ELi4EEEvPT_S3_PKS2_S5_S5_S5_S5_S5_fiiPKfS7_S7_Pfi:
.text._ZN17fastertransformer35generalAddBiasResidualLayerNormOpt2I7__half2Lb1ELb1ELi2ELb1ELi4EEEvPT_S3_PKS2_S5_S5_S5_S5_S5_fiiPKfS7_S7_Pfi:
        /* <DEDUP_REMOVED lines=31> */
[----:B------:R-:W-:Y:S01]  /*01f0*/  HFMA2.MMA R4, -RZ, RZ, 0, 0 ;  /* 0x00000000ff047435 */ /* 0x000fe200000001ff */
[C---:B0-----:R-:W-:Y:S01]  /*0200*/  SHF.L.U32 R3, R5.reuse, 0x2, RZ ;  /* 0x0000000205037819 */ /* 0x041fe200000006ff */
[----:B------:R-:W-:Y:S01]  /*0210*/  IMAD.WIDE R12, R5, 0x4, RZ ;  /* 0x00000004050c7825 */ /* 0x000fe200078e02ff */
[----:B------:R-:W-:Y:S02]  /*0220*/  IADD3 R2, R0, 0x190, RZ ;  /* 0x0000019000027810 */ /* 0x000fe40007ffe0ff */
[----:B------:R-:W-:Y:S01]  /*0230*/  MOV R30, R11 ;  /* 0x0000000b001e7202 */ /* 0x000fe20000000f00 */
[----:B------:R-:W-:Y:S01]  /*0240*/  IMAD R0, R10, R9, R11 ;  /* 0x000000090a007224 */ /* 0x000fe200078e020b */
[----:B-1----:R-:W-:Y:S02]  /*0250*/  LEA R2, R7, R2, 0x18 ;  /* 0x0000000207027211 */ /* 0x002fe400078ec0ff */
[----:B------:R-:W-:-:S07]  /*0260*/  CS2R R6, SRZ ;  /* 0x0000000000067805 */ /* 0x000fce000001ff00 */
.L_x_1605:
[----:B0-----:R-:W0:Y:S01]  /*0270*/  LDC.64 R14, c[0x0][0x230] ;  /* 0x00008c00ff0e7b82 */ /* 0x001e220000000a00 */
[----:B------:R-:W-:-:S07]  /*0280*/  IMAD R25, R3, R4, R0 ;  /* 0x0000000403197224 */ /* 0x000fce00078e0200 */
[----:B------:R-:W1:Y:S08]  /*0290*/  LDC.64 R18, c[0x0][0x238] ;  /* 0x00008e00ff127b82 */ /* 0x000e700000000a00 */
[----:B------:R-:W2:Y:S08]  /*02a0*/  LDC.64 R20, c[0x0][0x228] ;  /* 0x00008a00ff147b82 */ /* 0x000eb00000000a00 */
[----:B------:R-:W3:Y:S01]  /*02b0*/  LDC.64 R8, c[0x0][0x220] ;  /* 0x00008800ff087b82 */ /* 0x000ee20000000a00 */
[----:B0-----:R-:W-:-:S06]  /*02c0*/  IMAD.WIDE R14, R25, 0x4, R14 ;  /* 0x00000004190e7825 */ /* 0x001fcc00078e020e */
[----:B------:R-:W4:Y:S01]  /*02d0*/  LDG.E.CONSTANT R14, desc[UR4][R14.64] ;  /* 0x000000040e0e7981 */ /* 0x000f22000c1e9900 */
[----:B-1----:R-:W-:Y:S01]  /*02e0*/  IMAD.WIDE R18, R25, 0x4, R18 ;  /* 0x0000000419127825 */ /* 0x002fe200078e0212 */
[----:B------:R-:W0:Y:S05]  /*02f0*/  LDC.64 R16, c[0x0][0x218] ;  /* 0x00008600ff107b82 */ /* 0x000e2a0000000a00 */
[----:B------:R-:W4:Y:S01]  /*0300*/  LDG.E.CONSTANT R18, desc[UR4][R18.64] ;  /* 0x0000000412127981 */ /* 0x000f22000c1e9900 */
[----:B--2---:R-:W-:-:S05]  /*0310*/  IMAD.WIDE R20, R30, 0x4, R20 ;  /* 0x000000041e147825 */ /* 0x004fca00078e0214 */
[----:B------:R-:W2:Y:S01]  /*0320*/  LDG.E.CONSTANT R22, desc[UR4][R20.64] ;  /* 0x0000000414167981 */ /* 0x000ea2000c1e9900 */
[----:B---3--:R-:W-:-:S06]  /*0330*/  IMAD.WIDE R8, R25, 0x4, R8 ;  /* 0x0000000419087825 */ /* 0x008fcc00078e0208 */
[----:B------:R-:W3:Y:S01]  /*0340*/  LDG.E.CONSTANT R8, desc[UR4][R8.64] ;  /* 0x0000000408087981 */ /* 0x000ee2000c1e9900 */
[----:B0-----:R-:W-:Y:S01]  /*0350*/  IMAD.WIDE R16, R25, 0x4, R16 ;  /* 0x0000000419107825 */ /* 0x001fe200078e0210 */
[----:B------:R-:W-:-:S03]  /*0360*/  IADD3 R34, R5, R30, RZ ;  /* 0x0000001e05227210 */ /* 0x000fc60007ffe0ff */
[--C-:B----4-:R-:W-:Y:S02]  /*0370*/  HADD2.F32 R24, -RZ, R14.reuse.H0_H0 ;  /* 0x2000000eff187230 */ /* 0x110fe40000004100 */
[----:B------:R-:W-:Y:S02]  /*0380*/  HADD2.F32 R26, -RZ, R14.H1_H1 ;  /* 0x3000000eff1a7230 */ /* 0x000fe40000004100 */
[--C-:B------:R-:W-:Y:S02]  /*0390*/  HADD2.F32 R27, -RZ, R18.reuse.H0_H0 ;  /* 0x20000012ff1b7230 */ /* 0x100fe40000004100 */
[----:B------:R-:W-:Y:S02]  /*03a0*/  HADD2.F32 R29, -RZ, R18.H1_H1 ;  /* 0x30000012ff1d7230 */ /* 0x000fe40000004100 */
[--C-:B--2---:R-:W-:Y:S02]  /*03b0*/  HADD2.F32 R23, -RZ, R22.reuse.H0_H0 ;  /* 0x20000016ff177230 */ /* 0x104fe40000004100 */
[----:B------:R-:W-:-:S02]  /*03c0*/  HADD2.F32 R22, -RZ, R22.H1_H1 ;  /* 0x30000016ff167230 */ /* 0x000fc40000004100 */
[----:B------:R-:W-:Y:S01]  /*03d0*/  FADD.FTZ R24, R24, R27 ;  /* 0x0000001b18187221 */ /* 0x000fe20000010000 */
[----:B------:R-:W-:Y:S01]  /*03e0*/  FADD.FTZ R29, R26, R29 ;  /* 0x0000001d1a1d7221 */ /* 0x000fe20000010000 */
[----:B------:R-:W-:Y:S01]  /*03f0*/  FADD.FTZ R23, RZ, R23 ;  /* 0x00000017ff177221 */ /* 0x000fe20000010000 */
[----:B------:R-:W-:Y:S01]  /*0400*/  FADD.FTZ R22, RZ, R22 ;  /* 0x00000016ff167221 */ /* 0x000fe20000010000 */
[--C-:B---3--:R-:W-:Y:S02]  /*0410*/  HADD2.F32 R14, -RZ, R8.reuse.H0_H0 ;  /* 0x20000008ff0e7230 */ /* 0x108fe40000004100 */
[----:B------:R-:W-:Y:S01]  /*0420*/  FADD.FTZ R23, R23, R24 ;  /* 0x0000001817177221 */ /* 0x000fe20000010000 */
[----:B------:R-:W-:Y:S02]  /*0430*/  HADD2.F32 R9, -RZ, R8.H1_H1 ;  /* 0x30000008ff097230 */ /* 0x000fe40000004100 */
[----:B------:R-:W-:Y:S01]  /*0440*/  FADD.FTZ R22, R22, R29 ;  /* 0x0000001d16167221 */ /* 0x000fe20000010000 */
        /* <DEDUP_REMOVED lines=19> */
[----:B------:R-:W-:-:S05]  /*0580*/  IMAD.WIDE R20, R5, 0x4, R20 ;  /* 0x0000000405147825 */ /* 0x000fca00078e0214 */
[----:B------:R-:W3:Y:S01]  /*0590*/  LDG.E.CONSTANT R29, desc[UR4][R20.64] ;  /* 0x00000004141d7981 */ /* 0x000ee2000c1e9900 */
[C---:B0-----:R-:W-:Y:S01]  /*05a0*/  IADD3 R26, P1, R24.reuse, R16, RZ ;  /* 0x00000010181a7210 */ /* 0x041fe20007f3e0ff */
[----:B------:R-:W0:Y:S03]  /*05b0*/  LDC.64 R22, c[0x0][0x218] ;  /* 0x00008600ff167b82 */ /* 0x000e260000000a00 */
[----:B------:R-:W-:Y:S02]  /*05c0*/  IADD3.X R27, R25, R17, RZ, P1, !PT ;  /* 0x00000011191b7210 */ /* 0x000fe40000ffe4ff */
[----:B-1----:R-:W-:-:S03]  /*05d0*/  IADD3 R30, P0, R24, R14, RZ ;  /* 0x0000000e181e7210 */ /* 0x002fc60007f1e0ff */
[----:B------:R-:W4:Y:S01]  /*05e0*/  LDG.E.CONSTANT R26, desc[UR4][R26.64] ;  /* 0x000000041a1a7981 */ /* 0x000f22000c1e9900 */
[----:B------:R-:W-:-:S05]  /*05f0*/  IADD3.X R31, R25, R15, RZ, P0, !PT ;  /* 0x0000000f191f7210 */ /* 0x000fca00007fe4ff */
[----:B------:R-:W3:Y:S01]  /*0600*/  LDG.E.CONSTANT R30, desc[UR4][R30.64] ;  /* 0x000000041e1e7981 */ /* 0x000ee2000c1e9900 */
[----:B--2---:R-:W-:-:S04]  /*0610*/  IADD3 R32, P0, R24, R18, RZ ;  /* 0x0000001218207210 */ /* 0x004fc80007f1e0ff */
[----:B------:R-:W-:-:S05]  /*0620*/  IADD3.X R33, R25, R19, RZ, P0, !PT ;  /* 0x0000001319217210 */ /* 0x000fca00007fe4ff */
[----:B------:R-:W2:Y:S01]  /*0630*/  LDG.E.CONSTANT R32, desc[UR4][R32.64] ;  /* 0x0000000420207981 */ /* 0x000ea2000c1e9900 */
[----:B------:R-:W-:Y:S01]  /*0640*/  IADD3 R8, R3, R8, RZ ;  /* 0x0000000803087210 */ /* 0x000fe20007ffe0ff */
[--C-:B----4-:R-:W-:Y:S02]  /*0650*/  HADD2.F32 R36, -RZ, R26.reuse.H0_H0 ;  /* 0x2000001aff247230 */ /* 0x110fe40000004100 */
[----:B------:R-:W-:Y:S02]  /*0660*/  HADD2.F32 R27, -RZ, R26.H1_H1 ;  /* 0x3000001aff1b7230 */ /* 0x000fe40000004100 */
[--C-:B---3--:R-:W-:Y:S02]  /*0670*/  HADD2.F32 R26, -RZ, R29.reuse.H0_H0 ;  /* 0x2000001dff1a7230 */ /* 0x108fe40000004100 */
[----:B------:R-:W-:Y:S02]  /*0680*/  HADD2.F32 R29, -RZ, R29.H1_H1 ;  /* 0x3000001dff1d7230 */ /* 0x000fe40000004100 */
[----:B------:R-:W-:-:S02]  /*0690*/  HADD2.F32 R35, -RZ, R30.H0_H0 ;  /* 0x2000001eff237230 */ /* 0x000fc40000004100 */
[----:B------:R-:W-:Y:S02]  /*06a0*/  HADD2.F32 R30, -RZ, R30.H1_H1 ;  /* 0x3000001eff1e7230 */ /* 0x000fe40000004100 */
[----:B------:R-:W-:Y:S01]  /*06b0*/  FADD.FTZ R29, RZ, R29 ;  /* 0x0000001dff1d7221 */ /* 0x000fe20000010000 */
[----:B------:R-:W-:Y:S01]  /*06c0*/  FADD.FTZ R26, RZ, R26 ;  /* 0x0000001aff1a7221 */ /* 0x000fe20000010000 */
[----:B------:R-:W-:Y:S01]  /*06d0*/  FADD.FTZ R35, R35, R36 ;  /* 0x0000002423237221 */ /* 0x000fe20000010000 */
[----:B------:R-:W-:-:S03]  /*06e0*/  FADD.FTZ R30, R30, R27 ;  /* 0x0000001b1e1e7221 */ /* 0x000fc60000010000 */
[----:B------:R-:W-:Y:S01]  /*06f0*/  FADD.FTZ R26, R26, R35 ;  /* 0x000000231a1a7221 */ /* 0x000fe20000010000 */
[--C-:B--2---:R-:W-:Y:S02]  /*0700*/  HADD2.F32 R27, -RZ, R32.reuse.H1_H1 ;  /* 0x30000020ff1b7230 */ /* 0x104fe40000004100 */
[----:B------:R-:W-:Y:S01]  /*0710*/  FADD.FTZ R30, R29, R30 ;  /* 0x0000001e1d1e7221 */ /* 0x000fe20000010000 */
[----:B------:R-:W-:-:S03]  /*0720*/  HADD2.F32 R29, -RZ, R32.H0_H0 ;  /* 0x20000020ff1d7230 */ /* 0x000fc60000004100 */
[----:B------:R-:W-:Y:S02]  /*0730*/  FADD.FTZ R32, R30, R27 ;  /* 0x0000001b1e207221 */ /* 0x000fe40000010000 */
[----:B------:R-:W-:Y:S01]  /*0740*/  FADD.FTZ R29, R26, R29 ;  /* 0x0000001d1a1d7221 */ /* 0x000fe20000010000 */
[----:B0-----:R-:W-:-:S04]  /*0750*/  IADD3 R26, P0, R24, R22, RZ ;  /* 0x00000016181a7210 */ /* 0x001fc80007f1e0ff */
[----:B------:R-:W-:Y:S01]  /*0760*/  F2FP.F16.F32.PACK_AB R30, R29, R32 ;  /* 0x000000201d1e723e */ /* 0x000fe200000000ff */
[----:B------:R-:W-:-:S03]  /*0770*/  IMAD.X R27, R25, 0x1, R23, P0 ;  /* 0x00000001191b7824 */ /* 0x000fc600000e0617 */
        /* <DEDUP_REMOVED lines=14> */
[----:B------:R-:W-:Y:S02]  /*0860*/  IADD3 R26, P1, R29, R16, RZ ;  /* 0x000000101d1a7210 */ /* 0x000fe40007f3e0ff */
[C---:B------:R-:W-:Y:S02]  /*0870*/  IADD3.X R25, R34.reuse, R15, RZ, P0, !PT ;  /* 0x0000000f22197210 */ /* 0x040fe400007fe4ff */
[----:B------:R-:W-:Y:S02]  /*0880*/  IADD3.X R27, R34, R17, RZ, P1, !PT ;  /* 0x00000011221b7210 */ /* 0x000fe40000ffe4ff */
[----:B------:R-:W-:Y:S01]  /*0890*/  IADD3 R20, P0, R12, R20, RZ ;  /* 0x000000140c147210 */ /* 0x000fe20007f1e0ff */
[----:B------:R-:W2:Y:S03]  /*08a0*/  LDG.E.CONSTANT R24, desc[UR4][R24.64] ;  /* 0x0000000418187981 */ /* 0x000ea6000c1e9900 */
[----:B------:R-:W-:Y:S01]  /*08b0*/  IADD3.X R21, R13, R21, RZ, P0, !PT ;  /* 0x000000150d157210 */ /* 0x000fe200007fe4ff */
[----:B------:R-:W3:Y:S01]  /*08c0*/  LDG.E.CONSTANT R26, desc[UR4][R26.64] ;  /* 0x000000041a1a7981 */ /* 0x000ee2000c1e9900 */
[----:B------:R-:W-:-:S03]  /*08d0*/  IADD3 R32, P0, R29, R18, RZ ;  /* 0x000000121d207210 */ /* 0x000fc60007f1e0ff */
[----:B------:R-:W4:Y:S01]  /*08e0*/  LDG.E.CONSTANT R31, desc[UR4][R20.64] ;  /* 0x00000004141f7981 */ /* 0x000f22000c1e9900 */
[----:B------:R-:W-:-:S05]  /*08f0*/  IADD3.X R33, R34, R19, RZ, P0, !PT ;  /* 0x0000001322217210 */ /* 0x000fca00007fe4ff */
[----:B------:R-:W4:Y:S01]  /*0900*/  LDG.E.CONSTANT R32, desc[UR4][R32.64] ;  /* 0x0000000420207981 */ /* 0x000f22000c1e9900 */
[----:B------:R-:W-:Y:S02]  /*0910*/  IADD3 R8, R3, R8, RZ ;  /* 0x0000000803087210 */ /* 0x000fe40007ffe0ff */
[----:B------:R-:W-:Y:S01]  /*0920*/  IADD3 R30, R30, R5, RZ ;  /* 0x000000051e1e7210 */ /* 0x000fe20007ffe0ff */
[--C-:B--2---:R-:W-:Y:S02]  /*0930*/  HADD2.F32 R35, -RZ, R24.reuse.H0_H0 ;  /* 0x20000018ff237230 */ /* 0x104fe40000004100 */
[----:B------:R-:W-:Y:S02]  /*0940*/  HADD2.F32 R25, -RZ, R24.H1_H1 ;  /* 0x30000018ff197230 */ /* 0x000fe40000004100 */
[----:B---3--:R-:W-:Y:S02]  /*0950*/  HADD2.F32 R36, -RZ, R26.H0_H0 ;  /* 0x2000001aff247230 */ /* 0x008fe40000004100 */
[----:B----4-:R-:W-:-:S03]  /*0960*/  HADD2.F32 R24, -RZ, R31.H0_H0 ;  /* 0x2000001fff187230 */ /* 0x010fc60000004100 */
[----:B------:R-:W-:Y:S01]  /*0970*/  FADD.FTZ R35, R35, R36 ;  /* 0x0000002423237221 */ /* 0x000fe20000010000 */
[----:B------:R-:W-:Y:S02]  /*0980*/  HADD2.F32 R36, -RZ, R26.H1_H1 ;  /* 0x3000001aff247230 */ /* 0x000fe40000004100 */
[----:B------:R-:W-:Y:S02]  /*0990*/  HADD2.F32 R31, -RZ, R31.H1_H1 ;  /* 0x3000001fff1f7230 */ /* 0x000fe40000004100 */
[----:B------:R-:W-:Y:S01]  /*09a0*/  FADD.FTZ R24, RZ, R24 ;  /* 0x00000018ff187221 */ /* 0x000fe20000010000 */
[----:B------:R-:W-:Y:S01]  /*09b0*/  FADD.FTZ R36, R25, R36 ;  /* 0x0000002419247221 */ /* 0x000fe20000010000 */
[--C-:B------:R-:W-:Y:S02]  /*09c0*/  HADD2.F32 R25, -RZ, R32.reuse.H0_H0 ;  /* 0x20000020ff197230 */ /* 0x100fe40000004100 */
[----:B------:R-:W-:Y:S01]  /*09d0*/  FADD.FTZ R31, RZ, R31 ;  /* 0x0000001fff1f7221 */ /* 0x000fe20000010000 */
[----:B------:R-:W-:-:S02]  /*09e0*/  HADD2.F32 R32, -RZ, R32.H1_H1 ;  /* 0x30000020ff207230 */ /* 0x000fc40000004100 */
[----:B------:R-:W-:Y:S01]  /*09f0*/  FADD.FTZ R24, R24, R35 ;  /* 0x0000002318187221 */ /* 0x000fe20000010000 */
[----:B------:R-:W-:-:S03]  /*0a00*/  FADD.FTZ R31, R31, R36 ;  /* 0x000000241f1f7221 */ /* 0x000fc60000010000 */
[----:B------:R-:W-:Y:S01]  /*0a10*/  FADD.FTZ R26, R24, R25 ;  /* 0x00000019181a7221 */ /* 0x000fe20000010000 */
[----:B------:R-:W-:Y:S01]  /*0a20*/  IADD3 R24, P0, R29, R22, RZ ;  /* 0x000000161d187210 */ /* 0x000fe20007f1e0ff */
[----:B------:R-:W-:-:S03]  /*0a30*/  FADD.FTZ R31, R31, R32 ;  /* 0x000000201f1f7221 */ /* 0x000fc60000010000 */
[----:B------:R-:W-:Y:S01]  /*0a40*/  IADD3.X R25, R34, R23, RZ, P0, !PT ;  /* 0x0000001722197210 */ /* 0x000fe200007fe4ff */
[C---:B------:R-:W-:Y:S01]  /*0a50*/  FADD.FTZ R32, R26.reuse, R31 ;  /* 0x0000001f1a207221 */ /* 0x040fe20000010000 */
[----:B------:R-:W-:Y:S02]  /*0a60*/  F2FP.F16.F32.PACK_AB R27, R26, R31 ;  /* 0x0000001f1a1b723e */ /* 0x000fe400000000ff */
        /* <DEDUP_REMOVED lines=9> */
[C---:B------:R-:W-:Y:S02]  /*0b00*/  IADD3 R29, P1, R12.reuse, R29, RZ ;  /* 0x0000001d0c1d7210 */ /* 0x040fe40007f3e0ff */
[----:B------:R-:W-:Y:S02]  /*0b10*/  IADD3 R20, P0, R12, R20, RZ ;  /* 0x000000140c147210 */ /* 0x000fe40007f1e0ff */
[----:B------:R-:W-:Y:S02]  /*0b20*/  IADD3.X R34, R13, R34, RZ, P1, !PT ;  /* 0x000000220d227210 */ /* 0x000fe40000ffe4ff */
[----:B------:R-:W-:Y:S01]  /*0b30*/  IADD3 R14, P1, R29, R14, RZ ;  /* 0x0000000e1d0e7210 */ /* 0x000fe20007f3e0ff */
[----:B------:R-:W-:Y:S01]  /*0b40*/  IMAD.X R21, R13, 0x1, R21, P0 ;  /* 0x000000010d157824 */ /* 0x000fe200000e0615 */
[----:B------:R-:W-:Y:S02]  /*0b50*/  IADD3 R16, P4, R29, R16, RZ ;  /* 0x000000101d107210 */ /* 0x000fe40007f9e0ff */
[----:B------:R-:W-:-:S02]  /*0b60*/  IADD3.X R15, R34, R15, RZ, P1, !PT ;  /* 0x0000000f220f7210 */ /* 0x000fc40000ffe4ff */
        /* <DEDUP_REMOVED lines=8> */
[----:B0-----:R-:W-:Y:S02]  /*0bf0*/  IADD3 R8, R3, R8, RZ ;  /* 0x0000000803087210 */ /* 0x001fe40007ffe0ff */
[----:B------:R-:W-:Y:S02]  /*0c00*/  IADD3.X R23, R34, R23, RZ, P0, !PT ;  /* 0x0000001722177210 */ /* 0x000fe400007fe4ff */
[----:B------:R-:W-:-:S02]  /*0c10*/  IADD3 R30, R30, R5, RZ ;  /* 0x000000051e1e7210 */ /* 0x000fc40007ffe0ff */
[----:B------:R-:W-:Y:S02]  /*0c20*/  IADD3 R4, R4, 0x1, RZ ;  /* 0x0000000104047810 */ /* 0x000fe40007ffe0ff */
[----:B------:R-:W-:Y:S01]  /*0c30*/  ISETP.GE.AND P0, PT, R30, R9, PT ;  /* 0x000000091e00720c */ /* 0x000fe20003f06270 */
[--C-:B--2---:R-:W-:Y:S02]  /*0c40*/  HADD2.F32 R24, -RZ, R20.reuse.H0_H0 ;  /* 0x20000014ff187230 */ /* 0x104fe40000004100 */
[----:B------:R-:W-:Y:S02]  /*0c50*/  HADD2.F32 R20, -RZ, R20.H1_H1 ;  /* 0x30000014ff147230 */ /* 0x000fe40000004100 */
[--C-:B---3--:R-:W-:Y:S02]  /*0c60*/  HADD2.F32 R25, -RZ, R14.reuse.H0_H0 ;  /* 0x2000000eff197230 */ /* 0x108fe40000004100 */
[----:B------:R-:W-:Y:S01]  /*0c70*/  FADD.FTZ R24, RZ, R24 ;  /* 0x00000018ff187221 */ /* 0x000fe20000010000 */
[----:B------:R-:W-:-:S02]  /*0c80*/  HADD2.F32 R27, -RZ, R14.H1_H1 ;  /* 0x3000000eff1b7230 */ /* 0x000fc40000004100 */
[----:B------:R-:W-:Y:S01]  /*0c90*/  FADD.FTZ R20, RZ, R20 ;  /* 0x00000014ff147221 */ /* 0x000fe20000010000 */
[--C-:B----4-:R-:W-:Y:S02]  /*0ca0*/  HADD2.F32 R26, -RZ, R16.reuse.H0_H0 ;  /* 0x20000010ff1a7230 */ /* 0x110fe40000004100 */
[----:B------:R-:W-:Y:S02]  /*0cb0*/  HADD2.F32 R32, -RZ, R16.H1_H1 ;  /* 0x30000010ff207230 */ /* 0x000fe40000004100 */
        /* <DEDUP_REMOVED lines=18> */
[----:B------:R-:W-:Y:S05]  /*0de0*/  BRA `(.L_x_1603) ;  /* 0x0000000c00487947 */ /* 0x000fea0003800000 */
.L_x_1604:
[----:B------:R-:W1:Y:S01]  /*0df0*/  S2R R7, SR_CgaCtaId ;  /* 0x0000000000077919 */ /* 0x000e620000008800 */
[----:B------:R-:W-:Y:S01]  /*0e00*/  MOV R0, 0x400 ;  /* 0x0000040000007802 */ /* 0x000fe20000000f00 */
[----:B------:R-:W-:Y:S01]  /*0e10*/  IMAD R4, R10, R9, R11 ;  /* 0x000000090a047224 */ /* 0x000fe200078e020b */
[C---:B0-----:R-:W-:Y:S01]  /*0e20*/  SHF.L.U32 R3, R5.reuse, 0x2, RZ ;  /* 0x0000000205037819 */ /* 0x041fe200000006ff */
[----:B------:R-:W-:Y:S01]  /*0e30*/  IMAD.WIDE R12, R5, 0x4, RZ ;  /* 0x00000004050c7825 */ /* 0x000fe200078e02ff */
[----:B------:R-:W-:Y:S02]  /*0e40*/  IADD3 R0, R0, 0x190, RZ ;  /* 0x0000019000007810 */ /* 0x000fe40007ffe0ff */
[----:B------:R-:W-:Y:S02]  /*0e50*/  MOV R30, R11 ;  /* 0x0000000b001e7202 */ /* 0x000fe40000000f00 */
[----:B-1----:R-:W-:Y:S01]  /*0e60*/  LEA R2, R7, R0, 0x18 ;  /* 0x0000000007027211 */ /* 0x002fe200078ec0ff */
[----:B------:R-:W-:Y:S01]  /*0e70*/  HFMA2.MMA R0, -RZ, RZ, 0, 0 ;  /* 0x00000000ff007435 */ /* 0x000fe200000001ff */
[----:B------:R-:W-:-:S10]  /*0e80*/  CS2R R6, SRZ ;  /* 0x0000000000067805 */ /* 0x000fd4000001ff00 */
.L_x_1606:
[----:B------:R-:W0:Y:S01]  /*0e90*/  LDC.64 R18, c[0x0][0x220] ;  /* 0x00008800ff127b82 */ /* 0x000e220000000a00 */
[----:B------:R-:W-:Y:S01]  /*0ea0*/  MOV R9, UR7 ;  /* 0x0000000700097c02 */ /* 0x000fe20008000f00 */
[----:B------:R-:W-:-:S04]  /*0eb0*/  IMAD R25, R3, R0, R4 ;  /* 0x0000000003197224 */ /* 0x000fc800078e0204 */
[----:B------:R-:W-:Y:S02]  /*0ec0*/  IMAD R23, R10, R9, R30 ;  /* 0x000000090a177224 */ /* 0x000fe400078e021e */
[----:B------:R-:W1:Y:S08]  /*0ed0*/  LDC.64 R14, c[0x0][0x230] ;  /* 0x00008c00ff0e7b82 */ /* 0x000e700000000a00 */
[----:B------:R-:W2:Y:S08]  /*0ee0*/  LDC.64 R16, c[0x0][0x238] ;  /* 0x00008e00ff107b82 */ /* 0x000eb00000000a00 */
[----:B------:R-:W3:Y:S01]  /*0ef0*/  LDC.64 R20, c[0x0][0x228] ;  /* 0x00008a00ff147b82 */ /* 0x000ee20000000a00 */
[----:B0-----:R-:W-:-:S05]  /*0f00*/  IMAD.WIDE R18, R23, 0x8, R18 ;  /* 0x0000000817127825 */ /* 0x001fca00078e0212 */
[----:B------:R-:W4:Y:S01]  /*0f10*/  LDG.E.64 R22, desc[UR4][R18.64] ;  /* 0x0000000412167981 */ /* 0x000f22000c1e1b00 */
[----:B-1----:R-:W-:-:S06]  /*0f20*/  IMAD.WIDE R14, R25, 0x4, R14 ;  /* 0x00000004190e7825 */ /* 0x002fcc00078e020e */
[----:B------:R-:W4:Y:S01]  /*0f30*/  LDG.E.CONSTANT R14, desc[UR4][R14.64] ;  /* 0x000000040e0e7981 */ /* 0x000f22000c1e9900 */
[----:B--2---:R-:W-:-:S06]  /*0f40*/  IMAD.WIDE R16, R25, 0x4, R16 ;  /* 0x0000000419107825 */ /* 0x004fcc00078e0210 */
[----:B------:R-:W2:Y:S01]  /*0f50*/  LDG.E.CONSTANT R16, desc[UR4][R16.64] ;  /* 0x0000000410107981 */ /* 0x000ea2000c1e9900 */
[----:B---3--:R-:W-:-:S05]  /*0f60*/  IMAD.WIDE R20, R30, 0x4, R20 ;  /* 0x000000041e147825 */ /* 0x008fca00078e0214 */
[----:B------:R-:W3:Y:S01]  /*0f70*/  LDG.E.CONSTANT R26, desc[UR4][R20.64] ;  /* 0x00000004141a7981 */ /* 0x000ee2000c1e9900 */
[----:B----4-:R-:W-:Y:S02]  /*0f80*/  I2FP.F32.S32 R29, R22 ;  /* 0x00000016001d7245 */ /* 0x010fe40000201400 */
[----:B------:R-:W-:Y:S02]  /*0f90*/  I2FP.F32.S32 R31, R23 ;  /* 0x00000017001f7245 */ /* 0x000fe40000201400 */
[----:B------:R-:W0:Y:S01]  /*0fa0*/  LDC.64 R22, c[0x0][0x218] ;  /* 0x00008600ff167b82 */ /* 0x000e220000000a00 */
[-C--:B------:R-:W-:Y:S02]  /*0fb0*/  FMUL.FTZ R29, R29, R8.reuse ;  /* 0x000000081d1d7220 */ /* 0x080fe40000410000 */
[----:B------:R-:W-:Y:S01]  /*0fc0*/  FMUL.FTZ R32, R31, R8 ;  /* 0x000000081f207220 */ /* 0x000fe20000410000 */
[--C-:B------:R-:W-:Y:S02]  /*0fd0*/  HADD2.F32 R24, -RZ, R14.reuse.H1_H1 ;  /* 0x3000000eff187230 */ /* 0x100fe40000004100 */
[----:B------:R-:W-:-:S02]  /*0fe0*/  HADD2.F32 R14, -RZ, R14.H0_H0 ;  /* 0x2000000eff0e7230 */ /* 0x000fc40000004100 */
[----:B------:R-:W-:Y:S01]  /*0ff0*/  F2FP.F16.F32.PACK_AB R29, R32, R29 ;  /* 0x0000001d201d723e */ /* 0x000fe200000000ff */
[--C-:B--2---:R-:W-:Y:S02]  /*1000*/  HADD2.F32 R27, -RZ, R16.reuse.H1_H1 ;  /* 0x30000010ff1b7230 */ /* 0x104fe40000004100 */
[----:B------:R-:W-:Y:S02]  /*1010*/  HADD2.F32 R17, -RZ, R16.H0_H0 ;  /* 0x20000010ff117230 */ /* 0x000fe40000004100 */
[--C-:B---3--:R-:W-:Y:S02]  /*1020*/  HADD2.F32 R15, -RZ, R26.reuse.H1_H1 ;  /* 0x3000001aff0f7230 */ /* 0x108fe40000004100 */
[----:B------:R-:W-:Y:S02]  /*1030*/  HADD2.F32 R26, -RZ, R26.H0_H0 ;  /* 0x2000001aff1a7230 */ /* 0x000fe40000004100 */
[----:B------:R-:W-:Y:S01]  /*1040*/  FADD.FTZ R24, R24, R27 ;  /* 0x0000001b18187221 */ /* 0x000fe20000010000 */
[----:B------:R-:W-:Y:S01]  /*1050*/  FADD.FTZ R17, R14, R17 ;  /* 0x000000110e117221 */ /* 0x000fe20000010000 */
[----:B------:R-:W-:Y:S01]  /*1060*/  FADD.FTZ R15, RZ, R15 ;  /* 0x0000000fff0f7221 */ /* 0x000fe20000010000 */
[----:B------:R-:W-:Y:S01]  /*1070*/  FADD.FTZ R26, RZ, R26 ;  /* 0x0000001aff1a7221 */ /* 0x000fe20000010000 */
[----:B------:R-:W-:-:S02]  /*1080*/  HADD2.F32 R16, -RZ, R29.H1_H1 ;  /* 0x3000001dff107230 */ /* 0x000fc40000004100 */
[----:B------:R-:W-:Y:S01]  /*1090*/  FADD.FTZ R15, R15, R24 ;  /* 0x000000180f0f7221 */ /* 0x000fe20000010000 */
[----:B------:R-:W-:Y:S02]  /*10a0*/  HADD2.F32 R14, -RZ, R29.H0_H0 ;  /* 0x2000001dff0e7230 */ /* 0x000fe40000004100 */
[----:B------:R-:W-:Y:S01]  /*10b0*/  FADD.FTZ R17, R26, R17 ;  /* 0x000000111a117221 */ /* 0x000fe20000010000 */
[----:B------:R-:W-:-:S03]  /*10c0*/  FADD.FTZ R15, R15, R16 ;  /* 0x000000100f0f7221 */ /* 0x000fc60000010000 */
[----:B------:R-:W-:Y:S01]  /*10d0*/  FADD.FTZ R14, R17, R14 ;  /* 0x0000000e110e7221 */ /* 0x000fe20000010000 */
[----:B------:R-:W-:-:S04]  /*10e0*/  IMAD R32, R30, 0x4, R2 ;  /* 0x000000041e207824 */ /* 0x000fc800078e0202 */
        /* <DEDUP_REMOVED lines=14> */
[----:B------:R-:W-:-:S07]  /*11d0*/  IMAD.WIDE R24, R25, 0x4, R12 ;  /* 0x0000000419187825 */ /* 0x000fce00078e020c */
[----:B------:R-:W1:Y:S01]  /*11e0*/  LDC.64 R14, c[0x0][0x230] ;  /* 0x00008c00ff0e7b82 */ /* 0x000e620000000a00 */
[----:B------:R-:W-:-:S04]  /*11f0*/  IMAD.WIDE R18, R5, 0x8, R18 ;  /* 0x0000000805127825 */ /* 0x000fc800078e0212 */
[----:B------:R-:W-:Y:S01]  /*1200*/  IMAD.WIDE R20, R5, 0x4, R20 ;  /* 0x0000000405147825 */ /* 0x000fe200078e0214 */
[----:B------:R-:W2:Y:S04]  /*1210*/  LDG.E.64 R22, desc[UR4][R18.64] ;  /* 0x0000000412167981 */ /* 0x000ea8000c1e1b00 */
[----:B------:R-:W3:Y:S01]  /*1220*/  LDG.E.CONSTANT R33, desc[UR4][R20.64] ;  /* 0x0000000414217981 */ /* 0x000ee2000c1e9900 */
[----:B0-----:R-:W-:-:S04]  /*1230*/  IADD3 R26, P1, R24, R16, RZ ;  /* 0x00000010181a7210 */ /* 0x001fc80007f3e0ff */
[----:B------:R-:W-:Y:S02]  /*1240*/  IADD3.X R27, R25, R17, RZ, P1, !PT ;  /* 0x00000011191b7210 */ /* 0x000fe40000ffe4ff */
[----:B-1----:R-:W-:-:S03]  /*1250*/  IADD3 R34, P0, R24, R14, RZ ;  /* 0x0000000e18227210 */ /* 0x002fc60007f1e0ff */
[----:B------:R2:W4:Y:S01]  /*1260*/  LDG.E.CONSTANT R26, desc[UR4][R26.64] ;  /* 0x000000041a1a7981 */ /* 0x000522000c1e9900 */
[----:B------:R-:W-:-:S05]  /*1270*/  IADD3.X R35, R25, R15, RZ, P0, !PT ;  /* 0x0000000f19237210 */ /* 0x000fca00007fe4ff */
[----:B------:R0:W3:Y:S01]  /*1280*/  LDG.E.CONSTANT R34, desc[UR4][R34.64] ;  /* 0x0000000422227981 */ /* 0x0000e2000c1e9900 */
[----:B------:R-:W-:Y:S02]  /*1290*/  IADD3 R32, R32, R3, RZ ;  /* 0x0000000320207210 */ /* 0x000fe40007ffe0ff */
[----:B------:R-:W-:Y:S02]  /*12a0*/  IADD3 R30, R30, R5, RZ ;  /* 0x000000051e1e7210 */ /* 0x000fe40007ffe0ff */
[----:B--2---:R-:W-:Y:S02]  /*12b0*/  I2FP.F32.S32 R27, R22 ;  /* 0x00000016001b7245 */ /* 0x004fe40000201400 */
[----:B0-----:R-:W-:Y:S02]  /*12c0*/  I2FP.F32.S32 R35, R23 ;  /* 0x0000001700237245 */ /* 0x001fe40000201400 */
[----:B------:R-:W0:Y:S03]  /*12d0*/  LDC.64 R22, c[0x0][0x218] ;  /* 0x00008600ff167b82 */ /* 0x000e260000000a00 */
[----:B------:R-:W-:Y:S01]  /*12e0*/  FMUL.FTZ R35, R35, R8 ;  /* 0x0000000823237220 */ /* 0x000fe20000410000 */
[----:B----4-:R-:W-:-:S02]  /*12f0*/  HADD2.F32 R36, -RZ, R26.H0_H0 ;  /* 0x2000001aff247230 */ /* 0x010fc40000004100 */
[----:B------:R-:W-:Y:S02]  /*1300*/  HADD2.F32 R37, -RZ, R26.H1_H1 ;  /* 0x3000001aff257230 */ /* 0x000fe40000004100 */
[----:B------:R-:W-:Y:S01]  /*1310*/  FMUL.FTZ R26, R27, R8 ;  /* 0x000000081b1a7220 */ /* 0x000fe20000410000 */
[--C-:B---3--:R-:W-:Y:S02]  /*1320*/  HADD2.F32 R27, -RZ, R33.reuse.H0_H0 ;  /* 0x20000021ff1b7230 */ /* 0x108fe40000004100 */
[----:B------:R-:W-:Y:S02]  /*1330*/  HADD2.F32 R33, -RZ, R33.H1_H1 ;  /* 0x30000021ff217230 */ /* 0x000fe40000004100 */
[--C-:B------:R-:W-:Y:S02]  /*1340*/  HADD2.F32 R31, -RZ, R34.reuse.H0_H0 ;  /* 0x20000022ff1f7230 */ /* 0x100fe40000004100 */
[----:B------:R-:W-:Y:S01]  /*1350*/  HADD2.F32 R29, -RZ, R34.H1_H1 ;  /* 0x30000022ff1d7230 */ /* 0x000fe20000004100 */
[----:B------:R-:W-:-:S02]  /*1360*/  F2FP.F16.F32.PACK_AB R26, R35, R26 ;  /* 0x0000001a231a723e */ /* 0x000fc400000000ff */
[----:B------:R-:W-:Y:S01]  /*1370*/  FADD.FTZ R31, R31, R36 ;  /* 0x000000241f1f7221 */ /* 0x000fe20000010000 */
[----:B------:R-:W-:Y:S01]  /*1380*/  FADD.FTZ R36, RZ, R33 ;  /* 0x00000021ff247221 */ /* 0x000fe20000010000 */
[----:B------:R-:W-:Y:S01]  /*1390*/  FADD.FTZ R29, R29, R37 ;  /* 0x000000251d1d7221 */ /* 0x000fe20000010000 */
[----:B------:R-:W-:Y:S01]  /*13a0*/  FADD.FTZ R34, RZ, R27 ;  /* 0x0000001bff227221 */ /* 0x000fe20000010000 */
[--C-:B------:R-:W-:Y:S02]  /*13b0*/  HADD2.F32 R27, -RZ, R26.reuse.H0_H0 ;  /* 0x2000001aff1b7230 */ /* 0x100fe40000004100 */
[----:B------:R-:W-:Y:S01]  /*13c0*/  FADD.FTZ R29, R36, R29 ;  /* 0x0000001d241d7221 */ /* 0x000fe20000010000 */
[----:B------:R-:W-:Y:S02]  /*13d0*/  HADD2.F32 R36, -RZ, R26.H1_H1 ;  /* 0x3000001aff247230 */ /* 0x000fe40000004100 */
[----:B------:R-:W-:-:S03]  /*13e0*/  FADD.FTZ R34, R34, R31 ;  /* 0x0000001f22227221 */ /* 0x000fc60000010000 */
[----:B------:R-:W-:Y:S01]  /*13f0*/  FADD.FTZ R29, R29, R36 ;  /* 0x000000241d1d7221 */ /* 0x000fe20000010000 */
[----:B------:R-:W-:Y:S01]  /*1400*/  FADD.FTZ R34, R34, R27 ;  /* 0x0000001b22227221 */ /* 0x000fe20000010000 */
[----:B0-----:R-:W-:-:S04]  /*1410*/  IADD3 R26, P0, R24, R22, RZ ;  /* 0x00000016181a7210 */ /* 0x001fc80007f1e0ff */
        /* <DEDUP_REMOVED lines=11> */
[----:B-1----:R-:W-:Y:S05]  /*14d0*/  @P0 BRA `(.L_x_1603) ;  /* 0x00000004008c0947 */ /* 0x002fea0003800000 */
[----:B------:R-:W-:-:S04]  /*14e0*/  IADD3 R29, P0, R24, R12, RZ ;  /* 0x0000000c181d7210 */ /* 0x000fc80007f1e0ff */
[----:B------:R-:W-:Y:S02]  /*14f0*/  IADD3.X R34, R25, R13, RZ, P0, !PT ;  /* 0x0000000d19227210 */ /* 0x000fe400007fe4ff */
[C---:B------:R-:W-:Y:S02]  /*1500*/  IADD3 R24, P0, R29.reuse, R14, RZ ;  /* 0x0000000e1d187210 */ /* 0x040fe40007f1e0ff */
[----:B------:R-:W-:Y:S02]  /*1510*/  IADD3 R26, P1, R29, R16, RZ ;  /* 0x000000101d1a7210 */ /* 0x000fe40007f3e0ff */
[C---:B------:R-:W-:Y:S02]  /*1520*/  IADD3.X R25, R34.reuse, R15, RZ, P0, !PT ;  /* 0x0000000f22197210 */ /* 0x040fe400007fe4ff */
[----:B------:R-:W-:Y:S01]  /*1530*/  IADD3.X R27, R34, R17, RZ, P1, !PT ;  /* 0x00000011221b7210 */ /* 0x000fe20000ffe4ff */
[----:B------:R-:W-:Y:S02]  /*1540*/  IMAD.WIDE R18, R5, 0x8, R18 ;  /* 0x0000000805127825 */ /* 0x000fe400078e0212 */
[----:B------:R-:W2:Y:S01]  /*1550*/  LDG.E.CONSTANT R24, desc[UR4][R24.64] ;  /* 0x0000000418187981 */ /* 0x000ea2000c1e9900 */
[----:B------:R-:W-:-:S03]  /*1560*/  IADD3 R36, P0, R20, R12, RZ ;  /* 0x0000000c14247210 */ /* 0x000fc60007f1e0ff */
[----:B------:R-:W3:Y:S01]  /*1570*/  LDG.E.CONSTANT R26, desc[UR4][R26.64] ;  /* 0x000000041a1a7981 */ /* 0x000ee2000c1e9900 */
[----:B------:R-:W-:-:S03]  /*1580*/  IADD3.X R37, R21, R13, RZ, P0, !PT ;  /* 0x0000000d15257210 */ /* 0x000fc600007fe4ff */
[----:B------:R-:W4:Y:S04]  /*1590*/  LDG.E.64 R20, desc[UR4][R18.64] ;  /* 0x0000000412147981 */ /* 0x000f28000c1e1b00 */
[----:B------:R-:W4:Y:S01]  /*15a0*/  LDG.E.CONSTANT R33, desc[UR4][R36.64] ;  /* 0x0000000424217981 */ /* 0x000f22000c1e9900 */
[----:B------:R-:W-:Y:S01]  /*15b0*/  IADD3 R32, R32, R3, RZ ;  /* 0x0000000320207210 */ /* 0x000fe20007ffe0ff */
[----:B------:R-:W-:Y:S02]  /*15c0*/  IMAD.IADD R30, R30, 0x1, R5 ;  /* 0x000000011e1e7824 */ /* 0x000fe400078e0205 */
[----:B--2---:R-:W-:Y:S02]  /*15d0*/  HADD2.F32 R31, -RZ, R24.H0_H0 ;  /* 0x20000018ff1f7230 */ /* 0x004fe40000004100 */
[----:B---3--:R-:W-:Y:S01]  /*15e0*/  HADD2.F32 R35, -RZ, R26.H0_H0 ;  /* 0x2000001aff237230 */ /* 0x008fe20000004100 */
[----:B----4-:R-:W-:-:S04]  /*15f0*/  I2FP.F32.S32 R25, R20 ;  /* 0x0000001400197245 */ /* 0x010fc80000201400 */
[----:B------:R-:W-:Y:S01]  /*1600*/  FADD.FTZ R31, R31, R35 ;  /* 0x000000231f1f7221 */ /* 0x000fe20000010000 */
[----:B------:R-:W-:Y:S01]  /*1610*/  HADD2.F32 R35, -RZ, R24.H1_H1 ;  /* 0x30000018ff237230 */ /* 0x000fe20000004100 */
[----:B------:R-:W-:Y:S01]  /*1620*/  I2FP.F32.S32 R21, R21 ;  /* 0x0000001500157245 */ /* 0x000fe20000201400 */
[----:B------:R-:W-:Y:S02]  /*1630*/  HADD2.F32 R24, -RZ, R26.H1_H1 ;  /* 0x3000001aff187230 */ /* 0x000fe40000004100 */
[-C--:B------:R-:W-:Y:S02]  /*1640*/  FMUL.FTZ R25, R25, R8.reuse ;  /* 0x0000000819197220 */ /* 0x080fe40000410000 */
[----:B------:R-:W-:Y:S01]  /*1650*/  FMUL.FTZ R26, R21, R8 ;  /* 0x00000008151a7220 */ /* 0x000fe20000410000 */
[----:B------:R-:W-:Y:S01]  /*1660*/  FADD.FTZ R20, R35, R24 ;  /* 0x0000001823147221 */ /* 0x000fe20000010000 */
[--C-:B------:R-:W-:Y:S02]  /*1670*/  HADD2.F32 R24, -RZ, R33.reuse.H0_H0 ;  /* 0x20000021ff187230 */ /* 0x100fe40000004100 */
[----:B------:R-:W-:Y:S01]  /*1680*/  HADD2.F32 R33, -RZ, R33.H1_H1 ;  /* 0x30000021ff217230 */ /* 0x000fe20000004100 */
[----:B------:R-:W-:-:S02]  /*1690*/  F2FP.F16.F32.PACK_AB R21, R26, R25 ;  /* 0x000000191a15723e */ /* 0x000fc400000000ff */
[----:B------:R-:W-:Y:S02]  /*16a0*/  FADD.FTZ R24, RZ, R24 ;  /* 0x00000018ff187221 */ /* 0x000fe40000010000 */
[----:B------:R-:W-:Y:S01]  /*16b0*/  FADD.FTZ R33, RZ, R33 ;  /* 0x00000021ff217221 */ /* 0x000fe20000010000 */
[--C-:B------:R-:W-:Y:S02]  /*16c0*/  HADD2.F32 R27, -RZ, R21.reuse.H1_H1 ;  /* 0x30000015ff1b7230 */ /* 0x100fe40000004100 */
[----:B------:R-:W-:Y:S01]  /*16d0*/  FADD.FTZ R25, R24, R31 ;  /* 0x0000001f18197221 */ /* 0x000fe20000010000 */
[----:B------:R-:W-:Y:S02]  /*16e0*/  HADD2.F32 R26, -RZ, R21.H0_H0 ;  /* 0x20000015ff1a7230 */ /* 0x000fe40000004100 */
[----:B------:R-:W-:-:S04]  /*16f0*/  FADD.FTZ R20, R33, R20 ;  /* 0x0000001421147221 */ /* 0x000fc80000010000 */
[----:B------:R-:W-:Y:S01]  /*1700*/  FADD.FTZ R24, R20, R27 ;  /* 0x0000001b14187221 */ /* 0x000fe20000010000 */
[----:B------:R-:W-:Y:S01]  /*1710*/  FADD.FTZ R25, R25, R26 ;  /* 0x0000001a19197221 */ /* 0x000fe20000010000 */
[----:B------:R-:W-:-:S04]  /*1720*/  IADD3 R20, P0, R29, R22, RZ ;  /* 0x000000161d147210 */ /* 0x000fc80007f1e0ff */
[CC--:B------:R-:W-:Y:S02]  /*1730*/  F2FP.F16.F32.PACK_AB R26, R25.reuse, R24.reuse ;  /* 0x00000018191a723e */ /* 0x0c0fe400000000ff */
[----:B------:R-:W-:Y:S02]  /*1740*/  IADD3.X R21, R34, R23, RZ, P0, !PT ;  /* 0x0000001722157210 */ /* 0x000fe400007fe4ff */
[----:B------:R-:W-:Y:S01]  /*1750*/  PRMT R27, R26, 0x5432, R26 ;  /* 0x000054321a1b7816 */ /* 0x000fe2000000001a */
[----:B------:R-:W-:Y:S01]  /*1760*/  FMUL.FTZ R26, R24, R24 ;  /* 0x00000018181a7220 */ /* 0x000fe20000410000 */
[----:B------:R-:W-:Y:S01]  /*1770*/  ISETP.GE.AND P0, PT, R30, R9, PT ;  /* 0x000000091e00720c */ /* 0x000fe20003f06270 */
[C---:B------:R-:W-:Y:S02]  /*1780*/  FADD.FTZ R24, R25.reuse, R24 ;  /* 0x0000001819187221 */ /* 0x040fe40000010000 */
[----:B------:R1:W-:Y:S01]  /*1790*/  STG.E desc[UR4][R20.64], R27 ;  /* 0x0000001b14007986 */ /* 0x0003e2000c101904 */
[----:B------:R-:W-:Y:S01]  /*17a0*/  FFMA.FTZ R25, R25, R25, R26 ;  /* 0x0000001919197223 */ /* 0x000fe2000001001a */
[----:B------:R-:W-:-:S02]  /*17b0*/  FADD.FTZ R7, R7, R24 ;  /* 0x0000001807077221 */ /* 0x000fc40000010000 */
[----:B------:R1:W-:Y:S01]  /*17c0*/  STS [R32], R27 ;  /* 0x0000001b20007388 */ /* 0x0003e20000000800 */
[----:B------:R-:W-:-:S05]  /*17d0*/  FADD.FTZ R6, R6, R25 ;  /* 0x0000001906067221 */ /* 0x000fca0000010000 */
[----:B------:R-:W-:Y:S05]  /*17e0*/  @P0 BRA `(.L_x_1603) ;  /* 0x0000000000c80947 */ /* 0x000fea0003800000 */
[----:B------:R-:W-:Y:S01]  /*17f0*/  IADD3 R29, P0, R12, R29, RZ ;  /* 0x0000001d0c1d7210 */ /* 0x000fe20007f1e0ff */
[----:B------:R-:W-:-:S03]  /*1800*/  IMAD.WIDE R18, R5, 0x8, R18 ;  /* 0x0000000805127825 */ /* 0x000fc600078e0212 */
[----:B------:R-:W-:Y:S02]  /*1810*/  IADD3.X R34, R13, R34, RZ, P0, !PT ;  /* 0x000000220d227210 */ /* 0x000fe400007fe4ff */
[C---:B------:R-:W-:Y:S01]  /*1820*/  IADD3 R14, P0, R29.reuse, R14, RZ ;  /* 0x0000000e1d0e7210 */ /* 0x040fe20007f1e0ff */
[----:B------:R-:W2:Y:S01]  /*1830*/  LDG.E.64 R18, desc[UR4][R18.64] ;  /* 0x0000000412127981 */ /* 0x000ea2000c1e1b00 */
[----:B------:R-:W-:Y:S02]  /*1840*/  IADD3 R16, P1, R29, R16, RZ ;  /* 0x000000101d107210 */ /* 0x000fe40007f3e0ff */
[----:B------:R-:W-:Y:S02]  /*1850*/  IADD3.X R15, R34, R15, RZ, P0, !PT ;  /* 0x0000000f220f7210 */ /* 0x000fe400007fe4ff */
[----:B-1----:R-:W-:Y:S02]  /*1860*/  IADD3 R20, P0, R12, R36, RZ ;  /* 0x000000240c147210 */ /* 0x002fe40007f1e0ff */
[----:B------:R-:W-:Y:S01]  /*1870*/  IADD3.X R17, R34, R17, RZ, P1, !PT ;  /* 0x0000001122117210 */ /* 0x000fe20000ffe4ff */
[----:B------:R-:W3:Y:S01]  /*1880*/  LDG.E.CONSTANT R14, desc[UR4][R14.64] ;  /* 0x000000040e0e7981 */ /* 0x000ee2000c1e9900 */
[----:B------:R-:W-:-:S03]  /*1890*/  IADD3.X R21, R13, R37, RZ, P0, !PT ;  /* 0x000000250d157210 */ /* 0x000fc600007fe4ff */
[----:B------:R-:W4:Y:S04]  /*18a0*/  LDG.E.CONSTANT R16, desc[UR4][R16.64] ;  /* 0x0000000410107981 */ /* 0x000f28000c1e9900 */
[----:B------:R-:W4:Y:S01]  /*18b0*/  LDG.E.CONSTANT R20, desc[UR4][R20.64] ;  /* 0x0000000414147981 */ /* 0x000f22000c1e9900 */
[----:B------:R-:W-:Y:S02]  /*18c0*/  IADD3 R22, P0, R29, R22, RZ ;  /* 0x000000161d167210 */ /* 0x000fe40007f1e0ff */
[----:B------:R-:W-:Y:S02]  /*18d0*/  IADD3 R32, R32, R3, RZ ;  /* 0x0000000320207210 */ /* 0x000fe40007ffe0ff */
        /* <DEDUP_REMOVED lines=10> */
[--C-:B----4-:R-:W-:Y:S02]  /*1980*/  HADD2.F32 R25, -RZ, R16.reuse.H1_H1 ;  /* 0x30000010ff197230 */ /* 0x110fe40000004100 */
[----:B------:R-:W-:Y:S02]  /*1990*/  HADD2.F32 R17, -RZ, R16.H0_H0 ;  /* 0x20000010ff117230 */ /* 0x000fe40000004100 */
[----:B------:R-:W-:-:S02]  /*19a0*/  HADD2.F32 R15, -RZ, R20.H1_H1 ;  /* 0x30000014ff0f7230 */ /* 0x000fc40000004100 */
[----:B------:R-:W-:Y:S01]  /*19b0*/  HADD2.F32 R20, -RZ, R20.H0_H0 ;  /* 0x20000014ff147230 */ /* 0x000fe20000004100 */
[----:B------:R-:W-:Y:S01]  /*19c0*/  F2FP.F16.F32.PACK_AB R26, R26, R27 ;  /* 0x0000001b1a1a723e */ /* 0x000fe200000000ff */
[----:B------:R-:W-:Y:S01]  /*19d0*/  FADD.FTZ R24, R24, R25 ;  /* 0x0000001918187221 */ /* 0x000fe20000010000 */
[----:B------:R-:W-:Y:S01]  /*19e0*/  FADD.FTZ R15, RZ, R15 ;  /* 0x0000000fff0f7221 */ /* 0x000fe20000010000 */
[----:B------:R-:W-:Y:S01]  /*19f0*/  FADD.FTZ R17, R14, R17 ;  /* 0x000000110e117221 */ /* 0x000fe20000010000 */
        /* <DEDUP_REMOVED lines=16> */
[----:B--2---:R-:W-:Y:S06]  /*1b00*/  @!P0 BRA `(.L_x_1606) ;  /* 0xfffffff000e08947 */ /* 0x004fec000383ffff */
.L_x_1603:
[----:B------:R-:W-:Y:S05]  /*1b10*/  BSYNC B0 ;  /* 0x0000000000007941 */ /* 0x000fea0003800000 */
.L_x_1602:
[----:B------:R-:W2:Y:S01]  /*1b20*/  SHFL.BFLY PT, R0, R7, 0x10, 0x1f ;  /* 0x0e001f0007007f89 */ /* 0x000ea200000e0000 */
[----:B------:R-:W-:Y:S01]  /*1b30*/  I2FP.F32.U32 R13, R11 ;  /* 0x0000000b000d7245 */ /* 0x000fe20000201000 */
[----:B------:R-:W-:Y:S01]  /*1b40*/  BSSY B0, `(.L_x_1607) ;  /* 0x0000047000007945 */ /* 0x000fe20003800000 */
[----:B------:R-:W-:Y:S01]  /*1b50*/  ISETP.NE.AND P1, PT, R11, RZ, PT ;  /* 0x000000ff0b00720c */ /* 0x000fe20003f25270 */
[----:B------:R-:W0:Y:S01]  /*1b60*/  SHFL.BFLY PT, R3, R6, 0x10, 0x1f ;  /* 0x0e001f0006037f89 */ /* 0x000e2200000e0000 */
[----:B------:R-:W3:Y:S01]  /*1b70*/  S2R R14, SR_CgaCtaId ;  /* 0x00000000000e7919 */ /* 0x000ee20000008800 */
[----:B--2---:R-:W-:Y:S01]  /*1b80*/  FADD.FTZ R2, R0, R7 ;  /* 0x0000000700027221 */ /* 0x004fe20000010000 */
[----:B0-----:R-:W-:-:S04]  /*1b90*/  FADD.FTZ R8, R3, R6 ;  /* 0x0000000603087221 */ /* 0x001fc80000010000 */
[----:B------:R-:W0:Y:S04]  /*1ba0*/  SHFL.BFLY PT, R3, R2, 0x8, 0x1f ;  /* 0x0d001f0002037f89 */ /* 0x000e2800000e0000 */
[----:B------:R-:W2:Y:S01]  /*1bb0*/  SHFL.BFLY PT, R5, R8, 0x8, 0x1f ;  /* 0x0d001f0008057f89 */ /* 0x000ea200000e0000 */
[----:B0-----:R-:W-:Y:S01]  /*1bc0*/  FADD.FTZ R3, R2, R3 ;  /* 0x0000000302037221 */ /* 0x001fe20000010000 */
[----:B--2---:R-:W-:-:S04]  /*1bd0*/  FADD.FTZ R12, R8, R5 ;  /* 0x00000005080c7221 */ /* 0x004fc80000010000 */
[----:B------:R-:W0:Y:S01]  /*1be0*/  SHFL.BFLY PT, R0, R3, 0x4, 0x1f ;  /* 0x0c801f0003007f89 */ /* 0x000e2200000e0000 */
[----:B------:R-:W-:-:S03]  /*1bf0*/  LOP3.LUT P4, R8, R11, 0x1f, RZ, 0xc0, !PT ;  /* 0x0000001f0b087812 */ /* 0x000fc6000788c0ff */
[----:B------:R-:W2:Y:S01]  /*1c00*/  SHFL.BFLY PT, R5, R12, 0x4, 0x1f ;  /* 0x0c801f000c057f89 */ /* 0x000ea200000e0000 */
[----:B0-----:R-:W-:Y:S01]  /*1c10*/  FADD.FTZ R4, R3, R0 ;  /* 0x0000000003047221 */ /* 0x001fe20000010000 */
[----:B------:R-:W-:Y:S01]  /*1c20*/  MOV R3, 0x400 ;  /* 0x0000040000037802 */ /* 0x000fe20000000f00 */
[----:B------:R-:W0:Y:S01]  /*1c30*/  LDC R0, c[0x0][RZ] ;  /* 0x00000000ff007b82 */ /* 0x000e220000000800 */
[----:B--2---:R-:W-:Y:S02]  /*1c40*/  FADD.FTZ R7, R12, R5 ;  /* 0x000000050c077221 */ /* 0x004fe40000010000 */
[----:B------:R-:W2:Y:S04]  /*1c50*/  SHFL.BFLY PT, R5, R4, 0x2, 0x1f ;  /* 0x0c401f0004057f89 */ /* 0x000ea800000e0000 */
[----:B------:R-:W4:Y:S01]  /*1c60*/  SHFL.BFLY PT, R6, R7, 0x2, 0x1f ;  /* 0x0c401f0007067f89 */ /* 0x000f2200000e0000 */
[----:B0-----:R-:W-:Y:S01]  /*1c70*/  I2FP.F32.U32 R12, R0 ;  /* 0x00000000000c7245 */ /* 0x001fe20000201000 */
[----:B--2---:R-:W-:-:S04]  /*1c80*/  FADD.FTZ R5, R4, R5 ;  /* 0x0000000504057221 */ /* 0x004fc80000010000 */
[----:B------:R-:W-:Y:S01]  /*1c90*/  FMUL.FTZ R12, R12, 0.03125 ;  /* 0x3d0000000c0c7820 */ /* 0x000fe20000410000 */
[----:B----4-:R-:W-:Y:S01]  /*1ca0*/  FADD.FTZ R6, R7, R6 ;  /* 0x0000000607067221 */ /* 0x010fe20000010000 */
[----:B------:R-:W0:Y:S01]  /*1cb0*/  SHFL.BFLY PT, R2, R5, 0x1, 0x1f ;  /* 0x0c201f0005027f89 */ /* 0x000e2200000e0000 */
[----:B------:R-:W-:Y:S02]  /*1cc0*/  IADD3 R7, R3, 0x88, RZ ;  /* 0x0000008803077810 */ /* 0x000fe40007ffe0ff */
[----:B------:R-:W-:Y:S01]  /*1cd0*/  FSETP.GT.FTZ.AND P0, PT, R12, R13, PT ;  /* 0x0000000d0c00720b */ /* 0x000fe20003f14000 */
[----:B------:R-:W2:Y:S01]  /*1ce0*/  SHFL.BFLY PT, R15, R6, 0x1, 0x1f ;  /* 0x0c201f00060f7f89 */ /* 0x000ea200000e0000 */
[----:B------:R-:W-:Y:S02]  /*1cf0*/  SHF.R.U32.HI R13, RZ, 0x5, R11 ;  /* 0x00000005ff0d7819 */ /* 0x000fe4000001160b */
[----:B---3--:R-:W-:-:S04]  /*1d00*/  LEA R7, R14, R7, 0x18 ;  /* 0x000000070e077211 */ /* 0x008fc800078ec0ff */
[-C--:B------:R-:W-:Y:S01]  /*1d10*/  LEA R18, R8, R7.reuse, 0x2 ;  /* 0x0000000708127211 */ /* 0x080fe200078e10ff */
[----:B0-----:R-:W-:Y:S01]  /*1d20*/  FADD.FTZ R17, R5, R2 ;  /* 0x0000000205117221 */ /* 0x001fe20000010000 */
[----:B------:R-:W-:Y:S02]  /*1d30*/  @!P4 LEA R2, R13, R7, 0x2 ;  /* 0x000000070d02c211 */ /* 0x000fe400078e10ff */
[----:B------:R-:W-:Y:S01]  /*1d40*/  CS2R R4, SRZ ;  /* 0x0000000000047805 */ /* 0x000fe2000001ff00 */
[----:B--2---:R-:W-:Y:S02]  /*1d50*/  FADD.FTZ R19, R6, R15 ;  /* 0x0000000f06137221 */ /* 0x004fe40000010000 */
[----:B------:R-:W-:Y:S04]  /*1d60*/  @!P4 STS [R2], R17 ;  /* 0x000000110200c388 */ /* 0x000fe80000000800 */
[----:B------:R-:W-:Y:S01]  /*1d70*/  @!P4 STS [R2+0x84], R19 ;  /* 0x000084130200c388 */ /* 0x000fe20000000800 */
[----:B------:R-:W-:Y:S06]  /*1d80*/  BAR.SYNC.DEFER_BLOCKING 0x0 ;  /* 0x0000000000007b1d */ /* 0x000fec0000010000 */
[----:B------:R-:W0:Y:S04]  /*1d90*/  @P0 LDS R5, [R18] ;  /* 0x0000000012050984 */ /* 0x000e280000000800 */
[----:B------:R-:W2:Y:S04]  /*1da0*/  @P0 LDS R4, [R18+0x84] ;  /* 0x0000840012040984 */ /* 0x000ea80000000800 */
[----:B0-----:R-:W0:Y:S04]  /*1db0*/  SHFL.BFLY PT, R6, R5, 0x10, 0x1f ;  /* 0x0e001f0005067f89 */ /* 0x001e2800000e0000 */
[----:B--2---:R-:W2:Y:S01]  /*1dc0*/  SHFL.BFLY PT, R7, R4, 0x10, 0x1f ;  /* 0x0e001f0004077f89 */ /* 0x004ea200000e0000 */
[----:B0-----:R-:W-:Y:S01]  /*1dd0*/  FADD.FTZ R6, R6, R5 ;  /* 0x0000000506067221 */ /* 0x001fe20000010000 */
[----:B--2---:R-:W-:-:S04]  /*1de0*/  FADD.FTZ R15, R7, R4 ;  /* 0x00000004070f7221 */ /* 0x004fc80000010000 */
[----:B------:R-:W0:Y:S04]  /*1df0*/  SHFL.BFLY PT, R7, R6, 0x8, 0x1f ;  /* 0x0d001f0006077f89 */ /* 0x000e2800000e0000 */
[----:B------:R-:W2:Y:S01]  /*1e00*/  SHFL.BFLY PT, R16, R15, 0x8, 0x1f ;  /* 0x0d001f000f107f89 */ /* 0x000ea200000e0000 */
        /* <DEDUP_REMOVED lines=13> */
[----:B--2---:R-:W-:Y:S01]  /*1ee0*/  FADD.FTZ R16, R6, R15 ;  /* 0x0000000f06107221 */ /* 0x004fe20000010000 */
        /* <DEDUP_REMOVED lines=12> */
.L_x_1608:
[----:B------:R-:W-:Y:S05]  /*1fb0*/  BSYNC B0 ;  /* 0x0000000000007941 */ /* 0x000fea0003800000 */
.L_x_1607:
[----:B------:R-:W-:Y:S01]  /*1fc0*/  BAR.SYNC.DEFER_BLOCKING 0x0 ;  /* 0x0000000000007b1d */ /* 0x000fe20000010000 */
[----:B------:R-:W-:-:S05]  /*1fd0*/  HFMA2.MMA R9, -RZ, RZ, 0, 1.013278961181640625e-06 ;  /* 0x00000011ff097435 */ /* 0x000fca00000001ff */
[----:B------:R-:W-:Y:S04]  /*1fe0*/  BSSY B0, `(.L_x_1609) ;  /* 0x00000b6000007945 */ /* 0x000fe80003800000 */
[----:B------:R-:W-:Y:S05]  /*1ff0*/  @P2 BRA `(.L_x_1610) ;  /* 0x0000000800d02947 */ /* 0x000fea0003800000 */
[----:B0-----:R-:W-:Y:S01]  /*2000*/  LEA R4, R14, R3, 0x18 ;  /* 0x000000030e047211 */ /* 0x001fe200078ec0ff */
[----:B------:R-:W-:Y:S01]  /*2010*/  ULDC.64 UR6, c[0x0][0x278] ;  /* 0x00009e0000067ab9 */ /* 0x000fe20000000a00 */
[----:B------:R-:W-:Y:S01]  /*2020*/  VIADD R3, R3, 0x190 ;  /* 0x0000019003037836 */ /* 0x000fe20000000000 */
[----:B------:R-:W-:Y:S02]  /*2030*/  ISETP.NE.U32.AND P0, PT, RZ, UR6, PT ;  /* 0x00000006ff007c0c */ /* 0x000fe4000bf05070 */
[----:B------:R-:W-:Y:S01]  /*2040*/  SHF.L.U32 R16, R0, 0x2, RZ ;  /* 0x0000000200107819 */ /* 0x000fe200000006ff */
[----:B------:R-:W0:Y:S01]  /*2050*/  LDS.64 R4, [R4] ;  /* 0x0000000004047984 */ /* 0x000e220000000a00 */
[----:B------:R-:W-:Y:S02]  /*2060*/  LEA R14, R14, R3, 0x18 ;  /* 0x000000030e0e7211 */ /* 0x000fe400078ec0ff */
[----:B------:R-:W-:Y:S02]  /*2070*/  ISETP.NE.AND.EX P0, PT, RZ, UR7, PT, P0 ;  /* 0x00000007ff007c0c */ /* 0x000fe4000bf05300 */
[----:B------:R-:W-:-:S02]  /*2080*/  MOV R17, RZ ;  /* 0x000000ff00117202 */ /* 0x000fc40000000f00 */
[----:B------:R-:W-:Y:S02]  /*2090*/  MOV R3, R11 ;  /* 0x0000000b00037202 */ /* 0x000fe40000000f00 */
[----:B0-----:R-:W-:-:S07]  /*20a0*/  F2FP.F16.F32.PACK_AB R15, R5, R4 ;  /* 0x00000004050f723e */ /* 0x001fce00000000ff */
.L_x_1619:
[----:B0-----:R-:W0:Y:S01]  /*20b0*/  LDC.64 R4, c[0x0][0x240] ;  /* 0x00009000ff047b82 */ /* 0x001e220000000a00 */
[----:B------:R-:W-:-:S07]  /*20c0*/  IMAD R7, R16, R17, R11 ;  /* 0x0000001110077224 */ /* 0x000fce00078e020b */
[----:B-1----:R-:W1:Y:S01]  /*20d0*/  LDC.64 R20, c[0x0][0x248] ;  /* 0x00009200ff147b82 */ /* 0x002e620000000a00 */
        /* <DEDUP_REMOVED lines=30> */
.L_x_1611:
[----:B------:R0:W-:Y:S01]  /*22c0*/  STS [R25], R21 ;  /* 0x0000001519007388 */ /* 0x0001e20000000800 */
[C---:B------:R-:W-:Y:S01]  /*22d0*/  HADD2 R2, |R21|.reuse, -RZ.H0_H0 ;  /* 0xa00000ff15027230 */ /* 0x040fe20000000200 */
[----:B------:R-:W-:-:S04]  /*22e0*/  HSETP2.GT.AND P5, PT, |R21|.H0_H0, |R21|.H1_H1, PT ;  /* 0x7000001515007234 */ /* 0x000fc80003fa4a00 */
[----:B------:R-:W-:-:S04]  /*22f0*/  PRMT R5, R2, 0x7632, R5 ;  /* 0x0000763202057816 */ /* 0x000fc80000000005 */
[----:B------:R-:W-:-:S05]  /*2300*/  SEL R2, R5, R2, !P5 ;  /* 0x0000000205027207 */ /* 0x000fca0006800000 */
[----:B------:R-:W-:-:S05]  /*2310*/  HSETP2.GT.AND P5, PT, R2.H0_H0, R9.H0_H0, PT ;  /* 0x2000000902007234 */ /* 0x000fca0003fa4800 */
[----:B0-----:R-:W-:-:S08]  /*2320*/  SEL R9, R9, R2, !P5 ;  /* 0x0000000209097207 */ /* 0x001fd00006800000 */
.L_x_1612:
        /* <DEDUP_REMOVED lines=36> */
.L_x_1613:
[----:B------:R0:W-:Y:S01]  /*2570*/  STS [R25], R24 ;  /* 0x0000001819007388 */ /* 0x0001e20000000800 */
[C---:B------:R-:W-:Y:S01]  /*2580*/  HADD2 R20, |R24|.reuse, -RZ.H0_H0 ;  /* 0xa00000ff18147230 */ /* 0x040fe20000000200 */
[----:B------:R-:W-:-:S04]  /*2590*/  HSETP2.GT.AND P5, PT, |R24|.H0_H0, |R24|.H1_H1, PT ;  /* 0x7000001818007234 */ /* 0x000fc80003fa4a00 */
[----:B------:R-:W-:-:S04]  /*25a0*/  PRMT R21, R20, 0x7632, R21 ;  /* 0x0000763214157816 */ /* 0x000fc80000000015 */
[----:B------:R-:W-:-:S05]  /*25b0*/  SEL R20, R21, R20, !P5 ;  /* 0x0000001415147207 */ /* 0x000fca0006800000 */
[----:B------:R-:W-:-:S05]  /*25c0*/  HSETP2.GT.AND P5, PT, R20.H0_H0, R9.H0_H0, PT ;  /* 0x2000000914007234 */ /* 0x000fca0003fa4800 */
[----:B0-----:R-:W-:-:S08]  /*25d0*/  SEL R9, R9, R20, !P5 ;  /* 0x0000001409097207 */ /* 0x001fd00006800000 */
.L_x_1614:
        /* <DEDUP_REMOVED lines=34> */
.L_x_1615:
[----:B------:R0:W-:Y:S01]  /*2800*/  STS [R25], R24 ;  /* 0x0000001819007388 */ /* 0x0001e20000000800 */
[C---:B------:R-:W-:Y:S01]  /*2810*/  HADD2 R20, |R24|.reuse, -RZ.H0_H0 ;  /* 0xa00000ff18147230 */ /* 0x040fe20000000200 */
[----:B------:R-:W-:-:S04]  /*2820*/  HSETP2.GT.AND P5, PT, |R24|.H0_H0, |R24|.H1_H1, PT ;  /* 0x7000001818007234 */ /* 0x000fc80003fa4a00 */
[----:B------:R-:W-:-:S04]  /*2830*/  PRMT R21, R20, 0x7632, R21 ;  /* 0x0000763214157816 */ /* 0x000fc80000000015 */
[----:B------:R-:W-:-:S05]  /*2840*/  SEL R20, R21, R20, !P5 ;  /* 0x0000001415147207 */ /* 0x000fca0006800000 */
[----:B------:R-:W-:-:S05]  /*2850*/  HSETP2.GT.AND P5, PT, R20.H0_H0, R9.H0_H0, PT ;  /* 0x2000000914007234 */ /* 0x000fca0003fa4800 */
[----:B0-----:R-:W-:-:S08]  /*2860*/  SEL R9, R9, R20, !P5 ;  /* 0x0000001409097207 */ /* 0x001fd00006800000 */
.L_x_1616:
[----:B------:R-:W-:-:S05]  /*2870*/  IMAD.IADD R18, R18, 0x1, R0 ;  /* 0x0000000112127824 */ /* 0x000fca00078e0200 */
        /* <DEDUP_REMOVED lines=33> */
.L_x_1617:
[----:B------:R4:W-:Y:S01]  /*2a90*/  STS [R25], R6 ;  /* 0x0000000619007388 */ /* 0x0009e20000000800 */
[C---:B------:R-:W-:Y:S01]  /*2aa0*/  HADD2 R2, |R6|.reuse, -RZ.H0_H0 ;  /* 0xa00000ff06027230 */ /* 0x040fe20000000200 */
[----:B------:R-:W-:-:S04]  /*2ab0*/  HSETP2.GT.AND P5, PT, |R6|.H0_H0, |R6|.H1_H1, PT ;  /* 0x7000000606007234 */ /* 0x000fc80003fa4a00 */
[----:B------:R-:W-:-:S04]  /*2ac0*/  PRMT R3, R2, 0x7632, R3 ;  /* 0x0000763202037816 */ /* 0x000fc80000000003 */
[----:B------:R-:W-:-:S05]  /*2ad0*/  SEL R2, R3, R2, !P5 ;  /* 0x0000000203027207 */ /* 0x000fca0006800000 */
[----:B------:R-:W-:-:S05]  /*2ae0*/  HSETP2.GT.AND P5, PT, R2.H0_H0, R9.H0_H0, PT ;  /* 0x2000000902007234 */ /* 0x000fca0003fa4800 */
[----:B----4-:R-:W-:-:S08]  /*2af0*/  SEL R9, R9, R2, !P5 ;  /* 0x0000000209097207 */ /* 0x010fd00006800000 */
.L_x_1618:
[----:B--23--:R-:W-:Y:S02]  /*2b00*/  IADD3 R3, R18, R0, RZ ;  /* 0x0000000012037210 */ /* 0x00cfe40007ffe0ff */
[----:B------:R-:W-:Y:S02]  /*2b10*/  IADD3 R17, R17, 0x1, RZ ;  /* 0x0000000111117810 */ /* 0x000fe40007ffe0ff */
[----:B------:R-:W-:-:S13]  /*2b20*/  ISETP.GE.AND P5, PT, R3, R19, PT ;  /* 0x000000130300720c */ /* 0x000fda0003fa6270 */
[----:B------:R-:W-:Y:S05]  /*2b30*/  @!P5 BRA `(.L_x_1619) ;  /* 0xfffffff4005cd947 */ /* 0x000fea000383ffff */
.L_x_1610:
[----:B------:R-:W-:Y:S05]  /*2b40*/  BSYNC B0 ;  /* 0x0000000000007941 */ /* 0x000fea0003800000 */
.L_x_1609:
[----:B------:R-:W-:Y:S02]  /*2b50*/  ULDC.64 UR6, c[0x0][0x278] ;  /* 0x00009e0000067ab9 */ /* 0x000fe40000000a00 */
[----:B------:R-:W-:-:S04]  /*2b60*/  ISETP.NE.U32.AND P0, PT, RZ, UR6, PT ;  /* 0x00000006ff007c0c */ /* 0x000fc8000bf05070 */
[----:B------:R-:W-:-:S13]  /*2b70*/  ISETP.NE.AND.EX P0, PT, RZ, UR7, PT, P0 ;  /* 0x00000007ff007c0c */ /* 0x000fda000bf05300 */
[----:B------:R-:W-:Y:S05]  /*2b80*/  @!P0 EXIT ;  /* 0x000000000000894d */ /* 0x000fea0003800000 */
[----:B------:R-:W-:Y:S01]  /*2b90*/  HADD2.F32 R9, -RZ, R9.H0_H0 ;  /* 0x20000009ff097230 */ /* 0x000fe20000004100 */
[----:B------:R-:W2:Y:S01]  /*2ba0*/  @!P4 S2R R15, SR_CgaCtaId ;  /* 0x00000000000fc919 */ /* 0x000ea20000008800 */
[----:B------:R-:W-:Y:S01]  /*2bb0*/  I2FP.F32.S32 R7, R8 ;  /* 0x0000000800077245 */ /* 0x000fe20000201400 */
[----:B------:R-:W-:Y:S02]  /*2bc0*/  BSSY B0, `(.L_x_1620) ;  /* 0x0000053000007945 */ /* 0x000fe40003800000 */
[----:B0-----:R-:W0:Y:S01]  /*2bd0*/  SHFL.BFLY PT, R2, R9, 0x10, 0x1f ;  /* 0x0e001f0009027f89 */ /* 0x001e2200000e0000 */
[----:B------:R-:W-:-:S13]  /*2be0*/  FSETP.GT.FTZ.AND P0, PT, R12, R7, PT ;  /* 0x000000070c00720b */ /* 0x000fda0003f14000 */
[----:B------:R-:W3:Y:S01]  /*2bf0*/  @P0 S2R R12, SR_CgaCtaId ;  /* 0x00000000000c0919 */ /* 0x000ee20000008800 */
[----:B------:R-:W-:-:S04]  /*2c00*/  @P0 MOV R7, 0x400 ;  /* 0x0000040000070802 */ /* 0x000fc80000000f00 */
[----:B------:R-:W-:Y:S02]  /*2c10*/  @P0 IADD3 R7, R7, 0x8, RZ ;  /* 0x0000000807070810 */ /* 0x000fe40007ffe0ff */
[----:B0-----:R-:W-:-:S05]  /*2c20*/  FMNMX.FTZ R2, R9, R2, !PT ;  /* 0x0000000209027209 */ /* 0x001fca0007810000 */
[----:B------:R-:W0:Y:S01]  /*2c30*/  SHFL.BFLY PT, R3, R2, 0x8, 0x1f ;  /* 0x0d001f0002037f89 */ /* 0x000e2200000e0000 */
[----:B---3--:R-:W-:-:S04]  /*2c40*/  @P0 LEA R7, R12, R7, 0x18 ;  /* 0x000000070c070211 */ /* 0x008fc800078ec0ff */
[----:B------:R-:W-:Y:S02]  /*2c50*/  @P0 LEA R8, R8, R7, 0x2 ;  /* 0x0000000708080211 */ /* 0x000fe400078e10ff */
[----:B0-----:R-:W-:Y:S02]  /*2c60*/  FMNMX.FTZ R3, R2, R3, !PT ;  /* 0x0000000302037209 */ /* 0x001fe40007810000 */
[----:B------:R-:W-:-:S03]  /*2c70*/  @!P4 MOV R2, 0x400 ;  /* 0x000004000002c802 */ /* 0x000fc60000000f00 */
[----:B-1----:R-:W0:Y:S01]  /*2c80*/  SHFL.BFLY PT, R4, R3, 0x4, 0x1f ;  /* 0x0c801f0003047f89 */ /* 0x002e2200000e0000 */
[----:B------:R-:W-:-:S04]  /*2c90*/  @!P4 IADD3 R2, R2, 0x8, RZ ;  /* 0x000000080202c810 */ /* 0x000fc80007ffe0ff */
[----:B--2---:R-:W-:-:S04]  /*2ca0*/  @!P4 LEA R2, R15, R2, 0x18 ;  /* 0x000000020f02c211 */ /* 0x004fc800078ec0ff */
[----:B------:R-:W-:Y:S02]  /*2cb0*/  @!P4 LEA R2, R13, R2, 0x2 ;  /* 0x000000020d02c211 */ /* 0x000fe400078e10ff */
[----:B0-----:R-:W-:Y:S02]  /*2cc0*/  FMNMX.FTZ R4, R3, R4, !PT ;  /* 0x0000000403047209 */ /* 0x001fe40007810000 */
[----:B------:R-:W-:-:S03]  /*2cd0*/  MOV R3, 0xe0ad78ec ;  /* 0xe0ad78ec00037802 */ /* 0x000fc60000000f00 */
        /* <DEDUP_REMOVED lines=35> */
[----:B-----5:R-:W-:Y:S05]  /*2f10*/  CALL.REL.NOINC `($__internal_28_$__cuda_sm20_div_rn_f64_full) ;  /* 0x00000000009c7944 */ /* 0x020fea0003c00000 */
.L_x_1623:
[----:B------:R-:W-:Y:S05]  /*2f20*/  BSYNC B1 ;  /* 0x0000000000017941 */ /* 0x000fea0003800000 */
.L_x_1622:
        /* <DEDUP_REMOVED lines=11> */
.L_x_1624:
[----:B------:R-:W-:Y:S02]  /*2fe0*/  IMAD R8, R11, 0x4, R14 ;  /* 0x000000040b087824 */ /* 0x000fe400078e020e */
[----:B01----:R-:W-:Y:S01]  /*2ff0*/  IMAD R3, R10, R16, R11 ;  /* 0x000000100a037224 */ /* 0x003fe200078e020b */
[----:B------:R-:W-:-:S03]  /*3000*/  IADD3 R11, R0, R11, RZ ;  /* 0x0000000b000b7210 */ /* 0x000fc60007ffe0ff */
        /* <DEDUP_REMOVED lines=14> */
.L_x_1621:
[----:B------:R-:W-:Y:S05]  /*30f0*/  BSYNC B0 ;  /* 0x0000000000007941 */ /* 0x000fea0003800000 */
.L_x_1620:
        /* <DEDUP_REMOVED lines=9> */
        .weak           $__internal_28_$__cuda_sm20_div_rn_f64_full
        .type           $__internal_28_$__cuda_sm20_div_rn_f64_full,@function
        .size           $__internal_28_$__cuda_sm20_div_rn_f64_full,(.L_x_2687 - $__internal_28_$__cuda_sm20_div_rn_f64_full)
$__internal_28_$__cuda_sm20_div_rn_f64_full:
        /* <DEDUP_REMOVED lines=32> */
[----:B------:R-:W-:Y:S02]  /*3390*/  IADD3 R14, RZ, -R15, RZ ;  /* 0x8000000fff0e7210 */ /* 0x000fe40007ffe0ff */
[----:B------:R-:W-:Y:S02]  /*33a0*/  ISETP.LE.U32.AND P0, PT, R15, 0x40500000, PT ;  /* 0x405000000f00780c */ /* 0x000fe40003f03070 */
[----:B------:R-:W-:Y:S02]  /*33b0*/  VIADDMNMX R5, R14, R5, 0xb9600000, !PT ;  /* 0xb96000000e057446 */ /* 0x000fe40007800105 */
[----:B------:R-:W-:-:S02]  /*33c0*/  SEL R14, R9, 0x63400000, !P0 ;  /* 0x63400000090e7807 */ /* 0x000fc40004000000 */
        /* <DEDUP_REMOVED lines=22> */
.L_x_1626:
        /* <DEDUP_REMOVED lines=15> */
.L_x_1628:
[----:B------:R-:W-:Y:S02]  /*3620*/  LOP3.LUT R15, R7, 0x80000, RZ, 0xfc, !PT ;  /* 0x00080000070f7812 */ /* 0x000fe400078efcff */
[----:B------:R-:W-:-:S07]  /*3630*/  MOV R14, R6 ;  /* 0x00000006000e7202 */ /* 0x000fce0000000f00 */
.L_x_1627:
[----:B------:R-:W-:Y:S05]  /*3640*/  BSYNC B2 ;  /* 0x0000000000027941 */ /* 0x000fea0003800000 */
.L_x_1625:
[----:B------:R-:W-:Y:S01]  /*3650*/  HFMA2.MMA R9, -RZ, RZ, 0, 0 ;  /* 0x00000000ff097435 */ /* 0x000fe200000001ff */
[----:B------:R-:W-:Y:S02]  /*3660*/  MOV R2, R14 ;  /* 0x0000000e00027202 */ /* 0x000fe40000000f00 */
[----:B------:R-:W-:-:S03]  /*3670*/  MOV R3, R15 ;  /* 0x0000000f00037202 */ /* 0x000fc60000000f00 */
[----:B------:R-:W-:Y:S05]  /*3680*/  RET.REL.NODEC R8 `(_ZN17fastertransformer35generalAddBiasResidualLayerNormOpt2I7__half2Lb1ELb1ELi2ELb1ELi4EEEvPT_S3_PKS2_S5_S5_S5_S5_S5_fiiPKfS7_S7_Pfi) ;  /* 0xffffffc8085c7950 */ /* 0x000fea0003c3ffff */
.L_x_1629:
        /* <DEDUP_REMOVED lines=15> */
.L_x_2687:


//--------------------- .text._ZN17fastertransformer34generalAddBiasResidualLayerNormOptI7__half2Lb1ELb1ELi2ELb1ELi4EEEvPT_S3_PKS2_S5_S5_S5_S5_S5_fiiPKfS7_S7_Pfi --------------------------
	.section	.text._ZN17fastertransformer34generalAddBiasResidualLayerNormOptI7__half2Lb1ELb1ELi2ELb1ELi4EEEvPT_S3_PKS2_S5_S5_S5_S5_S5_fiiPKfS7_S7_Pfi,"ax",@progbits
	.align	128
        .global         _ZN17fastertransformer34generalAddBiasResidualLayerNormOptI7__half2Lb1ELb1ELi2ELb1ELi4EEEvPT_S3_PKS2_S5_S5_S5_S5_S5_fiiPKfS7_S7_Pfi
        .type           _ZN17fastertransformer34generalAddBiasResidualLayerNormOptI7__half2Lb1ELb1ELi2ELb1ELi4EEEvPT_S3_PKS2_S5_S5_S5_S5_S5_fiiPKfS7_S7_Pfi,@function
        .size           _ZN17fastertransformer34generalAddBiasResidualLayerNormOptI7__half2Lb1ELb1ELi2ELb1ELi4EEEvPT_S3_PKS2_S5_S5_S5_S5_S5_fiiPKfS7_S7_Pfi,(.L_x_2688 - _ZN17fastertransformer34generalAddBiasResidualLayerNormOptI7__half2Lb1ELb1ELi2ELb1ELi4EEEvPT_S3_PKS2_S5_S5_S5_S5_S5_fiiPKfS7_S7_Pfi)
        .other          _ZN17fastertransformer34generalAddBiasResidualLayerNormOptI7__half2Lb1ELb1ELi2ELb1ELi4EEEvPT_S3_PKS2_S5_S5_S5_S5_S5_fiiPKfS7_S7_Pfi,@"STO_CUDA_ENTRY STV_DEFAULT"
_ZN17fastertransformer34generalAddBiasResidualLayerNormOptI7__half2Lb1ELb1ELi2ELb1ELi4EEEvPT_S3_PKS2_S5_S5_S5_S5_S5_fiiPKfS7_S7_Pfi:
.text._ZN17fastertransformer34generalAddBiasResidualLayerNormOptI7__half2Lb1ELb1ELi2ELb1ELi4EEEvPT_S3_PKS2_S5_S5_S5_S5_S5_fiiPKfS7_S7_Pfi:
        /* <DEDUP_REMOVED lines=29> */
[----:B------:R-:W-:-:S05]  /*01d0*/  MOV R3, 0x400 ;  /* 0x0000040000037802 */ /* 0x000fca0000000f00 */
[----:B------:R-:W-:Y:S02]  /*01e0*/  VIADD R3, R3, 0x110 ;  /* 0x0000011003037836 */ /* 0x000fe40000000000 */
[----:B------:R-:W4:Y:S08]  /*01f0*/  LDC.64 R10, c[0x0][0x228] ;  /* 0x00008a00ff0a7b82 */ /* 0x000f300000000a00 */
[----:B------:R-:W0:Y:S08]  /*0200*/  LDC.64 R12, c[0x0][0x230] ;  /* 0x00008c00ff0c7b82 */ /* 0x000e300000000a00 */
[----:B------:R-:W0:Y:S01]  /*0210*/  LDC.64 R14, c[0x0][0x238] ;  /* 0x00008e00ff0e7b82 */ /* 0x000e220000000a00 */
[----:B--2---:R-:W-:-:S07]  /*0220*/  LEA R3, R4, R3, 0x18 ;  /* 0x0000000304037211 */ /* 0x004fce00078ec0ff */
[----:B------:R-:W2:Y:S01]  /*0230*/  LDC.64 R16, c[0x0][0x218] ;  /* 0x00008600ff107b82 */ /* 0x000ea20000000a00 */
[----:B------:R-:W-:-:S07]  /*0240*/  MOV R4, R2 ;  /* 0x0000000200047202 */ /* 0x000fce0000000f00 */
.L_x_1633:
[----:B----4-:R-:W-:-:S04]  /*0250*/  IMAD.WIDE R22, R4, 0x4, R10 ;  /* 0x0000000404167825 */ /* 0x010fc800078e020a */
[----:B0-----:R-:W-:Y:S02]  /*0260*/  IMAD R27, R6, R7, R4 ;  /* 0x00000007061b7224 */ /* 0x001fe400078e0204 */
[----:B------:R-:W4:Y:S02]  /*0270*/  LDG.E.CONSTANT R22, desc[UR6][R22.64] ;  /* 0x0000000616167981 */ /* 0x000f24000c1e9900 */
[----:B------:R-:W-:-:S04]  /*0280*/  IMAD.WIDE R18, R27, 0x4, R12 ;  /* 0x000000041b127825 */ /* 0x000fc800078e020c */
[C---:B------:R-:W-:Y:S02]  /*0290*/  IMAD.WIDE R20, R27.reuse, 0x4, R14 ;  /* 0x000000041b147825 */ /* 0x040fe400078e020e */
[----:B------:R4:W4:Y:S04]  /*02a0*/  LDG.E.CONSTANT R18, desc[UR6][R18.64] ;  /* 0x0000000612127981 */ /* 0x000928000c1e9900 */
[----:B------:R-:W4:Y:S01]  /*02b0*/  LDG.E.CONSTANT R20, desc[UR6][R20.64] ;  /* 0x0000000614147981 */ /* 0x000f22000c1e9900 */
[----:B---3--:R-:W-:-:S06]  /*02c0*/  IMAD.WIDE R24, R27, 0x4, R8 ;  /* 0x000000041b187825 */ /* 0x008fcc00078e0208 */
[----:B------:R-:W3:Y:S01]  /*02d0*/  LDG.E.CONSTANT R24, desc[UR6][R24.64] ;  /* 0x0000000618187981 */ /* 0x000ee2000c1e9900 */
[----:B--2---:R-:W-:Y:S01]  /*02e0*/  IMAD.WIDE R28, R27, 0x4, R16 ;  /* 0x000000041b1c7825 */ /* 0x004fe200078e0210 */
[----:B----4-:R-:W-:-:S10]  /*02f0*/  HFMA2.MMA R19, R22, 1, 1, RZ ;  /* 0x3c003c0016137835 */ /* 0x010fd400000000ff */
[----:B------:R-:W-:-:S06]  /*0300*/  HADD2 R19, R19, R18 ;  /* 0x0000001213137230 */ /* 0x000fcc0000000000 */
[----:B------:R-:W-:Y:S01]  /*0310*/  HFMA2.MMA R19, R19, 1, 1, R20 ;  /* 0x3c003c0013137835 */ /* 0x000fe20000000014 */
[----:B------:R-:W-:Y:S01]  /*0320*/  IMAD R22, R4, 0x4, R3 ;  /* 0x0000000404167824 */ /* 0x000fe200078e0203 */
[----:B-1----:R-:W-:-:S08]  /*0330*/  IADD3 R4, R5, R4, RZ ;  /* 0x0000000405047210 */ /* 0x002fd00007ffe0ff */
[----:B---3--:R-:W-:-:S05]  /*0340*/  HADD2 R19, R19, R24 ;  /* 0x0000001813137230 */ /* 0x008fca0000000000 */
[----:B------:R0:W-:Y:S04]  /*0350*/  STG.E desc[UR6][R28.64], R19 ;  /* 0x000000131c007986 */ /* 0x0001e8000c101906 */
[----:B------:R0:W-:Y:S01]  /*0360*/  STS [R22], R19 ;  /* 0x0000001316007388 */ /* 0x0001e20000000800 */
[----:B------:R-:W-:Y:S01]  /*0370*/  ISETP.GE.AND P0, PT, R4, R7, PT ;  /* 0x000000070400720c */ /* 0x000fe20003f06270 */
[----:B------:R-:W-:-:S12]  /*0380*/  HFMA2.MMA R26, R26, 1, 1, R19 ;  /* 0x3c003c001a1a7835 */ /* 0x000fd80000000013 */
[----:B0-----:R-:W-:Y:S05]  /*0390*/  @!P0 BRA `(.L_x_1633) ;  /* 0xfffffffc00ac8947 */ /* 0x001fea000383ffff */
[----:B------:R-:W-:Y:S05]  /*03a0*/  BRA `(.L_x_1631) ;  /* 0x0000000000907947 */ /* 0x000fea0003800000 */
.L_x_1632:
        /* <DEDUP_REMOVED lines=10> */
.L_x_1634:
[----:B----4-:R-:W-:-:S04]  /*0450*/  IMAD.WIDE R18, R24, 0x4, R10 ;  /* 0x0000000418127825 */ /* 0x010fc800078e020a */
[----:B0-----:R-:W-:Y:S02]  /*0460*/  IMAD R25, R6, R7, R24 ;  /* 0x0000000706197224 */ /* 0x001fe400078e0218 */
[----:B------:R-:W4:Y:S02]  /*0470*/  LDG.E.CONSTANT R18, desc[UR6][R18.64] ;  /* 0x0000000612127981 */ /* 0x000f24000c1e9900 */
[----:B---3--:R-:W-:-:S04]  /*0480*/  IMAD.WIDE R20, R25, 0x8, R8 ;  /* 0x0000000819147825 */ /* 0x008fc800078e0208 */
[C---:B------:R-:W-:Y:S02]  /*0490*/  IMAD.WIDE R22, R25.reuse, 0x4, R12 ;  /* 0x0000000419167825 */ /* 0x040fe400078e020c */
[----:B------:R-:W3:Y:S02]  /*04a0*/  LDG.E.64.CONSTANT R20, desc[UR6][R20.64] ;  /* 0x0000000614147981 */ /* 0x000ee4000c1e9b00 */
[----:B------:R-:W-:Y:S02]  /*04b0*/  IMAD.WIDE R28, R25, 0x4, R14 ;  /* 0x00000004191c7825 */ /* 0x000fe400078e020e */
[----:B------:R-:W2:Y:S04]  /*04c0*/  LDG.E.CONSTANT R22, desc[UR6][R22.64] ;  /* 0x0000000616167981 */ /* 0x000ea8000c1e9900 */
[----:B------:R-:W2:Y:S01]  /*04d0*/  LDG.E.CONSTANT R28, desc[UR6][R28.64] ;  /* 0x000000061c1c7981 */ /* 0x000ea2000c1e9900 */
[----:B----4-:R-:W-:Y:S01]  /*04e0*/  HFMA2.MMA R19, R18, 1, 1, RZ ;  /* 0x3c003c0012137835 */ /* 0x010fe200000000ff */
[----:B---3--:R-:W-:-:S02]  /*04f0*/  I2FP.F32.S32 R27, R20 ;  /* 0x00000014001b7245 */ /* 0x008fc40000201400 */
[----:B------:R-:W-:-:S07]  /*0500*/  I2FP.F32.S32 R20, R21 ;  /* 0x0000001500147245 */ /* 0x000fce0000201400 */
[----:B--2---:R-:W-:Y:S02]  /*0510*/  HADD2 R19, R19, R22 ;  /* 0x0000001613137230 */ /* 0x004fe40000000000 */
[-C--:B------:R-:W-:Y:S01]  /*0520*/  FMUL.FTZ R27, R27, R3.reuse ;  /* 0x000000031b1b7220 */ /* 0x080fe20000410000 */
[----:B------:R-:W-:-:S03]  /*0530*/  FMUL.FTZ R20, R20, R3 ;  /* 0x0000000314147220 */ /* 0x000fc60000410000 */
[----:B------:R-:W-:Y:S02]  /*0540*/  HFMA2.MMA R19, R19, 1, 1, R28 ;  /* 0x3c003c0013137835 */ /* 0x000fe4000000001c */
[----:B------:R-:W-:Y:S01]  /*0550*/  F2FP.F16.F32.PACK_AB R20, R20, R27 ;  /* 0x0000001b1414723e */ /* 0x000fe200000000ff */
[----:B------:R-:W-:-:S07]  /*0560*/  IMAD R21, R24, 0x4, R4 ;  /* 0x0000000418157824 */ /* 0x000fce00078e0204 */
[----:B------:R-:W-:Y:S02]  /*0570*/  HADD2 R20, R19, R20 ;  /* 0x0000001413147230 */ /* 0x000fe40000000000 */
[----:B------:R-:W-:Y:S01]  /*0580*/  IMAD.WIDE R18, R25, 0x4, R16 ;  /* 0x0000000419127825 */ /* 0x000fe200078e0210 */
[----:B-1----:R-:W-:Y:S02]  /*0590*/  IADD3 R24, R5, R24, RZ ;  /* 0x0000001805187210 */ /* 0x002fe40007ffe0ff */
[----:B------:R0:W-:Y:S04]  /*05a0*/  STS [R21], R20 ;  /* 0x0000001415007388 */ /* 0x0001e80000000800 */
[----:B------:R0:W-:Y:S01]  /*05b0*/  STG.E desc[UR6][R18.64], R20 ;  /* 0x0000001412007986 */ /* 0x0001e2000c101906 */
[----:B------:R-:W-:Y:S01]  /*05c0*/  ISETP.GE.AND P0, PT, R24, R7, PT ;  /* 0x000000071800720c */ /* 0x000fe20003f06270 */
[----:B------:R-:W-:-:S12]  /*05d0*/  HFMA2.MMA R26, R26, 1, 1, R20 ;  /* 0x3c003c001a1a7835 */ /* 0x000fd80000000014 */
[----:B0-----:R-:W-:Y:S05]  /*05e0*/  @!P0 BRA `(.L_x_1634) ;  /* 0xfffffffc00988947 */ /* 0x001fea000383ffff */
.L_x_1631:
[----:B------:R-:W-:Y:S05]  /*05f0*/  BSYNC B0 ;  /* 0x0000000000007941 */ /* 0x000fea0003800000 */
.L_x_1630:
[----:B------:R-:W-:Y:S01]  /*0600*/  HADD2 R26, R26.H0_H0, R26.H1_H1 ;  /* 0x3000001a1a1a7230 */ /* 0x000fe20000000800 */
[----:B------:R-:W0:Y:S01]  /*0610*/  S2R R8, SR_CgaCtaId ;  /* 0x0000000000087919 */ /* 0x000e220000008800 */
[----:B------:R-:W-:Y:S01]  /*0620*/  I2FP.F32.U32 R15, R2 ;  /* 0x00000002000f7245 */ /* 0x000fe20000201000 */
[----:B------:R-:W-:Y:S01]  /*0630*/  ULDC UR4, c[0x0][0x258] ;  /* 0x0000960000047ab9 */ /* 0x000fe20000000800 */
[----:B------:R-:W-:Y:S01]  /*0640*/  ISETP.NE.AND P1, PT, R2, RZ, PT ;  /* 0x000000ff0200720c */ /* 0x000fe20003f25270 */
[----:B------:R-:W-:Y:S01]  /*0650*/  HADD2.F32 R26, -RZ, R26.H0_H0 ;  /* 0x2000001aff1a7230 */ /* 0x000fe20000004100 */
[----:B------:R-:W-:Y:S04]  /*0660*/  BSSY B0, `(.L_x_1635) ;  /* 0x0000068000007945 */ /* 0x000fe80003800000 */
[----:B------:R-:W1:Y:S02]  /*0670*/  SHFL.BFLY PT, R3, R26, 0x10, 0x1f ;  /* 0x0e001f001a037f89 */ /* 0x000e6400000e0000 */
[----:B-1----:R-:W-:-:S05]  /*0680*/  FADD.FTZ R4, R26, R3 ;  /* 0x000000031a047221 */ /* 0x002fca0000010000 */
[----:B------:R-:W1:Y:S02]  /*0690*/  SHFL.BFLY PT, R3, R4, 0x8, 0x1f ;  /* 0x0d001f0004037f89 */ /* 0x000e6400000e0000 */
[----:B-1----:R-:W-:Y:S01]  /*06a0*/  FADD.FTZ R5, R4, R3 ;  /* 0x0000000304057221 */ /* 0x002fe20000010000 */
[----:B------:R-:W-:Y:S01]  /*06b0*/  LOP3.LUT P4, R4, R2, 0x1f, RZ, 0xc0, !PT ;  /* 0x0000001f02047812 */ /* 0x000fe2000788c0ff */
[----:B------:R-:W1:Y:S03]  /*06c0*/  LDC R3, c[0x0][RZ] ;  /* 0x00000000ff037b82 */ /* 0x000e660000000800 */
[----:B------:R-:W2:Y:S01]  /*06d0*/  SHFL.BFLY PT, R6, R5, 0x4, 0x1f ;  /* 0x0c801f0005067f89 */ /* 0x000ea200000e0000 */
[----:B-1----:R-:W-:Y:S01]  /*06e0*/  I2FP.F32.U32 R12, R3 ;  /* 0x00000003000c7245 */ /* 0x002fe20000201000 */
[----:B--2---:R-:W-:Y:S01]  /*06f0*/  FADD.FTZ R6, R5, R6 ;  /* 0x0000000605067221 */ /* 0x004fe20000010000 */
[----:B------:R-:W-:-:S03]  /*0700*/  SHF.R.U32.HI R5, RZ, 0x3, R2 ;  /* 0x00000003ff057819 */ /* 0x000fc60000011602 */
[----:B------:R-:W-:Y:S01]  /*0710*/  FMUL.FTZ R12, R12, 0.03125 ;  /* 0x3d0000000c0c7820 */ /* 0x000fe20000410000 */
[----:B------:R-:W1:Y:S01]  /*0720*/  SHFL.BFLY PT, R9, R6, 0x2, 0x1f ;  /* 0x0c401f0006097f89 */ /* 0x000e6200000e0000 */
[----:B------:R-:W-:-:S03]  /*0730*/  LOP3.LUT R5, R5, 0x1ffffffc, RZ, 0xc0, !PT ;  /* 0x1ffffffc05057812 */ /* 0x000fc600078ec0ff */
[----:B------:R-:W-:Y:S01]  /*0740*/  FSETP.GT.FTZ.AND P0, PT, R12, R15, PT ;  /* 0x0000000f0c00720b */ /* 0x000fe20003f14000 */
[----:B-1----:R-:W-:Y:S01]  /*0750*/  FADD.FTZ R10, R6, R9 ;  /* 0x00000009060a7221 */ /* 0x002fe20000010000 */
[----:B------:R-:W-:-:S04]  /*0760*/  MOV R9, 0x400 ;  /* 0x0000040000097802 */ /* 0x000fc80000000f00 */
[----:B------:R-:W1:Y:S01]  /*0770*/  SHFL.BFLY PT, R11, R10, 0x1, 0x1f ;  /* 0x0c201f000a0b7f89 */ /* 0x000e6200000e0000 */
[----:B------:R-:W-:Y:S01]  /*0780*/  VIADD R13, R9, 0x8 ;  /* 0x00000008090d7836 */ /* 0x000fe20000000000 */
[----:B0-----:R-:W-:-:S04]  /*0790*/  @!P1 LEA R19, R8, R9, 0x18 ;  /* 0x0000000908139211 */ /* 0x001fc800078ec0ff */
[----:B------:R-:W-:-:S04]  /*07a0*/  LEA R13, R8, R13, 0x18 ;  /* 0x0000000d080d7211 */ /* 0x000fc800078ec0ff */
[-C--:B------:R-:W-:Y:S01]  /*07b0*/  IADD3 R6, R5, R13.reuse, RZ ;  /* 0x0000000d05067210 */ /* 0x080fe20007ffe0ff */
[----:B-1----:R-:W-:Y:S01]  /*07c0*/  FADD.FTZ R17, R10, R11 ;  /* 0x0000000b0a117221 */ /* 0x002fe20000010000 */
[----:B------:R-:W-:Y:S01]  /*07d0*/  IMAD.MOV.U32 R11, RZ, RZ, RZ ;  /* 0x000000ffff0b7224 */ /* 0x000fe200078e00ff */
[----:B------:R-:W-:-:S03]  /*07e0*/  LEA R10, R4, R13, 0x2 ;  /* 0x0000000d040a7211 */ /* 0x000fc600078e10ff */
        /* <DEDUP_REMOVED lines=26> */
.L_x_1637:
        /* <DEDUP_REMOVED lines=53> */
.L_x_1636:
[----:B------:R-:W-:Y:S05]  /*0ce0*/  BSYNC B0 ;  /* 0x0000000000007941 */ /* 0x000fea0003800000 */
.L_x_1635:
        /* <DEDUP_REMOVED lines=36> */
.L_x_1639:
[----:B------:R-:W-:Y:S05]  /*0f30*/  BSYNC B0 ;  /* 0x0000000000007941 */ /* 0x000fea0003800000 */
.L_x_1638:
        /* <DEDUP_REMOVED lines=17> */
.L_x_1650:
        /* <DEDUP_REMOVED lines=34> */
.L_x_1642:
[----:B------:R0:W-:Y:S01]  /*1270*/  STS [R25], R18 ;  /* 0x0000001219007388 */ /* 0x0001e20000000800 */
[C---:B------:R-:W-:Y:S01]  /*1280*/  HADD2 R11, |R18|.reuse, -RZ.H0_H0 ;  /* 0xa00000ff120b7230 */ /* 0x040fe20000000200 */
[----:B------:R-:W-:-:S04]  /*1290*/  HSETP2.GT.AND P5, PT, |R18|.H0_H0, |R18|.H1_H1, PT ;  /* 0x7000001212007234 */ /* 0x000fc80003fa4a00 */
[----:B------:R-:W-:-:S04]  /*12a0*/  PRMT R10, R11, 0x7632, R10 ;  /* 0x000076320b0a7816 */ /* 0x000fc8000000000a */
[----:B------:R-:W-:-:S05]  /*12b0*/  SEL R11, R10, R11, !P5 ;  /* 0x0000000b0a0b7207 */ /* 0x000fca0006800000 */
[----:B------:R-:W-:-:S05]  /*12c0*/  HSETP2.GT.AND P5, PT, R11.H0_H0, R6.H0_H0, PT ;  /* 0x200000060b007234 */ /* 0x000fca0003fa4800 */
[----:B0-----:R-:W-:-:S08]  /*12d0*/  SEL R6, R6, R11, !P5 ;  /* 0x0000000b06067207 */ /* 0x001fd00006800000 */
.L_x_1643:
        /* <DEDUP_REMOVED lines=36> */
.L_x_1644:
[----:B------:R2:W-:Y:S01]  /*1520*/  STS [R22], R24 ;  /* 0x0000001816007388 */ /* 0x0005e20000000800 */
[C---:B------:R-:W-:Y:S01]  /*1530*/  HADD2 R17, |R24|.reuse, -RZ.H0_H0 ;  /* 0xa00000ff18117230 */ /* 0x040fe20000000200 */
[----:B------:R-:W-:-:S04]  /*1540*/  HSETP2.GT.AND P5, PT, |R24|.H0_H0, |R24|.H1_H1, PT ;  /* 0x7000001818007234 */ /* 0x000fc80003fa4a00 */
[----:B------:R-:W-:-:S04]  /*1550*/  PRMT R16, R17, 0x7632, R16 ;  /* 0x0000763211107816 */ /* 0x000fc80000000010 */
[----:B------:R-:W-:-:S05]  /*1560*/  SEL R17, R16, R17, !P5 ;  /* 0x0000001110117207 */ /* 0x000fca0006800000 */
[----:B------:R-:W-:-:S05]  /*1570*/  HSETP2.GT.AND P5, PT, R17.H0_H0, R6.H0_H0, PT ;  /* 0x2000000611007234 */ /* 0x000fca0003fa4800 */
[----:B--2---:R-:W-:-:S08]  /*1580*/  SEL R6, R6, R17, !P5 ;  /* 0x0000001106067207 */ /* 0x004fd00006800000 */
.L_x_1645:
        /* <DEDUP_REMOVED lines=35> */
.L_x_1646:
[----:B------:R0:W-:Y:S01]  /*17c0*/  STS [R22], R24 ;  /* 0x0000001816007388 */ /* 0x0001e20000000800 */
[C---:B------:R-:W-:Y:S01]  /*17d0*/  HADD2 R17, |R24|.reuse, -RZ.H0_H0 ;  /* 0xa00000ff18117230 */ /* 0x040fe20000000200 */
[----:B------:R-:W-:-:S04]  /*17e0*/  HSETP2.GT.AND P5, PT, |R24|.H0_H0, |R24|.H1_H1, PT ;  /* 0x7000001818007234 */ /* 0x000fc80003fa4a00 */
[----:B------:R-:W-:-:S04]  /*17f0*/  PRMT R16, R17, 0x7632, R16 ;  /* 0x0000763211107816 */ /* 0x000fc80000000010 */
[----:B------:R-:W-:-:S05]  /*1800*/  SEL R17, R16, R17, !P5 ;  /* 0x0000001110117207 */ /* 0x000fca0006800000 */
[----:B------:R-:W-:-:S05]  /*1810*/  HSETP2.GT.AND P5, PT, R17.H0_H0, R6.H0_H0, PT ;  /* 0x2000000611007234 */ /* 0x000fca0003fa4800 */
[----:B0-----:R-:W-:-:S08]  /*1820*/  SEL R6, R6, R17, !P5 ;  /* 0x0000001106067207 */ /* 0x001fd00006800000 */
.L_x_1647:
        /* <DEDUP_REMOVED lines=35> */
.L_x_1648:
[----:B------:R2:W-:Y:S01]  /*1a60*/  STS [R22], R14 ;  /* 0x0000000e16007388 */ /* 0x0005e20000000800 */
[C---:B------:R-:W-:Y:S01]  /*1a70*/  HADD2 R11, |R14|.reuse, -RZ.H0_H0 ;  /* 0xa00000ff0e0b7230 */ /* 0x040fe20000000200 */
[----:B------:R-:W-:-:S04]  /*1a80*/  HSETP2.GT.AND P5, PT, |R14|.H0_H0, |R14|.H1_H1, PT ;  /* 0x7000000e0e007234 */ /* 0x000fc80003fa4a00 */
[----:B------:R-:W-:-:S04]  /*1a90*/  PRMT R10, R11, 0x7632, R10 ;  /* 0x000076320b0a7816 */ /* 0x000fc8000000000a */
[----:B------:R-:W-:-:S05]  /*1aa0*/  SEL R11, R10, R11, !P5 ;  /* 0x0000000b0a0b7207 */ /* 0x000fca0006800000 */
[----:B------:R-:W-:-:S05]  /*1ab0*/  HSETP2.GT.AND P5, PT, R11.H0_H0, R6.H0_H0, PT ;  /* 0x200000060b007234 */ /* 0x000fca0003fa4800 */
[----:B--2---:R-:W-:-:S08]  /*1ac0*/  SEL R6, R6, R11, !P5 ;  /* 0x0000000b06067207 */ /* 0x004fd00006800000 */
.L_x_1649:
[----:B------:R-:W-:Y:S02]  /*1ad0*/  IADD3 R13, R23, R3, RZ ;  /* 0x00000003170d7210 */ /* 0x000fe40007ffe0ff */
[----:B------:R-:W-:Y:S02]  /*1ae0*/  IADD3 R21, R21, 0x1, RZ ;  /* 0x0000000115157810 */ /* 0x000fe40007ffe0ff */
[----:B------:R-:W-:-:S13]  /*1af0*/  ISETP.GE.AND P5, PT, R13, R20, PT ;  /* 0x000000140d00720c */ /* 0x000fda0003fa6270 */
[----:B------:R-:W-:Y:S05]  /*1b00*/  @!P5 BRA `(.L_x_1650) ;  /* 0xfffffff40050d947 */ /* 0x000fea000383ffff */
.L_x_1641:
[----:B------:R-:W-:Y:S05]  /*1b10*/  BSYNC B0 ;  /* 0x0000000000007941 */ /* 0x000fea0003800000 */
.L_x_1640:
        /* <DEDUP_REMOVED lines=62> */
[----:B------:R-:W-:Y:S05]  /*1f00*/  CALL.REL.NOINC `($__internal_29_$__cuda_sm20_div_rn_f64_full) ;  /* 0x0000000000a47944 */ /* 0x000fea0003c00000 */
.L_x_1654:
[----:B------:R-:W-:Y:S05]  /*1f10*/  BSYNC B1 ;  /* 0x0000000000017941 */ /* 0x000fea0003800000 */
.L_x_1653:
        /* <DEDUP_REMOVED lines=12> */
.L_x_1655:
        /* <DEDUP_REMOVED lines=17> */
.L_x_1652:
[----:B------:R-:W-:Y:S05]  /*20f0*/  BSYNC B0 ;  /* 0x0000000000007941 */ /* 0x000fea0003800000 */
.L_x_1651:
        /* <DEDUP_REMOVED lines=10> */
        .weak           $__internal_29_$__cuda_sm20_div_rn_f64_full
        .type           $__internal_29_$__cuda_sm20_div_rn_f64_full,@function
        .size           $__internal_29_$__cuda_sm20_div_rn_f64_full,(.L_x_2688 - $__internal_29_$__cuda_sm20_div_rn_f64_full)
$__internal_29_$__cuda_sm20_div_rn_f64_full:
        /* <DEDUP_REMOVED lines=58> */
.L_x_1657:
        /* <DEDUP_REMOVED lines=15> */
.L_x_1659:
[----:B------:R-:W-:Y:S02]  /*2630*/  LOP3.LUT R13, R7, 0x80000, RZ, 0xfc, !PT ;  /* 0x00080000070d7812 */ /* 0x000fe400078efcff */
[----:B------:R-:W-:-:S07]  /*2640*/  MOV R12, R6 ;  /* 0x00000006000c7202 */ /* 0x000fce0000000f00 */
.L_x_1658:
[----:B------:R-:W-:Y:S05]  /*2650*/  BSYNC B2 ;  /* 0x0000000000027941 */ /* 0x000fea0003800000 */
.L_x_1656:
[----:B------:R-:W-:Y:S01]  /*2660*/  HFMA2.MMA R9, -RZ, RZ, 0, 0 ;  /* 0x00000000ff097435 */ /* 0x000fe200000001ff */
[----:B------:R-:W-:Y:S01]  /*2670*/  IMAD.MOV.U32 R4, RZ, RZ, R12 ;  /* 0x000000ffff047224 */ /* 0x000fe200078e000c */
[----:B------:R-:W-:-:S04]  /*2680*/  MOV R5, R13 ;  /* 0x0000000d00057202 */ /* 0x000fc80000000f00 */
[----:B------:R-:W-:Y:S05]  /*2690*/  RET.REL.NODEC R8 `(_ZN17fastertransformer34generalAddBiasResidualLayerNormOptI7__half2Lb1ELb1ELi2ELb1ELi4EEEvPT_S3_PKS2_S5_S5_S5_S5_S5_fiiPKfS7_S7_Pfi) ;  /* 0xffffffd808587950 */ /* 0x000fea0003c3ffff */
.L_x_1660:
        /* <DEDUP_REMOVED lines=14> */
.L_x_2688:


//--------------------- .text._ZN17fastertransformer35generalAddBiasResidualLayerNormOpt2I7__half2Lb0ELb0ELi1ELb1ELi4EEEvPT_S3_PKS2_S5_S5_S5_S5_S5_fiiPKfS7_S7_Pfi --------------------------
	.section	.text._ZN17fastertransformer35generalAddBiasResidualLayerNormOpt2I7__half2Lb0ELb0ELi1ELb1ELi4EEEvPT_S3_PKS2_S5_S5_S5_S5_S5_fiiPKfS7_S7_Pfi,"ax",@progbits
	.align	128
        .global         _ZN17fastertransformer35generalAddBiasResidualLayerNormOpt2I7__half2Lb0ELb0ELi1ELb1ELi4EEEvPT_S3_PKS2_S5_S5_S5_S5_S5_fiiPKfS7_S7_Pfi
        .type           _ZN17fastertransformer35generalAddBiasResidualLayerNormOpt2I7__half2Lb0ELb0ELi1ELb1ELi4EEEvPT_S3_PKS2_S5_S5_S5_S5_S5_fiiPKfS7_S7_Pfi,@function
        .size           _ZN17fastertransformer35generalAddBiasResidualLayerNormOpt2I7__half2Lb0ELb0ELi1ELb1ELi4EEEvPT_S3_PKS2_S5_S5_S5_S5_S5_fiiPKfS7_S7_Pfi,(.L_x_2689 - _ZN17fastertransformer35generalAddBiasResidualLayerNormOpt2I7__half2Lb0ELb0ELi1ELb1ELi4EEEvPT_S3_PKS2_S5_S5_S5_S5_S5_fiiPKfS7_S7_Pfi)
        .other          _ZN17fastertransformer35generalAddBiasResidualLayerNormOpt2I7__half2Lb0ELb0ELi1ELb1ELi4EEEvPT_S3_PKS2_S5_S5_S5_S5_S5_fiiPKfS7_S7_Pfi,@"STO_CUDA_ENTRY STV_DEFAULT"
_ZN17fastertransformer35generalAddBiasResidualLayerNormOpt2I7__half2Lb0ELb0ELi1ELb1ELi4EEEvPT_S3_PKS2_S5_S5_S5_S5_S5_fiiPKfS7_S7_Pfi:
.text._ZN17fastertransformer35generalAddBiasResidualLayerNormOpt2I7__half2Lb0ELb0ELi1ELb1ELi4EEEvPT_S3_PKS2_S5_S5_S5_S5_S5_fiiPKfS7_S7_Pfi:
[----:B------:R-:W-:Y:S08]  /*0000*/  LDC R1, c[0x0][0x28] ;  /* 0x00000a00ff017b82 */ /* 0x000ff00000000800 */
[----:B------:R-:W0:Y:S01]  /*0010*/  LDC R0, c[0x0][0x280] ;  /* 0x0000a000ff007b82 */ /* 0x000e220000000800 */
[----:B------:R-:W-:Y:S01]  /*0020*/  ULDC.64 UR4, c[0x0][0x208] ;  /* 0x0000820000047ab9 */ /* 0x000fe20000000a00 */
[----:B------:R-:W1:Y:S01]  /*0030*/  S2R R2, SR_TID.X ;  /* 0x0000000000027919 */ /* 0x000e620000002100 */
[----:B------:R-:W-:Y:S01]  /*0040*/  ULDC UR6, c[0x0][0x258] ;  /* 0x0000960000067ab9 */ /* 0x000fe20000000800 */
[----:B0-----:R-:W-:Y:S01]  /*0050*/  ISETP.NE.AND P0, PT, R0, 0x2, PT ;  /* 0x000000020000780c */ /* 0x001fe20003f05270 */
[----:B------:R-:W-:-:S12]  /*0060*/  IMAD.MOV.U32 R0, RZ, RZ, RZ ;  /* 0x000000ffff007224 */ /* 0x000fd800078e00ff */
        /* <DEDUP_REMOVED lines=12> */
[--C-:B--2---:R-:W-:Y:S01]  /*0130*/  IMAD R8, R3, R9, R2.reuse ;  /* 0x0000000903087224 */ /* 0x104fe200078e0202 */
[----:B------:R-:W-:Y:S01]  /*0140*/  CS2R R20, SRZ ;  /* 0x0000000000147805 */ /* 0x000fe2000001ff00 */
[----:B------:R-:W-:Y:S01]  /*0150*/  IMAD.MOV.U32 R19, RZ, RZ, RZ ;  /* 0x000000ffff137224 */ /* 0x000fe200078e00ff */
[----:B------:R-:W-:Y:S01]  /*0160*/  IADD3 R4, R4, 0x190, RZ ;  /* 0x0000019004047810 */ /* 0x000fe20007ffe0ff */
[----:B------:R-:W-:Y:S01]  /*0170*/  IMAD.MOV.U32 R22, RZ, RZ, R2 ;  /* 0x000000ffff167224 */ /* 0x000fe200078e0002 */
[----:B-1----:R-:W-:Y:S02]  /*0180*/  SHF.L.U32 R18, R17, 0x2, RZ ;  /* 0x0000000211127819 */ /* 0x002fe400000006ff */
[----:B0-----:R-:W-:-:S07]  /*0190*/  LEA R16, R5, R4, 0x18 ;  /* 0x0000000405107211 */ /* 0x001fce00078ec0ff */
.L_x_1663:
[----:B----4-:R-:W0:Y:S01]  /*01a0*/  LDC.64 R6, c[0x0][0x230] ;  /* 0x00008c00ff067b82 */ /* 0x010e220000000a00 */
[----:B------:R-:W-:-:S07]  /*01b0*/  IMAD R11, R18, R19, R8 ;  /* 0x00000013120b7224 */ /* 0x000fce00078e0208 */
[----:B------:R-:W1:Y:S01]  /*01c0*/  LDC.64 R4, c[0x0][0x218] ;  /* 0x00008600ff047b82 */ /* 0x000e620000000a00 */
[----:B0-----:R-:W-:-:S06]  /*01d0*/  IMAD.WIDE R6, R11, 0x4, R6 ;  /* 0x000000040b067825 */ /* 0x001fcc00078e0206 */
[----:B------:R-:W2:Y:S01]  /*01e0*/  LDG.E.CONSTANT R6, desc[UR4][R6.64] ;  /* 0x0000000406067981 */ /* 0x000ea2000c1e9900 */
[----:B------:R-:W-:Y:S02]  /*01f0*/  IMAD R23, R22, 0x4, R16 ;  /* 0x0000000416177824 */ /* 0x000fe400078e0210 */
[----:B-1----:R-:W-:-:S04]  /*0200*/  IMAD.WIDE R4, R11, 0x4, R4 ;  /* 0x000000040b047825 */ /* 0x002fc800078e0204 */
[----:B------:R-:W-:Y:S02]  /*0210*/  IMAD.IADD R22, R17, 0x1, R22 ;  /* 0x0000000111167824 */ /* 0x000fe400078e0216 */
[--C-:B--2---:R-:W-:Y:S02]  /*0220*/  HADD2.F32 R9, -RZ, R6.reuse.H0_H0 ;  /* 0x20000006ff097230 */ /* 0x104fe40000004100 */
[----:B------:R-:W-:-:S03]  /*0230*/  HADD2.F32 R12, -RZ, R6.H1_H1 ;  /* 0x30000006ff0c7230 */ /* 0x000fc60000004100 */
[----:B------:R-:W-:Y:S01]  /*0240*/  FADD.FTZ R10, RZ, R9 ;  /* 0x00000009ff0a7221 */ /* 0x000fe20000010000 */
[----:B------:R-:W-:Y:S01]  /*0250*/  MOV R9, UR6 ;  /* 0x0000000600097c02 */ /* 0x000fe20008000f00 */
[----:B------:R-:W-:-:S03]  /*0260*/  FADD.FTZ R13, RZ, R12 ;  /* 0x0000000cff0d7221 */ /* 0x000fc60000010000 */
        /* <DEDUP_REMOVED lines=12> */
[----:B------:R-:W-:-:S04]  /*0330*/  IMAD.WIDE R10, R11, 0x4, RZ ;  /* 0x000000040b0a7825 */ /* 0x000fc800078e02ff */
[----:B------:R-:W-:-:S03]  /*0340*/  IMAD.WIDE R10, R17, 0x4, R10 ;  /* 0x00000004110a7825 */ /* 0x000fc600078e020a */
[----:B------:R-:W1:Y:S01]  /*0350*/  LDC.64 R6, c[0x0][0x218] ;  /* 0x00008600ff067b82 */ /* 0x000e620000000a00 */
[----:B0-----:R-:W-:-:S05]  /*0360*/  IADD3 R14, P0, R10, R4, RZ ;  /* 0x000000040a0e7210 */ /* 0x001fca0007f1e0ff */
[----:B------:R-:W-:-:S05]  /*0370*/  IMAD.X R15, R11, 0x1, R5, P0 ;  /* 0x000000010b0f7824 */ /* 0x000fca00000e0605 */
[----:B------:R-:W2:Y:S01]  /*0380*/  LDG.E.CONSTANT R14, desc[UR4][R14.64] ;  /* 0x000000040e0e7981 */ /* 0x000ea2000c1e9900 */
[----:B-1----:R-:W-:Y:S01]  /*0390*/  IADD3 R12, P0, R10, R6, RZ ;  /* 0x000000060a0c7210 */ /* 0x002fe20007f1e0ff */
[----:B------:R-:W-:Y:S01]  /*03a0*/  IMAD.IADD R22, R22, 0x1, R17 ;  /* 0x0000000116167824 */ /* 0x000fe200078e0211 */
[----:B------:R-:W-:Y:S01]  /*03b0*/  IADD3 R23, R18, R23, RZ ;  /* 0x0000001712177210 */ /* 0x000fe20007ffe0ff */
[--C-:B--2---:R-:W-:Y:S02]  /*03c0*/  HADD2.F32 R24, -RZ, R14.reuse.H0_H0 ;  /* 0x2000000eff187230 */ /* 0x104fe40000004100 */
[----:B------:R-:W-:-:S03]  /*03d0*/  HADD2.F32 R13, -RZ, R14.H1_H1 ;  /* 0x3000000eff0d7230 */ /* 0x000fc60000004100 */
[----:B------:R-:W-:Y:S02]  /*03e0*/  FADD.FTZ R24, RZ, R24 ;  /* 0x00000018ff187221 */ /* 0x000fe40000010000 */
[----:B------:R-:W-:Y:S01]  /*03f0*/  FADD.FTZ R25, RZ, R13 ;  /* 0x0000000dff197221 */ /* 0x000fe20000010000 */
[----:B------:R-:W-:Y:S01]  /*0400*/  IMAD.X R13, R11, 0x1, R7, P0 ;  /* 0x000000010b0d7824 */ /* 0x000fe200000e0607 */
[----:B------:R-:W-:-:S03]  /*0410*/  ISETP.GE.AND P0, PT, R22, R9, PT ;  /* 0x000000091600720c */ /* 0x000fc60003f06270 */
        /* <DEDUP_REMOVED lines=10> */
[----:B------:R-:W-:-:S03]  /*04c0*/  IMAD.WIDE R10, R17, 0x4, R10 ;  /* 0x00000004110a7825 */ /* 0x000fc600078e020a */
[----:B-1----:R-:W-:-:S05]  /*04d0*/  IADD3 R12, P0, R10, R4, RZ ;  /* 0x000000040a0c7210 */ /* 0x002fca0007f1e0ff */
[----:B------:R-:W-:-:S05]  /*04e0*/  IMAD.X R13, R11, 0x1, R5, P0 ;  /* 0x000000010b0d7824 */ /* 0x000fca00000e0605 */
[----:B------:R-:W2:Y:S01]  /*04f0*/  LDG.E.CONSTANT R12, desc[UR4][R12.64] ;  /* 0x000000040c0c7981 */ /* 0x000ea2000c1e9900 */
[----:B------:R-:W-:Y:S01]  /*0500*/  IADD3 R14, P0, R10, R6, RZ ;  /* 0x000000060a0e7210 */ /* 0x000fe20007f1e0ff */
[----:B------:R-:W-:Y:S01]  /*0510*/  IMAD.IADD R23, R18, 0x1, R23 ;  /* 0x0000000112177824 */ /* 0x000fe200078e0217 */
[----:B------:R-:W-:Y:S01]  /*0520*/  IADD3 R22, R22, R17, RZ ;  /* 0x0000001116167210 */ /* 0x000fe20007ffe0ff */
[--C-:B--2---:R-:W-:Y:S02]  /*0530*/  HADD2.F32 R24, -RZ, R12.reuse.H0_H0 ;  /* 0x2000000cff187230 */ /* 0x104fe40000004100 */
[----:B------:R-:W-:-:S03]  /*0540*/  HADD2.F32 R15, -RZ, R12.H1_H1 ;  /* 0x3000000cff0f7230 */ /* 0x000fc60000004100 */
[----:B------:R-:W-:Y:S02]  /*0550*/  FADD.FTZ R24, RZ, R24 ;  /* 0x00000018ff187221 */ /* 0x000fe40000010000 */
[----:B------:R-:W-:Y:S01]  /*0560*/  FADD.FTZ R25, RZ, R15 ;  /* 0x0000000fff197221 */ /* 0x000fe20000010000 */
[----:B------:R-:W-:Y:S02]  /*0570*/  IADD3.X R15, R11, R7, RZ, P0, !PT ;  /* 0x000000070b0f7210 */ /* 0x000fe400007fe4ff */
[----:B------:R-:W-:Y:S02]  /*0580*/  ISETP.GE.AND P0, PT, R22, R9, PT ;  /* 0x000000091600720c */ /* 0x000fe40003f06270 */
        /* <DEDUP_REMOVED lines=9> */
[----:B------:R-:W-:Y:S06]  /*0620*/  @P0 BRA `(.L_x_1662) ;  /* 0x0000000000600947 */ /* 0x000fec0003800000 */
[----:B------:R-:W-:-:S03]  /*0630*/  IMAD.WIDE R10, R17, 0x4, R10 ;  /* 0x00000004110a7825 */ /* 0x000fc600078e020a */
[----:B------:R-:W-:-:S05]  /*0640*/  IADD3 R4, P0, R10, R4, RZ ;  /* 0x000000040a047210 */ /* 0x000fca0007f1e0ff */
[----:B------:R-:W-:-:S05]  /*0650*/  IMAD.X R5, R11, 0x1, R5, P0 ;  /* 0x000000010b057824 */ /* 0x000fca00000e0605 */
[----:B------:R-:W2:Y:S01]  /*0660*/  LDG.E.CONSTANT R4, desc[UR4][R4.64] ;  /* 0x0000000404047981 */ /* 0x000ea2000c1e9900 */
[----:B------:R-:W-:Y:S01]  /*0670*/  IADD3 R6, P0, R10, R6, RZ ;  /* 0x000000060a067210 */ /* 0x000fe20007f1e0ff */
[----:B---3--:R-:W-:Y:S01]  /*0680*/  IMAD.IADD R23, R18, 0x1, R23 ;  /* 0x0000000112177824 */ /* 0x008fe200078e0217 */
        /* <DEDUP_REMOVED lines=18> */
.L_x_1662:
[----:B------:R-:W-:Y:S05]  /*07b0*/  BSYNC B0 ;  /* 0x0000000000007941 */ /* 0x000fea0003800000 */
.L_x_1661:
[----:B0-----:R-:W0:Y:S01]  /*07c0*/  SHFL.BFLY PT, R5, R20, 0x10, 0x1f ;  /* 0x0e001f0014057f89 */ /* 0x001e2200000e0000 */
[----:B------:R-:W-:Y:S01]  /*07d0*/  I2FP.F32.U32 R17, R2 ;  /* 0x0000000200117245 */ /* 0x000fe20000201000 */
[----:B------:R-:W-:Y:S01]  /*07e0*/  BSSY B0, `(.L_x_1664) ;  /* 0x0000048000007945 */ /* 0x000fe20003800000 */
[----:B------:R-:W-:Y:S01]  /*07f0*/  ISETP.NE.AND P1, PT, R2, RZ, PT ;  /* 0x000000ff0200720c */ /* 0x000fe20003f25270 */
[----:B----4-:R-:W4:Y:S01]  /*0800*/  SHFL.BFLY PT, R6, R21, 0x10, 0x1f ;  /* 0x0e001f0015067f89 */ /* 0x010f2200000e0000 */
[----:B0-----:R-:W-:Y:S01]  /*0810*/  FADD.FTZ R4, R5, R20 ;  /* 0x0000001405047221 */ /* 0x001fe20000010000 */
[----:B----4-:R-:W-:-:S04]  /*0820*/  FADD.FTZ R11, R6, R21 ;  /* 0x00000015060b7221 */ /* 0x010fc80000010000 */
[----:B------:R-:W0:Y:S04]  /*0830*/  SHFL.BFLY PT, R5, R4, 0x8, 0x1f ;  /* 0x0d001f0004057f89 */ /* 0x000e2800000e0000 */
[----:B------:R-:W1:Y:S01]  /*0840*/  SHFL.BFLY PT, R8, R11, 0x8, 0x1f ;  /* 0x0d001f000b087f89 */ /* 0x000e6200000e0000 */
[----:B0-----:R-:W-:Y:S01]  /*0850*/  FADD.FTZ R6, R4, R5 ;  /* 0x0000000504067221 */ /* 0x001fe20000010000 */
[----:B------:R-:W-:Y:S01]  /*0860*/  LOP3.LUT P3, R4, R2, 0x1f, RZ, 0xc0, !PT ;  /* 0x0000001f02047812 */ /* 0x000fe2000786c0ff */
[----:B-1-3--:R-:W-:-:S03]  /*0870*/  FADD.FTZ R12, R11, R8 ;  /* 0x000000080b0c7221 */ /* 0x00afc60000010000 */
[----:B------:R-:W0:Y:S01]  /*0880*/  SHFL.BFLY PT, R5, R6, 0x4, 0x1f ;  /* 0x0c801f0006057f89 */ /* 0x000e2200000e0000 */
[----:B------:R-:W-:-:S03]  /*0890*/  MOV R11, 0x400 ;  /* 0x00000400000b7802 */ /* 0x000fc60000000f00 */
[----:B------:R-:W1:Y:S01]  /*08a0*/  SHFL.BFLY PT, R13, R12, 0x4, 0x1f ;  /* 0x0c801f000c0d7f89 */ /* 0x000e6200000e0000 */
[----:B------:R-:W3:Y:S01]  /*08b0*/  S2R R8, SR_CgaCtaId ;  /* 0x0000000000087919 */ /* 0x000ee20000008800 */
[----:B0-----:R-:W-:Y:S02]  /*08c0*/  FADD.FTZ R7, R6, R5 ;  /* 0x0000000506077221 */ /* 0x001fe40000010000 */
[----:B------:R-:W0:Y:S01]  /*08d0*/  LDC R5, c[0x0][RZ] ;  /* 0x00000000ff057b82 */ /* 0x000e220000000800 */
[----:B-1----:R-:W-:Y:S02]  /*08e0*/  FADD.FTZ R14, R12, R13 ;  /* 0x0000000d0c0e7221 */ /* 0x002fe40000010000 */
[----:B------:R-:W1:Y:S01]  /*08f0*/  SHFL.BFLY PT, R10, R7, 0x2, 0x1f ;  /* 0x0c401f00070a7f89 */ /* 0x000e6200000e0000 */
[----:B------:R-:W-:-:S03]  /*0900*/  HFMA2.MMA R12, -RZ, RZ, 0, 0 ;  /* 0x00000000ff0c7435 */ /* 0x000fc600000001ff */
[----:B------:R-:W4:Y:S01]  /*0910*/  SHFL.BFLY PT, R13, R14, 0x2, 0x1f ;  /* 0x0c401f000e0d7f89 */ /* 0x000f2200000e0000 */
[----:B0-----:R-:W-:Y:S01]  /*0920*/  I2FP.F32.U32 R6, R5 ;  /* 0x0000000500067245 */ /* 0x001fe20000201000 */
[----:B-1----:R-:W-:Y:S01]  /*0930*/  FADD.FTZ R10, R7, R10 ;  /* 0x0000000a070a7221 */ /* 0x002fe20000010000 */
[----:B------:R-:W-:-:S03]  /*0940*/  IADD3 R7, R11, 0x88, RZ ;  /* 0x000000880b077810 */ /* 0x000fc60007ffe0ff */
[----:B------:R-:W-:Y:S01]  /*0950*/  FMUL.FTZ R6, R6, 0.03125 ;  /* 0x3d00000006067820 */ /* 0x000fe20000410000 */
[----:B----4-:R-:W-:Y:S01]  /*0960*/  FADD.FTZ R15, R14, R13 ;  /* 0x0000000d0e0f7221 */ /* 0x010fe20000010000 */
[----:B---3--:R-:W-:Y:S01]  /*0970*/  LEA R7, R8, R7, 0x18 ;  /* 0x0000000708077211 */ /* 0x008fe200078ec0ff */
[----:B------:R-:W0:Y:S02]  /*0980*/  SHFL.BFLY PT, R13, R10, 0x1, 0x1f ;  /* 0x0c201f000a0d7f89 */ /* 0x000e2400000e0000 */
[----:B------:R-:W-:Y:S02]  /*0990*/  FSETP.GT.FTZ.AND P0, PT, R6, R17, PT ;  /* 0x000000110600720b */ /* 0x000fe40003f14000 */
[----:B------:R-:W-:Y:S01]  /*09a0*/  SHF.R.U32.HI R6, RZ, 0x5, R2 ;  /* 0x00000005ff067819 */ /* 0x000fe20000011602 */
[----:B------:R-:W1:Y:S01]  /*09b0*/  SHFL.BFLY PT, R16, R15, 0x1, 0x1f ;  /* 0x0c201f000f107f89 */ /* 0x000e6200000e0000 */
[----:B------:R-:W-:Y:S02]  /*09c0*/  IMAD R18, R4, 0x4, R7 ;  /* 0x0000000404127824 */ /* 0x000fe400078e0207 */
[----:B0-----:R-:W-:Y:S01]  /*09d0*/  FADD.FTZ R17, R10, R13 ;  /* 0x0000000d0a117221 */ /* 0x001fe20000010000 */
[----:B------:R-:W-:Y:S01]  /*09e0*/  @!P3 IMAD R10, R6, 0x4, R7 ;  /* 0x00000004060ab824 */ /* 0x000fe200078e0207 */
[----:B------:R-:W-:Y:S01]  /*09f0*/  MOV R7, RZ ;  /* 0x000000ff00077202 */ /* 0x000fe20000000f00 */
        /* <DEDUP_REMOVED lines=38> */
.L_x_1665:
[----:B------:R-:W-:Y:S05]  /*0c60*/  BSYNC B0 ;  /* 0x0000000000007941 */ /* 0x000fea0003800000 */
.L_x_1664:
[----:B------:R-:W-:Y:S01]  /*0c70*/  BAR.SYNC.DEFER_BLOCKING 0x0 ;  /* 0x0000000000007b1d */ /* 0x000fe20000010000 */
[----:B0-----:R-:W-:-:S05]  /*0c80*/  IMAD.MOV.U32 R7, RZ, RZ, 0x11 ;  /* 0x00000011ff077424 */ /* 0x001fca00078e00ff */
[----:B------:R-:W-:Y:S04]  /*0c90*/  BSSY B0, `(.L_x_1666) ;  /* 0x00000c0000007945 */ /* 0x000fe80003800000 */
[----:B------:R-:W-:Y:S05]  /*0ca0*/  @P2 BRA `(.L_x_1667) ;  /* 0x0000000800f82947 */ /* 0x000fea0003800000 */
[C---:B------:R-:W-:Y:S01]  /*0cb0*/  LEA R12, R8.reuse, R11, 0x18 ;  /* 0x0000000b080c7211 */ /* 0x040fe200078ec0ff */
[----:B------:R-:W-:Y:S01]  /*0cc0*/  ULDC.64 UR6, c[0x0][0x278] ;  /* 0x00009e0000067ab9 */ /* 0x000fe20000000a00 */
[----:B------:R-:W-:Y:S01]  /*0cd0*/  IADD3 R11, R11, 0x190, RZ ;  /* 0x000001900b0b7810 */ /* 0x000fe20007ffe0ff */
[----:B------:R-:W-:Y:S01]  /*0ce0*/  IMAD.MOV.U32 R21, RZ, RZ, RZ ;  /* 0x000000ffff157224 */ /* 0x000fe200078e00ff */
[----:B------:R-:W-:Y:S02]  /*0cf0*/  ISETP.NE.U32.AND P0, PT, RZ, UR6, PT ;  /* 0x00000006ff007c0c */ /* 0x000fe4000bf05070 */
[----:B------:R-:W0:Y:S01]  /*0d00*/  LDS.64 R12, [R12] ;  /* 0x000000000c0c7984 */ /* 0x000e220000000a00 */
[----:B------:R-:W-:Y:S02]  /*0d10*/  LEA R8, R8, R11, 0x18 ;  /* 0x0000000b08087211 */ /* 0x000fe400078ec0ff */
[----:B------:R-:W-:Y:S02]  /*0d20*/  ISETP.NE.AND.EX P0, PT, RZ, UR7, PT, P0 ;  /* 0x00000007ff007c0c */ /* 0x000fe4000bf05300 */
[----:B0-----:R-:W-:-:S02]  /*0d30*/  F2FP.F16.F32.PACK_AB R9, R13, R12 ;  /* 0x0000000c0d09723e */ /* 0x001fc400000000ff */
[----:B------:R-:W-:-:S09]  /*0d40*/  MOV R13, R2 ;  /* 0x00000002000d7202 */ /* 0x000fd20000000f00 */
.L_x_1676:
[----:B01----:R-:W0:Y:S01]  /*0d50*/  LDC.64 R16, c[0x0][0x240] ;  /* 0x00009000ff107b82 */ /* 0x003e220000000a00 */
[----:B------:R-:W-:-:S04]  /*0d60*/  IMAD.SHL.U32 R22, R5, 0x4, RZ ;  /* 0x0000000405167824 */ /* 0x000fc800078e00ff */
[----:B---3--:R-:W-:-:S03]  /*0d70*/  IMAD R15, R22, R21, R2 ;  /* 0x00000015160f7224 */ /* 0x008fc600078e0202 */
[----:B--2---:R-:W1:Y:S01]  /*0d80*/  LDC.64 R10, c[0x0][0x248] ;  /* 0x00009200ff0a7b82 */ /* 0x004e620000000a00 */
[----:B------:R-:W-:-:S05]  /*0d90*/  LEA R25, R13, R8, 0x2 ;  /* 0x000000080d197211 */ /* 0x000fca00078e10ff */
        /* <DEDUP_REMOVED lines=31> */
.L_x_1668:
[----:B------:R0:W-:Y:S01]  /*0f90*/  STS [R25], R12 ;  /* 0x0000000c19007388 */ /* 0x0001e20000000800 */
[C---:B------:R-:W-:Y:S01]  /*0fa0*/  HADD2 R10, |R12|.reuse, -RZ.H0_H0 ;  /* 0xa00000ff0c0a7230 */ /* 0x040fe20000000200 */
[----:B------:R-:W-:-:S04]  /*0fb0*/  HSETP2.GT.AND P4, PT, |R12|.H0_H0, |R12|.H1_H1, PT ;  /* 0x7000000c0c007234 */ /* 0x000fc80003f84a00 */
[----:B------:R-:W-:-:S04]  /*0fc0*/  PRMT R11, R10, 0x7632, R11 ;  /* 0x000076320a0b7816 */ /* 0x000fc8000000000b */
[----:B------:R-:W-:-:S05]  /*0fd0*/  SEL R10, R11, R10, !P4 ;  /* 0x0000000a0b0a7207 */ /* 0x000fca0006000000 */
[----:B------:R-:W-:-:S05]  /*0fe0*/  HSETP2.GT.AND P4, PT, R10.H0_H0, R7.H0_H0, PT ;  /* 0x200000070a007234 */ /* 0x000fca0003f84800 */
[----:B0-----:R-:W-:-:S08]  /*0ff0*/  SEL R7, R7, R10, !P4 ;  /* 0x0000000a07077207 */ /* 0x001fd00006000000 */
.L_x_1669:
        /* <DEDUP_REMOVED lines=38> */
.L_x_1670:
[----:B------:R2:W-:Y:S01]  /*1260*/  STS [R22], R24 ;  /* 0x0000001816007388 */ /* 0x0005e20000000800 */
[C---:B------:R-:W-:Y:S01]  /*1270*/  HADD2 R16, |R24|.reuse, -RZ.H0_H0 ;  /* 0xa00000ff18107230 */ /* 0x040fe20000000200 */
[----:B------:R-:W-:-:S04]  /*1280*/  HSETP2.GT.AND P4, PT, |R24|.H0_H0, |R24|.H1_H1, PT ;  /* 0x7000001818007234 */ /* 0x000fc80003f84a00 */
[----:B------:R-:W-:-:S04]  /*1290*/  PRMT R17, R16, 0x7632, R17 ;  /* 0x0000763210117816 */ /* 0x000fc80000000011 */
[----:B------:R-:W-:-:S05]  /*12a0*/  SEL R16, R17, R16, !P4 ;  /* 0x0000001011107207 */ /* 0x000fca0006000000 */
[----:B------:R-:W-:-:S05]  /*12b0*/  HSETP2.GT.AND P4, PT, R16.H0_H0, R7.H0_H0, PT ;  /* 0x2000000710007234 */ /* 0x000fca0003f84800 */
[----:B--2---:R-:W-:-:S08]  /*12c0*/  SEL R7, R7, R16, !P4 ;  /* 0x0000001007077207 */ /* 0x004fd00006000000 */
.L_x_1671:
        /* <DEDUP_REMOVED lines=37> */
.L_x_1672:
[----:B------:R0:W-:Y:S01]  /*1520*/  STS [R22], R24 ;  /* 0x0000001816007388 */ /* 0x0001e20000000800 */
[C---:B------:R-:W-:Y:S01]  /*1530*/  HADD2 R16, |R24|.reuse, -RZ.H0_H0 ;  /* 0xa00000ff18107230 */ /* 0x040fe20000000200 */
[----:B------:R-:W-:-:S04]  /*1540*/  HSETP2.GT.AND P4, PT, |R24|.H0_H0, |R24|.H1_H1, PT ;  /* 0x7000001818007234 */ /* 0x000fc80003f84a00 */
[----:B------:R-:W-:-:S04]  /*1550*/  PRMT R17, R16, 0x7632, R17 ;  /* 0x0000763210117816 */ /* 0x000fc80000000011 */
[----:B------:R-:W-:-:S05]  /*1560*/  SEL R16, R17, R16, !P4 ;  /* 0x0000001011107207 */ /* 0x000fca0006000000 */
[----:B------:R-:W-:-:S05]  /*1570*/  HSETP2.GT.AND P4, PT, R16.H0_H0, R7.H0_H0, PT ;  /* 0x2000000710007234 */ /* 0x000fca0003f84800 */
[----:B0-----:R-:W-:-:S08]  /*1580*/  SEL R7, R7, R16, !P4 ;  /* 0x0000001007077207 */ /* 0x001fd00006000000 */
.L_x_1673:
        /* <DEDUP_REMOVED lines=37> */
.L_x_1674:
[----:B------:R2:W-:Y:S01]  /*17e0*/  STS [R22], R14 ;  /* 0x0000000e16007388 */ /* 0x0005e20000000800 */
[C---:B------:R-:W-:Y:S01]  /*17f0*/  HADD2 R10, |R14|.reuse, -RZ.H0_H0 ;  /* 0xa00000ff0e0a7230 */ /* 0x040fe20000000200 */
[----:B------:R-:W-:-:S04]  /*1800*/  HSETP2.GT.AND P4, PT, |R14|.H0_H0, |R14|.H1_H1, PT ;  /* 0x7000000e0e007234 */ /* 0x000fc80003f84a00 */
[----:B------:R-:W-:-:S04]  /*1810*/  PRMT R11, R10, 0x7632, R11 ;  /* 0x000076320a0b7816 */ /* 0x000fc8000000000b */
[----:B------:R-:W-:-:S05]  /*1820*/  SEL R10, R11, R10, !P4 ;  /* 0x0000000a0b0a7207 */ /* 0x000fca0006000000 */
[----:B------:R-:W-:-:S05]  /*1830*/  HSETP2.GT.AND P4, PT, R10.H0_H0, R7.H0_H0, PT ;  /* 0x200000070a007234 */ /* 0x000fca0003f84800 */
[----:B--2---:R-:W-:-:S08]  /*1840*/  SEL R7, R7, R10, !P4 ;  /* 0x0000000a07077207 */ /* 0x004fd00006000000 */
.L_x_1675:
[----:B------:R-:W-:Y:S01]  /*1850*/  IMAD.IADD R13, R23, 0x1, R5 ;  /* 0x00000001170d7824 */ /* 0x000fe200078e0205 */
[----:B------:R-:W-:-:S04]  /*1860*/  IADD3 R21, R21, 0x1, RZ ;  /* 0x0000000115157810 */ /* 0x000fc80007ffe0ff */
[----:B------:R-:W-:-:S13]  /*1870*/  ISETP.GE.AND P4, PT, R13, R20, PT ;  /* 0x000000140d00720c */ /* 0x000fda0003f86270 */
[----:B------:R-:W-:Y:S05]  /*1880*/  @!P4 BRA `(.L_x_1676) ;  /* 0xfffffff40030c947 */ /* 0x000fea000383ffff */
.L_x_1667:
[----:B------:R-:W-:Y:S05]  /*1890*/  BSYNC B0 ;  /* 0x0000000000007941 */ /* 0x000fea0003800000 */
.L_x_1666:
        /* <DEDUP_REMOVED lines=15> */
[----:B------:R-:W1:Y:S02]  /*1990*/  SHFL.BFLY PT, R9, R0, 0x8, 0x1f ;  /* 0x0d001f0000097f89 */ /* 0x000e6400000e0000 */
[----:B------:R-:W-:-:S05]  /*19a0*/  @!P3 VIADD R7, R7, 0x8 ;  /* 0x000000080707b836 */ /* 0x000fca0000000000 */
        /* <DEDUP_REMOVED lines=8> */
[----:B--2---:R-:W-:-:S04]  /*1a30*/  @P0 LEA R9, R10, R9, 0x18 ;  /* 0x000000090a090211 */ /* 0x004fc800078ec0ff */
        /* <DEDUP_REMOVED lines=36> */
[----:B------:R-:W-:Y:S05]  /*1c80*/  CALL.REL.NOINC `($__internal_30_$__cuda_sm20_div_rn_f64_full) ;  /* 0x0000000000a47944 */ /* 0x000fea0003c00000 */
[----:B------:R-:W-:Y:S01]  /*1c90*/  IMAD.MOV.U32 R6, RZ, RZ, R14 ;  /* 0x000000ffff067224 */ /* 0x000fe200078e000e */
[----:B------:R-:W-:-:S07]  /*1ca0*/  MOV R7, R15 ;  /* 0x0000000f00077202 */ /* 0x000fce0000000f00 */
.L_x_1680:
[----:B------:R-:W-:Y:S05]  /*1cb0*/  BSYNC B1 ;  /* 0x0000000000017941 */ /* 0x000fea0003800000 */
.L_x_1679:
        /* <DEDUP_REMOVED lines=11> */
.L_x_1681:
        /* <DEDUP_REMOVED lines=17> */
.L_x_1678:
[----:B------:R-:W-:Y:S05]  /*1e80*/  BSYNC B0 ;  /* 0x0000000000007941 */ /* 0x000fea0003800000 */
.L_x_1677:
        /* <DEDUP_REMOVED lines=9> */
        .weak           $__internal_30_$__cuda_sm20_div_rn_f64_full
        .type           $__internal_30_$__cuda_sm20_div_rn_f64_full,@function
        .size           $__internal_30_$__cuda_sm20_div_rn_f64_full,(.L_x_2689 - $__internal_30_$__cuda_sm20_div_rn_f64_full)
$__internal_30_$__cuda_sm20_div_rn_f64_full:
        /* <DEDUP_REMOVED lines=20> */
[----:B------:R-:W-:Y:S02]  /*2060*/  VIADD R15, R21, 0xffffffff ;  /* 0xffffffff150f7836 */ /* 0x000fe40000000000 */
[----:B------:R-:W-:-:S03]  /*2070*/  IMAD.MOV.U32 R10, RZ, RZ, RZ ;  /* 0x000000ffff0a7224 */ /* 0x000fc600078e00ff */
[----:B------:R-:W-:Y:S02]  /*2080*/  ISETP.GT.U32.AND P0, PT, R15, 0x7feffffe, PT ;  /* 0x7feffffe0f00780c */ /* 0x000fe40003f04070 */
[----:B------:R-:W-:Y:S01]  /*2090*/  IADD3 R15, R20, -0x1, RZ ;  /* 0xffffffff140f7810 */ /* 0x000fe20007ffe0ff */
[----:B------:R-:W-:-:S03]  /*20a0*/  DMUL R16, R12, R10 ;  /* 0x0000000a0c107228 */ /* 0x000fc60000000000 */
[----:B------:R-:W-:-:S05]  /*20b0*/  ISETP.GT.U32.OR P0, PT, R15, 0x7feffffe, P0 ;  /* 0x7feffffe0f00780c */ /* 0x000fca0000704470 */
[----:B------:R-:W-:-:S08]  /*20c0*/  DFMA R18, R16, -R6, R10 ;  /* 0x800000061012722b */ /* 0x000fd0000000000a */
[----:B------:R-:W-:Y:S01]  /*20d0*/  DFMA R12, R12, R18, R16 ;  /* 0x000000120c0c722b */ /* 0x000fe20000000010 */
[----:B------:R-:W-:Y:S10]  /*20e0*/  @P0 BRA `(.L_x_1683) ;  /* 0x0000000000740947 */ /* 0x000ff40003800000 */
[----:B------:R-:W-:Y:S01]  /*20f0*/  LOP3.LUT R17, R9, 0x7ff00000, RZ, 0xc0, !PT ;  /* 0x7ff0000009117812 */ /* 0x000fe200078ec0ff */
[----:B------:R-:W-:-:S03]  /*2100*/  IMAD.MOV.U32 R15, RZ, RZ, 0x40500000 ;  /* 0x40500000ff0f7424 */ /* 0x000fc600078e00ff */
[----:B------:R-:W-:Y:S02]  /*2110*/  IADD3 R16, RZ, -R17, RZ ;  /* 0x80000011ff107210 */ /* 0x000fe40007ffe0ff */
[----:B------:R-:W-:Y:S02]  /*2120*/  ISETP.LE.U32.AND P0, PT, R17, 0x40500000, PT ;  /* 0x405000001100780c */ /* 0x000fe40003f03070 */
[----:B------:R-:W-:Y:S01]  /*2130*/  VIADDMNMX R15, R16, R15, 0xb9600000, !PT ;  /* 0xb9600000100f7446 */ /* 0x000fe2000780010f */
[----:B------:R-:W-:Y:S01]  /*2140*/  IMAD.MOV.U32 R16, RZ, RZ, RZ ;  /* 0x000000ffff107224 */ /* 0x000fe200078e00ff */
        /* <DEDUP_REMOVED lines=23> */
.L_x_1683:
        /* <DEDUP_REMOVED lines=15> */
.L_x_1685:
[----:B------:R-:W-:Y:S02]  /*23b0*/  LOP3.LUT R15, R9, 0x80000, RZ, 0xfc, !PT ;  /* 0x00080000090f7812 */ /* 0x000fe400078efcff */
[----:B------:R-:W-:-:S07]  /*23c0*/  MOV R14, R8 ;  /* 0x00000008000e7202 */ /* 0x000fce0000000f00 */
.L_x_1684:
[----:B------:R-:W-:Y:S05]  /*23d0*/  BSYNC B2 ;  /* 0x0000000000027941 */ /* 0x000fea0003800000 */
.L_x_1682:
[----:B------:R-:W-:Y:S01]  /*23e0*/  HFMA2.MMA R7, -RZ, RZ, 0, 0 ;  /* 0x00000000ff077435 */ /* 0x000fe200000001ff */
[----:B------:R-:W-:-:S05]  /*23f0*/  IMAD.MOV.U32 R6, RZ, RZ, R4 ;  /* 0x000000ffff067224 */ /* 0x000fca00078e0004 */
[----:B------:R-:W-:Y:S05]  /*2400*/  RET.REL.NODEC R6 `(_ZN17fastertransformer35generalAddBiasResidualLayerNormOpt2I7__half2Lb0ELb0ELi1ELb1ELi4EEEvPT_S3_PKS2_S5_S5_S5_S5_S5_fiiPKfS7_S7_Pfi) ;  /* 0xffffffd806fc7950 */ /* 0x000fea0003c3ffff */
.L_x_1686:
        /* <DEDUP_REMOVED lines=15> */
.L_x_2689:


//--------------------- .text._ZN17fastertransformer34generalAddBiasResidualLayerNormOptI7__half2Lb0ELb0ELi1ELb1ELi4EEEvPT_S3_PKS2_S5_S5_S5_S5_S5_fiiPKfS7_S7_Pfi --------------------------
	.section	.text._ZN17fastertransformer34generalAddBiasResidualLayerNormOptI7__half2Lb0ELb0ELi1ELb1ELi4EEEvPT_S3_PKS2_S5_S5_S5_S5_S5_fiiPKfS7_S7_Pfi,"ax",@progbits
	.align	128
        .global         _ZN17fastertransformer34generalAddBiasResidualLayerNormOptI7__half2Lb0ELb0ELi1ELb1ELi4EEEvPT_S3_PKS2_S5_S5_S5_S5_S5_fiiPKfS7_S7_Pfi
        .type           _ZN17fastertransformer34generalAddBiasResidualLayerNormOptI7__half2Lb0ELb0ELi1ELb1ELi4EEEvPT_S3_PKS2_S5_S5_S5_S5_S5_fiiPKfS7_S7_Pfi,@function
        .size           _ZN17fastertransformer34generalAddBiasResidualLayerNormOptI7__half2Lb0ELb0ELi1ELb1ELi4EEEvPT_S3_PKS2_S5_S5_S5_S5_S5_fiiPKfS7_S7_Pfi,(.L_x_2690 - _ZN17fastertransformer34generalAddBiasResidualLayerNormOptI7__half2Lb0ELb0ELi1ELb1ELi4EEEvPT_S3_PKS2_S5_S5_S5_S5_S5_fiiPKfS7_S7_Pfi)
        .other          _ZN17fastertransformer34generalAddBiasResidualLayerNormOptI7__half2Lb0ELb0ELi1ELb1ELi4EEEvPT_S3_PKS2_S5_S5_S5_S5_S5_fiiPKfS7_S7_Pfi,@"STO_CUDA_ENTRY STV_DEFAULT"
_ZN17fastertransformer34generalAddBiasResidualLayerNormOptI7__half2Lb0ELb0ELi1ELb1ELi4EEEvPT_S3_PKS2_S5_S5_S5_S5_S5_fiiPKfS7_S7_Pfi:
.text._ZN17fastertransformer34generalAddBiasResidualLayerNormOptI7__half2Lb0ELb0ELi1ELb1ELi4EEEvPT_S3_PKS2_S5_S5_S5_S5_S5_fiiPKfS7_S7_Pfi:
[----:B------:R-:W-:Y:S08]  /*0000*/  LDC R1, c[0x0][0x28] ;  /* 0x00000a00ff017b82 */ /* 0x000ff00000000800 */
[----:B------:R-:W0:Y:S01]  /*0010*/  LDC R2, c[0x0][0x280] ;  /* 0x0000a000ff027b82 */ /* 0x000e220000000800 */
[----:B------:R-:W-:Y:S01]  /*0020*/  ULDC.64 UR6, c[0x0][0x208] ;  /* 0x0000820000067ab9 */ /* 0x000fe20000000a00 */
[----:B------:R-:W1:Y:S01]  /*0030*/  S2R R0, SR_TID.X ;  /* 0x0000000000007919 */ /* 0x000e620000002100 */
[----:B------:R-:W-:Y:S01]  /*0040*/  ULDC UR4, c[0x0][0x258] ;  /* 0x0000960000047ab9 */ /* 0x000fe20000000800 */
[----:B------:R-:W-:Y:S01]  /*0050*/  PRMT R3, RZ, 0x5410, RZ ;  /* 0x00005410ff037816 */ /* 0x000fe200000000ff */
[----:B------:R-:W-:Y:S01]  /*0060*/  IMAD.U32 R7, RZ, RZ, UR4 ;  /* 0x00000004ff077e24 */ /* 0x000fe2000f8e00ff */
[----:B0-----:R-:W-:Y:S01]  /*0070*/  ISETP.NE.AND P0, PT, R2, 0x2, PT ;  /* 0x000000020200780c */ /* 0x001fe20003f05270 */
[----:B------:R-:W-:-:S03]  /*0080*/  IMAD.MOV.U32 R2, RZ, RZ, RZ ;  /* 0x000000ffff027224 */ /* 0x000fc600078e00ff */
[----:B-1----:R-:W-:-:S09]  /*0090*/  ISETP.GE.AND P2, PT, R0, R7, PT ;  /* 0x000000070000720c */ /* 0x002fd20003f46270 */
[----:B------:R-:W0:Y:S02]  /*00a0*/  @!P0 LDC.64 R4, c[0x0][0x270] ;  /* 0x00009c00ff048b82 */ /* 0x000e240000000a00 */
[----:B0-----:R0:W5:Y:S01]  /*00b0*/  @!P0 LDG.E R2, desc[UR6][R4.64] ;  /* 0x0000000604028981 */ /* 0x001162000c1e1900 */
[----:B------:R-:W-:Y:S04]  /*00c0*/  BSSY B0, `(.L_x_1687) ;  /* 0x0000017000007945 */ /* 0x000fe80003800000 */
[----:B------:R-:W-:Y:S05]  /*00d0*/  @P2 BRA `(.L_x_1688) ;  /* 0x0000000000542947 */ /* 0x000fea0003800000 */
[----:B------:R-:W1:Y:S01]  /*00e0*/  S2R R15, SR_CgaCtaId ;  /* 0x00000000000f7919 */ /* 0x000e620000008800 */
[----:B------:R-:W2:Y:S01]  /*00f0*/  LDC R17, c[0x0][RZ] ;  /* 0x00000000ff117b82 */ /* 0x000ea20000000800 */
[----:B------:R-:W-:Y:S01]  /*0100*/  MOV R6, 0x400 ;  /* 0x0000040000067802 */ /* 0x000fe20000000f00 */
[----:B------:R-:W3:Y:S03]  /*0110*/  S2R R16, SR_CTAID.X ;  /* 0x0000000000107919 */ /* 0x000ee60000002500 */
[----:B------:R-:W-:-:S03]  /*0120*/  IADD3 R6, R6, 0x110, RZ ;  /* 0x0000011006067810 */ /* 0x000fc60007ffe0ff */
[----:B0-----:R-:W0:Y:S08]  /*0130*/  LDC.64 R4, c[0x0][0x230] ;  /* 0x00008c00ff047b82 */ /* 0x001e300000000a00 */
[----:B------:R-:W4:Y:S01]  /*0140*/  LDC.64 R8, c[0x0][0x218] ;  /* 0x00008600ff087b82 */ /* 0x000f220000000a00 */
[----:B-1----:R-:W-:Y:S01]  /*0150*/  LEA R15, R15, R6, 0x18 ;  /* 0x000000060f0f7211 */ /* 0x002fe200078ec0ff */
[----:B------:R-:W-:-:S07]  /*0160*/  IMAD.MOV.U32 R6, RZ, RZ, R0 ;  /* 0x000000ffff067224 */ /* 0x000fce00078e0000 */
.L_x_1689:
[----:B-1-3--:R-:W-:-:S04]  /*0170*/  IMAD R13, R16, R7, R6 ;  /* 0x00000007100d7224 */ /* 0x00afc800078e0206 */
[----:B0-----:R-:W-:-:S06]  /*0180*/  IMAD.WIDE R10, R13, 0x4, R4 ;  /* 0x000000040d0a7825 */ /* 0x001fcc00078e0204 */
[----:B------:R-:W3:Y:S01]  /*0190*/  LDG.E.CONSTANT R10, desc[UR6][R10.64] ;  /* 0x000000060a0a7981 */ /* 0x000ee2000c1e9900 */
[----:B----4-:R-:W-:Y:S01]  /*01a0*/  IMAD.WIDE R12, R13, 0x4, R8 ;  /* 0x000000040d0c7825 */ /* 0x010fe200078e0208 */
[----:B------:R-:W-:-:S03]  /*01b0*/  LEA R14, R6, R15, 0x2 ;  /* 0x0000000f060e7211 */ /* 0x000fc600078e10ff */
[----:B--2---:R-:W-:-:S05]  /*01c0*/  IMAD.IADD R6, R17, 0x1, R6 ;  /* 0x0000000111067824 */ /* 0x004fca00078e0206 */
[----:B------:R-:W-:Y:S01]  /*01d0*/  ISETP.GE.AND P0, PT, R6, R7, PT ;  /* 0x000000070600720c */ /* 0x000fe20003f06270 */
[----:B---3--:R-:W-:-:S07]  /*01e0*/  HFMA2.MMA R11, R10, 1, 1, RZ ;  /* 0x3c003c000a0b7835 */ /* 0x008fce00000000ff */
[----:B------:R1:W-:Y:S03]  /*01f0*/  STG.E desc[UR6][R12.64], R11 ;  /* 0x0000000b0c007986 */ /* 0x0003e6000c101906 */
[----:B------:R-:W-:Y:S01]  /*0200*/  HADD2 R3, R3, R11 ;  /* 0x0000000b03037230 */ /* 0x000fe20000000000 */
[----:B------:R1:W-:Y:S01]  /*0210*/  STS [R14], R11 ;  /* 0x0000000b0e007388 */ /* 0x0003e20000000800 */
[----:B------:R-:W-:Y:S05]  /*0220*/  @!P0 BRA `(.L_x_1689) ;  /* 0xfffffffc00d08947 */ /* 0x000fea000383ffff */
.L_x_1688:
[----:B------:R-:W-:Y:S05]  /*0230*/  BSYNC B0 ;  /* 0x0000000000007941 */ /* 0x000fea0003800000 */
.L_x_1687:
[----:B------:R-:W-:Y:S01]  /*0240*/  HADD2 R3, R3.H0_H0, R3.H1_H1 ;  /* 0x3000000303037230 */ /* 0x000fe20000000800 */
[----:B------:R-:W2:Y:S01]  /*0250*/  S2R R8, SR_CgaCtaId ;  /* 0x0000000000087919 */ /* 0x000ea20000008800 */
[----:B------:R-:W-:Y:S01]  /*0260*/  I2FP.F32.U32 R15, R0 ;  /* 0x00000000000f7245 */ /* 0x000fe20000201000 */
        /* <DEDUP_REMOVED lines=54> */
.L_x_1692:
        /* <DEDUP_REMOVED lines=53> */
.L_x_1691:
[----:B------:R-:W-:Y:S05]  /*0920*/  BSYNC B0 ;  /* 0x0000000000007941 */ /* 0x000fea0003800000 */
.L_x_1690:
        /* <DEDUP_REMOVED lines=36> */
.L_x_1694:
[----:B------:R-:W-:Y:S05]  /*0b70*/  BSYNC B0 ;  /* 0x0000000000007941 */ /* 0x000fea0003800000 */
.L_x_1693:
        /* <DEDUP_REMOVED lines=17> */
.L_x_1705:
        /* <DEDUP_REMOVED lines=36> */
.L_x_1697:
[----:B------:R0:W-:Y:S01]  /*0ed0*/  STS [R25], R12 ;  /* 0x0000000c19007388 */ /* 0x0001e20000000800 */
[C---:B------:R-:W-:Y:S01]  /*0ee0*/  HADD2 R11, |R12|.reuse, -RZ.H0_H0 ;  /* 0xa00000ff0c0b7230 */ /* 0x040fe20000000200 */
[----:B------:R-:W-:-:S04]  /*0ef0*/  HSETP2.GT.AND P4, PT, |R12|.H0_H0, |R12|.H1_H1, PT ;  /* 0x7000000c0c007234 */ /* 0x000fc80003f84a00 */
[----:B------:R-:W-:-:S04]  /*0f00*/  PRMT R10, R11, 0x7632, R10 ;  /* 0x000076320b0a7816 */ /* 0x000fc8000000000a */
[----:B------:R-:W-:-:S05]  /*0f10*/  SEL R11, R10, R11, !P4 ;  /* 0x0000000b0a0b7207 */ /* 0x000fca0006000000 */
[----:B------:R-:W-:-:S05]  /*0f20*/  HSETP2.GT.AND P4, PT, R11.H0_H0, R6.H0_H0, PT ;  /* 0x200000060b007234 */ /* 0x000fca0003f84800 */
[----:B0-----:R-:W-:-:S08]  /*0f30*/  SEL R6, R6, R11, !P4 ;  /* 0x0000000b06067207 */ /* 0x001fd00006000000 */
.L_x_1698:
        /* <DEDUP_REMOVED lines=38> */
.L_x_1699:
[----:B------:R0:W-:Y:S01]  /*11a0*/  STS [R22], R24 ;  /* 0x0000001816007388 */ /* 0x0001e20000000800 */
[C---:B------:R-:W-:Y:S01]  /*11b0*/  HADD2 R17, |R24|.reuse, -RZ.H0_H0 ;  /* 0xa00000ff18117230 */ /* 0x040fe20000000200 */
[----:B------:R-:W-:-:S04]  /*11c0*/  HSETP2.GT.AND P4, PT, |R24|.H0_H0, |R24|.H1_H1, PT ;  /* 0x7000001818007234 */ /* 0x000fc80003f84a00 */
[----:B------:R-:W-:-:S04]  /*11d0*/  PRMT R16, R17, 0x7632, R16 ;  /* 0x0000763211107816 */ /* 0x000fc80000000010 */
[----:B------:R-:W-:-:S05]  /*11e0*/  SEL R17, R16, R17, !P4 ;  /* 0x0000001110117207 */ /* 0x000fca0006000000 */
[----:B------:R-:W-:-:S05]  /*11f0*/  HSETP2.GT.AND P4, PT, R17.H0_H0, R6.H0_H0, PT ;  /* 0x2000000611007234 */ /* 0x000fca0003f84800 */
[----:B0-----:R-:W-:-:S08]  /*1200*/  SEL R6, R6, R17, !P4 ;  /* 0x0000001106067207 */ /* 0x001fd00006000000 */
.L_x_1700:
        /* <DEDUP_REMOVED lines=37> */
.L_x_1701:
[----:B------:R2:W-:Y:S01]  /*1460*/  STS [R22], R24 ;  /* 0x0000001816007388 */ /* 0x0005e20000000800 */
[C---:B------:R-:W-:Y:S01]  /*1470*/  HADD2 R17, |R24|.reuse, -RZ.H0_H0 ;  /* 0xa00000ff18117230 */ /* 0x040fe20000000200 */
[----:B------:R-:W-:-:S04]  /*1480*/  HSETP2.GT.AND P4, PT, |R24|.H0_H0, |R24|.H1_H1, PT ;  /* 0x7000001818007234 */ /* 0x000fc80003f84a00 */
[----:B------:R-:W-:-:S04]  /*1490*/  PRMT R16, R17, 0x7632, R16 ;  /* 0x0000763211107816 */ /* 0x000fc80000000010 */
[----:B------:R-:W-:-:S05]  /*14a0*/  SEL R17, R16, R17, !P4 ;  /* 0x0000001110117207 */ /* 0x000fca0006000000 */
[----:B------:R-:W-:-:S05]  /*14b0*/  HSETP2.GT.AND P4, PT, R17.H0_H0, R6.H0_H0, PT ;  /* 0x2000000611007234 */ /* 0x000fca0003f84800 */
[----:B--2---:R-:W-:-:S08]  /*14c0*/  SEL R6, R6, R17, !P4 ;  /* 0x0000001106067207 */ /* 0x004fd00006000000 */
.L_x_1702:
        /* <DEDUP_REMOVED lines=37> */
.L_x_1703:
[----:B------:R2:W-:Y:S01]  /*1720*/  STS [R22], R14 ;  /* 0x0000000e16007388 */ /* 0x0005e20000000800 */
[C---:B------:R-:W-:Y:S01]  /*1730*/  HADD2 R11, |R14|.reuse, -RZ.H0_H0 ;  /* 0xa00000ff0e0b7230 */ /* 0x040fe20000000200 */
[----:B------:R-:W-:-:S04]  /*1740*/  HSETP2.GT.AND P4, PT, |R14|.H0_H0, |R14|.H1_H1, PT ;  /* 0x7000000e0e007234 */ /* 0x000fc80003f84a00 */
[----:B------:R-:W-:-:S04]  /*1750*/  PRMT R10, R11, 0x7632, R10 ;  /* 0x000076320b0a7816 */ /* 0x000fc8000000000a */
[----:B------:R-:W-:-:S05]  /*1760*/  SEL R11, R10, R11, !P4 ;  /* 0x0000000b0a0b7207 */ /* 0x000fca0006000000 */
[----:B------:R-:W-:-:S05]  /*1770*/  HSETP2.GT.AND P4, PT, R11.H0_H0, R6.H0_H0, PT ;  /* 0x200000060b007234 */ /* 0x000fca0003f84800 */
[----:B--2---:R-:W-:-:S08]  /*1780*/  SEL R6, R6, R11, !P4 ;  /* 0x0000000b06067207 */ /* 0x004fd00006000000 */
.L_x_1704:
[----:B------:R-:W-:Y:S01]  /*1790*/  IMAD.IADD R13, R23, 0x1, R3 ;  /* 0x00000001170d7824 */ /* 0x000fe200078e0203 */
[----:B------:R-:W-:-:S04]  /*17a0*/  IADD3 R21, R21, 0x1, RZ ;  /* 0x0000000115157810 */ /* 0x000fc80007ffe0ff */
[----:B------:R-:W-:-:S13]  /*17b0*/  ISETP.GE.AND P4, PT, R13, R20, PT ;  /* 0x000000140d00720c */ /* 0x000fda0003f86270 */
[----:B------:R-:W-:Y:S05]  /*17c0*/  @!P4 BRA `(.L_x_1705) ;  /* 0xfffffff40030c947 */ /* 0x000fea000383ffff */
.L_x_1696:
[----:B------:R-:W-:Y:S05]  /*17d0*/  BSYNC B0 ;  /* 0x0000000000007941 */ /* 0x000fea0003800000 */
.L_x_1695:
        /* <DEDUP_REMOVED lines=62> */
[----:B------:R-:W-:Y:S05]  /*1bc0*/  CALL.REL.NOINC `($__internal_31_$__cuda_sm20_div_rn_f64_full) ;  /* 0x0000000000a47944 */ /* 0x000fea0003c00000 */
.L_x_1709:
[----:B------:R-:W-:Y:S05]  /*1bd0*/  BSYNC B1 ;  /* 0x0000000000017941 */ /* 0x000fea0003800000 */
.L_x_1708:
        /* <DEDUP_REMOVED lines=12> */
.L_x_1710:
        /* <DEDUP_REMOVED lines=17> */
.L_x_1707:
[----:B------:R-:W-:Y:S05]  /*1db0*/  BSYNC B0 ;  /* 0x0000000000007941 */ /* 0x000fea0003800000 */
.L_x_1706:
        /* <DEDUP_REMOVED lines=10> */
        .weak           $__internal_31_$__cuda_sm20_div_rn_f64_full
        .type           $__internal_31_$__cuda_sm20_div_rn_f64_full,@function
        .size           $__internal_31_$__cuda_sm20_div_rn_f64_full,(.L_x_2690 - $__internal_31_$__cuda_sm20_div_rn_f64_full)
$__internal_31_$__cuda_sm20_div_rn_f64_full:
        /* <DEDUP_REMOVED lines=58> */
.L_x_1712:
        /* <DEDUP_REMOVED lines=15> */
.L_x_1714:
[----:B------:R-:W-:Y:S02]  /*22f0*/  LOP3.LUT R13, R7, 0x80000, RZ, 0xfc, !PT ;  /* 0x00080000070d7812 */ /* 0x000fe400078efcff */
[----:B------:R-:W-:-:S07]  /*2300*/  MOV R12, R6 ;  /* 0x00000006000c7202 */ /* 0x000fce0000000f00 */
.L_x_1713:
[----:B------:R-:W-:Y:S05]  /*2310*/  BSYNC B2 ;  /* 0x0000000000027941 */ /* 0x000fea0003800000 */
.L_x_1711:
[----:B------:R-:W-:Y:S01]  /*2320*/  HFMA2.MMA R9, -RZ, RZ, 0, 0 ;  /* 0x00000000ff097435 */ /* 0x000fe200000001ff */
[----:B------:R-:W-:Y:S01]  /*2330*/  IMAD.MOV.U32 R4, RZ, RZ, R12 ;  /* 0x000000ffff047224 */ /* 0x000fe200078e000c */
[----:B------:R-:W-:-:S04]  /*2340*/  MOV R5, R13 ;  /* 0x0000000d00057202 */ /* 0x000fc80000000f00 */
[----:B------:R-:W-:Y:S05]  /*2350*/  RET.REL.NODEC R8 `(_ZN17fastertransformer34generalAddBiasResidualLayerNormOptI7__half2Lb0ELb0ELi1ELb1ELi4EEEvPT_S3_PKS2_S5_S5_S5_S5_S5_fiiPKfS7_S7_Pfi) ;  /* 0xffffffdc08287950 */ /* 0x000fea0003c3ffff */
.L_x_1715:
        /* <DEDUP_REMOVED lines=10> */
.L_x_2690:


//--------------------- .text._ZN17fastertransformer35generalAddBiasResidualLayerNormOpt2I7__half2Lb1ELb0ELi1ELb1ELi4EEEvPT_S3_PKS2_S5_S5_S5_S5_S5_fiiPKfS7_S7_Pfi --------------------------
	.section	.text._ZN17fastertransformer35generalAddBiasResidualLayerNormOpt2I7__half2Lb1ELb0ELi1ELb1ELi4EEEvPT_S3_PKS2_S5_S5_S5_S5_S5_fiiPKfS7_S7_Pfi,"ax",@progbits
	.align	128
        .global         _ZN17fastertransformer35generalAddBiasResidualLayerNormOpt2I7__half2Lb1ELb0ELi1ELb1ELi4EEEvPT_S3_PKS2_S5_S5_S5_S5_S5_fiiPKfS7_S7_Pfi
        .type           _ZN17fastertransformer35generalAddBiasResidualLayerNormOpt2I7__half2Lb1ELb0ELi1ELb1ELi4EEEvPT_S3_PKS2_S5_S5_S5_S5_S5_fiiPKfS7_S7_Pfi,@function
        .size           _ZN17fastertransformer35generalAddBiasResidualLayerNormOpt2I7__half2Lb1ELb0ELi1ELb1ELi4EEEvPT_S3_PKS2_S5_S5_S5_S5_S5_fiiPKfS7_S7_Pfi,(.L_x_2691 - _ZN17fastertransformer35generalAddBiasResidualLayerNormOpt2I7__half2Lb1ELb0ELi1ELb1ELi4EEEvPT_S3_PKS2_S5_S5_S5_S5_S5_fiiPKfS7_S7_Pfi)
        .other          _ZN17fastertransformer35generalAddBiasResidualLayerNormOpt2I7__half2Lb1ELb0ELi1ELb1ELi4EEEvPT_S3_PKS2_S5_S5_S5_S5_S5_fiiPKfS7_S7_Pfi,@"STO_CUDA_ENTRY STV_DEFAULT"
_ZN17fastertransformer35generalAddBiasResidualLayerNormOpt2I7__half2Lb1ELb0ELi1ELb1ELi4EEEvPT_S3_PKS2_S5_S5_S5_S5_S5_fiiPKfS7_S7_Pfi:
.text._ZN17fastertransformer35generalAddBiasResidualLayerNormOpt2I7__half2Lb1ELb0ELi1ELb1ELi4EEEvPT_S3_PKS2_S5_S5_S5_S5_S5_fiiPKfS7_S7_Pfi:
        /* <DEDUP_REMOVED lines=23> */
[----:B------:R-:W-:Y:S01]  /*0170*/  IMAD.MOV.U32 R8, RZ, RZ, RZ ;  /* 0x000000ffff087224 */ /* 0x000fe200078e00ff */
[----:B------:R-:W-:Y:S01]  /*0180*/  CS2R R6, SRZ ;  /* 0x0000000000067805 */ /* 0x000fe2000001ff00 */
[----:B----4-:R-:W-:-:S09]  /*0190*/  @P0 FMUL.FTZ R8, R2, R5 ;  /* 0x0000000502080220 */ /* 0x010fd20000410000 */
[----:B01----:R-:W-:Y:S05]  /*01a0*/  @P2 BRA `(.L_x_1717) ;  /* 0x0000001000882947 */ /* 0x003fea0003800000 */
[----:B------:R-:W0:Y:S01]  /*01b0*/  LDC R5, c[0x0][RZ] ;  /* 0x00000000ff057b82 */ /* 0x000e220000000800 */
[----:B------:R-:W-:Y:S05]  /*01c0*/  @P0 BRA `(.L_x_1718) ;  /* 0x0000000800200947 */ /* 0x000fea0003800000 */
[----:B------:R-:W1:Y:S01]  /*01d0*/  S2R R3, SR_CgaCtaId ;  /* 0x0000000000037919 */ /* 0x000e620000008800 */
[----:B------:R-:W-:Y:S01]  /*01e0*/  MOV R0, 0x400 ;  /* 0x0000040000007802 */ /* 0x000fe20000000f00 */
[----:B------:R-:W-:Y:S01]  /*01f0*/  IMAD R4, R22, R9, R23 ;  /* 0x0000000916047224 */ /* 0x000fe200078e0217 */
[----:B0-----:R-:W-:Y:S02]  /*0200*/  SHF.L.U32 R25, R5, 0x2, RZ ;  /* 0x0000000205197819 */ /* 0x001fe400000006ff */
[----:B------:R-:W-:Y:S02]  /*0210*/  CS2R R6, SRZ ;  /* 0x0000000000067805 */ /* 0x000fe4000001ff00 */
[----:B------:R-:W-:Y:S01]  /*0220*/  IADD3 R0, R0, 0x190, RZ ;  /* 0x0000019000007810 */ /* 0x000fe20007ffe0ff */
[----:B------:R-:W-:Y:S01]  /*0230*/  IMAD.MOV.U32 R26, RZ, RZ, RZ ;  /* 0x000000ffff1a7224 */ /* 0x000fe200078e00ff */
[----:B------:R-:W-:Y:S02]  /*0240*/  MOV R28, R23 ;  /* 0x00000017001c7202 */ /* 0x000fe40000000f00 */
[----:B-1----:R-:W-:-:S07]  /*0250*/  LEA R8, R3, R0, 0x18 ;  /* 0x0000000003087211 */ /* 0x002fce00078ec0ff */
.L_x_1719:
        /* <DEDUP_REMOVED lines=39> */
[----:B------:R-:W3:Y:S02]  /*04d0*/  LDG.E.CONSTANT R18, desc[UR4][R18.64] ;  /* 0x0000000412127981 */ /* 0x000ee4000c1e9900 */
[----:B------:R-:W-:-:S05]  /*04e0*/  IMAD.X R17, R15, 0x1, R11, P1 ;  /* 0x000000010f117824 */ /* 0x000fca00008e060b */
[----:B------:R-:W4:Y:S01]  /*04f0*/  LDG.E.CONSTANT R16, desc[UR4][R16.64] ;  /* 0x0000000410107981 */ /* 0x000f22000c1e9900 */
[----:B------:R-:W-:Y:S01]  /*0500*/  IADD3 R0, R25, R0, RZ ;  /* 0x0000000019007210 */ /* 0x000fe20007ffe0ff */
[----:B------:R-:W-:Y:S02]  /*0510*/  IMAD.IADD R28, R28, 0x1, R5 ;  /* 0x000000011c1c7824 */ /* 0x000fe400078e0205 */
[--C-:B---3--:R-:W-:Y:S02]  /*0520*/  HADD2.F32 R20, -RZ, R18.reuse.H1_H1 ;  /* 0x30000012ff147230 */ /* 0x108fe40000004100 */
[----:B------:R-:W-:-:S03]  /*0530*/  HADD2.F32 R21, -RZ, R18.H0_H0 ;  /* 0x20000012ff157230 */ /* 0x000fc60000004100 */
[----:B------:R-:W-:Y:S01]  /*0540*/  FADD.FTZ R20, RZ, R20 ;  /* 0x00000014ff147221 */ /* 0x000fe20000010000 */
[----:B----4-:R-:W-:Y:S02]  /*0550*/  HADD2.F32 R27, -RZ, R16.H1_H1 ;  /* 0x30000010ff1b7230 */ /* 0x010fe40000004100 */
[----:B------:R-:W-:-:S03]  /*0560*/  FADD.FTZ R21, RZ, R21 ;  /* 0x00000015ff157221 */ /* 0x000fc60000010000 */
[----:B------:R-:W-:Y:S01]  /*0570*/  FADD.FTZ R20, R20, R27 ;  /* 0x0000001b14147221 */ /* 0x000fe20000010000 */
[----:B------:R-:W-:-:S03]  /*0580*/  HADD2.F32 R27, -RZ, R16.H0_H0 ;  /* 0x20000010ff1b7230 */ /* 0x000fc60000004100 */
[----:B------:R-:W-:Y:S02]  /*0590*/  FMUL.FTZ R18, R20, R20 ;  /* 0x0000001414127220 */ /* 0x000fe40000410000 */
[----:B------:R-:W-:Y:S01]  /*05a0*/  FADD.FTZ R21, R21, R27 ;  /* 0x0000001b15157221 */ /* 0x000fe20000010000 */
[----:B--2---:R-:W-:-:S03]  /*05b0*/  IADD3 R16, P0, R14, R12, RZ ;  /* 0x0000000c0e107210 */ /* 0x004fc60007f1e0ff */
[C---:B------:R-:W-:Y:S01]  /*05c0*/  FFMA.FTZ R19, R21.reuse, R21, R18 ;  /* 0x0000001515137223 */ /* 0x040fe20000010012 */
[C---:B------:R-:W-:Y:S01]  /*05d0*/  FADD.FTZ R18, R21.reuse, R20 ;  /* 0x0000001415127221 */ /* 0x040fe20000010000 */
[----:B------:R-:W-:Y:S02]  /*05e0*/  F2FP.F16.F32.PACK_AB R20, R21, R20 ;  /* 0x000000141514723e */ /* 0x000fe400000000ff */
[----:B------:R-:W-:Y:S02]  /*05f0*/  IADD3.X R17, R15, R13, RZ, P0, !PT ;  /* 0x0000000d0f117210 */ /* 0x000fe400007fe4ff */
        /* <DEDUP_REMOVED lines=9> */
[----:B------:R-:W-:Y:S02]  /*0690*/  IADD3 R18, P1, R14, R10, RZ ;  /* 0x0000000a0e127210 */ /* 0x000fe40007f3e0ff */
[C---:B------:R-:W-:Y:S02]  /*06a0*/  IADD3.X R17, R15.reuse, R3, RZ, P0, !PT ;  /* 0x000000030f117210 */ /* 0x040fe400007fe4ff */
[----:B------:R-:W-:-:S03]  /*06b0*/  IADD3.X R19, R15, R11, RZ, P1, !PT ;  /* 0x0000000b0f137210 */ /* 0x000fc60000ffe4ff */
[----:B------:R-:W2:Y:S04]  /*06c0*/  LDG.E.CONSTANT R16, desc[UR4][R16.64] ;  /* 0x0000000410107981 */ /* 0x000ea8000c1e9900 */
[----:B------:R-:W3:Y:S01]  /*06d0*/  LDG.E.CONSTANT R18, desc[UR4][R18.64] ;  /* 0x0000000412127981 */ /* 0x000ee2000c1e9900 */
[----:B------:R-:W-:Y:S02]  /*06e0*/  IADD3 R0, R25, R0, RZ ;  /* 0x0000000019007210 */ /* 0x000fe40007ffe0ff */
[----:B------:R-:W-:Y:S01]  /*06f0*/  IADD3 R28, R28, R5, RZ ;  /* 0x000000051c1c7210 */ /* 0x000fe20007ffe0ff */
[--C-:B--2---:R-:W-:Y:S02]  /*0700*/  HADD2.F32 R20, -RZ, R16.reuse.H0_H0 ;  /* 0x20000010ff147230 */ /* 0x104fe40000004100 */
[----:B------:R-:W-:-:S02]  /*0710*/  HADD2.F32 R21, -RZ, R16.H1_H1 ;  /* 0x30000010ff157230 */ /* 0x000fc40000004100 */
[--C-:B---3--:R-:W-:Y:S02]  /*0720*/  HADD2.F32 R27, -RZ, R18.reuse.H0_H0 ;  /* 0x20000012ff1b7230 */ /* 0x108fe40000004100 */
[----:B------:R-:W-:Y:S01]  /*0730*/  FADD.FTZ R20, RZ, R20 ;  /* 0x00000014ff147221 */ /* 0x000fe20000010000 */
[----:B------:R-:W-:Y:S02]  /*0740*/  HADD2.F32 R29, -RZ, R18.H1_H1 ;  /* 0x30000012ff1d7230 */ /* 0x000fe40000004100 */
[----:B------:R-:W-:Y:S01]  /*0750*/  FADD.FTZ R21, RZ, R21 ;  /* 0x00000015ff157221 */ /* 0x000fe20000010000 */
[----:B------:R-:W-:Y:S01]  /*0760*/  FADD.FTZ R27, R20, R27 ;  /* 0x0000001b141b7221 */ /* 0x000fe20000010000 */
[----:B------:R-:W-:Y:S02]  /*0770*/  IADD3 R20, P0, R14, R12, RZ ;  /* 0x0000000c0e147210 */ /* 0x000fe40007f1e0ff */
[----:B------:R-:W-:-:S03]  /*0780*/  FADD.FTZ R29, R21, R29 ;  /* 0x0000001d151d7221 */ /* 0x000fc60000010000 */
[----:B------:R-:W-:Y:S02]  /*0790*/  IMAD.X R21, R15, 0x1, R13, P0 ;  /* 0x000000010f157824 */ /* 0x000fe400000e060d */
[-C--:B------:R-:W-:Y:S01]  /*07a0*/  F2FP.F16.F32.PACK_AB R16, R27, R29.reuse ;  /* 0x0000001d1b10723e */ /* 0x080fe200000000ff */
[----:B------:R-:W-:Y:S01]  /*07b0*/  FMUL.FTZ R18, R29, R29 ;  /* 0x0000001d1d127220 */ /* 0x000fe20000410000 */
[----:B------:R-:W-:Y:S02]  /*07c0*/  ISETP.GE.AND P0, PT, R28, R9, PT ;  /* 0x000000091c00720c */ /* 0x000fe40003f06270 */
[----:B------:R-:W-:Y:S01]  /*07d0*/  PRMT R17, R16, 0x5432, R16 ;  /* 0x0000543210117816 */ /* 0x000fe20000000010 */
[C---:B------:R-:W-:Y:S01]  /*07e0*/  FADD.FTZ R16, R27.reuse, R29 ;  /* 0x0000001d1b107221 */ /* 0x040fe20000010000 */
[----:B------:R-:W-:-:S03]  /*07f0*/  FFMA.FTZ R27, R27, R27, R18 ;  /* 0x0000001b1b1b7223 */ /* 0x000fc60000010012 */
[----:B------:R0:W-:Y:S01]  /*0800*/  STG.E desc[UR4][R20.64], R17 ;  /* 0x0000001114007986 */ /* 0x0001e2000c101904 */
[----:B------:R-:W-:Y:S01]  /*0810*/  FADD.FTZ R7, R7, R16 ;  /* 0x0000001007077221 */ /* 0x000fe20000010000 */
[----:B------:R-:W-:Y:S02]  /*0820*/  FADD.FTZ R6, R6, R27 ;  /* 0x0000001b06067221 */ /* 0x000fe40000010000 */
[----:B------:R0:W-:Y:S02]  /*0830*/  STS [R0], R17 ;  /* 0x0000001100007388 */ /* 0x0001e40000000800 */
[----:B------:R-:W-:Y:S05]  /*0840*/  @P0 BRA `(.L_x_1717) ;  /* 0x0000000800e00947 */ /* 0x000fea0003800000 */
        /* <DEDUP_REMOVED lines=8> */
[----:B0-----:R-:W-:Y:S01]  /*08d0*/  IMAD.IADD R0, R25, 0x1, R0 ;  /* 0x0000000119007824 */ /* 0x001fe200078e0200 */
[----:B------:R-:W-:Y:S02]  /*08e0*/  IADD3 R28, R28, R5, RZ ;  /* 0x000000051c1c7210 */ /* 0x000fe40007ffe0ff */
[----:B------:R-:W-:Y:S02]  /*08f0*/  IADD3.X R13, R15, R13, RZ, P0, !PT ;  /* 0x0000000d0f0d7210 */ /* 0x000fe400007fe4ff */
[----:B------:R-:W-:-:S02]  /*0900*/  ISETP.GE.AND P0, PT, R28, R9, PT ;  /* 0x000000091c00720c */ /* 0x000fc40003f06270 */
[----:B------:R-:W-:Y:S01]  /*0910*/  IADD3 R26, R26, 0x1, RZ ;  /* 0x000000011a1a7810 */ /* 0x000fe20007ffe0ff */
        /* <DEDUP_REMOVED lines=19> */
.L_x_1718:
[----:B------:R-:W1:Y:S01]  /*0a50*/  S2R R7, SR_CgaCtaId ;  /* 0x0000000000077919 */ /* 0x000e620000008800 */
[----:B------:R-:W-:Y:S01]  /*0a60*/  MOV R0, 0x400 ;  /* 0x0000040000007802 */ /* 0x000fe20000000f00 */
[--C-:B------:R-:W-:Y:S01]  /*0a70*/  IMAD R4, R22, R9, R23.reuse ;  /* 0x0000000916047224 */ /* 0x100fe200078e0217 */
[----:B0-----:R-:W-:Y:S01]  /*0a80*/  SHF.L.U32 R3, R5, 0x2, RZ ;  /* 0x0000000205037819 */ /* 0x001fe200000006ff */
[----:B------:R-:W-:Y:S02]  /*0a90*/  IMAD.MOV.U32 R28, RZ, RZ, R23 ;  /* 0x000000ffff1c7224 */ /* 0x000fe400078e0017 */
[----:B------:R-:W-:-:S05]  /*0aa0*/  VIADD R0, R0, 0x190 ;  /* 0x0000019000007836 */ /* 0x000fca0000000000 */
[----:B-1----:R-:W-:Y:S01]  /*0ab0*/  LEA R2, R7, R0, 0x18 ;  /* 0x0000000007027211 */ /* 0x002fe200078ec0ff */
[----:B------:R-:W-:Y:S01]  /*0ac0*/  HFMA2.MMA R0, -RZ, RZ, 0, 0 ;  /* 0x00000000ff007435 */ /* 0x000fe200000001ff */
[----:B------:R-:W-:-:S10]  /*0ad0*/  CS2R R6, SRZ ;  /* 0x0000000000067805 */ /* 0x000fd4000001ff00 */
.L_x_1720:
[----:B------:R-:W0:Y:S01]  /*0ae0*/  LDC.64 R14, c[0x0][0x220] ;  /* 0x00008800ff0e7b82 */ /* 0x000e220000000a00 */
[----:B------:R-:W-:-:S05]  /*0af0*/  MOV R9, UR7 ;  /* 0x0000000700097c02 */ /* 0x000fca0008000f00 */
[----:B---3--:R-:W-:Y:S02]  /*0b00*/  IMAD R11, R22, R9, R28 ;  /* 0x00000009160b7224 */ /* 0x008fe400078e021c */
[----:B------:R-:W1:Y:S01]  /*0b10*/  LDC.64 R12, c[0x0][0x230] ;  /* 0x00008c00ff0c7b82 */ /* 0x000e620000000a00 */
[----:B------:R-:W-:Y:S02]  /*0b20*/  IMAD R17, R3, R0, R4 ;  /* 0x0000000003117224 */ /* 0x000fe400078e0204 */
[----:B0-----:R-:W-:-:S05]  /*0b30*/  IMAD.WIDE R14, R11, 0x8, R14 ;  /* 0x000000080b0e7825 */ /* 0x001fca00078e020e */
[----:B------:R-:W2:Y:S01]  /*0b40*/  LDG.E.64 R10, desc[UR4][R14.64] ;  /* 0x000000040e0a7981 */ /* 0x000ea2000c1e1b00 */
[----:B-1----:R-:W-:-:S06]  /*0b50*/  IMAD.WIDE R12, R17, 0x4, R12 ;  /* 0x00000004110c7825 */ /* 0x002fcc00078e020c */
[----:B------:R-:W3:Y:S01]  /*0b60*/  LDG.E.CONSTANT R12, desc[UR4][R12.64] ;  /* 0x000000040c0c7981 */ /* 0x000ee2000c1e9900 */
[----:B------:R-:W-:Y:S01]  /*0b70*/  LEA R26, R28, R2, 0x2 ;  /* 0x000000021c1a7211 */ /* 0x000fe200078e10ff */
[----:B------:R-:W-:-:S05]  /*0b80*/  IMAD.IADD R28, R5, 0x1, R28 ;  /* 0x00000001051c7824 */ /* 0x000fca00078e021c */
[----:B------:R-:W-:Y:S02]  /*0b90*/  ISETP.GE.AND P0, PT, R28, R9, PT ;  /* 0x000000091c00720c */ /* 0x000fe40003f06270 */
[----:B--2---:R-:W-:Y:S02]  /*0ba0*/  I2FP.F32.S32 R19, R10 ;  /* 0x0000000a00137245 */ /* 0x004fe40000201400 */
[----:B------:R-:W-:Y:S02]  /*0bb0*/  I2FP.F32.S32 R21, R11 ;  /* 0x0000000b00157245 */ /* 0x000fe40000201400 */
[----:B------:R-:W0:Y:S01]  /*0bc0*/  LDC.64 R10, c[0x0][0x218] ;  /* 0x00008600ff0a7b82 */ /* 0x000e220000000a00 */
[-C--:B------:R-:W-:Y:S02]  /*0bd0*/  FMUL.FTZ R19, R19, R8.reuse ;  /* 0x0000000813137220 */ /* 0x080fe40000410000 */
[----:B------:R-:W-:Y:S01]  /*0be0*/  FMUL.FTZ R16, R21, R8 ;  /* 0x0000000815107220 */ /* 0x000fe20000410000 */
[----:B---3--:R-:W-:-:S04]  /*0bf0*/  HADD2.F32 R18, -RZ, R12.H1_H1 ;  /* 0x3000000cff127230 */ /* 0x008fc80000004100 */
[----:B------:R-:W-:Y:S01]  /*0c00*/  F2FP.F16.F32.PACK_AB R19, R16, R19 ;  /* 0x000000131013723e */ /* 0x000fe200000000ff */
[----:B------:R-:W-:Y:S02]  /*0c10*/  HADD2.F32 R16, -RZ, R12.H0_H0 ;  /* 0x2000000cff107230 */ /* 0x000fe40000004100 */
[----:B------:R-:W-:Y:S02]  /*0c20*/  FADD.FTZ R18, RZ, R18 ;  /* 0x00000012ff127221 */ /* 0x000fe40000010000 */
[--C-:B------:R-:W-:Y:S02]  /*0c30*/  HADD2.F32 R21, -RZ, R19.reuse.H1_H1 ;  /* 0x30000013ff157230 */ /* 0x100fe40000004100 */
[----:B------:R-:W-:Y:S01]  /*0c40*/  FADD.FTZ R16, RZ, R16 ;  /* 0x00000010ff107221 */ /* 0x000fe20000010000 */
[----:B------:R-:W-:Y:S02]  /*0c50*/  HADD2.F32 R19, -RZ, R19.H0_H0 ;  /* 0x20000013ff137230 */ /* 0x000fe40000004100 */
[----:B------:R-:W-:-:S03]  /*0c60*/  FADD.FTZ R21, R18, R21 ;  /* 0x0000001512157221 */ /* 0x000fc60000010000 */
[----:B------:R-:W-:Y:S01]  /*0c70*/  FADD.FTZ R16, R16, R19 ;  /* 0x0000001310107221 */ /* 0x000fe20000010000 */
[----:B------:R-:W-:Y:S01]  /*0c80*/  FMUL.FTZ R13, R21, R21 ;  /* 0x00000015150d7220 */ /* 0x000fe20000410000 */
[----:B0-----:R-:W-:-:S03]  /*0c90*/  IMAD.WIDE R10, R17, 0x4, R10 ;  /* 0x00000004110a7825 */ /* 0x001fc600078e020a */
[C---:B------:R-:W-:Y:S01]  /*0ca0*/  F2FP.F16.F32.PACK_AB R12, R16.reuse, R21 ;  /* 0x00000015100c723e */ /* 0x040fe200000000ff */
[----:B------:R-:W-:-:S03]  /*0cb0*/  FFMA.FTZ R13, R16, R16, R13 ;  /* 0x00000010100d7223 */ /* 0x000fc6000001000d */
[----:B------:R-:W-:Y:S01]  /*0cc0*/  PRMT R19, R12, 0x5432, R12 ;  /* 0x000054320c137816 */ /* 0x000fe2000000000c */
[----:B------:R-:W-:Y:S01]  /*0cd0*/  FADD.FTZ R12, R16, R21 ;  /* 0x00000015100c7221 */ /* 0x000fe20000010000 */
[----:B------:R-:W-:-:S03]  /*0ce0*/  FADD.FTZ R6, R13, R6 ;  /* 0x000000060d067221 */ /* 0x000fc60000010000 */
[----:B------:R1:W-:Y:S01]  /*0cf0*/  STS [R26], R19 ;  /* 0x000000131a007388 */ /* 0x0003e20000000800 */
[----:B------:R-:W-:-:S03]  /*0d00*/  FADD.FTZ R7, R12, R7 ;  /* 0x000000070c077221 */ /* 0x000fc60000010000 */
[----:B------:R1:W-:Y:S01]  /*0d10*/  STG.E desc[UR4][R10.64], R19 ;  /* 0x000000130a007986 */ /* 0x0003e2000c101904 */
[----:B------:R-:W-:Y:S05]  /*0d20*/  @P0 BRA `(.L_x_1717) ;  /* 0x0000000400a80947 */ /* 0x000fea0003800000 */
[----:B-1----:R-:W0:Y:S01]  /*0d30*/  LDC.64 R10, c[0x0][0x230] ;  /* 0x00008c00ff0a7b82 */ /* 0x002e220000000a00 */
[----:B------:R-:W-:-:S04]  /*0d40*/  IMAD.WIDE R14, R5, 0x8, R14 ;  /* 0x00000008050e7825 */ /* 0x000fc800078e020e */
[----:B------:R-:W-:Y:S01]  /*0d50*/  IMAD.WIDE R16, R17, 0x4, RZ ;  /* 0x0000000411107825 */ /* 0x000fe200078e02ff */
[----:B------:R-:W2:Y:S03]  /*0d60*/  LDG.E.64 R12, desc[UR4][R14.64] ;  /* 0x000000040e0c7981 */ /* 0x000ea6000c1e1b00 */
[----:B------:R-:W-:-:S03]  /*0d70*/  IMAD.WIDE R16, R5, 0x4, R16 ;  /* 0x0000000405107825 */ /* 0x000fc600078e0210 */
[----:B0-----:R-:W-:-:S04]  /*0d80*/  IADD3 R18, P0, R16, R10, RZ ;  /* 0x0000000a10127210 */ /* 0x001fc80007f1e0ff */
[----:B------:R-:W-:-:S05]  /*0d90*/  IADD3.X R19, R17, R11, RZ, P0, !PT ;  /* 0x0000000b11137210 */ /* 0x000fca00007fe4ff */
[----:B------:R0:W3:Y:S01]  /*0da0*/  LDG.E.CONSTANT R18, desc[UR4][R18.64] ;  /* 0x0000000412127981 */ /* 0x0000e2000c1e9900 */
[----:B------:R-:W-:Y:S01]  /*0db0*/  IMAD.IADD R26, R26, 0x1, R3 ;  /* 0x000000011a1a7824 */ /* 0x000fe200078e0203 */
[----:B------:R-:W-:Y:S02]  /*0dc0*/  IADD3 R28, R28, R5, RZ ;  /* 0x000000051c1c7210 */ /* 0x000fe40007ffe0ff */
[----:B--2---:R-:W-:Y:S02]  /*0dd0*/  I2FP.F32.S32 R21, R12 ;  /* 0x0000000c00157245 */ /* 0x004fe40000201400 */
[----:B------:R-:W-:-:S03]  /*0de0*/  I2FP.F32.S32 R13, R13 ;  /* 0x0000000d000d7245 */ /* 0x000fc60000201400 */
[-C--:B------:R-:W-:Y:S02]  /*0df0*/  FMUL.FTZ R21, R21, R8.reuse ;  /* 0x0000000815157220 */ /* 0x080fe40000410000 */
[----:B------:R-:W-:-:S05]  /*0e00*/  FMUL.FTZ R12, R13, R8 ;  /* 0x000000080d0c7220 */ /* 0x000fca0000410000 */
[----:B0-----:R-:W-:Y:S02]  /*0e10*/  F2FP.F16.F32.PACK_AB R19, R12, R21 ;  /* 0x000000150c13723e */ /* 0x001fe400000000ff */
[----:B------:R-:W0:Y:S03]  /*0e20*/  LDC.64 R12, c[0x0][0x218] ;  /* 0x00008600ff0c7b82 */ /* 0x000e260000000a00 */
[--C-:B------:R-:W-:Y:S02]  /*0e30*/  HADD2.F32 R27, -RZ, R19.reuse.H1_H1 ;  /* 0x30000013ff1b7230 */ /* 0x100fe40000004100 */
[----:B------:R-:W-:Y:S02]  /*0e40*/  HADD2.F32 R25, -RZ, R19.H0_H0 ;  /* 0x20000013ff197230 */ /* 0x000fe40000004100 */
[--C-:B---3--:R-:W-:Y:S02]  /*0e50*/  HADD2.F32 R21, -RZ, R18.reuse.H1_H1 ;  /* 0x30000012ff157230 */ /* 0x108fe40000004100 */
[----:B------:R-:W-:-:S03]  /*0e60*/  HADD2.F32 R20, -RZ, R18.H0_H0 ;  /* 0x20000012ff147230 */ /* 0x000fc60000004100 */
[----:B------:R-:W-:Y:S02]  /*0e70*/  FADD.FTZ R21, RZ, R21 ;  /* 0x00000015ff157221 */ /* 0x000fe40000010000 */
[----:B------:R-:W-:Y:S02]  /*0e80*/  FADD.FTZ R20, RZ, R20 ;  /* 0x00000014ff147221 */ /* 0x000fe40000010000 */
[----:B------:R-:W-:Y:S02]  /*0e90*/  FADD.FTZ R27, R21, R27 ;  /* 0x0000001b151b7221 */ /* 0x000fe40000010000 */
[----:B------:R-:W-:Y:S02]  /*0ea0*/  FADD.FTZ R20, R20, R25 ;  /* 0x0000001914147221 */ /* 0x000fe40000010000 */
[----:B------:R-:W-:Y:S02]  /*0eb0*/  FMUL.FTZ R21, R27, R27 ;  /* 0x0000001b1b157220 */ /* 0x000fe40000410000 */
[----:B------:R-:W-:-:S02]  /*0ec0*/  FADD.FTZ R18, R20, R27 ;  /* 0x0000001b14127221 */ /* 0x000fc40000010000 */
[C---:B------:R-:W-:Y:S01]  /*0ed0*/  FFMA.FTZ R21, R20.reuse, R20, R21 ;  /* 0x0000001414157223 */ /* 0x040fe20000010015 */
[----:B------:R-:W-:Y:S01]  /*0ee0*/  F2FP.F16.F32.PACK_AB R20, R20, R27 ;  /* 0x0000001b1414723e */ /* 0x000fe200000000ff */
[----:B------:R-:W-:Y:S01]  /*0ef0*/  FADD.FTZ R7, R7, R18 ;  /* 0x0000001207077221 */ /* 0x000fe20000010000 */
[----:B0-----:R-:W-:Y:S02]  /*0f00*/  IADD3 R18, P0, R16, R12, RZ ;  /* 0x0000000c10127210 */ /* 0x001fe40007f1e0ff */
[----:B------:R-:W-:Y:S02]  /*0f10*/  PRMT R25, R20, 0x5432, R20 ;  /* 0x0000543214197816 */ /* 0x000fe40000000014 */
[----:B------:R-:W-:-:S03]  /*0f20*/  IADD3.X R19, R17, R13, RZ, P0, !PT ;  /* 0x0000000d11137210 */ /* 0x000fc600007fe4ff */
[----:B------:R2:W-:Y:S04]  /*0f30*/  STS [R26], R25 ;  /* 0x000000191a007388 */ /* 0x0005e80000000800 */
[----:B------:R2:W-:Y:S01]  /*0f40*/  STG.E desc[UR4][R18.64], R25 ;  /* 0x0000001912007986 */ /* 0x0005e2000c101904 */
[----:B------:R-:W-:Y:S01]  /*0f50*/  ISETP.GE.AND P0, PT, R28, R9, PT ;  /* 0x000000091c00720c */ /* 0x000fe20003f06270 */
[----:B------:R-:W-:-:S12]  /*0f60*/  FADD.FTZ R6, R6, R21 ;  /* 0x0000001506067221 */ /* 0x000fd80000010000 */
[----:B--2---:R-:W-:Y:S05]  /*0f70*/  @P0 BRA `(.L_x_1717) ;  /* 0x0000000400140947 */ /* 0x004fea0003800000 */
[----:B------:R-:W-:-:S04]  /*0f80*/  IMAD.WIDE R14, R5, 0x8, R14 ;  /* 0x00000008050e7825 */ /* 0x000fc800078e020e */
[----:B------:R-:W-:Y:S01]  /*0f90*/  IMAD.WIDE R16, R5, 0x4, R16 ;  /* 0x0000000405107825 */ /* 0x000fe200078e0210 */
[----:B------:R-:W2:Y:S02]  /*0fa0*/  LDG.E.64 R18, desc[UR4][R14.64] ;  /* 0x000000040e127981 */ /* 0x000ea4000c1e1b00 */
[----:B------:R-:W-:-:S04]  /*0fb0*/  IADD3 R20, P0, R16, R10, RZ ;  /* 0x0000000a10147210 */ /* 0x000fc80007f1e0ff */
[----:B------:R-:W-:-:S05]  /*0fc0*/  IADD3.X R21, R17, R11, RZ, P0, !PT ;  /* 0x0000000b11157210 */ /* 0x000fca00007fe4ff */
[----:B------:R-:W3:Y:S01]  /*0fd0*/  LDG.E.CONSTANT R20, desc[UR4][R20.64] ;  /* 0x0000000414147981 */ /* 0x000ee2000c1e9900 */
[----:B------:R-:W-:Y:S02]  /*0fe0*/  IADD3 R26, R26, R3, RZ ;  /* 0x000000031a1a7210 */ /* 0x000fe40007ffe0ff */
[----:B------:R-:W-:Y:S02]  /*0ff0*/  IADD3 R28, R28, R5, RZ ;  /* 0x000000051c1c7210 */ /* 0x000fe40007ffe0ff */
[----:B--2---:R-:W-:Y:S02]  /*1000*/  I2FP.F32.S32 R25, R18 ;  /* 0x0000001200197245 */ /* 0x004fe40000201400 */
        /* <DEDUP_REMOVED lines=12> */
[----:B------:R-:W-:-:S04]  /*10d0*/  IADD3 R18, P0, R16, R12, RZ ;  /* 0x0000000c10127210 */ /* 0x000fc80007f1e0ff */
[-C--:B------:R-:W-:Y:S01]  /*10e0*/  F2FP.F16.F32.PACK_AB R25, R21, R20.reuse ;  /* 0x000000141519723e */ /* 0x080fe200000000ff */
        /* <DEDUP_REMOVED lines=11> */
[----:B------:R-:W-:-:S04]  /*11a0*/  IMAD.WIDE R14, R5, 0x8, R14 ;  /* 0x00000008050e7825 */ /* 0x000fc800078e020e */
[----:B------:R-:W-:Y:S02]  /*11b0*/  IMAD.WIDE R16, R5, 0x4, R16 ;  /* 0x0000000405107825 */ /* 0x000fe400078e0210 */
[----:B------:R-:W3:Y:S01]  /*11c0*/  LDG.E.64 R14, desc[UR4][R14.64] ;  /* 0x000000040e0e7981 */ /* 0x000ee2000c1e1b00 */
[----:B------:R-:W-:-:S04]  /*11d0*/  IADD3 R10, P0, R16, R10, RZ ;  /* 0x0000000a100a7210 */ /* 0x000fc80007f1e0ff */
[----:B------:R-:W-:-:S05]  /*11e0*/  IADD3.X R11, R17, R11, RZ, P0, !PT ;  /* 0x0000000b110b7210 */ /* 0x000fca00007fe4ff */
[----:B------:R0:W4:Y:S01]  /*11f0*/  LDG.E.CONSTANT R10, desc[UR4][R10.64] ;  /* 0x000000040a0a7981 */ /* 0x000122000c1e9900 */
[----:B------:R-:W-:Y:S01]  /*1200*/  IADD3 R12, P0, R16, R12, RZ ;  /* 0x0000000c100c7210 */ /* 0x000fe20007f1e0ff */
[----:B--2---:R-:W-:Y:S01]  /*1210*/  IMAD.IADD R26, R26, 0x1, R3 ;  /* 0x000000011a1a7824 */ /* 0x004fe200078e0203 */
[----:B------:R-:W-:Y:S02]  /*1220*/  IADD3 R28, R28, R5, RZ ;  /* 0x000000051c1c7210 */ /* 0x000fe40007ffe0ff */
[----:B------:R-:W-:Y:S02]  /*1230*/  IADD3.X R13, R17, R13, RZ, P0, !PT ;  /* 0x0000000d110d7210 */ /* 0x000fe400007fe4ff */
[----:B------:R-:W-:Y:S02]  /*1240*/  ISETP.GE.AND P0, PT, R28, R9, PT ;  /* 0x000000091c00720c */ /* 0x000fe40003f06270 */
[----:B------:R-:W-:Y:S02]  /*1250*/  IADD3 R0, R0, 0x1, RZ ;  /* 0x0000000100007810 */ /* 0x000fe40007ffe0ff */
[----:B---3--:R-:W-:-:S02]  /*1260*/  I2FP.F32.S32 R19, R14 ;  /* 0x0000000e00137245 */ /* 0x008fc40000201400 */
[----:B------:R-:W-:-:S03]  /*1270*/  I2FP.F32.S32 R21, R15 ;  /* 0x0000000f00157245 */ /* 0x000fc60000201400 */
[-C--:B------:R-:W-:Y:S02]  /*1280*/  FMUL.FTZ R19, R19, R8.reuse ;  /* 0x0000000813137220 */ /* 0x080fe40000410000 */
[----:B------:R-:W-:-:S05]  /*1290*/  FMUL.FTZ R18, R21, R8 ;  /* 0x0000000815127220 */ /* 0x000fca0000410000 */
[----:B0-----:R-:W-:Y:S01]  /*12a0*/  F2FP.F16.F32.PACK_AB R11, R18, R19 ;  /* 0x00000013120b723e */ /* 0x001fe200000000ff */
[--C-:B----4-:R-:W-:Y:S02]  /*12b0*/  HADD2.F32 R19, -RZ, R10.reuse.H1_H1 ;  /* 0x3000000aff137230 */ /* 0x110fe40000004100 */
[----:B------:R-:W-:Y:S02]  /*12c0*/  HADD2.F32 R18, -RZ, R10.H0_H0 ;  /* 0x2000000aff127230 */ /* 0x000fe40000004100 */
[--C-:B------:R-:W-:Y:S02]  /*12d0*/  HADD2.F32 R14, -RZ, R11.reuse.H1_H1 ;  /* 0x3000000bff0e7230 */ /* 0x100fe40000004100 */
[----:B------:R-:W-:Y:S01]  /*12e0*/  FADD.FTZ R19, RZ, R19 ;  /* 0x00000013ff137221 */ /* 0x000fe20000010000 */
[----:B------:R-:W-:Y:S02]  /*12f0*/  HADD2.F32 R15, -RZ, R11.H0_H0 ;  /* 0x2000000bff0f7230 */ /* 0x000fe40000004100 */
[----:B------:R-:W-:Y:S01]  /*1300*/  FADD.FTZ R18, RZ, R18 ;  /* 0x00000012ff127221 */ /* 0x000fe20000010000 */
        /* <DEDUP_REMOVED lines=12> */
.L_x_1717:
[----:B------:R-:W-:Y:S05]  /*13d0*/  BSYNC B0 ;  /* 0x0000000000007941 */ /* 0x000fea0003800000 */
.L_x_1716:
[----:B0-----:R-:W0:Y:S01]  /*13e0*/  SHFL.BFLY PT, R0, R7, 0x10, 0x1f ;  /* 0x0e001f0007007f89 */ /* 0x001e2200000e0000 */
[----:B------:R-:W-:Y:S01]  /*13f0*/  ISETP.NE.AND P1, PT, R23, RZ, PT ;  /* 0x000000ff1700720c */ /* 0x000fe20003f25270 */
[----:B------:R-:W-:Y:S02]  /*1400*/  BSSY B0, `(.L_x_1721) ;  /* 0x0000048000007945 */ /* 0x000fe40003800000 */
[----:B------:R-:W1:Y:S01]  /*1410*/  SHFL.BFLY PT, R3, R6, 0x10, 0x1f ;  /* 0x0e001f0006037f89 */ /* 0x000e6200000e0000 */
[----:B0-----:R-:W-:Y:S01]  /*1420*/  FADD.FTZ R0, R0, R7 ;  /* 0x0000000700007221 */ /* 0x001fe20000010000 */
[----:B-1----:R-:W-:Y:S01]  /*1430*/  FADD.FTZ R10, R3, R6 ;  /* 0x00000006030a7221 */ /* 0x002fe20000010000 */
[----:B------:R-:W-:-:S03]  /*1440*/  MOV R6, 0x400 ;  /* 0x0000040000067802 */ /* 0x000fc60000000f00 */
[----:B------:R-:W0:Y:S04]  /*1450*/  SHFL.BFLY PT, R3, R0, 0x8, 0x1f ;  /* 0x0d001f0000037f89 */ /* 0x000e2800000e0000 */
[----:B------:R-:W3:Y:S01]  /*1460*/  SHFL.BFLY PT, R5, R10, 0x8, 0x1f ;  /* 0x0d001f000a057f89 */ /* 0x000ee200000e0000 */
[----:B0-----:R-:W-:Y:S01]  /*1470*/  FADD.FTZ R3, R0, R3 ;  /* 0x0000000300037221 */ /* 0x001fe20000010000 */
[----:B---3--:R-:W-:-:S04]  /*1480*/  FADD.FTZ R11, R10, R5 ;  /* 0x000000050a0b7221 */ /* 0x008fc80000010000 */
[----:B------:R-:W0:Y:S04]  /*1490*/  SHFL.BFLY PT, R2, R3, 0x4, 0x1f ;  /* 0x0c801f0003027f89 */ /* 0x000e2800000e0000 */
[----:B------:R-:W1:Y:S01]  /*14a0*/  SHFL.BFLY PT, R4, R11, 0x4, 0x1f ;  /* 0x0c801f000b047f89 */ /* 0x000e6200000e0000 */
[----:B------:R-:W3:Y:S01]  /*14b0*/  S2R R5, SR_CgaCtaId ;  /* 0x0000000000057919 */ /* 0x000ee20000008800 */
[----:B0-----:R-:W-:Y:S01]  /*14c0*/  FADD.FTZ R8, R3, R2 ;  /* 0x0000000203087221 */ /* 0x001fe20000010000 */
[----:B------:R-:W-:Y:S02]  /*14d0*/  LOP3.LUT P4, R2, R23, 0x1f, RZ, 0xc0, !PT ;  /* 0x0000001f17027812 */ /* 0x000fe4000788c0ff */
[----:B------:R-:W-:Y:S01]  /*14e0*/  I2FP.F32.U32 R3, R23 ;  /* 0x0000001700037245 */ /* 0x000fe20000201000 */
[----:B-1----:R-:W-:Y:S01]  /*14f0*/  FADD.FTZ R12, R11, R4 ;  /* 0x000000040b0c7221 */ /* 0x002fe20000010000 */
[----:B------:R-:W0:Y:S01]  /*1500*/  SHFL.BFLY PT, R7, R8, 0x2, 0x1f ;  /* 0x0c401f0008077f89 */ /* 0x000e2200000e0000 */
[----:B------:R-:W1:Y:S03]  /*1510*/  LDC R4, c[0x0][RZ] ;  /* 0x00000000ff047b82 */ /* 0x000e660000000800 */
[----:B------:R-:W4:Y:S01]  /*1520*/  SHFL.BFLY PT, R13, R12, 0x2, 0x1f ;  /* 0x0c401f000c0d7f89 */ /* 0x000f2200000e0000 */
[----:B0-----:R-:W-:Y:S01]  /*1530*/  FADD.FTZ R7, R8, R7 ;  /* 0x0000000708077221 */ /* 0x001fe20000010000 */
[----:B-1----:R-:W-:-:S02]  /*1540*/  I2FP.F32.U32 R0, R4 ;  /* 0x0000000400007245 */ /* 0x002fc40000201000 */
[----:B------:R-:W-:Y:S01]  /*1550*/  IADD3 R8, R6, 0x88, RZ ;  /* 0x0000008806087810 */ /* 0x000fe20007ffe0ff */
[----:B----4-:R-:W-:Y:S01]  /*1560*/  FADD.FTZ R13, R12, R13 ;  /* 0x0000000d0c0d7221 */ /* 0x010fe20000010000 */
[----:B------:R-:W0:Y:S01]  /*1570*/  SHFL.BFLY PT, R10, R7, 0x1, 0x1f ;  /* 0x0c201f00070a7f89 */ /* 0x000e2200000e0000 */
[----:B------:R-:W-:-:S03]  /*1580*/  FMUL.FTZ R0, R0, 0.03125 ;  /* 0x3d00000000007820 */ /* 0x000fc60000410000 */
[----:B------:R-:W1:Y:S02]  /*1590*/  SHFL.BFLY PT, R14, R13, 0x1, 0x1f ;  /* 0x0c201f000d0e7f89 */ /* 0x000e6400000e0000 */
[----:B------:R-:W-:Y:S02]  /*15a0*/  FSETP.GT.FTZ.AND P0, PT, R0, R3, PT ;  /* 0x000000030000720b */ /* 0x000fe40003f14000 */
[----:B------:R-:W-:Y:S02]  /*15b0*/  SHF.R.U32.HI R0, RZ, 0x5, R23 ;  /* 0x00000005ff007819 */ /* 0x000fe40000011617 */
[----:B---3--:R-:W-:Y:S02]  /*15c0*/  LEA R3, R5, R8, 0x18 ;  /* 0x0000000805037211 */ /* 0x008fe400078ec0ff */
[----:B------:R-:W-:Y:S02]  /*15d0*/  MOV R8, RZ ;  /* 0x000000ff00087202 */ /* 0x000fe40000000f00 */
[----:B------:R-:W-:Y:S01]  /*15e0*/  LEA R15, R2, R3, 0x2 ;  /* 0x00000003020f7211 */ /* 0x000fe200078e10ff */
        /* <DEDUP_REMOVED lines=41> */
.L_x_1722:
[----:B------:R-:W-:Y:S05]  /*1880*/  BSYNC B0 ;  /* 0x0000000000007941 */ /* 0x000fea0003800000 */
.L_x_1721:
[----:B------:R-:W-:Y:S01]  /*1890*/  BAR.SYNC.DEFER_BLOCKING 0x0 ;  /* 0x0000000000007b1d */ /* 0x000fe20000010000 */
[----:B------:R-:W-:-:S05]  /*18a0*/  IMAD.MOV.U32 R3, RZ, RZ, 0x11 ;  /* 0x00000011ff037424 */ /* 0x000fca00078e00ff */
[----:B------:R-:W-:Y:S04]  /*18b0*/  BSSY B0, `(.L_x_1723) ;  /* 0x00000b8000007945 */ /* 0x000fe80003800000 */
[----:B------:R-:W-:Y:S05]  /*18c0*/  @P2 BRA `(.L_x_1724) ;  /* 0x0000000800d82947 */ /* 0x000fea0003800000 */
[C---:B0-----:R-:W-:Y:S01]  /*18d0*/  LEA R8, R5.reuse, R6, 0x18 ;  /* 0x0000000605087211 */ /* 0x041fe200078ec0ff */
[----:B------:R-:W-:Y:S01]  /*18e0*/  ULDC.64 UR6, c[0x0][0x278] ;  /* 0x00009e0000067ab9 */ /* 0x000fe20000000a00 */
[----:B------:R-:W-:Y:S02]  /*18f0*/  IADD3 R6, R6, 0x190, RZ ;  /* 0x0000019006067810 */ /* 0x000fe40007ffe0ff */
[----:B------:R-:W-:Y:S02]  /*1900*/  ISETP.NE.U32.AND P0, PT, RZ, UR6, PT ;  /* 0x00000006ff007c0c */ /* 0x000fe4000bf05070 */
[----:B------:R-:W0:Y:S01]  /*1910*/  LDS.64 R8, [R8] ;  /* 0x0000000008087984 */ /* 0x000e220000000a00 */
[----:B------:R-:W-:Y:S02]  /*1920*/  LEA R5, R5, R6, 0x18 ;  /* 0x0000000605057211 */ /* 0x000fe400078ec0ff */
[----:B------:R-:W-:Y:S02]  /*1930*/  ISETP.NE.AND.EX P0, PT, RZ, UR7, PT, P0 ;  /* 0x00000007ff007c0c */ /* 0x000fe4000bf05300 */
[----:B--2---:R-:W-:-:S02]  /*1940*/  MOV R18, RZ ;  /* 0x000000ff00127202 */ /* 0x004fc40000000f00 */
[----:B------:R-:W-:Y:S02]  /*1950*/  MOV R10, R23 ;  /* 0x00000017000a7202 */ /* 0x000fe40000000f00 */
[----:B0-----:R-:W-:-:S07]  /*1960*/  F2FP.F16.F32.PACK_AB R6, R9, R8 ;  /* 0x000000080906723e */ /* 0x001fce00000000ff */
.L_x_1733:
        /* <DEDUP_REMOVED lines=34> */
.L_x_1725:
[----:B------:R0:W-:Y:S01]  /*1b90*/  STS [R26], R15 ;  /* 0x0000000f1a007388 */ /* 0x0001e20000000800 */
[C---:B------:R-:W-:Y:S01]  /*1ba0*/  HADD2 R8, |R15|.reuse, -RZ.H0_H0 ;  /* 0xa00000ff0f087230 */ /* 0x040fe20000000200 */
[----:B------:R-:W-:-:S04]  /*1bb0*/  HSETP2.GT.AND P5, PT, |R15|.H0_H0, |R15|.H1_H1, PT ;  /* 0x7000000f0f007234 */ /* 0x000fc80003fa4a00 */
[----:B------:R-:W-:-:S04]  /*1bc0*/  PRMT R9, R8, 0x7632, R9 ;  /* 0x0000763208097816 */ /* 0x000fc80000000009 */
[----:B------:R-:W-:-:S05]  /*1bd0*/  SEL R8, R9, R8, !P5 ;  /* 0x0000000809087207 */ /* 0x000fca0006800000 */
[----:B------:R-:W-:-:S05]  /*1be0*/  HSETP2.GT.AND P5, PT, R8.H0_H0, R3.H0_H0, PT ;  /* 0x2000000308007234 */ /* 0x000fca0003fa4800 */
[----:B0-----:R-:W-:-:S08]  /*1bf0*/  SEL R3, R3, R8, !P5 ;  /* 0x0000000803037207 */ /* 0x001fd00006800000 */
.L_x_1726:
        /* <DEDUP_REMOVED lines=36> */
.L_x_1727:
[----:B------:R0:W-:Y:S01]  /*1e40*/  STS [R19], R21 ;  /* 0x0000001513007388 */ /* 0x0001e20000000800 */
[C---:B------:R-:W-:Y:S01]  /*1e50*/  HADD2 R14, |R21|.reuse, -RZ.H0_H0 ;  /* 0xa00000ff150e7230 */ /* 0x040fe20000000200 */
[----:B------:R-:W-:-:S04]  /*1e60*/  HSETP2.GT.AND P5, PT, |R21|.H0_H0, |R21|.H1_H1, PT ;  /* 0x7000001515007234 */ /* 0x000fc80003fa4a00 */
[----:B------:R-:W-:-:S04]  /*1e70*/  PRMT R15, R14, 0x7632, R15 ;  /* 0x000076320e0f7816 */ /* 0x000fc8000000000f */
[----:B------:R-:W-:-:S05]  /*1e80*/  SEL R14, R15, R14, !P5 ;  /* 0x0000000e0f0e7207 */ /* 0x000fca0006800000 */
[----:B------:R-:W-:-:S05]  /*1e90*/  HSETP2.GT.AND P5, PT, R14.H0_H0, R3.H0_H0, PT ;  /* 0x200000030e007234 */ /* 0x000fca0003fa4800 */
[----:B0-----:R-:W-:-:S08]  /*1ea0*/  SEL R3, R3, R14, !P5 ;  /* 0x0000000e03037207 */ /* 0x001fd00006800000 */
.L_x_1728:
[----:B------:R-:W-:-:S04]  /*1eb0*/  IADD3 R20, R20, R4, RZ ;  /* 0x0000000414147210 */ /* 0x000fc80007ffe0ff */
[----:B------:R-:W-:-:S13]  /*1ec0*/  ISETP.GE.AND P5, PT, R20, R7, PT ;  /* 0x000000071400720c */ /* 0x000fda0003fa6270 */
[----:B------:R-:W-:Y:S05]  /*1ed0*/  @P5 BRA `(.L_x_1724) ;  /* 0x0000000400545947 */ /* 0x000fea0003800000 */
[----:B------:R-:W-:-:S03]  /*1ee0*/  IMAD.WIDE R12, R4, 0x4, R12 ;  /* 0x00000004040c7825 */ /* 0x000fc600078e020c */
[C---:B------:R-:W-:Y:S02]  /*1ef0*/  IADD3 R16, P6, R12.reuse, R8, RZ ;  /* 0x000000080c107210 */ /* 0x040fe40007fde0ff */
[----:B01----:R-:W-:-:S03]  /*1f00*/  IADD3 R14, P5, R12, R10, RZ ;  /* 0x0000000a0c0e7210 */ /* 0x003fc60007fbe0ff */
[C---:B------:R-:W-:Y:S01]  /*1f10*/  IMAD.X R17, R13.reuse, 0x1, R9, P6 ;  /* 0x000000010d117824 */ /* 0x040fe200030e0609 */
[----:B------:R-:W-:-:S04]  /*1f20*/  IADD3.X R15, R13, R11, RZ, P5, !PT ;  /* 0x0000000b0d0f7210 */ /* 0x000fc80002ffe4ff */
[----:B------:R-:W2:Y:S04]  /*1f30*/  LDG.E.CONSTANT R16, desc[UR4][R16.64] ;  /* 0x0000000410107981 */ /* 0x000ea8000c1e9900 */
[----:B------:R-:W2:Y:S01]  /*1f40*/  LDG.E.CONSTANT R14, desc[UR4][R14.64] ;  /* 0x000000040e0e7981 */ /* 0x000ea2000c1e9900 */
[----:B------:R-:W-:-:S04]  /*1f50*/  SHF.L.U32 R26, R4, 0x2, RZ ;  /* 0x00000002041a7819 */ /* 0x000fc800000006ff */
        /* <DEDUP_REMOVED lines=24> */
.L_x_1729:
[----:B------:R0:W-:Y:S01]  /*20e0*/  STS [R19], R21 ;  /* 0x0000001513007388 */ /* 0x0001e20000000800 */
[C---:B------:R-:W-:Y:S01]  /*20f0*/  HADD2 R14, |R21|.reuse, -RZ.H0_H0 ;  /* 0xa00000ff150e7230 */ /* 0x040fe20000000200 */
[----:B------:R-:W-:-:S04]  /*2100*/  HSETP2.GT.AND P5, PT, |R21|.H0_H0, |R21|.H1_H1, PT ;  /* 0x7000001515007234 */ /* 0x000fc80003fa4a00 */
[----:B------:R-:W-:-:S04]  /*2110*/  PRMT R15, R14, 0x7632, R15 ;  /* 0x000076320e0f7816 */ /* 0x000fc8000000000f */
[----:B------:R-:W-:-:S05]  /*2120*/  SEL R14, R15, R14, !P5 ;  /* 0x0000000e0f0e7207 */ /* 0x000fca0006800000 */
[----:B------:R-:W-:-:S05]  /*2130*/  HSETP2.GT.AND P5, PT, R14.H0_H0, R3.H0_H0, PT ;  /* 0x200000030e007234 */ /* 0x000fca0003fa4800 */
[----:B0-----:R-:W-:-:S08]  /*2140*/  SEL R3, R3, R14, !P5 ;  /* 0x0000000e03037207 */ /* 0x001fd00006800000 */
.L_x_1730:
        /* <DEDUP_REMOVED lines=35> */
.L_x_1731:
[----:B------:R4:W-:Y:S01]  /*2380*/  STS [R19], R11 ;  /* 0x0000000b13007388 */ /* 0x0009e20000000800 */
[C---:B------:R-:W-:Y:S01]  /*2390*/  HADD2 R8, |R11|.reuse, -RZ.H0_H0 ;  /* 0xa00000ff0b087230 */ /* 0x040fe20000000200 */
[----:B------:R-:W-:-:S04]  /*23a0*/  HSETP2.GT.AND P5, PT, |R11|.H0_H0, |R11|.H1_H1, PT ;  /* 0x7000000b0b007234 */ /* 0x000fc80003fa4a00 */
[----:B------:R-:W-:-:S04]  /*23b0*/  PRMT R9, R8, 0x7632, R9 ;  /* 0x0000763208097816 */ /* 0x000fc80000000009 */
[----:B------:R-:W-:-:S05]  /*23c0*/  SEL R8, R9, R8, !P5 ;  /* 0x0000000809087207 */ /* 0x000fca0006800000 */
[----:B------:R-:W-:-:S05]  /*23d0*/  HSETP2.GT.AND P5, PT, R8.H0_H0, R3.H0_H0, PT ;  /* 0x2000000308007234 */ /* 0x000fca0003fa4800 */
[----:B----4-:R-:W-:-:S08]  /*23e0*/  SEL R3, R3, R8, !P5 ;  /* 0x0000000803037207 */ /* 0x010fd00006800000 */
.L_x_1732:
[----:B------:R-:W-:Y:S01]  /*23f0*/  IMAD.IADD R10, R20, 0x1, R4 ;  /* 0x00000001140a7824 */ /* 0x000fe200078e0204 */
[----:B------:R-:W-:-:S04]  /*2400*/  IADD3 R18, R18, 0x1, RZ ;  /* 0x0000000112127810 */ /* 0x000fc80007ffe0ff */
[----:B------:R-:W-:-:S13]  /*2410*/  ISETP.GE.AND P5, PT, R10, R7, PT ;  /* 0x000000070a00720c */ /* 0x000fda0003fa6270 */
[----:B------:R-:W-:Y:S05]  /*2420*/  @!P5 BRA `(.L_x_1733) ;  /* 0xfffffff40050d947 */ /* 0x000fea000383ffff */
.L_x_1724:
[----:B------:R-:W-:Y:S05]  /*2430*/  BSYNC B0 ;  /* 0x0000000000007941 */ /* 0x000fea0003800000 */
.L_x_1723:
[----:B------:R-:W-:Y:S02]  /*2440*/  ULDC.64 UR6, c[0x0][0x278] ;  /* 0x00009e0000067ab9 */ /* 0x000fe40000000a00 */
[----:B------:R-:W-:-:S04]  /*2450*/  ISETP.NE.U32.AND P0, PT, RZ, UR6, PT ;  /* 0x00000006ff007c0c */ /* 0x000fc8000bf05070 */
[----:B------:R-:W-:-:S13]  /*2460*/  ISETP.NE.AND.EX P0, PT, RZ, UR7, PT, P0 ;  /* 0x00000007ff007c0c */ /* 0x000fda000bf05300 */
[----:B------:R-:W-:Y:S05]  /*2470*/  @!P0 EXIT ;  /* 0x000000000000894d */ /* 0x000fea0003800000 */
[----:B------:R-:W-:Y:S01]  /*2480*/  HADD2.F32 R3, -RZ, R3.H0_H0 ;  /* 0x20000003ff037230 */ /* 0x000fe20000004100 */
[----:B0-----:R-:W-:Y:S01]  /*2490*/  I2FP.F32.U32 R7, R4 ;  /* 0x0000000400077245 */ /* 0x001fe20000201000 */
[----:B------:R-:W0:Y:S01]  /*24a0*/  @!P4 S2R R12, SR_CgaCtaId ;  /* 0x00000000000cc919 */ /* 0x000e220000008800 */
[----:B-123--:R-:W-:Y:S01]  /*24b0*/  I2FP.F32.S32 R9, R2 ;  /* 0x0000000200097245 */ /* 0x00efe20000201400 */
        /* <DEDUP_REMOVED lines=54> */
[----:B-----5:R-:W-:Y:S05]  /*2820*/  CALL.REL.NOINC `($__internal_32_$__cuda_sm20_div_rn_f64_full) ;  /* 0x00000000009c7944 */ /* 0x020fea0003c00000 */
.L_x_1737:
[----:B------:R-:W-:Y:S05]  /*2830*/  BSYNC B1 ;  /* 0x0000000000017941 */ /* 0x000fea0003800000 */
.L_x_1736:
        /* <DEDUP_REMOVED lines=11> */
.L_x_1738:
        /* <DEDUP_REMOVED lines=17> */
.L_x_1735:
[----:B------:R-:W-:Y:S05]  /*2a00*/  BSYNC B0 ;  /* 0x0000000000007941 */ /* 0x000fea0003800000 */
.L_x_1734:
        /* <DEDUP_REMOVED lines=9> */
        .weak           $__internal_32_$__cuda_sm20_div_rn_f64_full
        .type           $__internal_32_$__cuda_sm20_div_rn_f64_full,@function
        .size           $__internal_32_$__cuda_sm20_div_rn_f64_full,(.L_x_2691 - $__internal_32_$__cuda_sm20_div_rn_f64_full)
$__internal_32_$__cuda_sm20_div_rn_f64_full:
        /* <DEDUP_REMOVED lines=11> */
[----:B------:R-:W-:Y:S02]  /*2b50*/  SEL R9, R5, 0x63400000, !P2 ;  /* 0x6340000005097807 */ /* 0x000fe40005000000 */
[----:B------:R-:W-:Y:S01]  /*2b60*/  IADD3 R19, R18, -0x1, RZ ;  /* 0xffffffff12137810 */ /* 0x000fe20007ffe0ff */
[----:B------:R-:W0:Y:S02]  /*2b70*/  MUFU.RCP64H R11, R3 ;  /* 0x00000003000b7308 */ /* 0x000e240000001800 */
[----:B0-----:R-:W-:-:S08]  /*2b80*/  DFMA R12, R10, -R2, 1 ;  /* 0x3ff000000a0c742b */ /* 0x001fd00000000802 */
[----:B------:R-:W-:-:S08]  /*2b90*/  DFMA R12, R12, R12, R12 ;  /* 0x0000000c0c0c722b */ /* 0x000fd0000000000c */
[----:B------:R-:W-:-:S08]  /*2ba0*/  DFMA R12, R10, R12, R10 ;  /* 0x0000000c0a0c722b */ /* 0x000fd0000000000a */
[----:B------:R-:W-:-:S08]  /*2bb0*/  DFMA R10, R12, -R2, 1 ;  /* 0x3ff000000c0a742b */ /* 0x000fd00000000802 */
[----:B------:R-:W-:Y:S01]  /*2bc0*/  DFMA R12, R12, R10, R12 ;  /* 0x0000000a0c0c722b */ /* 0x000fe2000000000c */
[----:B------:R-:W-:Y:S01]  /*2bd0*/  LOP3.LUT R11, R9, 0xfc000, RZ, 0xfc, !PT ;  /* 0x000fc000090b7812 */ /* 0x000fe200078efcff */
[----:B------:R-:W-:Y:S01]  /*2be0*/  IMAD.MOV.U32 R9, RZ, RZ, R16 ;  /* 0x000000ffff097224 */ /* 0x000fe200078e0010 */
[----:B------:R-:W-:Y:S02]  /*2bf0*/  MOV R10, RZ ;  /* 0x000000ff000a7202 */ /* 0x000fe40000000f00 */
[----:B------:R-:W-:Y:S02]  /*2c00*/  @!P0 LOP3.LUT R9, R3, 0x7ff00000, RZ, 0xc0, !PT ;  /* 0x7ff0000003098812 */ /* 0x000fe400078ec0ff */
        /* <DEDUP_REMOVED lines=36> */
.L_x_1740:
        /* <DEDUP_REMOVED lines=15> */
.L_x_1742:
[----:B------:R-:W-:Y:S01]  /*2f40*/  LOP3.LUT R15, R7, 0x80000, RZ, 0xfc, !PT ;  /* 0x00080000070f7812 */ /* 0x000fe200078efcff */
[----:B------:R-:W-:-:S07]  /*2f50*/  IMAD.MOV.U32 R14, RZ, RZ, R6 ;  /* 0x000000ffff0e7224 */ /* 0x000fce00078e0006 */
.L_x_1741:
[----:B------:R-:W-:Y:S05]  /*2f60*/  BSYNC B2 ;  /* 0x0000000000027941 */ /* 0x000fea0003800000 */
.L_x_1739:
[----:B------:R-:W-:Y:S01]  /*2f70*/  HFMA2.MMA R9, -RZ, RZ, 0, 0 ;  /* 0x00000000ff097435 */ /* 0x000fe200000001ff */
[----:B------:R-:W-:Y:S02]  /*2f80*/  MOV R2, R14 ;  /* 0x0000000e00027202 */ /* 0x000fe40000000f00 */
[----:B------:R-:W-:-:S03]  /*2f90*/  MOV R3, R15 ;  /* 0x0000000f00037202 */ /* 0x000fc60000000f00 */
[----:B------:R-:W-:Y:S05]  /*2fa0*/  RET.REL.NODEC R8 `(_ZN17fastertransformer35generalAddBiasResidualLayerNormOpt2I7__half2Lb1ELb0ELi1ELb1ELi4EEEvPT_S3_PKS2_S5_S5_S5_S5_S5_fiiPKfS7_S7_Pfi) ;  /* 0xffffffd008147950 */ /* 0x000fea0003c3ffff */
.L_x_1743:
        /* <DEDUP_REMOVED lines=13> */
.L_x_2691:


//--------------------- .text._ZN17fastertransformer34generalAddBiasResidualLayerNormOptI7__half2Lb1ELb0ELi1ELb1ELi4EEEvPT_S3_PKS2_S5_S5_S5_S5_S5_fiiPKfS7_S7_Pfi --------------------------
	.section	.text._ZN17fastertransformer34generalAddBiasResidualLayerNormOptI7__half2Lb1ELb0ELi1ELb1ELi4EEEvPT_S3_PKS2_S5_S5_S5_S5_S5_fiiPKfS7_S7_Pfi,"ax",@progbits
	.align	128
        .global         _ZN17fastertransformer34generalAddBiasResidualLayerNormOptI7__half2Lb1ELb0ELi1ELb1ELi4EEEvPT_S3_PKS2_S5_S5_S5_S5_S5_fiiPKfS7_S7_Pfi
        .type           _ZN17fastertransformer34generalAddBiasResidualLayerNormOptI7__half2Lb1ELb0ELi1ELb1ELi4EEEvPT_S3_PKS2_S5_S5_S5_S5_S5_fiiPKfS7_S7_Pfi,@function
        .size           _ZN17fastertransformer34generalAddBiasResidualLayerNormOptI7__half2Lb1ELb0ELi1ELb1ELi4EEEvPT_S3_PKS2_S5_S5_S5_S5_S5_fiiPKfS7_S7_Pfi,(.L_x_2692 - _ZN17fastertransformer34generalAddBiasResidualLayerNormOptI7__half2Lb1ELb0ELi1ELb1ELi4EEEvPT_S3_PKS2_S5_S5_S5_S5_S5_fiiPKfS7_S7_Pfi)
        .other          _ZN17fastertransformer34generalAddBiasResidualLayerNormOptI7__half2Lb1ELb0ELi1ELb1ELi4EEEvPT_S3_PKS2_S5_S5_S5_S5_S5_fiiPKfS7_S7_Pfi,@"STO_CUDA_ENTRY STV_DEFAULT"
_ZN17fastertransformer34generalAddBiasResidualLayerNormOptI7__half2Lb1ELb0ELi1ELb1ELi4EEEvPT_S3_PKS2_S5_S5_S5_S5_S5_fiiPKfS7_S7_Pfi:
.text._ZN17fastertransformer34generalAddBiasResidualLayerNormOptI7__half2Lb1ELb0ELi1ELb1ELi4EEEvPT_S3_PKS2_S5_S5_S5_S5_S5_fiiPKfS7_S7_Pfi:
        /* <DEDUP_REMOVED lines=33> */
[----:B------:R-:W0:Y:S01]  /*0210*/  LDC.64 R4, c[0x0][0x218] ;  /* 0x00008600ff047b82 */ /* 0x000e220000000a00 */
[----:B--2---:R-:W-:-:S07]  /*0220*/  LEA R17, R17, R10, 0x18 ;  /* 0x0000000a11117211 */ /* 0x004fce00078ec0ff */
.L_x_1747:
[----:B0-2---:R-:W-:-:S04]  /*0230*/  IMAD R13, R14, R15, R20 ;  /* 0x0000000f0e0d7224 */ /* 0x005fc800078e0214 */
[----:B----4-:R-:W-:-:S04]  /*0240*/  IMAD.WIDE R18, R13, 0x4, R6 ;  /* 0x000000040d127825 */ /* 0x010fc800078e0206 */
[C---:B---3--:R-:W-:Y:S02]  /*0250*/  IMAD.WIDE R10, R13.reuse, 0x4, R8 ;  /* 0x000000040d0a7825 */ /* 0x048fe400078e0208 */
[----:B------:R-:W2:Y:S04]  /*0260*/  LDG.E.CONSTANT R18, desc[UR6][R18.64] ;  /* 0x0000000612127981 */ /* 0x000ea8000c1e9900 */
[----:B------:R2:W3:Y:S01]  /*0270*/  LDG.E.CONSTANT R10, desc[UR6][R10.64] ;  /* 0x000000060a0a7981 */ /* 0x0004e2000c1e9900 */
[----:B------:R-:W-:-:S04]  /*0280*/  IMAD.WIDE R12, R13, 0x4, R4 ;  /* 0x000000040d0c7825 */ /* 0x000fc800078e0204 */
[----:B------:R-:W-:Y:S01]  /*0290*/  IMAD R22, R20, 0x4, R17 ;  /* 0x0000000414167824 */ /* 0x000fe200078e0211 */
[----:B-1----:R-:W-:-:S04]  /*02a0*/  IADD3 R20, R3, R20, RZ ;  /* 0x0000001403147210 */ /* 0x002fc80007ffe0ff */
        /* <DEDUP_REMOVED lines=8> */
.L_x_1746:
        /* <DEDUP_REMOVED lines=8> */
.L_x_1748:
[----:B0-----:R-:W-:-:S04]  /*03b0*/  IMAD R19, R14, R15, R20 ;  /* 0x0000000f0e137224 */ /* 0x001fc800078e0214 */
[----:B---3--:R-:W-:-:S05]  /*03c0*/  IMAD.WIDE R22, R19, 0x8, R4 ;  /* 0x0000000813167825 */ /* 0x008fca00078e0204 */
[----:B------:R0:W2:Y:S01]  /*03d0*/  LDG.E.64.CONSTANT R10, desc[UR6][R22.64] ;  /* 0x00000006160a7981 */ /* 0x0000a2000c1e9b00 */
[----:B----4-:R-:W-:-:S06]  /*03e0*/  IMAD.WIDE R12, R19, 0x4, R6 ;  /* 0x00000004130c7825 */ /* 0x010fcc00078e0206 */
[----:B------:R-:W3:Y:S01]  /*03f0*/  LDG.E.CONSTANT R12, desc[UR6][R12.64] ;  /* 0x000000060c0c7981 */ /* 0x000ee2000c1e9900 */
[----:B0-----:R-:W-:Y:S01]  /*0400*/  IMAD R22, R20, 0x4, R18 ;  /* 0x0000000414167824 */ /* 0x001fe200078e0212 */
[----:B-1----:R-:W-:-:S04]  /*0410*/  IADD3 R20, R3, R20, RZ ;  /* 0x0000001403147210 */ /* 0x002fc80007ffe0ff */
[----:B------:R-:W-:Y:S02]  /*0420*/  ISETP.GE.AND P0, PT, R20, R15, PT ;  /* 0x0000000f1400720c */ /* 0x000fe40003f06270 */
[----:B--2---:R-:W-:Y:S02]  /*0430*/  I2FP.F32.S32 R10, R10 ;  /* 0x0000000a000a7245 */ /* 0x004fe40000201400 */
[----:B------:R-:W-:-:S03]  /*0440*/  I2FP.F32.S32 R24, R11 ;  /* 0x0000000b00187245 */ /* 0x000fc60000201400 */
[-C--:B------:R-:W-:Y:S02]  /*0450*/  FMUL.FTZ R10, R10, R17.reuse ;  /* 0x000000110a0a7220 */ /* 0x080fe40000410000 */
[----:B------:R-:W-:-:S05]  /*0460*/  FMUL.FTZ R11, R24, R17 ;  /* 0x00000011180b7220 */ /* 0x000fca0000410000 */
[----:B------:R-:W-:Y:S01]  /*0470*/  F2FP.F16.F32.PACK_AB R11, R11, R10 ;  /* 0x0000000a0b0b723e */ /* 0x000fe200000000ff */
[----:B---3--:R-:W-:-:S10]  /*0480*/  HFMA2.MMA R10, R12, 1, 1, RZ ;  /* 0x3c003c000c0a7835 */ /* 0x008fd400000000ff */
[----:B------:R-:W-:Y:S02]  /*0490*/  HADD2 R13, R10, R11 ;  /* 0x0000000b0a0d7230 */ /* 0x000fe40000000000 */
[----:B------:R-:W-:-:S03]  /*04a0*/  IMAD.WIDE R10, R19, 0x4, R8 ;  /* 0x00000004130a7825 */ /* 0x000fc600078e0208 */
[----:B------:R0:W-:Y:S01]  /*04b0*/  STS [R22], R13 ;  /* 0x0000000d16007388 */ /* 0x0001e20000000800 */
[----:B------:R-:W-:-:S03]  /*04c0*/  HFMA2.MMA R16, R16, 1, 1, R13 ;  /* 0x3c003c0010107835 */ /* 0x000fc6000000000d */
[----:B------:R0:W-:Y:S01]  /*04d0*/  STG.E desc[UR6][R10.64], R13 ;  /* 0x0000000d0a007986 */ /* 0x0001e2000c101906 */
[----:B------:R-:W-:Y:S07]  /*04e0*/  @!P0 BRA `(.L_x_1748) ;  /* 0xfffffffc00b08947 */ /* 0x000fee000383ffff */
.L_x_1745:
[----:B------:R-:W-:Y:S05]  /*04f0*/  BSYNC B0 ;  /* 0x0000000000007941 */ /* 0x000fea0003800000 */
.L_x_1744:
[----:B------:R-:W-:Y:S01]  /*0500*/  HADD2 R16, R16.H0_H0, R16.H1_H1 ;  /* 0x3000001010107230 */ /* 0x000fe20000000800 */
[----:B0-2---:R-:W-:Y:S01]  /*0510*/  I2FP.F32.U32 R13, R2 ;  /* 0x00000002000d7245 */ /* 0x005fe20000201000 */
[----:B------:R-:W-:Y:S01]  /*0520*/  ULDC UR4, c[0x0][0x258] ;  /* 0x0000960000047ab9 */ /* 0x000fe20000000800 */
[----:B------:R-:W-:Y:S01]  /*0530*/  ISETP.NE.AND P1, PT, R2, RZ, PT ;  /* 0x000000ff0200720c */ /* 0x000fe20003f25270 */
[----:B------:R-:W-:Y:S01]  /*0540*/  BSSY B0, `(.L_x_1749) ;  /* 0x000006a000007945 */ /* 0x000fe20003800000 */
[----:B------:R-:W-:-:S05]  /*0550*/  HADD2.F32 R16, -RZ, R16.H0_H0 ;  /* 0x20000010ff107230 */ /* 0x000fca0000004100 */
[----:B------:R-:W0:Y:S02]  /*0560*/  SHFL.BFLY PT, R3, R16, 0x10, 0x1f ;  /* 0x0e001f0010037f89 */ /* 0x000e2400000e0000 */
[----:B0-----:R-:W-:-:S04]  /*0570*/  FADD.FTZ R4, R16, R3 ;  /* 0x0000000310047221 */ /* 0x001fc80000010000 */
[----:B------:R-:W-:Y:S01]  /*0580*/  @!P1 I2FP.F32.S32 R16, R15 ;  /* 0x0000000f00109245 */ /* 0x000fe20000201400 */
[----:B------:R-:W0:Y:S05]  /*0590*/  SHFL.BFLY PT, R3, R4, 0x8, 0x1f ;  /* 0x0d001f0004037f89 */ /* 0x000e2a00000e0000 */
[----:B------:R-:W1:Y:S01]  /*05a0*/  @!P1 MUFU.RCP R16, R16 ;  /* 0x0000001000109308 */ /* 0x000e620000001000 */
[----:B0-----:R-:W-:Y:S01]  /*05b0*/  FADD.FTZ R5, R4, R3 ;  /* 0x0000000304057221 */ /* 0x001fe20000010000 */
[----:B------:R-:W-:Y:S01]  /*05c0*/  LOP3.LUT P4, R4, R2, 0x1f, RZ, 0xc0, !PT ;  /* 0x0000001f02047812 */ /* 0x000fe2000788c0ff */
[----:B------:R-:W0:Y:S03]  /*05d0*/  LDC R3, c[0x0][RZ] ;  /* 0x00000000ff037b82 */ /* 0x000e260000000800 */
[----:B------:R-:W2:Y:S01]  /*05e0*/  SHFL.BFLY PT, R6, R5, 0x4, 0x1f ;  /* 0x0c801f0005067f89 */ /* 0x000ea200000e0000 */
[----:B0-----:R-:W-:Y:S01]  /*05f0*/  I2FP.F32.U32 R11, R3 ;  /* 0x00000003000b7245 */ /* 0x001fe20000201000 */
[----:B--2---:R-:W-:Y:S01]  /*0600*/  FADD.FTZ R8, R5, R6 ;  /* 0x0000000605087221 */ /* 0x004fe20000010000 */
[----:B------:R-:W-:Y:S01]  /*0610*/  SHF.R.U32.HI R5, RZ, 0x3, R2 ;  /* 0x00000003ff057819 */ /* 0x000fe20000011602 */
[----:B------:R-:W0:Y:S02]  /*0620*/  S2R R6, SR_CgaCtaId ;  /* 0x0000000000067919 */ /* 0x000e240000008800 */
[----:B------:R-:W-:Y:S01]  /*0630*/  FMUL.FTZ R12, R11, 0.03125 ;  /* 0x3d0000000b0c7820 */ /* 0x000fe20000410000 */
[----:B------:R-:W-:Y:S01]  /*0640*/  LOP3.LUT R5, R5, 0x1ffffffc, RZ, 0xc0, !PT ;  /* 0x1ffffffc05057812 */ /* 0x000fe200078ec0ff */
[----:B------:R-:W2:Y:S03]  /*0650*/  SHFL.BFLY PT, R7, R8, 0x2, 0x1f ;  /* 0x0c401f0008077f89 */ /* 0x000ea600000e0000 */
[----:B------:R-:W-:Y:S01]  /*0660*/  FSETP.GT.FTZ.AND P0, PT, R12, R13, PT ;  /* 0x0000000d0c00720b */ /* 0x000fe20003f14000 */
[----:B--2---:R-:W-:Y:S01]  /*0670*/  FADD.FTZ R9, R8, R7 ;  /* 0x0000000708097221 */ /* 0x004fe20000010000 */
[----:B------:R-:W-:-:S04]  /*0680*/  MOV R7, 0x400 ;  /* 0x0000040000077802 */ /* 0x000fc80000000f00 */
[----:B------:R-:W2:Y:S01]  /*0690*/  SHFL.BFLY PT, R10, R9, 0x1, 0x1f ;  /* 0x0c201f00090a7f89 */ /* 0x000ea200000e0000 */
[----:B------:R-:W-:Y:S01]  /*06a0*/  VIADD R11, R7, 0x8 ;  /* 0x00000008070b7836 */ /* 0x000fe20000000000 */
[----:B0-----:R-:W-:-:S04]  /*06b0*/  @!P1 LEA R18, R6, R7, 0x18 ;  /* 0x0000000706129211 */ /* 0x001fc800078ec0ff */
[----:B------:R-:W-:-:S04]  /*06c0*/  LEA R11, R6, R11, 0x18 ;  /* 0x0000000b060b7211 */ /* 0x000fc800078ec0ff */
[-C--:B------:R-:W-:Y:S01]  /*06d0*/  IADD3 R8, R5, R11.reuse, RZ ;  /* 0x0000000b05087210 */ /* 0x080fe20007ffe0ff */
[----:B--2---:R-:W-:Y:S01]  /*06e0*/  FADD.FTZ R17, R9, R10 ;  /* 0x0000000a09117221 */ /* 0x004fe20000010000 */
[----:B------:R-:W-:Y:S01]  /*06f0*/  IMAD.MOV.U32 R10, RZ, RZ, RZ ;  /* 0x000000ffff0a7224 */ /* 0x000fe200078e00ff */
[----:B------:R-:W-:-:S03]  /*0700*/  LEA R9, R4, R11, 0x2 ;  /* 0x0000000b04097211 */ /* 0x000fc600078e10ff */
[----:B------:R-:W-:Y:S01]  /*0710*/  @!P4 STS [R8], R17 ;  /* 0x000000110800c388 */ /* 0x000fe20000000800 */
[----:B------:R-:W-:Y:S06]  /*0720*/  BAR.SYNC.DEFER_BLOCKING 0x0 ;  /* 0x0000000000007b1d */ /* 0x000fec0000010000 */
[----:B------:R-:W0:Y:S04]  /*0730*/  @P0 LDS R10, [R9] ;  /* 0x00000000090a0984 */ /* 0x000e280000000800 */
        /* <DEDUP_REMOVED lines=21> */
.L_x_1751:
        /* <DEDUP_REMOVED lines=46> */
[----:B------:R-:W-:Y:S01]  /*0b70*/  IADD3 R14, R22, R3, RZ ;  /* 0x00000003160e7210 */ /* 0x000fe20007ffe0ff */
[----:B------:R-:W-:Y:S02]  /*0b80*/  FADD.FTZ R18, -R11, R18 ;  /* 0x000000120b127221 */ /* 0x000fe40000010100 */
[----:B------:R-:W-:Y:S01]  /*0b90*/  FMUL.FTZ R13, R13, R13 ;  /* 0x0000000d0d0d7220 */ /* 0x000fe20000410000 */
[----:B------:R-:W-:-:S03]  /*0ba0*/  ISETP.GE.AND P5, PT, R14, R15, PT ;  /* 0x0000000f0e00720c */ /* 0x000fc60003fa6270 */
[----:B------:R-:W-:-:S04]  /*0bb0*/  FFMA.FTZ R13, R18, R18, R13 ;  /* 0x00000012120d7223 */ /* 0x000fc8000001000d */
[----:B------:R-:W-:-:S06]  /*0bc0*/  FADD.FTZ R10, R10, R13 ;  /* 0x0000000d0a0a7221 */ /* 0x000fcc0000010000 */
[----:B------:R-:W-:Y:S05]  /*0bd0*/  @!P5 BRA `(.L_x_1751) ;  /* 0xfffffffc002cd947 */ /* 0x000fea000383ffff */
.L_x_1750:
[----:B------:R-:W-:Y:S05]  /*0be0*/  BSYNC B0 ;  /* 0x0000000000007941 */ /* 0x000fea0003800000 */
.L_x_1749:
        /* <DEDUP_REMOVED lines=36> */
.L_x_1753:
[----:B------:R-:W-:Y:S05]  /*0e30*/  BSYNC B0 ;  /* 0x0000000000007941 */ /* 0x000fea0003800000 */
.L_x_1752:
        /* <DEDUP_REMOVED lines=17> */
.L_x_1764:
        /* <DEDUP_REMOVED lines=34> */
.L_x_1756:
[----:B------:R0:W-:Y:S01]  /*1170*/  STS [R25], R18 ;  /* 0x0000001219007388 */ /* 0x0001e20000000800 */
[C---:B------:R-:W-:Y:S01]  /*1180*/  HADD2 R11, |R18|.reuse, -RZ.H0_H0 ;  /* 0xa00000ff120b7230 */ /* 0x040fe20000000200 */
[----:B------:R-:W-:-:S04]  /*1190*/  HSETP2.GT.AND P5, PT, |R18|.H0_H0, |R18|.H1_H1, PT ;  /* 0x7000001212007234 */ /* 0x000fc80003fa4a00 */
[----:B------:R-:W-:-:S04]  /*11a0*/  PRMT R10, R11, 0x7632, R10 ;  /* 0x000076320b0a7816 */ /* 0x000fc8000000000a */
[----:B------:R-:W-:-:S05]  /*11b0*/  SEL R11, R10, R11, !P5 ;  /* 0x0000000b0a0b7207 */ /* 0x000fca0006800000 */
[----:B------:R-:W-:-:S05]  /*11c0*/  HSETP2.GT.AND P5, PT, R11.H0_H0, R6.H0_H0, PT ;  /* 0x200000060b007234 */ /* 0x000fca0003fa4800 */
[----:B0-----:R-:W-:-:S08]  /*11d0*/  SEL R6, R6, R11, !P5 ;  /* 0x0000000b06067207 */ /* 0x001fd00006800000 */
.L_x_1757:
        /* <DEDUP_REMOVED lines=36> */
.L_x_1758:
[----:B------:R2:W-:Y:S01]  /*1420*/  STS [R22], R24 ;  /* 0x0000001816007388 */ /* 0x0005e20000000800 */
[C---:B------:R-:W-:Y:S01]  /*1430*/  HADD2 R17, |R24|.reuse, -RZ.H0_H0 ;  /* 0xa00000ff18117230 */ /* 0x040fe20000000200 */
[----:B------:R-:W-:-:S04]  /*1440*/  HSETP2.GT.AND P5, PT, |R24|.H0_H0, |R24|.H1_H1, PT ;  /* 0x7000001818007234 */ /* 0x000fc80003fa4a00 */
[----:B------:R-:W-:-:S04]  /*1450*/  PRMT R16, R17, 0x7632, R16 ;  /* 0x0000763211107816 */ /* 0x000fc80000000010 */
[----:B------:R-:W-:-:S05]  /*1460*/  SEL R17, R16, R17, !P5 ;  /* 0x0000001110117207 */ /* 0x000fca0006800000 */
[----:B------:R-:W-:-:S05]  /*1470*/  HSETP2.GT.AND P5, PT, R17.H0_H0, R6.H0_H0, PT ;  /* 0x2000000611007234 */ /* 0x000fca0003fa4800 */
[----:B--2---:R-:W-:-:S08]  /*1480*/  SEL R6, R6, R17, !P5 ;  /* 0x0000001106067207 */ /* 0x004fd00006800000 */
.L_x_1759:
        /* <DEDUP_REMOVED lines=35> */
.L_x_1760:
[----:B------:R0:W-:Y:S01]  /*16c0*/  STS [R22], R24 ;  /* 0x0000001816007388 */ /* 0x0001e20000000800 */
[C---:B------:R-:W-:Y:S01]  /*16d0*/  HADD2 R17, |R24|.reuse, -RZ.H0_H0 ;  /* 0xa00000ff18117230 */ /* 0x040fe20000000200 */
[----:B------:R-:W-:-:S04]  /*16e0*/  HSETP2.GT.AND P5, PT, |R24|.H0_H0, |R24|.H1_H1, PT ;  /* 0x7000001818007234 */ /* 0x000fc80003fa4a00 */
[----:B------:R-:W-:-:S04]  /*16f0*/  PRMT R16, R17, 0x7632, R16 ;  /* 0x0000763211107816 */ /* 0x000fc80000000010 */
[----:B------:R-:W-:-:S05]  /*1700*/  SEL R17, R16, R17, !P5 ;  /* 0x0000001110117207 */ /* 0x000fca0006800000 */
[----:B------:R-:W-:-:S05]  /*1710*/  HSETP2.GT.AND P5, PT, R17.H0_H0, R6.H0_H0, PT ;  /* 0x2000000611007234 */ /* 0x000fca0003fa4800 */
[----:B0-----:R-:W-:-:S08]  /*1720*/  SEL R6, R6, R17, !P5 ;  /* 0x0000001106067207 */ /* 0x001fd00006800000 */
.L_x_1761:
        /* <DEDUP_REMOVED lines=35> */
.L_x_1762:
[----:B------:R2:W-:Y:S01]  /*1960*/  STS [R22], R14 ;  /* 0x0000000e16007388 */ /* 0x0005e20000000800 */
[C---:B------:R-:W-:Y:S01]  /*1970*/  HADD2 R11, |R14|.reuse, -RZ.H0_H0 ;  /* 0xa00000ff0e0b7230 */ /* 0x040fe20000000200 */
[----:B------:R-:W-:-:S04]  /*1980*/  HSETP2.GT.AND P5, PT, |R14|.H0_H0, |R14|.H1_H1, PT ;  /* 0x7000000e0e007234 */ /* 0x000fc80003fa4a00 */
[----:B------:R-:W-:-:S04]  /*1990*/  PRMT R10, R11, 0x7632, R10 ;  /* 0x000076320b0a7816 */ /* 0x000fc8000000000a */
[----:B------:R-:W-:-:S05]  /*19a0*/  SEL R11, R10, R11, !P5 ;  /* 0x0000000b0a0b7207 */ /* 0x000fca0006800000 */
[----:B------:R-:W-:-:S05]  /*19b0*/  HSETP2.GT.AND P5, PT, R11.H0_H0, R6.H0_H0, PT ;  /* 0x200000060b007234 */ /* 0x000fca0003fa4800 */
[----:B--2---:R-:W-:-:S08]  /*19c0*/  SEL R6, R6, R11, !P5 ;  /* 0x0000000b06067207 */ /* 0x004fd00006800000 */
.L_x_1763:
[----:B------:R-:W-:Y:S01]  /*19d0*/  IADD3 R13, R23, R3, RZ ;  /* 0x00000003170d7210 */ /* 0x000fe20007ffe0ff */
[----:B------:R-:W-:-:S03]  /*19e0*/  VIADD R21, R21, 0x1 ;  /* 0x0000000115157836 */ /* 0x000fc60000000000 */
[----:B------:R-:W-:-:S13]  /*19f0*/  ISETP.GE.AND P5, PT, R13, R20, PT ;  /* 0x000000140d00720c */ /* 0x000fda0003fa6270 */
[----:B------:R-:W-:Y:S05]  /*1a00*/  @!P5 BRA `(.L_x_1764) ;  /* 0xfffffff40050d947 */ /* 0x000fea000383ffff */
.L_x_1755:
[----:B------:R-:W-:Y:S05]  /*1a10*/  BSYNC B0 ;  /* 0x0000000000007941 */ /* 0x000fea0003800000 */
.L_x_1754:
        /* <DEDUP_REMOVED lines=62> */
[----:B------:R-:W-:Y:S05]  /*1e00*/  CALL.REL.NOINC `($__internal_33_$__cuda_sm20_div_rn_f64_full) ;  /* 0x0000000000a47944 */ /* 0x000fea0003c00000 */
.L_x_1768:
[----:B------:R-:W-:Y:S05]  /*1e10*/  BSYNC B1 ;  /* 0x0000000000017941 */ /* 0x000fea0003800000 */
.L_x_1767:
        /* <DEDUP_REMOVED lines=8> */
[----:B------:R-:W4:Y:S02]  /*1ea0*/  LDC.64 R6, c[0x0][0x210] ;  /* 0x00008400ff067b82 */ /* 0x000f240000000a00 */
[----:B------:R-:W-:-:S09]  /*1eb0*/  IADD3 R9, R9, 0x110, RZ ;  /* 0x0000011009097810 */ /* 0x000fd20007ffe0ff */
[----:B---3--:R-:W-:Y:S01]  /*1ec0*/  @!P0 FMUL R8, R8, 1.175494350822287508e-38 ;  /* 0x0080000008088820 */ /* 0x008fe20000400000 */
[----:B0-----:R-:W-:-:S07]  /*1ed0*/  LEA R15, R10, R9, 0x18 ;  /* 0x000000090a0f7211 */ /* 0x001fce00078ec0ff */
.L_x_1769:
[----:B0-----:R-:W-:-:S06]  /*1ee0*/  IMAD R9, R2, 0x4, R15 ;  /* 0x0000000402097824 */ /* 0x001fcc00078e020f */
        /* <DEDUP_REMOVED lines=16> */
.L_x_1766:
[----:B------:R-:W-:Y:S05]  /*1ff0*/  BSYNC B0 ;  /* 0x0000000000007941 */ /* 0x000fea0003800000 */
.L_x_1765:
        /* <DEDUP_REMOVED lines=10> */
        .weak           $__internal_33_$__cuda_sm20_div_rn_f64_full
        .type           $__internal_33_$__cuda_sm20_div_rn_f64_full,@function
        .size           $__internal_33_$__cuda_sm20_div_rn_f64_full,(.L_x_2692 - $__internal_33_$__cuda_sm20_div_rn_f64_full)
$__internal_33_$__cuda_sm20_div_rn_f64_full:
        /* <DEDUP_REMOVED lines=58> */
.L_x_1771:
        /* <DEDUP_REMOVED lines=15> */
.L_x_1773:
[----:B------:R-:W-:Y:S02]  /*2530*/  LOP3.LUT R13, R7, 0x80000, RZ, 0xfc, !PT ;  /* 0x00080000070d7812 */ /* 0x000fe400078efcff */
[----:B------:R-:W-:-:S07]  /*2540*/  MOV R12, R6 ;  /* 0x00000006000c7202 */ /* 0x000fce0000000f00 */
.L_x_1772:
[----:B------:R-:W-:Y:S05]  /*2550*/  BSYNC B2 ;  /* 0x0000000000027941 */ /* 0x000fea0003800000 */
.L_x_1770:
[----:B------:R-:W-:Y:S01]  /*2560*/  HFMA2.MMA R9, -RZ, RZ, 0, 0 ;  /* 0x00000000ff097435 */ /* 0x000fe200000001ff */
[----:B------:R-:W-:Y:S01]  /*2570*/  IMAD.MOV.U32 R4, RZ, RZ, R12 ;  /* 0x000000ffff047224 */ /* 0x000fe200078e000c */
[----:B------:R-:W-:-:S04]  /*2580*/  MOV R5, R13 ;  /* 0x0000000d00057202 */ /* 0x000fc80000000f00 */
[----:B------:R-:W-:Y:S05]  /*2590*/  RET.REL.NODEC R8 `(_ZN17fastertransformer34generalAddBiasResidualLayerNormOptI7__half2Lb1ELb0ELi1ELb1ELi4EEEvPT_S3_PKS2_S5_S5_S5_S5_S5_fiiPKfS7_S7_Pfi) ;  /* 0xffffffd808987950 */ /* 0x000fea0003c3ffff */
.L_x_1774:
        /* <DEDUP_REMOVED lines=14> */
.L_x_2692:


//--------------------- .text._ZN17fastertransformer35generalAddBiasResidualLayerNormOpt2I7__half2Lb0ELb1ELi1ELb1ELi4EEEvPT_S3_PKS2_S5_S5_S5_S5_S5_fiiPKfS7_S7_Pfi --------------------------
	.section	.text._ZN17fastertransformer35generalAddBiasResidualLayerNormOpt2I7__half2Lb0ELb1ELi1ELb1ELi4EEEvPT_S3_PKS2_S5_S5_S5_S5_S5_fiiPKfS7_S7_Pfi,"ax",@progbits
	.align	128
        .global         _ZN17fastertransformer35generalAddBiasResidualLayerNormOpt2I7__half2Lb0ELb1ELi1ELb1ELi4EEEvPT_S3_PKS2_S5_S5_S5_S5_S5_fiiPKfS7_S7_Pfi
        .type           _ZN17fastertransformer35generalAddBiasResidualLayerNormOpt2I7__half2Lb0ELb1ELi1ELb1ELi4EEEvPT_S3_PKS2_S5_S5_S5_S5_S5_fiiPKfS7_S7_Pfi,@function
        .size           _ZN17fastertransformer35generalAddBiasResidualLayerNormOpt2I7__half2Lb0ELb1ELi1ELb1ELi4EEEvPT_S3_PKS2_S5_S5_S5_S5_S5_fiiPKfS7_S7_Pfi,(.L_x_2693 - _ZN17fastertransformer35generalAddBiasResidualLayerNormOpt2I7__half2Lb0ELb1ELi1ELb1ELi4EEEvPT_S3_PKS2_S5_S5_S5_S5_S5_fiiPKfS7_S7_Pfi)
        .other          _ZN17fastertransformer35generalAddBiasResidualLayerNormOpt2I7__half2Lb0ELb1ELi1ELb1ELi4EEEvPT_S3_PKS2_S5_S5_S5_S5_S5_fiiPKfS7_S7_Pfi,@"STO_CUDA_ENTRY STV_DEFAULT"
_ZN17fastertransformer35generalAddBiasResidualLayerNormOpt2I7__half2Lb0ELb1ELi1ELb1ELi4EEEvPT_S3_PKS2_S5_S5_S5_S5_S5_fiiPKfS7_S7_Pfi:
.text._ZN17fastertransformer35generalAddBiasResidualLayerNormOpt2I7__half2Lb0ELb1ELi1ELb1ELi4EEEvPT_S3_PKS2_S5_S5_S5_S5_S5_fiiPKfS7_S7_Pfi:
        /* <DEDUP_REMOVED lines=29> */
.L_x_1777:
        /* <DEDUP_REMOVED lines=16> */
[----:B------:R-:W-:-:S04]  /*02d0*/  LEA R23, R12, R9, 0x2 ;  /* 0x000000090c177211 */ /* 0x000fc800078e10ff */
[----:B------:R-:W-:Y:S01]  /*02e0*/  F2FP.F16.F32.PACK_AB R16, R13, R26 ;  /* 0x0000001a0d10723e */ /* 0x000fe200000000ff */
[----:B0-----:R-:W-:-:S03]  /*02f0*/  IMAD.WIDE R10, R17, 0x4, R4 ;  /* 0x00000004110a7825 */ /* 0x001fc600078e0204 */
        /* <DEDUP_REMOVED lines=22> */
[----:B------:R-:W-:Y:S02]  /*0460*/  HADD2.F32 R27, -RZ, R10.H0_H0 ;  /* 0x2000000aff1b7230 */ /* 0x000fe40000004100 */
[----:B---3--:R-:W-:-:S05]  /*0470*/  HADD2.F32 R26, -RZ, R24.H1_H1 ;  /* 0x30000018ff1a7230 */ /* 0x008fca0000004100 */
[----:B------:R-:W-:Y:S02]  /*0480*/  FADD.FTZ R26, R11, R26 ;  /* 0x0000001a0b1a7221 */ /* 0x000fe40000010000 */
[----:B------:R-:W0:Y:S01]  /*0490*/  LDC.64 R10, c[0x0][0x218] ;  /* 0x00008600ff0a7b82 */ /* 0x000e220000000a00 */
[----:B------:R-:W-:Y:S02]  /*04a0*/  HADD2.F32 R28, -RZ, R24.H0_H0 ;  /* 0x20000018ff1c7230 */ /* 0x000fe40000004100 */
[----:B------:R-:W-:-:S04]  /*04b0*/  FADD.FTZ R27, RZ, R27 ;  /* 0x0000001bff1b7221 */ /* 0x000fc80000010000 */
[----:B------:R-:W-:Y:S01]  /*04c0*/  FADD.FTZ R27, R27, R28 ;  /* 0x0000001c1b1b7221 */ /* 0x000fe20000010000 */
[----:B------:R-:W-:-:S04]  /*04d0*/  FMUL.FTZ R28, R26, R26 ;  /* 0x0000001a1a1c7220 */ /* 0x000fc80000410000 */
[C---:B------:R-:W-:Y:S01]  /*04e0*/  FFMA.FTZ R25, R27.reuse, R27, R28 ;  /* 0x0000001b1b197223 */ /* 0x040fe2000001001c */
[----:B------:R-:W-:-:S03]  /*04f0*/  F2FP.F16.F32.PACK_AB R24, R27, R26 ;  /* 0x0000001a1b18723e */ /* 0x000fc600000000ff */
[----:B------:R-:W-:Y:S01]  /*0500*/  FADD.FTZ R22, R22, R25 ;  /* 0x0000001916167221 */ /* 0x000fe20000010000 */
[----:B------:R-:W-:Y:S01]  /*0510*/  FADD.FTZ R25, R27, R26 ;  /* 0x0000001a1b197221 */ /* 0x000fe20000010000 */
[----:B------:R-:W-:-:S03]  /*0520*/  PRMT R24, R24, 0x5432, R24 ;  /* 0x0000543218187816 */ /* 0x000fc60000000018 */
[----:B------:R-:W-:Y:S01]  /*0530*/  FADD.FTZ R6, R6, R25 ;  /* 0x0000001906067221 */ /* 0x000fe20000010000 */
[----:B0-----:R-:W-:Y:S01]  /*0540*/  IADD3 R26, P0, R16, R10, RZ ;  /* 0x0000000a101a7210 */ /* 0x001fe20007f1e0ff */
[----:B------:R-:W-:-:S03]  /*0550*/  IMAD.IADD R25, R20, 0x1, R23 ;  /* 0x0000000114197824 */ /* 0x000fc600078e0217 */
[----:B------:R-:W-:Y:S02]  /*0560*/  IADD3.X R27, R17, R11, RZ, P0, !PT ;  /* 0x0000000b111b7210 */ /* 0x000fe400007fe4ff */
[----:B------:R0:W-:Y:S04]  /*0570*/  STS [R25], R24 ;  /* 0x0000001819007388 */ /* 0x0001e80000000800 */
[----:B------:R0:W-:Y:S01]  /*0580*/  STG.E desc[UR4][R26.64], R24 ;  /* 0x000000181a007986 */ /* 0x0001e2000c101904 */
[----:B------:R-:W-:-:S13]  /*0590*/  ISETP.GE.AND P0, PT, R4, R5, PT ;  /* 0x000000050400720c */ /* 0x000fda0003f06270 */
        /* <DEDUP_REMOVED lines=9> */
[----:B------:R-:W-:Y:S02]  /*0630*/  IADD3 R25, R20, R25, RZ ;  /* 0x0000001914197210 */ /* 0x000fe40007ffe0ff */
        /* <DEDUP_REMOVED lines=9> */
[----:B------:R-:W-:-:S03]  /*06d0*/  IADD3 R18, P0, R23, R10, RZ ;  /* 0x0000000a17127210 */ /* 0x000fc60007f1e0ff */
[-C--:B------:R-:W-:Y:S01]  /*06e0*/  FMUL.FTZ R27, R29, R29.reuse ;  /* 0x0000001d1d1b7220 */ /* 0x080fe20000410000 */
[----:B------:R-:W-:Y:S01]  /*06f0*/  F2FP.F16.F32.PACK_AB R26, R28, R29 ;  /* 0x0000001d1c1a723e */ /* 0x000fe200000000ff */
[----:B------:R-:W-:Y:S01]  /*0700*/  IMAD.X R19, R24, 0x1, R11, P0 ;  /* 0x0000000118137824 */ /* 0x000fe200000e060b */
[----:B------:R-:W-:Y:S01]  /*0710*/  ISETP.GE.AND P0, PT, R4, R5, PT ;  /* 0x000000050400720c */ /* 0x000fe20003f06270 */
[----:B------:R-:W-:Y:S01]  /*0720*/  FADD.FTZ R29, R28, R29 ;  /* 0x0000001d1c1d7221 */ /* 0x000fe20000010000 */
[----:B------:R-:W-:Y:S01]  /*0730*/  PRMT R26, R26, 0x5432, R26 ;  /* 0x000054321a1a7816 */ /* 0x000fe2000000001a */
[----:B------:R-:W-:Y:S02]  /*0740*/  FFMA.FTZ R27, R28, R28, R27 ;  /* 0x0000001c1c1b7223 */ /* 0x000fe4000001001b */
[----:B------:R-:W-:Y:S02]  /*0750*/  FADD.FTZ R6, R6, R29 ;  /* 0x0000001d06067221 */ /* 0x000fe40000010000 */
[----:B------:R0:W-:Y:S01]  /*0760*/  STS [R25], R26 ;  /* 0x0000001a19007388 */ /* 0x0001e20000000800 */
[----:B------:R-:W-:-:S03]  /*0770*/  FADD.FTZ R22, R22, R27 ;  /* 0x0000001b16167221 */ /* 0x000fc60000010000 */
[----:B------:R0:W-:Y:S02]  /*0780*/  STG.E desc[UR4][R18.64], R26 ;  /* 0x0000001a12007986 */ /* 0x0001e4000c101904 */
[----:B------:R-:W-:Y:S05]  /*0790*/  @P0 BRA `(.L_x_1776) ;  /* 0x0000000000800947 */ /* 0x000fea0003800000 */
        /* <DEDUP_REMOVED lines=9> */
[----:B0-----:R-:W-:-:S03]  /*0830*/  IMAD.IADD R25, R20, 0x1, R25 ;  /* 0x0000000114197824 */ /* 0x001fc600078e0219 */
        /* <DEDUP_REMOVED lines=21> */
[----:B-1----:R-:W-:Y:S05]  /*0990*/  @!P0 BRA `(.L_x_1777) ;  /* 0xfffffff8000c8947 */ /* 0x002fea000383ffff */
.L_x_1776:
[----:B------:R-:W-:Y:S05]  /*09a0*/  BSYNC B0 ;  /* 0x0000000000007941 */ /* 0x000fea0003800000 */
.L_x_1775:
[----:B------:R-:W1:Y:S01]  /*09b0*/  SHFL.BFLY PT, R7, R6, 0x10, 0x1f ;  /* 0x0e001f0006077f89 */ /* 0x000e6200000e0000 */
[----:B------:R-:W-:Y:S01]  /*09c0*/  I2FP.F32.U32 R17, R2 ;  /* 0x0000000200117245 */ /* 0x000fe20000201000 */
[----:B------:R-:W-:Y:S01]  /*09d0*/  BSSY B0, `(.L_x_1778) ;  /* 0x0000048000007945 */ /* 0x000fe20003800000 */
[C---:B------:R-:W-:Y:S01]  /*09e0*/  ISETP.NE.AND P1, PT, R2.reuse, RZ, PT ;  /* 0x000000ff0200720c */ /* 0x040fe20003f25270 */
[----:B------:R-:W3:Y:S01]  /*09f0*/  SHFL.BFLY PT, R9, R22, 0x10, 0x1f ;  /* 0x0e001f0016097f89 */ /* 0x000ee200000e0000 */
[----:B-1----:R-:W-:Y:S01]  /*0a00*/  FADD.FTZ R4, R7, R6 ;  /* 0x0000000607047221 */ /* 0x002fe20000010000 */
[----:B------:R-:W-:Y:S01]  /*0a10*/  LOP3.LUT P3, R6, R2, 0x1f, RZ, 0xc0, !PT ;  /* 0x0000001f02067812 */ /* 0x000fe2000786c0ff */
[----:B---3--:R-:W-:-:S03]  /*0a20*/  FADD.FTZ R12, R9, R22 ;  /* 0x00000016090c7221 */ /* 0x008fc60000010000 */
[----:B------:R-:W1:Y:S04]  /*0a30*/  SHFL.BFLY PT, R7, R4, 0x8, 0x1f ;  /* 0x0d001f0004077f89 */ /* 0x000e6800000e0000 */
[----:B------:R-:W3:Y:S01]  /*0a40*/  SHFL.BFLY PT, R11, R12, 0x8, 0x1f ;  /* 0x0d001f000c0b7f89 */ /* 0x000ee200000e0000 */
[----:B-1----:R-:W-:Y:S02]  /*0a50*/  FADD.FTZ R9, R4, R7 ;  /* 0x0000000704097221 */ /* 0x002fe40000010000 */
[----:B------:R-:W1:Y:S01]  /*0a60*/  LDC R7, c[0x0][RZ] ;  /* 0x00000000ff077b82 */ /* 0x000e620000000800 */
[----:B---3--:R-:W-:Y:S02]  /*0a70*/  FADD.FTZ R13, R12, R11 ;  /* 0x0000000b0c0d7221 */ /* 0x008fe40000010000 */
[----:B------:R-:W3:Y:S04]  /*0a80*/  SHFL.BFLY PT, R8, R9, 0x4, 0x1f ;  /* 0x0c801f0009087f89 */ /* 0x000ee800000e0000 */
[----:B------:R-:W4:Y:S01]  /*0a90*/  SHFL.BFLY PT, R14, R13, 0x4, 0x1f ;  /* 0x0c801f000d0e7f89 */ /* 0x000f2200000e0000 */
[----:B-1----:R-:W-:Y:S01]  /*0aa0*/  I2FP.F32.U32 R4, R7 ;  /* 0x0000000700047245 */ /* 0x002fe20000201000 */
[----:B---3--:R-:W-:Y:S01]  /*0ab0*/  FADD.FTZ R10, R9, R8 ;  /* 0x00000008090a7221 */ /* 0x008fe20000010000 */
[----:B------:R-:W-:Y:S01]  /*0ac0*/  MOV R9, 0x400 ;  /* 0x0000040000097802 */ /* 0x000fe20000000f00 */
[----:B------:R-:W1:Y:S02]  /*0ad0*/  S2R R8, SR_CgaCtaId ;  /* 0x0000000000087919 */ /* 0x000e640000008800 */
[----:B------:R-:W-:Y:S01]  /*0ae0*/  FMUL.FTZ R4, R4, 0.03125 ;  /* 0x3d00000004047820 */ /* 0x000fe20000410000 */
[----:B----4-:R-:W-:Y:S01]  /*0af0*/  FADD.FTZ R14, R13, R14 ;  /* 0x0000000e0d0e7221 */ /* 0x010fe20000010000 */
[----:B------:R-:W-:Y:S01]  /*0b00*/  IADD3 R13, R9, 0x88, RZ ;  /* 0x00000088090d7810 */ /* 0x000fe20007ffe0ff */
[----:B------:R-:W3:Y:S02]  /*0b10*/  SHFL.BFLY PT, R11, R10, 0x2, 0x1f ;  /* 0x0c401f000a0b7f89 */ /* 0x000ee400000e0000 */
[----:B------:R-:W-:-:S02]  /*0b20*/  FSETP.GT.FTZ.AND P0, PT, R4, R17, PT ;  /* 0x000000110400720b */ /* 0x000fc40003f14000 */
[----:B------:R-:W4:Y:S01]  /*0b30*/  SHFL.BFLY PT, R15, R14, 0x2, 0x1f ;  /* 0x0c401f000e0f7f89 */ /* 0x000f2200000e0000 */
[----:B------:R-:W-:Y:S01]  /*0b40*/  SHF.R.U32.HI R4, RZ, 0x5, R2 ;  /* 0x00000005ff047819 */ /* 0x000fe20000011602 */
[----:B---3--:R-:W-:Y:S01]  /*0b50*/  FADD.FTZ R11, R10, R11 ;  /* 0x0000000b0a0b7221 */ /* 0x008fe20000010000 */
[----:B----4-:R-:W-:-:S04]  /*0b60*/  FADD.FTZ R15, R14, R15 ;  /* 0x0000000f0e0f7221 */ /* 0x010fc80000010000 */
[----:B------:R-:W3:Y:S01]  /*0b70*/  SHFL.BFLY PT, R12, R11, 0x1, 0x1f ;  /* 0x0c201f000b0c7f89 */ /* 0x000ee200000e0000 */
[----:B-1----:R-:W-:-:S03]  /*0b80*/  LEA R13, R8, R13, 0x18 ;  /* 0x0000000d080d7211 */ /* 0x002fc600078ec0ff */
[----:B------:R-:W1:Y:S02]  /*0b90*/  SHFL.BFLY PT, R16, R15, 0x1, 0x1f ;  /* 0x0c201f000f107f89 */ /* 0x000e6400000e0000 */
[--C-:B------:R-:W-:Y:S02]  /*0ba0*/  @!P3 IMAD R10, R4, 0x4, R13.reuse ;  /* 0x00000004040ab824 */ /* 0x100fe400078e020d */
[----:B0-----:R-:W-:Y:S02]  /*0bb0*/  IMAD R18, R6, 0x4, R13 ;  /* 0x0000000406127824 */ /* 0x001fe400078e020d */
[----:B---3--:R-:W-:Y:S01]  /*0bc0*/  FADD.FTZ R17, R11, R12 ;  /* 0x0000000c0b117221 */ /* 0x008fe20000010000 */
        /* <DEDUP_REMOVED lines=40> */
.L_x_1779:
[----:B------:R-:W-:Y:S05]  /*0e50*/  BSYNC B0 ;  /* 0x0000000000007941 */ /* 0x000fea0003800000 */
.L_x_1778:
[----:B------:R-:W-:Y:S01]  /*0e60*/  BAR.SYNC.DEFER_BLOCKING 0x0 ;  /* 0x0000000000007b1d */ /* 0x000fe20000010000 */
[----:B------:R-:W-:-:S05]  /*0e70*/  IMAD.MOV.U32 R5, RZ, RZ, 0x11 ;  /* 0x00000011ff057424 */ /* 0x000fca00078e00ff */
        /* <DEDUP_REMOVED lines=12> */
.L_x_1790:
        /* <DEDUP_REMOVED lines=36> */
.L_x_1782:
[----:B------:R0:W-:Y:S01]  /*1180*/  STS [R25], R12 ;  /* 0x0000000c19007388 */ /* 0x0001e20000000800 */
[C---:B------:R-:W-:Y:S01]  /*1190*/  HADD2 R10, |R12|.reuse, -RZ.H0_H0 ;  /* 0xa00000ff0c0a7230 */ /* 0x040fe20000000200 */
[----:B------:R-:W-:-:S04]  /*11a0*/  HSETP2.GT.AND P4, PT, |R12|.H0_H0, |R12|.H1_H1, PT ;  /* 0x7000000c0c007234 */ /* 0x000fc80003f84a00 */
[----:B------:R-:W-:-:S04]  /*11b0*/  PRMT R11, R10, 0x7632, R11 ;  /* 0x000076320a0b7816 */ /* 0x000fc8000000000b */
[----:B------:R-:W-:-:S05]  /*11c0*/  SEL R10, R11, R10, !P4 ;  /* 0x0000000a0b0a7207 */ /* 0x000fca0006000000 */
[----:B------:R-:W-:-:S05]  /*11d0*/  HSETP2.GT.AND P4, PT, R10.H0_H0, R5.H0_H0, PT ;  /* 0x200000050a007234 */ /* 0x000fca0003f84800 */
[----:B0-----:R-:W-:-:S08]  /*11e0*/  SEL R5, R5, R10, !P4 ;  /* 0x0000000a05057207 */ /* 0x001fd00006000000 */
.L_x_1783:
        /* <DEDUP_REMOVED lines=38> */
.L_x_1784:
[----:B------:R2:W-:Y:S01]  /*1450*/  STS [R22], R24 ;  /* 0x0000001816007388 */ /* 0x0005e20000000800 */
[C---:B------:R-:W-:Y:S01]  /*1460*/  HADD2 R16, |R24|.reuse, -RZ.H0_H0 ;  /* 0xa00000ff18107230 */ /* 0x040fe20000000200 */
[----:B------:R-:W-:-:S04]  /*1470*/  HSETP2.GT.AND P4, PT, |R24|.H0_H0, |R24|.H1_H1, PT ;  /* 0x7000001818007234 */ /* 0x000fc80003f84a00 */
[----:B------:R-:W-:-:S04]  /*1480*/  PRMT R17, R16, 0x7632, R17 ;  /* 0x0000763210117816 */ /* 0x000fc80000000011 */
[----:B------:R-:W-:-:S05]  /*1490*/  SEL R16, R17, R16, !P4 ;  /* 0x0000001011107207 */ /* 0x000fca0006000000 */
[----:B------:R-:W-:-:S05]  /*14a0*/  HSETP2.GT.AND P4, PT, R16.H0_H0, R5.H0_H0, PT ;  /* 0x2000000510007234 */ /* 0x000fca0003f84800 */
[----:B--2---:R-:W-:-:S08]  /*14b0*/  SEL R5, R5, R16, !P4 ;  /* 0x0000001005057207 */ /* 0x004fd00006000000 */
.L_x_1785:
        /* <DEDUP_REMOVED lines=37> */
.L_x_1786:
[----:B------:R0:W-:Y:S01]  /*1710*/  STS [R22], R24 ;  /* 0x0000001816007388 */ /* 0x0001e20000000800 */
[C---:B------:R-:W-:Y:S01]  /*1720*/  HADD2 R16, |R24|.reuse, -RZ.H0_H0 ;  /* 0xa00000ff18107230 */ /* 0x040fe20000000200 */
[----:B------:R-:W-:-:S04]  /*1730*/  HSETP2.GT.AND P4, PT, |R24|.H0_H0, |R24|.H1_H1, PT ;  /* 0x7000001818007234 */ /* 0x000fc80003f84a00 */
[----:B------:R-:W-:-:S04]  /*1740*/  PRMT R17, R16, 0x7632, R17 ;  /* 0x0000763210117816 */ /* 0x000fc80000000011 */
[----:B------:R-:W-:-:S05]  /*1750*/  SEL R16, R17, R16, !P4 ;  /* 0x0000001011107207 */ /* 0x000fca0006000000 */
[----:B------:R-:W-:-:S05]  /*1760*/  HSETP2.GT.AND P4, PT, R16.H0_H0, R5.H0_H0, PT ;  /* 0x2000000510007234 */ /* 0x000fca0003f84800 */
[----:B0-----:R-:W-:-:S08]  /*1770*/  SEL R5, R5, R16, !P4 ;  /* 0x0000001005057207 */ /* 0x001fd00006000000 */
.L_x_1787:
        /* <DEDUP_REMOVED lines=37> */
.L_x_1788:
[----:B------:R2:W-:Y:S01]  /*19d0*/  STS [R22], R14 ;  /* 0x0000000e16007388 */ /* 0x0005e20000000800 */
[C---:B------:R-:W-:Y:S01]  /*19e0*/  HADD2 R10, |R14|.reuse, -RZ.H0_H0 ;  /* 0xa00000ff0e0a7230 */ /* 0x040fe20000000200 */
[----:B------:R-:W-:-:S04]  /*19f0*/  HSETP2.GT.AND P4, PT, |R14|.H0_H0, |R14|.H1_H1, PT ;  /* 0x7000000e0e007234 */ /* 0x000fc80003f84a00 */
[----:B------:R-:W-:-:S04]  /*1a00*/  PRMT R11, R10, 0x7632, R11 ;  /* 0x000076320a0b7816 */ /* 0x000fc8000000000b */
[----:B------:R-:W-:-:S05]  /*1a10*/  SEL R10, R11, R10, !P4 ;  /* 0x0000000a0b0a7207 */ /* 0x000fca0006000000 */
[----:B------:R-:W-:-:S05]  /*1a20*/  HSETP2.GT.AND P4, PT, R10.H0_H0, R5.H0_H0, PT ;  /* 0x200000050a007234 */ /* 0x000fca0003f84800 */
[----:B--2---:R-:W-:-:S08]  /*1a30*/  SEL R5, R5, R10, !P4 ;  /* 0x0000000a05057207 */ /* 0x004fd00006000000 */
.L_x_1789:
[----:B------:R-:W-:Y:S01]  /*1a40*/  IMAD.IADD R13, R23, 0x1, R7 ;  /* 0x00000001170d7824 */ /* 0x000fe200078e0207 */
[----:B------:R-:W-:-:S04]  /*1a50*/  IADD3 R21, R21, 0x1, RZ ;  /* 0x0000000115157810 */ /* 0x000fc80007ffe0ff */
[----:B------:R-:W-:-:S13]  /*1a60*/  ISETP.GE.AND P4, PT, R13, R20, PT ;  /* 0x000000140d00720c */ /* 0x000fda0003f86270 */
[----:B------:R-:W-:Y:S05]  /*1a70*/  @!P4 BRA `(.L_x_1790) ;  /* 0xfffffff40030c947 */ /* 0x000fea000383ffff */
.L_x_1781:
[----:B------:R-:W-:Y:S05]  /*1a80*/  BSYNC B0 ;  /* 0x0000000000007941 */ /* 0x000fea0003800000 */
.L_x_1780:
        /* <DEDUP_REMOVED lines=18> */
[----:B------:R-:W-:Y:S02]  /*1bb0*/  @!P3 IMAD R5, R4, 0x4, R5 ;  /* 0x000000040405b824 */ /* 0x000fe400078e0205 */
[----:B------:R-:W-:Y:S01]  /*1bc0*/  IMAD.MOV.U32 R4, RZ, RZ, -0x1f528714 ;  /* 0xe0ad78ecff047424 */ /* 0x000fe200078e00ff */
        /* <DEDUP_REMOVED lines=42> */
[----:B------:R-:W-:Y:S05]  /*1e70*/  CALL.REL.NOINC `($__internal_34_$__cuda_sm20_div_rn_f64_full) ;  /* 0x0000000000a47944 */ /* 0x000fea0003c00000 */
[----:B------:R-:W-:Y:S01]  /*1e80*/  IMAD.MOV.U32 R4, RZ, RZ, R14 ;  /* 0x000000ffff047224 */ /* 0x000fe200078e000e */
[----:B------:R-:W-:-:S07]  /*1e90*/  MOV R5, R15 ;  /* 0x0000000f00057202 */ /* 0x000fce0000000f00 */
.L_x_1794:
[----:B------:R-:W-:Y:S05]  /*1ea0*/  BSYNC B1 ;  /* 0x0000000000017941 */ /* 0x000fea0003800000 */
.L_x_1793:
        /* <DEDUP_REMOVED lines=11> */
.L_x_1795:
        /* <DEDUP_REMOVED lines=17> */
.L_x_1792:
[----:B------:R-:W-:Y:S05]  /*2070*/  BSYNC B0 ;  /* 0x0000000000007941 */ /* 0x000fea0003800000 */
.L_x_1791:
        /* <DEDUP_REMOVED lines=9> */
        .weak           $__internal_34_$__cuda_sm20_div_rn_f64_full
        .type           $__internal_34_$__cuda_sm20_div_rn_f64_full,@function
        .size           $__internal_34_$__cuda_sm20_div_rn_f64_full,(.L_x_2693 - $__internal_34_$__cuda_sm20_div_rn_f64_full)
$__internal_34_$__cuda_sm20_div_rn_f64_full:
        /* <DEDUP_REMOVED lines=58> */
.L_x_1797:
        /* <DEDUP_REMOVED lines=15> */
.L_x_1799:
[----:B------:R-:W-:Y:S01]  /*25a0*/  LOP3.LUT R15, R9, 0x80000, RZ, 0xfc, !PT ;  /* 0x00080000090f7812 */ /* 0x000fe200078efcff */
[----:B------:R-:W-:-:S07]  /*25b0*/  IMAD.MOV.U32 R14, RZ, RZ, R8 ;  /* 0x000000ffff0e7224 */ /* 0x000fce00078e0008 */
.L_x_1798:
[----:B------:R-:W-:Y:S05]  /*25c0*/  BSYNC B2 ;  /* 0x0000000000027941 */ /* 0x000fea0003800000 */
.L_x_1796:
[----:B------:R-:W-:Y:S01]  /*25d0*/  HFMA2.MMA R5, -RZ, RZ, 0, 0 ;  /* 0x00000000ff057435 */ /* 0x000fe200000001ff */
[----:B------:R-:W-:-:S05]  /*25e0*/  MOV R4, R6 ;  /* 0x0000000600047202 */ /* 0x000fca0000000f00 */
[----:B------:R-:W-:Y:S05]  /*25f0*/  RET.REL.NODEC R4 `(_ZN17fastertransformer35generalAddBiasResidualLayerNormOpt2I7__half2Lb0ELb1ELi1ELb1ELi4EEEvPT_S3_PKS2_S5_S5_S5_S5_S5_fiiPKfS7_S7_Pfi) ;  /* 0xffffffd804807950 */ /* 0x000fea0003c3ffff */
.L_x_1800:
        /* <DEDUP_REMOVED lines=16> */
.L_x_2693:


//--------------------- .text._ZN17fastertransformer34generalAddBiasResidualLayerNormOptI7__half2Lb0ELb1ELi1ELb1ELi4EEEvPT_S3_PKS2_S5_S5_S5_S5_S5_fiiPKfS7_S7_Pfi --------------------------
	.section	.text._ZN17fastertransformer34generalAddBiasResidualLayerNormOptI7__half2Lb0ELb1ELi1ELb1ELi4EEEvPT_S3_PKS2_S5_S5_S5_S5_S5_fiiPKfS7_S7_Pfi,"ax",@progbits
	.align	128
        .global         _ZN17fastertransformer34generalAddBiasResidualLayerNormOptI7__half2Lb0ELb1ELi1ELb1ELi4EEEvPT_S3_PKS2_S5_S5_S5_S5_S5_fiiPKfS7_S7_Pfi
        .type           _ZN17fastertransformer34generalAddBiasResidualLayerNormOptI7__half2Lb0ELb1ELi1ELb1ELi4EEEvPT_S3_PKS2_S5_S5_S5_S5_S5_fiiPKfS7_S7_Pfi,@function
        .size           _ZN17fastertransformer34generalAddBiasResidualLayerNormOptI7__half2Lb0ELb1ELi1ELb1ELi4EEEvPT_S3_PKS2_S5_S5_S5_S5_S5_fiiPKfS7_S7_Pfi,(.L_x_2694 - _ZN17fastertransformer34generalAddBiasResidualLayerNormOptI7__half2Lb0ELb1ELi1ELb1ELi4EEEvPT_S3_PKS2_S5_S5_S5_S5_S5_fiiPKfS7_S7_Pfi)
        .other          _ZN17fastertransformer34generalAddBiasResidualLayerNormOptI7__half2Lb0ELb1ELi1ELb1ELi4EEEvPT_S3_PKS2_S5_S5_S5_S5_S5_fiiPKfS7_S7_Pfi,@"STO_CUDA_ENTRY STV_DEFAULT"
_ZN17fastertransformer34generalAddBiasResidualLayerNormOptI7__half2Lb0ELb1ELi1ELb1ELi4EEEvPT_S3_PKS2_S5_S5_S5_S5_S5_fiiPKfS7_S7_Pfi:
.text._ZN17fastertransformer34generalAddBiasResidualLayerNormOptI7__half2Lb0ELb1ELi1ELb1ELi4EEEvPT_S3_PKS2_S5_S5_S5_S5_S5_fiiPKfS7_S7_Pfi:
        /* <DEDUP_REMOVED lines=24> */
.L_x_1803:
[----:B0-----:R-:W-:-:S04]  /*0180*/  IMAD.WIDE R18, R17, 0x4, R4 ;  /* 0x0000000411127825 */ /* 0x001fc800078e0204 */
[----:B-1-3--:R-:W-:Y:S02]  /*0190*/  IMAD R15, R16, R7, R17 ;  /* 0x00000007100f7224 */ /* 0x00afe400078e0211 */
[----:B------:R-:W3:Y:S02]  /*01a0*/  LDG.E.CONSTANT R18, desc[UR6][R18.64] ;  /* 0x0000000612127981 */ /* 0x000ee4000c1e9900 */
[----:B----4-:R-:W-:-:S06]  /*01b0*/  IMAD.WIDE R12, R15, 0x4, R8 ;  /* 0x000000040f0c7825 */ /* 0x010fcc00078e0208 */
[----:B------:R3:W4:Y:S01]  /*01c0*/  LDG.E.CONSTANT R12, desc[UR6][R12.64] ;  /* 0x000000060c0c7981 */ /* 0x000722000c1e9900 */
[----:B------:R-:W-:Y:S01]  /*01d0*/  IMAD.WIDE R14, R15, 0x4, R10 ;  /* 0x000000040f0e7825 */ /* 0x000fe200078e020a */
[----:B------:R-:W-:-:S03]  /*01e0*/  LEA R22, R17, R20, 0x2 ;  /* 0x0000001411167211 */ /* 0x000fc600078e10ff */
[----:B--2---:R-:W-:-:S05]  /*01f0*/  IMAD.IADD R17, R6, 0x1, R17 ;  /* 0x0000000106117824 */ /* 0x004fca00078e0211 */
[----:B------:R-:W-:Y:S01]  /*0200*/  ISETP.GE.AND P0, PT, R17, R7, PT ;  /* 0x000000071100720c */ /* 0x000fe20003f06270 */
[----:B---3--:R-:W-:-:S10]  /*0210*/  HFMA2.MMA R13, R18, 1, 1, RZ ;  /* 0x3c003c00120d7835 */ /* 0x008fd400000000ff */
[----:B----4-:R-:W-:-:S05]  /*0220*/  HADD2 R13, R13, R12 ;  /* 0x0000000c0d0d7230 */ /* 0x010fca0000000000 */
[----:B------:R1:W-:Y:S04]  /*0230*/  STG.E desc[UR6][R14.64], R13 ;  /* 0x0000000d0e007986 */ /* 0x0003e8000c101906 */
[----:B------:R1:W-:Y:S01]  /*0240*/  STS [R22], R13 ;  /* 0x0000000d16007388 */ /* 0x0003e20000000800 */
[----:B------:R-:W-:Y:S01]  /*0250*/  HFMA2.MMA R3, R3, 1, 1, R13 ;  /* 0x3c003c0003037835 */ /* 0x000fe2000000000d */
[----:B------:R-:W-:Y:S10]  /*0260*/  @!P0 BRA `(.L_x_1803) ;  /* 0xfffffffc00c48947 */ /* 0x000ff4000383ffff */
.L_x_1802:
[----:B------:R-:W-:Y:S05]  /*0270*/  BSYNC B0 ;  /* 0x0000000000007941 */ /* 0x000fea0003800000 */
.L_x_1801:
        /* <DEDUP_REMOVED lines=57> */
.L_x_1806:
        /* <DEDUP_REMOVED lines=53> */
.L_x_1805:
[----:B------:R-:W-:Y:S05]  /*0960*/  BSYNC B0 ;  /* 0x0000000000007941 */ /* 0x000fea0003800000 */
.L_x_1804:
        /* <DEDUP_REMOVED lines=36> */
.L_x_1808:
[----:B------:R-:W-:Y:S05]  /*0bb0*/  BSYNC B0 ;  /* 0x0000000000007941 */ /* 0x000fea0003800000 */
.L_x_1807:
        /* <DEDUP_REMOVED lines=17> */
.L_x_1819:
        /* <DEDUP_REMOVED lines=36> */
.L_x_1811:
[----:B------:R0:W-:Y:S01]  /*0f10*/  STS [R25], R12 ;  /* 0x0000000c19007388 */ /* 0x0001e20000000800 */
[C---:B------:R-:W-:Y:S01]  /*0f20*/  HADD2 R11, |R12|.reuse, -RZ.H0_H0 ;  /* 0xa00000ff0c0b7230 */ /* 0x040fe20000000200 */
[----:B------:R-:W-:-:S04]  /*0f30*/  HSETP2.GT.AND P4, PT, |R12|.H0_H0, |R12|.H1_H1, PT ;  /* 0x7000000c0c007234 */ /* 0x000fc80003f84a00 */
[----:B------:R-:W-:-:S04]  /*0f40*/  PRMT R10, R11, 0x7632, R10 ;  /* 0x000076320b0a7816 */ /* 0x000fc8000000000a */
[----:B------:R-:W-:-:S05]  /*0f50*/  SEL R11, R10, R11, !P4 ;  /* 0x0000000b0a0b7207 */ /* 0x000fca0006000000 */
[----:B------:R-:W-:-:S05]  /*0f60*/  HSETP2.GT.AND P4, PT, R11.H0_H0, R6.H0_H0, PT ;  /* 0x200000060b007234 */ /* 0x000fca0003f84800 */
[----:B0-----:R-:W-:-:S08]  /*0f70*/  SEL R6, R6, R11, !P4 ;  /* 0x0000000b06067207 */ /* 0x001fd00006000000 */
.L_x_1812:
        /* <DEDUP_REMOVED lines=38> */
.L_x_1813:
[----:B------:R0:W-:Y:S01]  /*11e0*/  STS [R22], R24 ;  /* 0x0000001816007388 */ /* 0x0001e20000000800 */
[C---:B------:R-:W-:Y:S01]  /*11f0*/  HADD2 R17, |R24|.reuse, -RZ.H0_H0 ;  /* 0xa00000ff18117230 */ /* 0x040fe20000000200 */
[----:B------:R-:W-:-:S04]  /*1200*/  HSETP2.GT.AND P4, PT, |R24|.H0_H0, |R24|.H1_H1, PT ;  /* 0x7000001818007234 */ /* 0x000fc80003f84a00 */
[----:B------:R-:W-:-:S04]  /*1210*/  PRMT R16, R17, 0x7632, R16 ;  /* 0x0000763211107816 */ /* 0x000fc80000000010 */
[----:B------:R-:W-:-:S05]  /*1220*/  SEL R17, R16, R17, !P4 ;  /* 0x0000001110117207 */ /* 0x000fca0006000000 */
[----:B------:R-:W-:-:S05]  /*1230*/  HSETP2.GT.AND P4, PT, R17.H0_H0, R6.H0_H0, PT ;  /* 0x2000000611007234 */ /* 0x000fca0003f84800 */
[----:B0-----:R-:W-:-:S08]  /*1240*/  SEL R6, R6, R17, !P4 ;  /* 0x0000001106067207 */ /* 0x001fd00006000000 */
.L_x_1814:
        /* <DEDUP_REMOVED lines=37> */
.L_x_1815:
[----:B------:R2:W-:Y:S01]  /*14a0*/  STS [R22], R24 ;  /* 0x0000001816007388 */ /* 0x0005e20000000800 */
[C---:B------:R-:W-:Y:S01]  /*14b0*/  HADD2 R17, |R24|.reuse, -RZ.H0_H0 ;  /* 0xa00000ff18117230 */ /* 0x040fe20000000200 */
[----:B------:R-:W-:-:S04]  /*14c0*/  HSETP2.GT.AND P4, PT, |R24|.H0_H0, |R24|.H1_H1, PT ;  /* 0x7000001818007234 */ /* 0x000fc80003f84a00 */
[----:B------:R-:W-:-:S04]  /*14d0*/  PRMT R16, R17, 0x7632, R16 ;  /* 0x0000763211107816 */ /* 0x000fc80000000010 */
[----:B------:R-:W-:-:S05]  /*14e0*/  SEL R17, R16, R17, !P4 ;  /* 0x0000001110117207 */ /* 0x000fca0006000000 */
[----:B------:R-:W-:-:S05]  /*14f0*/  HSETP2.GT.AND P4, PT, R17.H0_H0, R6.H0_H0, PT ;  /* 0x2000000611007234 */ /* 0x000fca0003f84800 */
[----:B--2---:R-:W-:-:S08]  /*1500*/  SEL R6, R6, R17, !P4 ;  /* 0x0000001106067207 */ /* 0x004fd00006000000 */
.L_x_1816:
        /* <DEDUP_REMOVED lines=37> */
.L_x_1817:
[----:B------:R2:W-:Y:S01]  /*1760*/  STS [R22], R14 ;  /* 0x0000000e16007388 */ /* 0x0005e20000000800 */
[C---:B------:R-:W-:Y:S01]  /*1770*/  HADD2 R11, |R14|.reuse, -RZ.H0_H0 ;  /* 0xa00000ff0e0b7230 */ /* 0x040fe20000000200 */
[----:B------:R-:W-:-:S04]  /*1780*/  HSETP2.GT.AND P4, PT, |R14|.H0_H0, |R14|.H1_H1, PT ;  /* 0x7000000e0e007234 */ /* 0x000fc80003f84a00 */
[----:B------:R-:W-:-:S04]  /*1790*/  PRMT R10, R11, 0x7632, R10 ;  /* 0x000076320b0a7816 */ /* 0x000fc8000000000a */
[----:B------:R-:W-:-:S05]  /*17a0*/  SEL R11, R10, R11, !P4 ;  /* 0x0000000b0a0b7207 */ /* 0x000fca0006000000 */
[----:B------:R-:W-:-:S05]  /*17b0*/  HSETP2.GT.AND P4, PT, R11.H0_H0, R6.H0_H0, PT ;  /* 0x200000060b007234 */ /* 0x000fca0003f84800 */
[----:B--2---:R-:W-:-:S08]  /*17c0*/  SEL R6, R6, R11, !P4 ;  /* 0x0000000b06067207 */ /* 0x004fd00006000000 */
.L_x_1818:
[----:B------:R-:W-:Y:S01]  /*17d0*/  IMAD.IADD R13, R23, 0x1, R3 ;  /* 0x00000001170d7824 */ /* 0x000fe200078e0203 */
[----:B------:R-:W-:-:S04]  /*17e0*/  IADD3 R21, R21, 0x1, RZ ;  /* 0x0000000115157810 */ /* 0x000fc80007ffe0ff */
[----:B------:R-:W-:-:S13]  /*17f0*/  ISETP.GE.AND P4, PT, R13, R20, PT ;  /* 0x000000140d00720c */ /* 0x000fda0003f86270 */
[----:B------:R-:W-:Y:S05]  /*1800*/  @!P4 BRA `(.L_x_1819) ;  /* 0xfffffff40030c947 */ /* 0x000fea000383ffff */
.L_x_1810:
[----:B------:R-:W-:Y:S05]  /*1810*/  BSYNC B0 ;  /* 0x0000000000007941 */ /* 0x000fea0003800000 */
.L_x_1809:
        /* <DEDUP_REMOVED lines=62> */
[----:B------:R-:W-:Y:S05]  /*1c00*/  CALL.REL.NOINC `($__internal_35_$__cuda_sm20_div_rn_f64_full) ;  /* 0x0000000000a47944 */ /* 0x000fea0003c00000 */
.L_x_1823:
[----:B------:R-:W-:Y:S05]  /*1c10*/  BSYNC B1 ;  /* 0x0000000000017941 */ /* 0x000fea0003800000 */
.L_x_1822:
        /* <DEDUP_REMOVED lines=12> */
.L_x_1824:
        /* <DEDUP_REMOVED lines=17> */
.L_x_1821:
[----:B------:R-:W-:Y:S05]  /*1df0*/  BSYNC B0 ;  /* 0x0000000000007941 */ /* 0x000fea0003800000 */
.L_x_1820:
        /* <DEDUP_REMOVED lines=10> */
        .weak           $__internal_35_$__cuda_sm20_div_rn_f64_full
        .type           $__internal_35_$__cuda_sm20_div_rn_f64_full,@function
        .size           $__internal_35_$__cuda_sm20_div_rn_f64_full,(.L_x_2694 - $__internal_35_$__cuda_sm20_div_rn_f64_full)
$__internal_35_$__cuda_sm20_div_rn_f64_full:
        /* <DEDUP_REMOVED lines=58> */
.L_x_1826:
        /* <DEDUP_REMOVED lines=15> */
.L_x_1828:
[----:B------:R-:W-:Y:S02]  /*2330*/  LOP3.LUT R13, R7, 0x80000, RZ, 0xfc, !PT ;  /* 0x00080000070d7812 */ /* 0x000fe400078efcff */
[----:B------:R-:W-:-:S07]  /*2340*/  MOV R12, R6 ;  /* 0x00000006000c7202 */ /* 0x000fce0000000f00 */
.L_x_1827:
[----:B------:R-:W-:Y:S05]  /*2350*/  BSYNC B2 ;  /* 0x0000000000027941 */ /* 0x000fea0003800000 */
.L_x_1825:
[----:B------:R-:W-:Y:S01]  /*2360*/  HFMA2.MMA R9, -RZ, RZ, 0, 0 ;  /* 0x00000000ff097435 */ /* 0x000fe200000001ff */
[----:B------:R-:W-:Y:S01]  /*2370*/  IMAD.MOV.U32 R4, RZ, RZ, R12 ;  /* 0x000000ffff047224 */ /* 0x000fe200078e000c */
[----:B------:R-:W-:-:S04]  /*2380*/  MOV R5, R13 ;  /* 0x0000000d00057202 */ /* 0x000fc80000000f00 */
[----:B------:R-:W-:Y:S05]  /*2390*/  RET.REL.NODEC R8 `(_ZN17fastertransformer34generalAddBiasResidualLayerNormOptI7__half2Lb0ELb1ELi1ELb1ELi4EEEvPT_S3_PKS2_S5_S5_S5_S5_S5_fiiPKfS7_S7_Pfi) ;  /* 0xffffffdc08187950 */ /* 0x000fea0003c3ffff */
.L_x_1829:
        /* <DEDUP_REMOVED lines=14> */
.L_x_2694:


//--------------------- .text._ZN17fastertransformer35generalAddBiasResidualLayerNormOpt2I7__half2Lb1ELb1ELi1ELb1ELi4EEEvPT_S3_PKS2_S5_S5_S5_S5_S5_fiiPKfS7_S7_Pfi --------------------------
	.section	.text._ZN17fastertransformer35generalAddBiasResidualLayerNormOpt2I7__half2Lb1ELb1ELi1ELb1ELi4EEEvPT_S3_PKS2_S5_S5_S5_S5_S5_fiiPKfS7_S7_Pfi,"ax",@progbits
	.align	128
        .global         _ZN17fastertransformer35generalAddBiasResidualLayerNormOpt2I7__half2Lb1ELb1ELi1ELb1ELi4EEEvPT_S3_PKS2_S5_S5_S5_S5_S5_fiiPKfS7_S7_Pfi
        .type           _ZN17fastertransformer35generalAddBiasResidualLayerNormOpt2I7__half2Lb1ELb1ELi1ELb1ELi4EEEvPT_S3_PKS2_S5_S5_S5_S5_S5_fiiPKfS7_S7_Pfi,@function
        .size           _ZN17fastertransformer35generalAddBiasResidualLayerNormOpt2I7__half2Lb1ELb1ELi1ELb1ELi4EEEvPT_S3_PKS2_S5_S5_S5_S5_S5_fiiPKfS7_S7_Pfi,(.L_x_2695 - _ZN17fastertransformer35generalAddBiasResidualLayerNormOpt2I7__half2Lb1ELb1ELi1ELb1ELi4EEEvPT_S3_PKS2_S5_S5_S5_S5_S5_fiiPKfS7_S7_Pfi)
        .other          _ZN17fastertransformer35generalAddBiasResidualLayerNormOpt2I7__half2Lb1ELb1ELi1ELb1ELi4EEEvPT_S3_PKS2_S5_S5_S5_S5_S5_fiiPKfS7_S7_Pfi,@"STO_CUDA_ENTRY STV_DEFAULT"
_ZN17fastertransformer35generalAddBiasResidualLayerNormOpt2I7__half2Lb1ELb1ELi1ELb1ELi4EEEvPT_S3_PKS2_S5_S5_S5_S5_S5_fiiPKfS7_S7_Pfi:
.text._ZN17fastertransformer35generalAddBiasResidualLayerNormOpt2I7__half2Lb1ELb1ELi1ELb1ELi4EEEvPT_S3_PKS2_S5_S5_S5_S5_S5_fiiPKfS7_S7_Pfi:
[----:B------:R-:W-:Y:S08]  /*0000*/  LDC R1, c[0x0][0x28] ;  /* 0x00000a00ff017b82 */ /* 0x000ff00000000800 */
[----:B------:R-:W0:Y:S08]  /*0010*/  LDC.64 R2, c[0x0][0x260] ;  /* 0x00009800ff027b82 */ /* 0x000e300000000a00 */
[----:B------:R-:W1:Y:S01]  /*0020*/  LDC R0, c[0x0][0x280] ;  /* 0x0000a000ff007b82 */ /* 0x000e620000000800 */
[----:B------:R-:W-:Y:S01]  /*0030*/  HFMA2.MMA R23, -RZ, RZ, 0, 0 ;  /* 0x00000000ff177435 */ /* 0x000fe200000001ff */
[----:B------:R-:W-:Y:S01]  /*0040*/  ULDC.64 UR6, c[0x0][0x208] ;  /* 0x0000820000067ab9 */ /* 0x000fe20000000a00 */
[----:B------:R-:W2:Y:S01]  /*0050*/  S2R R22, SR_TID.X ;  /* 0x0000000000167919 */ /* 0x000ea20000002100 */
[----:B------:R-:W-:Y:S01]  /*0060*/  ULDC UR4, c[0x0][0x258] ;  /* 0x0000960000047ab9 */ /* 0x000fe20000000800 */
[----:B------:R-:W3:Y:S01]  /*0070*/  S2R R9, SR_CTAID.X ;  /* 0x0000000000097919 */ /* 0x000ee20000002500 */
[----:B------:R-:W-:Y:S01]  /*0080*/  CS2R R6, SRZ ;  /* 0x0000000000067805 */ /* 0x000fe2000001ff00 */
        /* <DEDUP_REMOVED lines=8> */
[----:B------:R-:W4:Y:S01]  /*0110*/  @P0 LDC.64 R4, c[0x0][0x260] ;  /* 0x00009800ff040b82 */ /* 0x000f220000000a00 */
[----:B0-----:R0:W5:Y:S04]  /*0120*/  @!P1 LDG.E R23, desc[UR6][R10.64] ;  /* 0x000000060a179981 */ /* 0x001168000c1e1900 */
[----:B-1----:R-:W3:Y:S04]  /*0130*/  @P0 LDG.E R2, desc[UR6][R2.64] ;  /* 0x0000000602020981 */ /* 0x002ee8000c1e1900 */
[----:B----4-:R-:W3:Y:S01]  /*0140*/  @P0 LDG.E R5, desc[UR6][R4.64] ;  /* 0x0000000604050981 */ /* 0x010ee2000c1e1900 */
[----:B------:R-:W-:-:S04]  /*0150*/  MOV R8, UR4 ;  /* 0x0000000400087c02 */ /* 0x000fc80008000f00 */
[----:B--2---:R-:W-:Y:S01]  /*0160*/  ISETP.GE.AND P2, PT, R22, R8, PT ;  /* 0x000000081600720c */ /* 0x004fe20003f46270 */
[----:B------:R-:W-:Y:S01]  /*0170*/  BSSY B0, `(.L_x_1830) ;  /* 0x0000164000007945 */ /* 0x000fe20003800000 */
[----:B---3--:R-:W-:Y:S01]  /*0180*/  @P0 FMUL.FTZ R7, R2, R5 ;  /* 0x0000000502070220 */ /* 0x008fe20000410000 */
[----:B------:R-:W-:-:S10]  /*0190*/  MOV R5, RZ ;  /* 0x000000ff00057202 */ /* 0x000fd40000000f00 */
[----:B0-----:R-:W-:Y:S05]  /*01a0*/  @P2 BRA `(.L_x_1831) ;  /* 0x0000001400802947 */ /* 0x001fea0003800000 */
[----:B------:R-:W0:Y:S01]  /*01b0*/  LDC R4, c[0x0][RZ] ;  /* 0x00000000ff047b82 */ /* 0x000e220000000800 */
[----:B------:R-:W-:Y:S05]  /*01c0*/  @P0 BRA `(.L_x_1832) ;  /* 0x00000008009c0947 */ /* 0x000fea0003800000 */
[----:B------:R-:W-:Y:S01]  /*01d0*/  HFMA2.MMA R5, -RZ, RZ, 0, 0 ;  /* 0x00000000ff057435 */ /* 0x000fe200000001ff */
[--C-:B------:R-:W-:Y:S01]  /*01e0*/  IMAD R0, R9, R8, R22.reuse ;  /* 0x0000000809007224 */ /* 0x100fe200078e0216 */
[----:B------:R-:W-:Y:S01]  /*01f0*/  HFMA2.MMA R6, -RZ, RZ, 0, 0 ;  /* 0x00000000ff067435 */ /* 0x000fe200000001ff */
[----:B0-----:R-:W-:Y:S01]  /*0200*/  SHF.L.U32 R7, R4, 0x2, RZ ;  /* 0x0000000204077819 */ /* 0x001fe200000006ff */
[----:B------:R-:W-:Y:S01]  /*0210*/  IMAD.MOV.U32 R25, RZ, RZ, R22 ;  /* 0x000000ffff197224 */ /* 0x000fe200078e0016 */
[----:B------:R-:W-:-:S08]  /*0220*/  MOV R20, RZ ;  /* 0x000000ff00147202 */ /* 0x000fd00000000f00 */
.L_x_1833:
[----:B------:R-:W0:Y:S01]  /*0230*/  LDC.64 R18, c[0x0][0x228] ;  /* 0x00008a00ff127b82 */ /* 0x000e220000000a00 */
[----:B------:R-:W-:-:S07]  /*0240*/  IMAD R13, R7, R20, R0 ;  /* 0x00000014070d7224 */ /* 0x000fce00078e0200 */
[----:B------:R-:W1:Y:S08]  /*0250*/  LDC.64 R10, c[0x0][0x230] ;  /* 0x00008c00ff0a7b82 */ /* 0x000e700000000a00 */
[----:B------:R-:W2:Y:S01]  /*0260*/  LDC.64 R2, c[0x0][0x220] ;  /* 0x00008800ff027b82 */ /* 0x000ea20000000a00 */
[----:B0-----:R-:W-:-:S05]  /*0270*/  IMAD.WIDE R18, R25, 0x4, R18 ;  /* 0x0000000419127825 */ /* 0x001fca00078e0212 */
[----:B------:R-:W3:Y:S01]  /*0280*/  LDG.E.CONSTANT R8, desc[UR6][R18.64] ;  /* 0x0000000612087981 */ /* 0x000ee2000c1e9900 */
[----:B-1----:R-:W-:-:S06]  /*0290*/  IMAD.WIDE R10, R13, 0x4, R10 ;  /* 0x000000040d0a7825 */ /* 0x002fcc00078e020a */
[----:B------:R-:W4:Y:S01]  /*02a0*/  LDG.E.CONSTANT R10, desc[UR6][R10.64] ;  /* 0x000000060a0a7981 */ /* 0x000f22000c1e9900 */
[----:B--2---:R-:W-:Y:S01]  /*02b0*/  IMAD.WIDE R14, R13, 0x4, R2 ;  /* 0x000000040d0e7825 */ /* 0x004fe200078e0202 */
[----:B------:R-:W0:Y:S05]  /*02c0*/  S2UR UR5, SR_CgaCtaId ;  /* 0x00000000000579c3 */ /* 0x000e2a0000008800 */
[----:B------:R-:W2:Y:S03]  /*02d0*/  LDG.E.CONSTANT R14, desc[UR6][R14.64] ;  /* 0x000000060e0e7981 */ /* 0x000ea6000c1e9900 */
[----:B------:R-:W1:Y:S01]  /*02e0*/  LDC.64 R2, c[0x0][0x218] ;  /* 0x00008600ff027b82 */ /* 0x000e620000000a00 */
[----:B------:R-:W-:-:S02]  /*02f0*/  UMOV UR4, 0x400 ;  /* 0x0000040000047882 */ /* 0x000fc40000000000 */
[----:B------:R-:W-:Y:S01]  /*0300*/  UIADD3 UR4, UR4, 0x190, URZ ;  /* 0x0000019004047890 */ /* 0x000fe2000fffe03f */
[----:B------:R-:W-:-:S03]  /*0310*/  IADD3 R21, R4, R25, RZ ;  /* 0x0000001904157210 */ /* 0x000fc60007ffe0ff */
[----:B0-----:R-:W-:-:S06]  /*0320*/  ULEA UR4, UR5, UR4, 0x18 ;  /* 0x0000000405047291 */ /* 0x001fcc000f8ec03f */
[----:B------:R-:W-:Y:S01]  /*0330*/  LEA R28, R25, UR4, 0x2 ;  /* 0x00000004191c7c11 */ /* 0x000fe2000f8e10ff */
[----:B-1----:R-:W-:-:S04]  /*0340*/  IMAD.WIDE R2, R13, 0x4, R2 ;  /* 0x000000040d027825 */ /* 0x002fc800078e0202 */
[--C-:B---3--:R-:W-:Y:S02]  /*0350*/  HADD2.F32 R12, -RZ, R8.reuse.H0_H0 ;  /* 0x20000008ff0c7230 */ /* 0x108fe40000004100 */
[----:B------:R-:W-:-:S03]  /*0360*/  HADD2.F32 R8, -RZ, R8.H1_H1 ;  /* 0x30000008ff087230 */ /* 0x000fc60000004100 */
[----:B------:R-:W-:Y:S01]  /*0370*/  FADD.FTZ R12, RZ, R12 ;  /* 0x0000000cff0c7221 */ /* 0x000fe20000010000 */
[----:B----4-:R-:W-:Y:S02]  /*0380*/  HADD2.F32 R17, -RZ, R10.H0_H0 ;  /* 0x2000000aff117230 */ /* 0x010fe40000004100 */
[----:B------:R-:W-:-:S03]  /*0390*/  FADD.FTZ R8, RZ, R8 ;  /* 0x00000008ff087221 */ /* 0x000fc60000010000 */
[----:B------:R-:W-:Y:S01]  /*03a0*/  FADD.FTZ R12, R12, R17 ;  /* 0x000000110c0c7221 */ /* 0x000fe20000010000 */
[----:B------:R-:W-:Y:S02]  /*03b0*/  HADD2.F32 R17, -RZ, R10.H1_H1 ;  /* 0x3000000aff117230 */ /* 0x000fe40000004100 */
[--C-:B--2---:R-:W-:Y:S02]  /*03c0*/  HADD2.F32 R11, -RZ, R14.reuse.H0_H0 ;  /* 0x2000000eff0b7230 */ /* 0x104fe40000004100 */
[----:B------:R-:W-:Y:S02]  /*03d0*/  HADD2.F32 R15, -RZ, R14.H1_H1 ;  /* 0x3000000eff0f7230 */ /* 0x000fe40000004100 */
[----:B------:R-:W-:Y:S01]  /*03e0*/  FADD.FTZ R8, R8, R17 ;  /* 0x0000001108087221 */ /* 0x000fe20000010000 */
[----:B------:R-:W-:-:S03]  /*03f0*/  FADD.FTZ R11, R12, R11 ;  /* 0x0000000b0c0b7221 */ /* 0x000fc60000010000 */
[----:B------:R-:W-:-:S05]  /*0400*/  FADD.FTZ R10, R8, R15 ;  /* 0x0000000f080a7221 */ /* 0x000fca0000010000 */
        /* <DEDUP_REMOVED lines=16> */
[----:B------:R-:W-:Y:S01]  /*0510*/  IMAD.WIDE R12, R13, 0x4, R14 ;  /* 0x000000040d0c7825 */ /* 0x000fe200078e020e */
[----:B------:R-:W2:Y:S02]  /*0520*/  LDG.E.CONSTANT R24, desc[UR6][R18.64] ;  /* 0x0000000612187981 */ /* 0x000ea4000c1e9900 */
[----:B0-----:R-:W-:-:S04]  /*0530*/  IADD3 R2, P0, R12, R16, RZ ;  /* 0x000000100c027210 */ /* 0x001fc80007f1e0ff */
[----:B------:R-:W-:-:S05]  /*0540*/  IADD3.X R3, R13, R17, RZ, P0, !PT ;  /* 0x000000110d037210 */ /* 0x000fca00007fe4ff */
[----:B------:R-:W3:Y:S01]  /*0550*/  LDG.E.CONSTANT R2, desc[UR6][R2.64] ;  /* 0x0000000602027981 */ /* 0x000ee2000c1e9900 */
[--C-:B--2---:R-:W-:Y:S02]  /*0560*/  HADD2.F32 R25, -RZ, R24.reuse.H0_H0 ;  /* 0x20000018ff197230 */ /* 0x104fe40000004100 */
[----:B------:R-:W-:-:S05]  /*0570*/  HADD2.F32 R24, -RZ, R24.H1_H1 ;  /* 0x30000018ff187230 */ /* 0x000fca0000004100 */
[----:B------:R-:W-:Y:S01]  /*0580*/  FADD.FTZ R24, RZ, R24 ;  /* 0x00000018ff187221 */ /* 0x000fe20000010000 */
[----:B------:R-:W-:Y:S01]  /*0590*/  FADD.FTZ R25, RZ, R25 ;  /* 0x00000019ff197221 */ /* 0x000fe20000010000 */
[--C-:B---3--:R-:W-:Y:S02]  /*05a0*/  HADD2.F32 R27, -RZ, R2.reuse.H1_H1 ;  /* 0x30000002ff1b7230 */ /* 0x108fe40000004100 */
[----:B------:R-:W-:-:S03]  /*05b0*/  HADD2.F32 R26, -RZ, R2.H0_H0 ;  /* 0x20000002ff1a7230 */ /* 0x000fc60000004100 */
[----:B------:R-:W-:Y:S01]  /*05c0*/  FADD.FTZ R27, R24, R27 ;  /* 0x0000001b181b7221 */ /* 0x000fe20000010000 */
[----:B-1----:R-:W-:Y:S01]  /*05d0*/  IADD3 R24, P0, R12, R10, RZ ;  /* 0x0000000a0c187210 */ /* 0x002fe20007f1e0ff */
[----:B------:R-:W-:-:S03]  /*05e0*/  FADD.FTZ R26, R25, R26 ;  /* 0x0000001a191a7221 */ /* 0x000fc60000010000 */
[----:B------:R-:W-:-:S05]  /*05f0*/  IADD3.X R25, R13, R11, RZ, P0, !PT ;  /* 0x0000000b0d197210 */ /* 0x000fca00007fe4ff */
[----:B------:R-:W2:Y:S02]  /*0600*/  LDG.E.CONSTANT R24, desc[UR6][R24.64] ;  /* 0x0000000618187981 */ /* 0x000ea4000c1e9900 */
[--C-:B--2---:R-:W-:Y:S02]  /*0610*/  HADD2.F32 R2, -RZ, R24.reuse.H1_H1 ;  /* 0x30000018ff027230 */ /* 0x104fe40000004100 */
[----:B------:R-:W-:-:S03]  /*0620*/  HADD2.F32 R3, -RZ, R24.H0_H0 ;  /* 0x20000018ff037230 */ /* 0x000fc60000004100 */
[----:B------:R-:W-:Y:S02]  /*0630*/  FADD.FTZ R27, R27, R2 ;  /* 0x000000021b1b7221 */ /* 0x000fe40000010000 */
[----:B------:R-:W-:Y:S02]  /*0640*/  FADD.FTZ R26, R26, R3 ;  /* 0x000000031a1a7221 */ /* 0x000fe40000010000 */
[----:B------:R-:W-:-:S04]  /*0650*/  FMUL.FTZ R3, R27, R27 ;  /* 0x0000001b1b037220 */ /* 0x000fc80000410000 */
[C---:B------:R-:W-:Y:S01]  /*0660*/  FFMA.FTZ R2, R26.reuse, R26, R3 ;  /* 0x0000001a1a027223 */ /* 0x040fe20000010003 */
[----:B------:R-:W-:-:S03]  /*0670*/  FADD.FTZ R3, R26, R27 ;  /* 0x0000001b1a037221 */ /* 0x000fc60000010000 */
[----:B------:R-:W-:Y:S01]  /*0680*/  FADD.FTZ R5, R5, R2 ;  /* 0x0000000205057221 */ /* 0x000fe20000010000 */
[----:B------:R-:W-:Y:S02]  /*0690*/  FADD.FTZ R6, R6, R3 ;  /* 0x0000000306067221 */ /* 0x000fe40000010000 */
[----:B------:R-:W0:Y:S01]  /*06a0*/  LDC.64 R2, c[0x0][0x218] ;  /* 0x00008600ff027b82 */ /* 0x000e220000000a00 */
[----:B------:R-:W-:Y:S01]  /*06b0*/  F2FP.F16.F32.PACK_AB R25, R26, R27 ;  /* 0x0000001b1a19723e */ /* 0x000fe200000000ff */
[----:B------:R-:W-:-:S03]  /*06c0*/  IMAD.IADD R24, R7, 0x1, R28 ;  /* 0x0000000107187824 */ /* 0x000fc600078e021c */
[----:B------:R-:W-:Y:S02]  /*06d0*/  PRMT R29, R25, 0x5432, R25 ;  /* 0x00005432191d7816 */ /* 0x000fe40000000019 */
[----:B------:R-:W-:-:S03]  /*06e0*/  IADD3 R25, R21, R4, RZ ;  /* 0x0000000415197210 */ /* 0x000fc60007ffe0ff */
        /* <DEDUP_REMOVED lines=10> */
[----:B------:R-:W-:Y:S01]  /*0790*/  IADD3 R12, P0, R21, R16, RZ ;  /* 0x00000010150c7210 */ /* 0x000fe20007f1e0ff */
[----:B------:R-:W2:Y:S03]  /*07a0*/  LDG.E.CONSTANT R14, desc[UR6][R18.64] ;  /* 0x00000006120e7981 */ /* 0x000ea6000c1e9900 */
[----:B------:R-:W-:-:S05]  /*07b0*/  IADD3.X R13, R26, R17, RZ, P0, !PT ;  /* 0x000000111a0d7210 */ /* 0x000fca00007fe4ff */
[----:B------:R-:W3:Y:S01]  /*07c0*/  LDG.E.CONSTANT R12, desc[UR6][R12.64] ;  /* 0x000000060c0c7981 */ /* 0x000ee2000c1e9900 */
[--C-:B--2---:R-:W-:Y:S02]  /*07d0*/  HADD2.F32 R15, -RZ, R14.reuse.H0_H0 ;  /* 0x2000000eff0f7230 */ /* 0x104fe40000004100 */
[----:B------:R-:W-:-:S03]  /*07e0*/  HADD2.F32 R14, -RZ, R14.H1_H1 ;  /* 0x3000000eff0e7230 */ /* 0x000fc60000004100 */
[----:B------:R-:W-:Y:S01]  /*07f0*/  FADD.FTZ R15, RZ, R15 ;  /* 0x0000000fff0f7221 */ /* 0x000fe20000010000 */
[--C-:B---3--:R-:W-:Y:S02]  /*0800*/  HADD2.F32 R28, -RZ, R12.reuse.H0_H0 ;  /* 0x2000000cff1c7230 */ /* 0x108fe40000004100 */
[----:B------:R-:W-:Y:S01]  /*0810*/  FADD.FTZ R14, RZ, R14 ;  /* 0x0000000eff0e7221 */ /* 0x000fe20000010000 */
[----:B------:R-:W-:Y:S02]  /*0820*/  HADD2.F32 R29, -RZ, R12.H1_H1 ;  /* 0x3000000cff1d7230 */ /* 0x000fe40000004100 */
[----:B------:R-:W-:-:S03]  /*0830*/  FADD.FTZ R27, R15, R28 ;  /* 0x0000001c0f1b7221 */ /* 0x000fc60000010000 */
[----:B------:R-:W-:Y:S01]  /*0840*/  FADD.FTZ R28, R14, R29 ;  /* 0x0000001d0e1c7221 */ /* 0x000fe20000010000 */
[----:B------:R-:W-:-:S04]  /*0850*/  IADD3 R14, P0, R21, R10, RZ ;  /* 0x0000000a150e7210 */ /* 0x000fc80007f1e0ff */
[----:B------:R-:W-:-:S05]  /*0860*/  IADD3.X R15, R26, R11, RZ, P0, !PT ;  /* 0x0000000b1a0f7210 */ /* 0x000fca00007fe4ff */
[----:B------:R-:W2:Y:S01]  /*0870*/  LDG.E.CONSTANT R14, desc[UR6][R14.64] ;  /* 0x000000060e0e7981 */ /* 0x000ea2000c1e9900 */
[----:B------:R-:W-:Y:S02]  /*0880*/  IADD3 R24, R7, R24, RZ ;  /* 0x0000001807187210 */ /* 0x000fe40007ffe0ff */
[----:B------:R-:W-:Y:S01]  /*0890*/  IADD3 R25, R25, R4, RZ ;  /* 0x0000000419197210 */ /* 0x000fe20007ffe0ff */
[--C-:B--2---:R-:W-:Y:S02]  /*08a0*/  HADD2.F32 R12, -RZ, R14.reuse.H0_H0 ;  /* 0x2000000eff0c7230 */ /* 0x104fe40000004100 */
[----:B------:R-:W-:-:S03]  /*08b0*/  HADD2.F32 R13, -RZ, R14.H1_H1 ;  /* 0x3000000eff0d7230 */ /* 0x000fc60000004100 */
[----:B------:R-:W-:Y:S02]  /*08c0*/  FADD.FTZ R12, R27, R12 ;  /* 0x0000000c1b0c7221 */ /* 0x000fe40000010000 */
[----:B------:R-:W-:-:S04]  /*08d0*/  FADD.FTZ R13, R28, R13 ;  /* 0x0000000d1c0d7221 */ /* 0x000fc80000010000 */
[----:B------:R-:W-:-:S04]  /*08e0*/  FADD.FTZ R27, R12, R13 ;  /* 0x0000000d0c1b7221 */ /* 0x000fc80000010000 */
[----:B------:R-:W-:Y:S01]  /*08f0*/  FADD.FTZ R6, R6, R27 ;  /* 0x0000001b06067221 */ /* 0x000fe20000010000 */
[-C--:B------:R-:W-:Y:S01]  /*0900*/  FMUL.FTZ R27, R13, R13.reuse ;  /* 0x0000000d0d1b7220 */ /* 0x080fe20000410000 */
[----:B------:R-:W-:-:S03]  /*0910*/  F2FP.F16.F32.PACK_AB R15, R12, R13 ;  /* 0x0000000d0c0f723e */ /* 0x000fc600000000ff */
[----:B------:R-:W-:Y:S01]  /*0920*/  FFMA.FTZ R28, R12, R12, R27 ;  /* 0x0000000c0c1c7223 */ /* 0x000fe2000001001b */
[----:B------:R-:W-:Y:S02]  /*0930*/  IADD3 R12, P0, R21, R2, RZ ;  /* 0x00000002150c7210 */ /* 0x000fe40007f1e0ff */
        /* <DEDUP_REMOVED lines=19> */
[----:B------:R-:W-:Y:S02]  /*0a70*/  IADD3 R2, P0, R21, R2, RZ ;  /* 0x0000000215027210 */ /* 0x000fe40007f1e0ff */
[----:B------:R-:W-:-:S03]  /*0a80*/  IADD3 R24, R7, R24, RZ ;  /* 0x0000001807187210 */ /* 0x000fc60007ffe0ff */
[----:B------:R-:W-:Y:S01]  /*0a90*/  IMAD.X R3, R12, 0x1, R3, P0 ;  /* 0x000000010c037824 */ /* 0x000fe200000e0603 */
[----:B------:R-:W-:-:S04]  /*0aa0*/  IADD3 R25, R25, R4, RZ ;  /* 0x0000000419197210 */ /* 0x000fc80007ffe0ff */
[----:B------:R-:W-:Y:S02]  /*0ab0*/  ISETP.GE.AND P0, PT, R25, R8, PT ;  /* 0x000000081900720c */ /* 0x000fe40003f06270 */
[----:B------:R-:W-:Y:S01]  /*0ac0*/  IADD3 R20, R20, 0x1, RZ ;  /* 0x0000000114147810 */ /* 0x000fe20007ffe0ff */
[--C-:B--2---:R-:W-:Y:S02]  /*0ad0*/  HADD2.F32 R13, -RZ, R14.reuse.H0_H0 ;  /* 0x2000000eff0d7230 */ /* 0x104fe40000004100 */
[----:B------:R-:W-:-:S03]  /*0ae0*/  HADD2.F32 R18, -RZ, R14.H1_H1 ;  /* 0x3000000eff127230 */ /* 0x000fc60000004100 */
[----:B------:R-:W-:Y:S02]  /*0af0*/  FADD.FTZ R13, RZ, R13 ;  /* 0x0000000dff0d7221 */ /* 0x000fe40000010000 */
[----:B------:R-:W-:Y:S01]  /*0b00*/  FADD.FTZ R18, RZ, R18 ;  /* 0x00000012ff127221 */ /* 0x000fe20000010000 */
[--C-:B---3--:R-:W-:Y:S02]  /*0b10*/  HADD2.F32 R26, -RZ, R16.reuse.H0_H0 ;  /* 0x20000010ff1a7230 */ /* 0x108fe40000004100 */
[----:B------:R-:W-:Y:S02]  /*0b20*/  HADD2.F32 R19, -RZ, R16.H1_H1 ;  /* 0x30000010ff137230 */ /* 0x000fe40000004100 */
[--C-:B----4-:R-:W-:Y:S02]  /*0b30*/  HADD2.F32 R14, -RZ, R10.reuse.H0_H0 ;  /* 0x2000000aff0e7230 */ /* 0x110fe40000004100 */
[----:B------:R-:W-:Y:S01]  /*0b40*/  FADD.FTZ R13, R13, R26 ;  /* 0x0000001a0d0d7221 */ /* 0x000fe20000010000 */
[----:B------:R-:W-:-:S02]  /*0b50*/  HADD2.F32 R15, -RZ, R10.H1_H1 ;  /* 0x3000000aff0f7230 */ /* 0x000fc40000004100 */
        /* <DEDUP_REMOVED lines=14> */
.L_x_1832:
[----:B------:R-:W-:Y:S01]  /*0c40*/  HFMA2.MMA R0, -RZ, RZ, 0, 0 ;  /* 0x00000000ff007435 */ /* 0x000fe200000001ff */
[--C-:B------:R-:W-:Y:S01]  /*0c50*/  IMAD R2, R9, R8, R22.reuse ;  /* 0x0000000809027224 */ /* 0x100fe200078e0216 */
[----:B0-----:R-:W-:Y:S01]  /*0c60*/  SHF.L.U32 R3, R4, 0x2, RZ ;  /* 0x0000000204037819 */ /* 0x001fe200000006ff */
[----:B------:R-:W-:Y:S01]  /*0c70*/  IMAD.MOV.U32 R19, RZ, RZ, R22 ;  /* 0x000000ffff137224 */ /* 0x000fe200078e0016 */
[----:B------:R-:W-:Y:S02]  /*0c80*/  MOV R5, RZ ;  /* 0x000000ff00057202 */ /* 0x000fe40000000f00 */
[----:B------:R-:W-:-:S07]  /*0c90*/  MOV R6, RZ ;  /* 0x000000ff00067202 */ /* 0x000fce0000000f00 */
.L_x_1834:
[----:B------:R-:W0:Y:S01]  /*0ca0*/  LDC.64 R16, c[0x0][0x220] ;  /* 0x00008800ff107b82 */ /* 0x000e220000000a00 */
[----:B------:R-:W-:-:S05]  /*0cb0*/  MOV R8, UR9 ;  /* 0x0000000900087c02 */ /* 0x000fca0008000f00 */
[----:B------:R-:W-:Y:S02]  /*0cc0*/  IMAD R11, R9, R8, R19 ;  /* 0x00000008090b7224 */ /* 0x000fe400078e0213 */
[----:B------:R-:W1:Y:S08]  /*0cd0*/  LDC.64 R20, c[0x0][0x228] ;  /* 0x00008a00ff147b82 */ /* 0x000e700000000a00 */
[----:B------:R-:W2:Y:S01]  /*0ce0*/  LDC.64 R12, c[0x0][0x230] ;  /* 0x00008c00ff0c7b82 */ /* 0x000ea20000000a00 */
[----:B------:R-:W-:-:S02]  /*0cf0*/  IMAD R15, R3, R0, R2 ;  /* 0x00000000030f7224 */ /* 0x000fc400078e0202 */
[----:B0-----:R-:W-:-:S05]  /*0d00*/  IMAD.WIDE R16, R11, 0x8, R16 ;  /* 0x000000080b107825 */ /* 0x001fca00078e0210 */
[----:B------:R-:W3:Y:S01]  /*0d10*/  LDG.E.64 R10, desc[UR6][R16.64] ;  /* 0x00000006100a7981 */ /* 0x000ee2000c1e1b00 */
[----:B-1----:R-:W-:-:S05]  /*0d20*/  IMAD.WIDE R20, R19, 0x4, R20 ;  /* 0x0000000413147825 */ /* 0x002fca00078e0214 */
[----:B------:R-:W4:Y:S01]  /*0d30*/  LDG.E.CONSTANT R14, desc[UR6][R20.64] ;  /* 0x00000006140e7981 */ /* 0x000f22000c1e9900 */
[----:B--2---:R-:W-:-:S06]  /*0d40*/  IMAD.WIDE R12, R15, 0x4, R12 ;  /* 0x000000040f0c7825 */ /* 0x004fcc00078e020c */
[----:B------:R0:W2:Y:S01]  /*0d50*/  LDG.E.CONSTANT R12, desc[UR6][R12.64] ;  /* 0x000000060c0c7981 */ /* 0x0000a2000c1e9900 */
[----:B------:R-:W1:Y:S01]  /*0d60*/  S2UR UR5, SR_CgaCtaId ;  /* 0x00000000000579c3 */ /* 0x000e620000008800 */
[----:B------:R-:W-:Y:S02]  /*0d70*/  UMOV UR4, 0x400 ;  /* 0x0000040000047882 */ /* 0x000fe40000000000 */
[----:B------:R-:W-:-:S04]  /*0d80*/  UIADD3 UR4, UR4, 0x190, URZ ;  /* 0x0000019004047890 */ /* 0x000fc8000fffe03f */
[----:B-1----:R-:W-:-:S06]  /*0d90*/  ULEA UR4, UR5, UR4, 0x18 ;  /* 0x0000000405047291 */ /* 0x002fcc000f8ec03f */
[----:B------:R-:W-:Y:S02]  /*0da0*/  LEA R24, R19, UR4, 0x2 ;  /* 0x0000000413187c11 */ /* 0x000fe4000f8e10ff */
[----:B---3--:R-:W-:Y:S02]  /*0db0*/  I2FP.F32.S32 R10, R10 ;  /* 0x0000000a000a7245 */ /* 0x008fe40000201400 */
[----:B------:R-:W-:-:S03]  /*0dc0*/  I2FP.F32.S32 R18, R11 ;  /* 0x0000000b00127245 */ /* 0x000fc60000201400 */
[-C--:B------:R-:W-:Y:S02]  /*0dd0*/  FMUL.FTZ R10, R10, R7.reuse ;  /* 0x000000070a0a7220 */ /* 0x080fe40000410000 */
[----:B------:R-:W-:Y:S01]  /*0de0*/  FMUL.FTZ R11, R18, R7 ;  /* 0x00000007120b7220 */ /* 0x000fe20000410000 */
[----:B----4-:R-:W-:-:S04]  /*0df0*/  HADD2.F32 R18, -RZ, R14.H1_H1 ;  /* 0x3000000eff127230 */ /* 0x010fc80000004100 */
[----:B0-----:R-:W-:Y:S01]  /*0e00*/  F2FP.F16.F32.PACK_AB R13, R11, R10 ;  /* 0x0000000a0b0d723e */ /* 0x001fe200000000ff */
[----:B------:R-:W-:Y:S01]  /*0e10*/  FADD.FTZ R18, RZ, R18 ;  /* 0x00000012ff127221 */ /* 0x000fe20000010000 */
[----:B------:R-:W0:Y:S01]  /*0e20*/  LDC.64 R10, c[0x0][0x218] ;  /* 0x00008600ff0a7b82 */ /* 0x000e220000000a00 */
[----:B------:R-:W-:Y:S02]  /*0e30*/  HADD2.F32 R14, -RZ, R14.H0_H0 ;  /* 0x2000000eff0e7230 */ /* 0x000fe40000004100 */
[----:B--2---:R-:W-:-:S03]  /*0e40*/  HADD2.F32 R25, -RZ, R12.H1_H1 ;  /* 0x3000000cff197230 */ /* 0x004fc60000004100 */
[----:B------:R-:W-:Y:S02]  /*0e50*/  FADD.FTZ R14, RZ, R14 ;  /* 0x0000000eff0e7221 */ /* 0x000fe40000010000 */
[----:B------:R-:W-:Y:S01]  /*0e60*/  FADD.FTZ R18, R18, R25 ;  /* 0x0000001912127221 */ /* 0x000fe20000010000 */
[----:B------:R-:W-:Y:S02]  /*0e70*/  HADD2.F32 R25, -RZ, R12.H0_H0 ;  /* 0x2000000cff197230 */ /* 0x000fe40000004100 */
[--C-:B------:R-:W-:Y:S02]  /*0e80*/  HADD2.F32 R27, -RZ, R13.reuse.H1_H1 ;  /* 0x3000000dff1b7230 */ /* 0x100fe40000004100 */
[----:B------:R-:W-:Y:S02]  /*0e90*/  HADD2.F32 R13, -RZ, R13.H0_H0 ;  /* 0x2000000dff0d7230 */ /* 0x000fe40000004100 */
[----:B------:R-:W-:Y:S01]  /*0ea0*/  FADD.FTZ R14, R14, R25 ;  /* 0x000000190e0e7221 */ /* 0x000fe20000010000 */
[----:B------:R-:W-:-:S03]  /*0eb0*/  FADD.FTZ R12, R18, R27 ;  /* 0x0000001b120c7221 */ /* 0x000fc60000010000 */
[----:B------:R-:W-:-:S05]  /*0ec0*/  FADD.FTZ R13, R14, R13 ;  /* 0x0000000d0e0d7221 */ /* 0x000fca0000010000 */
        /* <DEDUP_REMOVED lines=15> */
[----:B------:R-:W-:-:S04]  /*0fc0*/  IMAD.WIDE R20, R4, 0x4, R20 ;  /* 0x0000000404147825 */ /* 0x000fc800078e0214 */
[----:B------:R-:W-:Y:S01]  /*0fd0*/  IMAD.WIDE R14, R15, 0x4, R12 ;  /* 0x000000040f0e7825 */ /* 0x000fe200078e020c */
[----:B------:R-:W2:Y:S02]  /*0fe0*/  LDG.E.CONSTANT R25, desc[UR6][R20.64] ;  /* 0x0000000614197981 */ /* 0x000ea4000c1e9900 */
[----:B0-----:R-:W-:-:S04]  /*0ff0*/  IADD3 R28, P0, R14, R10, RZ ;  /* 0x0000000a0e1c7210 */ /* 0x001fc80007f1e0ff */
[----:B------:R-:W-:-:S05]  /*1000*/  IADD3.X R29, R15, R11, RZ, P0, !PT ;  /* 0x0000000b0f1d7210 */ /* 0x000fca00007fe4ff */
[----:B------:R-:W3:Y:S01]  /*1010*/  LDG.E.CONSTANT R28, desc[UR6][R28.64] ;  /* 0x000000061c1c7981 */ /* 0x000ee2000c1e9900 */
[----:B------:R-:W-:-:S04]  /*1020*/  IMAD.WIDE R16, R4, 0x8, R16 ;  /* 0x0000000804107825 */ /* 0x000fc800078e0210 */
[----:B--2---:R-:W-:-:S05]  /*1030*/  HADD2.F32 R18, -RZ, R25.H0_H0 ;  /* 0x20000019ff127230 */ /* 0x004fca0000004100 */
[----:B------:R-:W-:Y:S01]  /*1040*/  FADD.FTZ R18, RZ, R18 ;  /* 0x00000012ff127221 */ /* 0x000fe20000010000 */
[----:B---3--:R-:W-:-:S05]  /*1050*/  HADD2.F32 R19, -RZ, R28.H0_H0 ;  /* 0x2000001cff137230 */ /* 0x008fca0000004100 */
[----:B------:R-:W-:Y:S02]  /*1060*/  FADD.FTZ R26, R18, R19 ;  /* 0x00000013121a7221 */ /* 0x000fe40000010000 */
[----:B------:R-:W2:Y:S01]  /*1070*/  LDG.E.64 R18, desc[UR6][R16.64] ;  /* 0x0000000610127981 */ /* 0x000ea2000c1e1b00 */
[----:B------:R-:W-:Y:S02]  /*1080*/  HADD2.F32 R25, -RZ, R25.H1_H1 ;  /* 0x30000019ff197230 */ /* 0x000fe40000004100 */
[----:B------:R-:W-:-:S03]  /*1090*/  HADD2.F32 R28, -RZ, R28.H1_H1 ;  /* 0x3000001cff1c7230 */ /* 0x000fc60000004100 */
[----:B------:R-:W-:-:S04]  /*10a0*/  FADD.FTZ R25, RZ, R25 ;  /* 0x00000019ff197221 */ /* 0x000fc80000010000 */
[----:B------:R-:W-:Y:S01]  /*10b0*/  FADD.FTZ R25, R25, R28 ;  /* 0x0000001c19197221 */ /* 0x000fe20000010000 */
[----:B------:R-:W-:Y:S01]  /*10c0*/  IADD3 R24, R24, R3, RZ ;  /* 0x0000000318187210 */ /* 0x000fe20007ffe0ff */
[----:B------:R-:W-:Y:S01]  /*10d0*/  IMAD.IADD R27, R27, 0x1, R4 ;  /* 0x000000011b1b7824 */ /* 0x000fe200078e0204 */
        /* <DEDUP_REMOVED lines=8> */
[----:B------:R-:W-:-:S04]  /*1160*/  FADD.FTZ R26, R26, R19 ;  /* 0x000000131a1a7221 */ /* 0x000fc80000010000 */
[----:B------:R-:W-:-:S04]  /*1170*/  FADD.FTZ R19, R26, R25 ;  /* 0x000000191a137221 */ /* 0x000fc80000010000 */
[----:B------:R-:W-:Y:S01]  /*1180*/  FADD.FTZ R6, R6, R19 ;  /* 0x0000001306067221 */ /* 0x000fe20000010000 */
[----:B------:R-:W-:-:S04]  /*1190*/  FMUL.FTZ R19, R25, R25 ;  /* 0x0000001919137220 */ /* 0x000fc80000410000 */
[----:B------:R-:W-:-:S04]  /*11a0*/  FFMA.FTZ R18, R26, R26, R19 ;  /* 0x0000001a1a127223 */ /* 0x000fc80000010013 */
        /* <DEDUP_REMOVED lines=12> */
[----:B------:R-:W-:-:S04]  /*1270*/  IADD3 R25, P0, R14, R12, RZ ;  /* 0x0000000c0e197210 */ /* 0x000fc80007f1e0ff */
[----:B------:R-:W-:Y:S02]  /*1280*/  IADD3.X R14, R15, R13, RZ, P0, !PT ;  /* 0x0000000d0f0e7210 */ /* 0x000fe400007fe4ff */
[----:B------:R-:W-:Y:S01]  /*1290*/  IADD3 R28, P0, R25, R10, RZ ;  /* 0x0000000a191c7210 */ /* 0x000fe20007f1e0ff */
[----:B------:R-:W2:Y:S03]  /*12a0*/  LDG.E.CONSTANT R15, desc[UR6][R20.64] ;  /* 0x00000006140f7981 */ /* 0x000ea6000c1e9900 */
        /* <DEDUP_REMOVED lines=25> */
[C---:B------:R-:W-:Y:S01]  /*1440*/  FFMA.FTZ R12, R26.reuse, R26, R13 ;  /* 0x0000001a1a0c7223 */ /* 0x040fe2000001000d */
[----:B------:R-:W-:-:S03]  /*1450*/  F2FP.F16.F32.PACK_AB R15, R26, R15 ;  /* 0x0000000f1a0f723e */ /* 0x000fc600000000ff */
[----:B------:R-:W-:Y:S01]  /*1460*/  FADD.FTZ R5, R5, R12 ;  /* 0x0000000c05057221 */ /* 0x000fe20000010000 */
[----:B------:R-:W-:Y:S02]  /*1470*/  IADD3 R12, P0, R25, R18, RZ ;  /* 0x00000012190c7210 */ /* 0x000fe40007f1e0ff */
[----:B------:R-:W-:Y:S02]  /*1480*/  PRMT R29, R15, 0x5432, R15 ;  /* 0x000054320f1d7816 */ /* 0x000fe4000000000f */
[----:B------:R-:W-:Y:S02]  /*1490*/  IADD3.X R13, R14, R19, RZ, P0, !PT ;  /* 0x000000130e0d7210 */ /* 0x000fe400007fe4ff */
[----:B------:R-:W-:Y:S01]  /*14a0*/  IADD3 R15, R27, R4, RZ ;  /* 0x000000041b0f7210 */ /* 0x000fe20007ffe0ff */
[----:B------:R0:W-:Y:S04]  /*14b0*/  STS [R24], R29 ;  /* 0x0000001d18007388 */ /* 0x0001e80000000800 */
[----:B------:R0:W-:Y:S01]  /*14c0*/  STG.E desc[UR6][R12.64], R29 ;  /* 0x0000001d0c007986 */ /* 0x0001e2000c101906 */
[----:B------:R-:W-:-:S13]  /*14d0*/  ISETP.GE.AND P0, PT, R15, R8, PT ;  /* 0x000000080f00720c */ /* 0x000fda0003f06270 */
[----:B0-----:R-:W-:Y:S05]  /*14e0*/  @P0 BRA `(.L_x_1831) ;  /* 0x0000000000b00947 */ /* 0x001fea0003800000 */
[----:B------:R-:W-:-:S04]  /*14f0*/  IMAD.WIDE R26, R4, 0x4, RZ ;  /* 0x00000004041a7825 */ /* 0x000fc800078e02ff */
        /* <DEDUP_REMOVED lines=10> */
[----:B------:R-:W-:Y:S02]  /*15a0*/  IADD3 R24, R24, R3, RZ ;  /* 0x0000000318187210 */ /* 0x000fe40007ffe0ff */
        /* <DEDUP_REMOVED lines=16> */
[----:B------:R-:W-:Y:S01]  /*16b0*/  IADD3 R10, P0, R25, R18, RZ ;  /* 0x00000012190a7210 */ /* 0x000fe20007f1e0ff */
[----:B------:R-:W-:Y:S02]  /*16c0*/  FADD.FTZ R13, R13, R16 ;  /* 0x000000100d0d7221 */ /* 0x000fe40000010000 */
[----:B------:R-:W-:Y:S01]  /*16d0*/  FADD.FTZ R12, R12, R21 ;  /* 0x000000150c0c7221 */ /* 0x000fe20000010000 */
[----:B------:R-:W-:-:S04]  /*16e0*/  IADD3.X R11, R14, R19, RZ, P0, !PT ;  /* 0x000000130e0b7210 */ /* 0x000fc800007fe4ff */
        /* <DEDUP_REMOVED lines=12> */
.L_x_1831:
[----:B------:R-:W-:Y:S05]  /*17b0*/  BSYNC B0 ;  /* 0x0000000000007941 */ /* 0x000fea0003800000 */
.L_x_1830:
[----:B------:R-:W0:Y:S01]  /*17c0*/  SHFL.BFLY PT, R3, R6, 0x10, 0x1f ;  /* 0x0e001f0006037f89 */ /* 0x000e2200000e0000 */
[----:B------:R-:W1:Y:S01]  /*17d0*/  S2UR UR9, SR_CgaCtaId ;  /* 0x00000000000979c3 */ /* 0x000e620000008800 */
[----:B------:R-:W-:Y:S01]  /*17e0*/  UMOV UR8, 0x400 ;  /* 0x0000040000087882 */ /* 0x000fe20000000000 */
[----:B------:R-:W-:Y:S01]  /*17f0*/  ISETP.NE.AND P1, PT, R22, RZ, PT ;  /* 0x000000ff1600720c */ /* 0x000fe20003f25270 */
[----:B------:R-:W2:Y:S01]  /*1800*/  SHFL.BFLY PT, R2, R5, 0x10, 0x1f ;  /* 0x0e001f0005027f89 */ /* 0x000ea200000e0000 */
[----:B------:R-:W-:Y:S01]  /*1810*/  UIADD3 UR4, UR8, 0x88, URZ ;  /* 0x0000008808047890 */ /* 0x000fe2000fffe03f */
[----:B------:R-:W-:Y:S01]  /*1820*/  BSSY B0, `(.L_x_1835) ;  /* 0x0000044000007945 */ /* 0x000fe20003800000 */
[----:B0-----:R-:W-:Y:S02]  /*1830*/  FADD.FTZ R0, R3, R6 ;  /* 0x0000000603007221 */ /* 0x001fe40000010000 */
[----:B-1----:R-:W-:Y:S01]  /*1840*/  ULEA UR4, UR9, UR4, 0x18 ;  /* 0x0000000409047291 */ /* 0x002fe2000f8ec03f */
[----:B--2---:R-:W-:-:S02]  /*1850*/  FADD.FTZ R7, R2, R5 ;  /* 0x0000000502077221 */ /* 0x004fc40000010000 */
        /* <DEDUP_REMOVED lines=16> */
[----:B--2---:R-:W-:Y:S01]  /*1960*/  FADD.FTZ R7, R11, R6 ;  /* 0x000000060b077221 */ /* 0x004fe20000010000 */
[----:B------:R-:W-:Y:S01]  /*1970*/  I2FP.F32.U32 R11, R22 ;  /* 0x00000016000b7245 */ /* 0x000fe20000201000 */
[----:B------:R-:W0:Y:S03]  /*1980*/  SHFL.BFLY PT, R6, R5, 0x1, 0x1f ;  /* 0x0c201f0005067f89 */ /* 0x000e2600000e0000 */
[----:B------:R-:W-:Y:S01]  /*1990*/  FSETP.GT.FTZ.AND P0, PT, R2, R11, PT ;  /* 0x0000000b0200720b */ /* 0x000fe20003f14000 */
[----:B------:R-:W1:Y:S01]  /*19a0*/  SHFL.BFLY PT, R12, R7, 0x1, 0x1f ;  /* 0x0c201f00070c7f89 */ /* 0x000e6200000e0000 */
[----:B------:R-:W-:-:S04]  /*19b0*/  SHF.R.U32.HI R2, RZ, 0x5, R22 ;  /* 0x00000005ff027819 */ /* 0x000fc80000011616 */
[----:B------:R-:W-:Y:S01]  /*19c0*/  @!P4 LEA R4, R2, UR4, 0x2 ;  /* 0x000000040204cc11 */ /* 0x000fe2000f8e10ff */
[----:B0-----:R-:W-:Y:S01]  /*19d0*/  FADD.FTZ R13, R5, R6 ;  /* 0x00000006050d7221 */ /* 0x001fe20000010000 */
[----:B------:R-:W-:Y:S01]  /*19e0*/  HFMA2.MMA R5, -RZ, RZ, 0, 0 ;  /* 0x00000000ff057435 */ /* 0x000fe200000001ff */
[----:B------:R-:W-:Y:S02]  /*19f0*/  IMAD.MOV.U32 R6, RZ, RZ, RZ ;  /* 0x000000ffff067224 */ /* 0x000fe400078e00ff */
        /* <DEDUP_REMOVED lines=38> */
.L_x_1836:
[----:B------:R-:W-:Y:S05]  /*1c60*/  BSYNC B0 ;  /* 0x0000000000007941 */ /* 0x000fea0003800000 */
.L_x_1835:
        /* <DEDUP_REMOVED lines=12> */
.L_x_1847:
[----:B0-----:R-:W0:Y:S01]  /*1d30*/  LDC.64 R14, c[0x0][0x240] ;  /* 0x00009000ff0e7b82 */ /* 0x001e220000000a00 */
[----:B------:R-:W-:-:S05]  /*1d40*/  SHF.L.U32 R7, R3, 0x2, RZ ;  /* 0x0000000203077819 */ /* 0x000fca00000006ff */
[----:B--23--:R-:W-:Y:S02]  /*1d50*/  IMAD R13, R7, R5, R22 ;  /* 0x00000005070d7224 */ /* 0x00cfe400078e0216 */
        /* <DEDUP_REMOVED lines=35> */
.L_x_1839:
[----:B------:R0:W-:Y:S01]  /*1f90*/  STS [R24], R16 ;  /* 0x0000001018007388 */ /* 0x0001e20000000800 */
[C---:B------:R-:W-:Y:S01]  /*1fa0*/  HADD2 R11, |R16|.reuse, -RZ.H0_H0 ;  /* 0xa00000ff100b7230 */ /* 0x040fe20000000200 */
[----:B------:R-:W-:-:S04]  /*1fb0*/  HSETP2.GT.AND P5, PT, |R16|.H0_H0, |R16|.H1_H1, PT ;  /* 0x7000001010007234 */ /* 0x000fc80003fa4a00 */
[----:B------:R-:W-:-:S04]  /*1fc0*/  PRMT R10, R11, 0x7632, R10 ;  /* 0x000076320b0a7816 */ /* 0x000fc8000000000a */
[----:B------:R-:W-:-:S05]  /*1fd0*/  SEL R11, R10, R11, !P5 ;  /* 0x0000000b0a0b7207 */ /* 0x000fca0006800000 */
[----:B------:R-:W-:-:S05]  /*1fe0*/  HSETP2.GT.AND P5, PT, R11.H0_H0, R4.H0_H0, PT ;  /* 0x200000040b007234 */ /* 0x000fca0003fa4800 */
[----:B0-----:R-:W-:-:S08]  /*1ff0*/  SEL R4, R4, R11, !P5 ;  /* 0x0000000b04047207 */ /* 0x001fd00006800000 */
.L_x_1840:
        /* <DEDUP_REMOVED lines=36> */
.L_x_1841:
[----:B------:R0:W-:Y:S01]  /*2240*/  STS [R7], R21 ;  /* 0x0000001507007388 */ /* 0x0001e20000000800 */
[C---:B------:R-:W-:Y:S01]  /*2250*/  HADD2 R17, |R21|.reuse, -RZ.H0_H0 ;  /* 0xa00000ff15117230 */ /* 0x040fe20000000200 */
[----:B------:R-:W-:-:S04]  /*2260*/  HSETP2.GT.AND P5, PT, |R21|.H0_H0, |R21|.H1_H1, PT ;  /* 0x7000001515007234 */ /* 0x000fc80003fa4a00 */
[----:B------:R-:W-:-:S04]  /*2270*/  PRMT R16, R17, 0x7632, R16 ;  /* 0x0000763211107816 */ /* 0x000fc80000000010 */
[----:B------:R-:W-:-:S05]  /*2280*/  SEL R17, R16, R17, !P5 ;  /* 0x0000001110117207 */ /* 0x000fca0006800000 */
[----:B------:R-:W-:-:S05]  /*2290*/  HSETP2.GT.AND P5, PT, R17.H0_H0, R4.H0_H0, PT ;  /* 0x2000000411007234 */ /* 0x000fca0003fa4800 */
[----:B0-----:R-:W-:-:S08]  /*22a0*/  SEL R4, R4, R17, !P5 ;  /* 0x0000001104047207 */ /* 0x001fd00006800000 */
.L_x_1842:
[----:B------:R-:W-:-:S04]  /*22b0*/  IADD3 R20, R20, R3, RZ ;  /* 0x0000000314147210 */ /* 0x000fc80007ffe0ff */
[----:B------:R-:W-:-:S13]  /*22c0*/  ISETP.GE.AND P5, PT, R20, R8, PT ;  /* 0x000000081400720c */ /* 0x000fda0003fa6270 */
[----:B------:R-:W-:Y:S05]  /*22d0*/  @P5 BRA `(.L_x_1838) ;  /* 0x0000000400545947 */ /* 0x000fea0003800000 */
[----:B------:R-:W-:-:S03]  /*22e0*/  IMAD.WIDE R14, R3, 0x4, R14 ;  /* 0x00000004030e7825 */ /* 0x000fc600078e020e */
[C---:B01----:R-:W-:Y:S02]  /*22f0*/  IADD3 R16, P5, R14.reuse, R12, RZ ;  /* 0x0000000c0e107210 */ /* 0x043fe40007fbe0ff */
[----:B------:R-:W-:Y:S02]  /*2300*/  IADD3 R18, P6, R14, R10, RZ ;  /* 0x0000000a0e127210 */ /* 0x000fe40007fde0ff */
[C---:B------:R-:W-:Y:S02]  /*2310*/  IADD3.X R17, R15.reuse, R13, RZ, P5, !PT ;  /* 0x0000000d0f117210 */ /* 0x040fe40002ffe4ff */
[----:B------:R-:W-:-:S03]  /*2320*/  IADD3.X R19, R15, R11, RZ, P6, !PT ;  /* 0x0000000b0f137210 */ /* 0x000fc600037fe4ff */
        /* <DEDUP_REMOVED lines=27> */
.L_x_1843:
[----:B------:R0:W-:Y:S01]  /*24e0*/  STS [R7], R21 ;  /* 0x0000001507007388 */ /* 0x0001e20000000800 */
[C---:B------:R-:W-:Y:S01]  /*24f0*/  HADD2 R17, |R21|.reuse, -RZ.H0_H0 ;  /* 0xa00000ff15117230 */ /* 0x040fe20000000200 */
[----:B------:R-:W-:-:S04]  /*2500*/  HSETP2.GT.AND P5, PT, |R21|.H0_H0, |R21|.H1_H1, PT ;  /* 0x7000001515007234 */ /* 0x000fc80003fa4a00 */
[----:B------:R-:W-:-:S04]  /*2510*/  PRMT R16, R17, 0x7632, R16 ;  /* 0x0000763211107816 */ /* 0x000fc80000000010 */
[----:B------:R-:W-:-:S05]  /*2520*/  SEL R17, R16, R17, !P5 ;  /* 0x0000001110117207 */ /* 0x000fca0006800000 */
[----:B------:R-:W-:-:S05]  /*2530*/  HSETP2.GT.AND P5, PT, R17.H0_H0, R4.H0_H0, PT ;  /* 0x2000000411007234 */ /* 0x000fca0003fa4800 */
[----:B0-----:R-:W-:-:S08]  /*2540*/  SEL R4, R4, R17, !P5 ;  /* 0x0000001104047207 */ /* 0x001fd00006800000 */
.L_x_1844:
[----:B------:R-:W-:-:S04]  /*2550*/  IADD3 R20, R20, R3, RZ ;  /* 0x0000000314147210 */ /* 0x000fc80007ffe0ff */
[----:B------:R-:W-:-:S13]  /*2560*/  ISETP.GE.AND P5, PT, R20, R8, PT ;  /* 0x000000081400720c */ /* 0x000fda0003fa6270 */
[----:B------:R-:W-:Y:S05]  /*2570*/  @P5 BRA `(.L_x_1838) ;  /* 0x0000000000ac5947 */ /* 0x000fea0003800000 */
[----:B------:R-:W-:-:S03]  /*2580*/  IMAD.WIDE R14, R3, 0x4, R14 ;  /* 0x00000004030e7825 */ /* 0x000fc600078e020e */
[C---:B------:R-:W-:Y:S02]  /*2590*/  IADD3 R12, P5, R14.reuse, R12, RZ ;  /* 0x0000000c0e0c7210 */ /* 0x040fe40007fbe0ff */
[----:B------:R-:W-:Y:S02]  /*25a0*/  IADD3 R10, P6, R14, R10, RZ ;  /* 0x0000000a0e0a7210 */ /* 0x000fe40007fde0ff */
[C---:B------:R-:W-:Y:S02]  /*25b0*/  IADD3.X R13, R15.reuse, R13, RZ, P5, !PT ;  /* 0x0000000d0f0d7210 */ /* 0x040fe40002ffe4ff */
[----:B------:R-:W-:-:S03]  /*25c0*/  IADD3.X R11, R15, R11, RZ, P6, !PT ;  /* 0x0000000b0f0b7210 */ /* 0x000fc600037fe4ff */
        /* <DEDUP_REMOVED lines=27> */
.L_x_1845:
[----:B------:R4:W-:Y:S01]  /*2780*/  STS [R14], R13 ;  /* 0x0000000d0e007388 */ /* 0x0009e20000000800 */
[C---:B------:R-:W-:Y:S01]  /*2790*/  HADD2 R7, |R13|.reuse, -RZ.H0_H0 ;  /* 0xa00000ff0d077230 */ /* 0x040fe20000000200 */
[----:B------:R-:W-:-:S04]  /*27a0*/  HSETP2.GT.AND P5, PT, |R13|.H0_H0, |R13|.H1_H1, PT ;  /* 0x7000000d0d007234 */ /* 0x000fc80003fa4a00 */
[----:B------:R-:W-:-:S04]  /*27b0*/  PRMT R10, R7, 0x7632, R10 ;  /* 0x00007632070a7816 */ /* 0x000fc8000000000a */
[----:B------:R-:W-:-:S05]  /*27c0*/  SEL R7, R10, R7, !P5 ;  /* 0x000000070a077207 */ /* 0x000fca0006800000 */
[----:B------:R-:W-:-:S05]  /*27d0*/  HSETP2.GT.AND P5, PT, R7.H0_H0, R4.H0_H0, PT ;  /* 0x2000000407007234 */ /* 0x000fca0003fa4800 */
[----:B----4-:R-:W-:-:S08]  /*27e0*/  SEL R4, R4, R7, !P5 ;  /* 0x0000000704047207 */ /* 0x010fd00006800000 */
.L_x_1846:
[----:B------:R-:W-:Y:S01]  /*27f0*/  IADD3 R12, R20, R3, RZ ;  /* 0x00000003140c7210 */ /* 0x000fe20007ffe0ff */
[----:B------:R-:W-:-:S03]  /*2800*/  VIADD R5, R5, 0x1 ;  /* 0x0000000105057836 */ /* 0x000fc60000000000 */
[----:B------:R-:W-:-:S13]  /*2810*/  ISETP.GE.AND P5, PT, R12, R8, PT ;  /* 0x000000080c00720c */ /* 0x000fda0003fa6270 */
[----:B------:R-:W-:Y:S05]  /*2820*/  @!P5 BRA `(.L_x_1847) ;  /* 0xfffffff40040d947 */ /* 0x000fea000383ffff */
.L_x_1838:
[----:B------:R-:W-:Y:S05]  /*2830*/  BSYNC B0 ;  /* 0x0000000000007941 */ /* 0x000fea0003800000 */
.L_x_1837:
[----:B------:R-:W-:Y:S02]  /*2840*/  ULDC.64 UR4, c[0x0][0x278] ;  /* 0x00009e0000047ab9 */ /* 0x000fe40000000a00 */
[----:B------:R-:W-:-:S04]  /*2850*/  ISETP.NE.U32.AND P0, PT, RZ, UR4, PT ;  /* 0x00000004ff007c0c */ /* 0x000fc8000bf05070 */
[----:B------:R-:W-:-:S13]  /*2860*/  ISETP.NE.AND.EX P0, PT, RZ, UR5, PT, P0 ;  /* 0x00000005ff007c0c */ /* 0x000fda000bf05300 */
[----:B------:R-:W-:Y:S05]  /*2870*/  @!P0 EXIT ;  /* 0x000000000000894d */ /* 0x000fea0003800000 */
[----:B------:R-:W-:Y:S01]  /*2880*/  HADD2.F32 R4, -RZ, R4.H0_H0 ;  /* 0x20000004ff047230 */ /* 0x000fe20000004100 */
[----:B------:R-:W-:Y:S01]  /*2890*/  I2FP.F32.U32 R8, R3 ;  /* 0x0000000300087245 */ /* 0x000fe20000201000 */
[----:B--23--:R-:W2:Y:S01]  /*28a0*/  @!P4 S2R R13, SR_CgaCtaId ;  /* 0x00000000000dc919 */ /* 0x00cea20000008800 */
[----:B01----:R-:W-:Y:S01]  /*28b0*/  I2FP.F32.S32 R10, R0 ;  /* 0x00000000000a7245 */ /* 0x003fe20000201400 */
[----:B------:R-:W-:Y:S01]  /*28c0*/  BSSY B0, `(.L_x_1848) ;  /* 0x0000056000007945 */ /* 0x000fe20003800000 */
[----:B------:R-:W0:Y:S01]  /*28d0*/  SHFL.BFLY PT, R5, R4, 0x10, 0x1f ;  /* 0x0e001f0004057f89 */ /* 0x000e2200000e0000 */
[----:B------:R-:W-:-:S05]  /*28e0*/  FMUL.FTZ R11, R8, 0.03125 ;  /* 0x3d000000080b7820 */ /* 0x000fca0000410000 */
[----:B------:R-:W-:-:S13]  /*28f0*/  FSETP.GT.FTZ.AND P0, PT, R11, R10, PT ;  /* 0x0000000a0b00720b */ /* 0x000fda0003f14000 */
[----:B------:R-:W1:Y:S01]  /*2900*/  @P0 S2R R11, SR_CgaCtaId ;  /* 0x00000000000b0919 */ /* 0x000e620000008800 */
[----:B0-----:R-:W-:Y:S02]  /*2910*/  FMNMX.FTZ R5, R4, R5, !PT ;  /* 0x0000000504057209 */ /* 0x001fe40007810000 */
[----:B------:R-:W-:-:S03]  /*2920*/  @!P4 MOV R4, 0x400 ;  /* 0x000004000004c802 */ /* 0x000fc60000000f00 */
[----:B------:R-:W0:Y:S01]  /*2930*/  SHFL.BFLY PT, R6, R5, 0x8, 0x1f ;  /* 0x0d001f0005067f89 */ /* 0x000e2200000e0000 */
[----:B------:R-:W-:Y:S02]  /*2940*/  @!P4 IADD3 R4, R4, 0x8, RZ ;  /* 0x000000080404c810 */ /* 0x000fe40007ffe0ff */
[----:B0-----:R-:W-:-:S05]  /*2950*/  FMNMX.FTZ R6, R5, R6, !PT ;  /* 0x0000000605067209 */ /* 0x001fca0007810000 */
[----:B------:R-:W0:Y:S02]  /*2960*/  SHFL.BFLY PT, R7, R6, 0x4, 0x1f ;  /* 0x0c801f0006077f89 */ /* 0x000e2400000e0000 */
[----:B0-----:R-:W-:Y:S02]  /*2970*/  FMNMX.FTZ R7, R6, R7, !PT ;  /* 0x0000000706077209 */ /* 0x001fe40007810000 */
[----:B------:R-:W-:-:S03]  /*2980*/  @P0 MOV R6, 0x400 ;  /* 0x0000040000060802 */ /* 0x000fc60000000f00 */
[----:B------:R-:W0:Y:S01]  /*2990*/  SHFL.BFLY PT, R8, R7, 0x2, 0x1f ;  /* 0x0c401f0007087f89 */ /* 0x000e2200000e0000 */
[----:B------:R-:W-:-:S04]  /*29a0*/  @P0 IADD3 R6, R6, 0x8, RZ ;  /* 0x0000000806060810 */ /* 0x000fc80007ffe0ff */
[----:B-1----:R-:W-:Y:S02]  /*29b0*/  @P0 LEA R11, R11, R6, 0x18 ;  /* 0x000000060b0b0211 */ /* 0x002fe400078ec0ff */
[----:B0-----:R-:W-:Y:S02]  /*29c0*/  FMNMX.FTZ R8, R7, R8, !PT ;  /* 0x0000000807087209 */ /* 0x001fe40007810000 */
[----:B--2---:R-:W-:Y:S02]  /*29d0*/  @!P4 LEA R7, R13, R4, 0x18 ;  /* 0x000000040d07c211 */ /* 0x004fe400078ec0ff */
[----:B------:R-:W-:Y:S01]  /*29e0*/  @P0 LEA R4, R0, R11, 0x2 ;  /* 0x0000000b00040211 */ /* 0x000fe200078e10ff */
[----:B------:R-:W0:Y:S01]  /*29f0*/  SHFL.BFLY PT, R5, R8, 0x1, 0x1f ;  /* 0x0c201f0008057f89 */ /* 0x000e2200000e0000 */
[----:B------:R-:W-:Y:S02]  /*2a00*/  @!P4 LEA R7, R2, R7, 0x2 ;  /* 0x000000070207c211 */ /* 0x000fe400078e10ff */
[----:B------:R-:W-:-:S02]  /*2a10*/  MOV R2, 0xe0ad78ec ;  /* 0xe0ad78ec00027802 */ /* 0x000fc40000000f00 */
        /* <DEDUP_REMOVED lines=32> */
[----:B-----5:R-:W-:Y:S05]  /*2c20*/  CALL.REL.NOINC `($__internal_36_$__cuda_sm20_div_rn_f64_full) ;  /* 0x0000000000a47944 */ /* 0x020fea0003c00000 */
[----:B------:R-:W-:Y:S01]  /*2c30*/  IMAD.MOV.U32 R4, RZ, RZ, R14 ;  /* 0x000000ffff047224 */ /* 0x000fe200078e000e */
[----:B------:R-:W-:-:S07]  /*2c40*/  MOV R5, R15 ;  /* 0x0000000f00057202 */ /* 0x000fce0000000f00 */
.L_x_1851:
[----:B------:R-:W-:Y:S05]  /*2c50*/  BSYNC B1 ;  /* 0x0000000000017941 */ /* 0x000fea0003800000 */
.L_x_1850:
        /* <DEDUP_REMOVED lines=11> */
.L_x_1852:
        /* <DEDUP_REMOVED lines=17> */
.L_x_1849:
[----:B------:R-:W-:Y:S05]  /*2e20*/  BSYNC B0 ;  /* 0x0000000000007941 */ /* 0x000fea0003800000 */
.L_x_1848:
        /* <DEDUP_REMOVED lines=9> */
        .weak           $__internal_36_$__cuda_sm20_div_rn_f64_full
        .type           $__internal_36_$__cuda_sm20_div_rn_f64_full,@function
        .size           $__internal_36_$__cuda_sm20_div_rn_f64_full,(.L_x_2695 - $__internal_36_$__cuda_sm20_div_rn_f64_full)
$__internal_36_$__cuda_sm20_div_rn_f64_full:
        /* <DEDUP_REMOVED lines=13> */
[----:B------:R-:W0:Y:S04]  /*2f90*/  MUFU.RCP64H R11, R5 ;  /* 0x00000005000b7308 */ /* 0x000e280000001800 */
        /* <DEDUP_REMOVED lines=8> */
[----:B------:R-:W-:Y:S01]  /*3020*/  DFMA R12, R12, R10, R12 ;  /* 0x0000000a0c0c722b */ /* 0x000fe2000000000c */
[----:B------:R-:W-:Y:S02]  /*3030*/  LOP3.LUT R11, R14, 0xfc000, RZ, 0xfc, !PT ;  /* 0x000fc0000e0b7812 */ /* 0x000fe400078efcff */
[----:B------:R-:W-:-:S06]  /*3040*/  MOV R10, RZ ;  /* 0x000000ff000a7202 */ /* 0x000fcc0000000f00 */
        /* <DEDUP_REMOVED lines=33> */
.L_x_1854:
        /* <DEDUP_REMOVED lines=15> */
.L_x_1856:
[----:B------:R-:W-:Y:S02]  /*3350*/  LOP3.LUT R15, R7, 0x80000, RZ, 0xfc, !PT ;  /* 0x00080000070f7812 */ /* 0x000fe400078efcff */
[----:B------:R-:W-:-:S07]  /*3360*/  MOV R14, R6 ;  /* 0x00000006000e7202 */ /* 0x000fce0000000f00 */
.L_x_1855:
[----:B------:R-:W-:Y:S05]  /*3370*/  BSYNC B2 ;  /* 0x0000000000027941 */ /* 0x000fea0003800000 */
.L_x_1853:
[----:B------:R-:W-:Y:S01]  /*3380*/  HFMA2.MMA R5, -RZ, RZ, 0, 0 ;  /* 0x00000000ff057435 */ /* 0x000fe200000001ff */
[----:B------:R-:W-:-:S05]  /*3390*/  MOV R4, R2 ;  /* 0x0000000200047202 */ /* 0x000fca0000000f00 */
[----:B------:R-:W-:Y:S05]  /*33a0*/  RET.REL.NODEC R4 `(_ZN17fastertransformer35generalAddBiasResidualLayerNormOpt2I7__half2Lb1ELb1ELi1ELb1ELi4EEEvPT_S3_PKS2_S5_S5_S5_S5_S5_fiiPKfS7_S7_Pfi) ;  /* 0xffffffcc04147950 */ /* 0x000fea0003c3ffff */
.L_x_1857:
        /* <DEDUP_REMOVED lines=13> */
.L_x_2695:


//--------------------- .text._ZN17fastertransformer34generalAddBiasResidualLayerNormOptI7__half2Lb1ELb1ELi1ELb1ELi4EEEvPT_S3_PKS2_S5_S5_S5_S5_S5_fiiPKfS7_S7_Pfi --------------------------
	.section	.text._ZN17fastertransformer34generalAddBiasResidualLayerNormOptI7__half2Lb1ELb1ELi1ELb1ELi4EEEvPT_S3_PKS2_S5_S5_S5_S5_S5_fiiPKfS7_S7_Pfi,"ax",@progbits
	.align	128
        .global         _ZN17fastertransformer34generalAddBiasResidualLayerNormOptI7__half2Lb1ELb1ELi1ELb1ELi4EEEvPT_S3_PKS2_S5_S5_S5_S5_S5_fiiPKfS7_S7_Pfi
        .type           _ZN17fastertransformer34generalAddBiasResidualLayerNormOptI7__half2Lb1ELb1ELi1ELb1ELi4EEEvPT_S3_PKS2_S5_S5_S5_S5_S5_fiiPKfS7_S7_Pfi,@function
        .size           _ZN17fastertransformer34generalAddBiasResidualLayerNormOptI7__half2Lb1ELb1ELi1ELb1ELi4EEEvPT_S3_PKS2_S5_S5_S5_S5_S5_fiiPKfS7_S7_Pfi,(.L_x_2696 - _ZN17fastertransformer34generalAddBiasResidualLayerNormOptI7__half2Lb1ELb1ELi1ELb1ELi4EEEvPT_S3_PKS2_S5_S5_S5_S5_S5_fiiPKfS7_S7_Pfi)
        .other          _ZN17fastertransformer34generalAddBiasResidualLayerNormOptI7__half2Lb1ELb1ELi1ELb1ELi4EEEvPT_S3_PKS2_S5_S5_S5_S5_S5_fiiPKfS7_S7_Pfi,@"STO_CUDA_ENTRY STV_DEFAULT"
_ZN17fastertransformer34generalAddBiasResidualLayerNormOptI7__half2Lb1ELb1ELi1ELb1ELi4EEEvPT_S3_PKS2_S5_S5_S5_S5_S5_fiiPKfS7_S7_Pfi:
.text._ZN17fastertransformer34generalAddBiasResidualLayerNormOptI7__half2Lb1ELb1ELi1ELb1ELi4EEEvPT_S3_PKS2_S5_S5_S5_S5_S5_fiiPKfS7_S7_Pfi:
        /* <DEDUP_REMOVED lines=36> */
.L_x_1861:
        /* <DEDUP_REMOVED lines=19> */
.L_x_1860:
        /* <DEDUP_REMOVED lines=9> */
.L_x_1862:
[----:B0-----:R-:W-:Y:S02]  /*0400*/  IMAD R25, R4, R7, R23 ;  /* 0x0000000704197224 */ /* 0x001fe400078e0217 */
[----:B----4-:R-:W-:-:S04]  /*0410*/  IMAD.WIDE R18, R23, 0x4, R10 ;  /* 0x0000000417127825 */ /* 0x010fc800078e020a */
[C---:B---3--:R-:W-:Y:S02]  /*0420*/  IMAD.WIDE R16, R25.reuse, 0x8, R8 ;  /* 0x0000000819107825 */ /* 0x048fe400078e0208 */
[----:B------:R0:W2:Y:S04]  /*0430*/  LDG.E.CONSTANT R18, desc[UR6][R18.64] ;  /* 0x0000000612127981 */ /* 0x0000a8000c1e9900 */
[----:B------:R-:W3:Y:S01]  /*0440*/  LDG.E.64.CONSTANT R16, desc[UR6][R16.64] ;  /* 0x0000000610107981 */ /* 0x000ee2000c1e9b00 */
[----:B------:R-:W-:-:S06]  /*0450*/  IMAD.WIDE R20, R25, 0x4, R12 ;  /* 0x0000000419147825 */ /* 0x000fcc00078e020c */
[----:B------:R-:W4:Y:S01]  /*0460*/  LDG.E.CONSTANT R20, desc[UR6][R20.64] ;  /* 0x0000000614147981 */ /* 0x000f22000c1e9900 */
[----:B0-----:R-:W-:Y:S01]  /*0470*/  IMAD R19, R23, 0x4, R22 ;  /* 0x0000000417137824 */ /* 0x001fe200078e0216 */
[----:B-1----:R-:W-:-:S04]  /*0480*/  IADD3 R23, R3, R23, RZ ;  /* 0x0000001703177210 */ /* 0x002fc80007ffe0ff */
        /* <DEDUP_REMOVED lines=14> */
.L_x_1859:
[----:B------:R-:W-:Y:S05]  /*0570*/  BSYNC B0 ;  /* 0x0000000000007941 */ /* 0x000fea0003800000 */
.L_x_1858:
        /* <DEDUP_REMOVED lines=21> */
[----:B------:R-:W2:Y:S01]  /*06d0*/  SHFL.BFLY PT, R12, R11, 0x1, 0x1f ;  /* 0x0c201f000b0c7f89 */ /* 0x000ea200000e0000 */
[----:B------:R-:W-:Y:S02]  /*06e0*/  VIADD R13, R9, 0x8 ;  /* 0x00000008090d7836 */ /* 0x000fe40000000000 */
[----:B------:R-:W-:Y:S02]  /*06f0*/  LOP3.LUT R5, R5, 0x1ffffffc, RZ, 0xc0, !PT ;  /* 0x1ffffffc05057812 */ /* 0x000fe400078ec0ff */
[----:B------:R-:W-:Y:S02]  /*0700*/  FSETP.GT.FTZ.AND P0, PT, R14, R15, PT ;  /* 0x0000000f0e00720b */ /* 0x000fe40003f14000 */
[C---:B-1----:R-:W-:Y:S02]  /*0710*/  LEA R13, R8.reuse, R13, 0x18 ;  /* 0x0000000d080d7211 */ /* 0x042fe400078ec0ff */
[----:B0-----:R-:W-:-:S02]  /*0720*/  @!P1 LEA R19, R8, R9, 0x18 ;  /* 0x0000000908139211 */ /* 0x001fc400078ec0ff */
[-C--:B------:R-:W-:Y:S02]  /*0730*/  IADD3 R6, R5, R13.reuse, RZ ;  /* 0x0000000d05067210 */ /* 0x080fe40007ffe0ff */
[----:B------:R-:W-:Y:S01]  /*0740*/  LEA R10, R4, R13, 0x2 ;  /* 0x0000000d040a7211 */ /* 0x000fe200078e10ff */
[----:B--2---:R-:W-:Y:S01]  /*0750*/  FADD.FTZ R17, R11, R12 ;  /* 0x0000000c0b117221 */ /* 0x004fe20000010000 */
        /* <DEDUP_REMOVED lines=27> */
.L_x_1865:
        /* <DEDUP_REMOVED lines=53> */
.L_x_1864:
[----:B------:R-:W-:Y:S05]  /*0c60*/  BSYNC B0 ;  /* 0x0000000000007941 */ /* 0x000fea0003800000 */
.L_x_1863:
        /* <DEDUP_REMOVED lines=36> */
.L_x_1867:
[----:B------:R-:W-:Y:S05]  /*0eb0*/  BSYNC B0 ;  /* 0x0000000000007941 */ /* 0x000fea0003800000 */
.L_x_1866:
        /* <DEDUP_REMOVED lines=17> */
.L_x_1878:
        /* <DEDUP_REMOVED lines=34> */
.L_x_1870:
[----:B------:R0:W-:Y:S01]  /*11f0*/  STS [R25], R18 ;  /* 0x0000001219007388 */ /* 0x0001e20000000800 */
[C---:B------:R-:W-:Y:S01]  /*1200*/  HADD2 R11, |R18|.reuse, -RZ.H0_H0 ;  /* 0xa00000ff120b7230 */ /* 0x040fe20000000200 */
[----:B------:R-:W-:-:S04]  /*1210*/  HSETP2.GT.AND P5, PT, |R18|.H0_H0, |R18|.H1_H1, PT ;  /* 0x7000001212007234 */ /* 0x000fc80003fa4a00 */
[----:B------:R-:W-:-:S04]  /*1220*/  PRMT R10, R11, 0x7632, R10 ;  /* 0x000076320b0a7816 */ /* 0x000fc8000000000a */
[----:B------:R-:W-:-:S05]  /*1230*/  SEL R11, R10, R11, !P5 ;  /* 0x0000000b0a0b7207 */ /* 0x000fca0006800000 */
[----:B------:R-:W-:-:S05]  /*1240*/  HSETP2.GT.AND P5, PT, R11.H0_H0, R6.H0_H0, PT ;  /* 0x200000060b007234 */ /* 0x000fca0003fa4800 */
[----:B0-----:R-:W-:-:S08]  /*1250*/  SEL R6, R6, R11, !P5 ;  /* 0x0000000b06067207 */ /* 0x001fd00006800000 */
.L_x_1871:
        /* <DEDUP_REMOVED lines=36> */
.L_x_1872:
[----:B------:R2:W-:Y:S01]  /*14a0*/  STS [R22], R24 ;  /* 0x0000001816007388 */ /* 0x0005e20000000800 */
[C---:B------:R-:W-:Y:S01]  /*14b0*/  HADD2 R17, |R24|.reuse, -RZ.H0_H0 ;  /* 0xa00000ff18117230 */ /* 0x040fe20000000200 */
[----:B------:R-:W-:-:S04]  /*14c0*/  HSETP2.GT.AND P5, PT, |R24|.H0_H0, |R24|.H1_H1, PT ;  /* 0x7000001818007234 */ /* 0x000fc80003fa4a00 */
[----:B------:R-:W-:-:S04]  /*14d0*/  PRMT R16, R17, 0x7632, R16 ;  /* 0x0000763211107816 */ /* 0x000fc80000000010 */
[----:B------:R-:W-:-:S05]  /*14e0*/  SEL R17, R16, R17, !P5 ;  /* 0x0000001110117207 */ /* 0x000fca0006800000 */
[----:B------:R-:W-:-:S05]  /*14f0*/  HSETP2.GT.AND P5, PT, R17.H0_H0, R6.H0_H0, PT ;  /* 0x2000000611007234 */ /* 0x000fca0003fa4800 */
[----:B--2---:R-:W-:-:S08]  /*1500*/  SEL R6, R6, R17, !P5 ;  /* 0x0000001106067207 */ /* 0x004fd00006800000 */
.L_x_1873:
        /* <DEDUP_REMOVED lines=35> */
.L_x_1874:
[----:B------:R0:W-:Y:S01]  /*1740*/  STS [R22], R24 ;  /* 0x0000001816007388 */ /* 0x0001e20000000800 */
[C---:B------:R-:W-:Y:S01]  /*1750*/  HADD2 R17, |R24|.reuse, -RZ.H0_H0 ;  /* 0xa00000ff18117230 */ /* 0x040fe20000000200 */
[----:B------:R-:W-:-:S04]  /*1760*/  HSETP2.GT.AND P5, PT, |R24|.H0_H0, |R24|.H1_H1, PT ;  /* 0x7000001818007234 */ /* 0x000fc80003fa4a00 */
[----:B------:R-:W-:-:S04]  /*1770*/  PRMT R16, R17, 0x7632, R16 ;  /* 0x0000763211107816 */ /* 0x000fc80000000010 */
[----:B------:R-:W-:-:S05]  /*1780*/  SEL R17, R16, R17, !P5 ;  /* 0x0000001110117207 */ /* 0x000fca0006800000 */
[----:B------:R-:W-:-:S05]  /*1790*/  HSETP2.GT.AND P5, PT, R17.H0_H0, R6.H0_H0, PT ;  /* 0x2000000611007234 */ /* 0x000fca0003fa4800 */
[----:B0-----:R-:W-:-:S08]  /*17a0*/  SEL R6, R6, R17, !P5 ;  /* 0x0000001106067207 */ /* 0x001fd00006800000 */
.L_x_1875:
        /* <DEDUP_REMOVED lines=35> */
.L_x_1876:
[----:B------:R2:W-:Y:S01]  /*19e0*/  STS [R22], R14 ;  /* 0x0000000e16007388 */ /* 0x0005e20000000800 */
[C---:B------:R-:W-:Y:S01]  /*19f0*/  HADD2 R11, |R14|.reuse, -RZ.H0_H0 ;  /* 0xa00000ff0e0b7230 */ /* 0x040fe20000000200 */
[----:B------:R-:W-:-:S04]  /*1a00*/  HSETP2.GT.AND P5, PT, |R14|.H0_H0, |R14|.H1_H1, PT ;  /* 0x7000000e0e007234 */ /* 0x000fc80003fa4a00 */
[----:B------:R-:W-:-:S04]  /*1a10*/  PRMT R10, R11, 0x7632, R10 ;  /* 0x000076320b0a7816 */ /* 0x000fc8000000000a */
[----:B------:R-:W-:-:S05]  /*1a20*/  SEL R11, R10, R11, !P5 ;  /* 0x0000000b0a0b7207 */ /* 0x000fca0006800000 */
[----:B------:R-:W-:-:S05]  /*1a30*/  HSETP2.GT.AND P5, PT, R11.H0_H0, R6.H0_H0, PT ;  /* 0x200000060b007234 */ /* 0x000fca0003fa4800 */
[----:B--2---:R-:W-:-:S08]  /*1a40*/  SEL R6, R6, R11, !P5 ;  /* 0x0000000b06067207 */ /* 0x004fd00006800000 */
.L_x_1877:
[----:B------:R-:W-:Y:S01]  /*1a50*/  IADD3 R13, R23, R3, RZ ;  /* 0x00000003170d7210 */ /* 0x000fe20007ffe0ff */
[----:B------:R-:W-:-:S03]  /*1a60*/  VIADD R21, R21, 0x1 ;  /* 0x0000000115157836 */ /* 0x000fc60000000000 */
[----:B------:R-:W-:-:S13]  /*1a70*/  ISETP.GE.AND P5, PT, R13, R20, PT ;  /* 0x000000140d00720c */ /* 0x000fda0003fa6270 */
[----:B------:R-:W-:Y:S05]  /*1a80*/  @!P5 BRA `(.L_x_1878) ;  /* 0xfffffff40050d947 */ /* 0x000fea000383ffff */
.L_x_1869:
[----:B------:R-:W-:Y:S05]  /*1a90*/  BSYNC B0 ;  /* 0x0000000000007941 */ /* 0x000fea0003800000 */
.L_x_1868:
        /* <DEDUP_REMOVED lines=62> */
[----:B------:R-:W-:Y:S05]  /*1e80*/  CALL.REL.NOINC `($__internal_37_$__cuda_sm20_div_rn_f64_full) ;  /* 0x0000000000a47944 */ /* 0x000fea0003c00000 */
.L_x_1882:
[----:B------:R-:W-:Y:S05]  /*1e90*/  BSYNC B1 ;  /* 0x0000000000017941 */ /* 0x000fea0003800000 */
.L_x_1881:
        /* <DEDUP_REMOVED lines=12> */
.L_x_1883:
        /* <DEDUP_REMOVED lines=17> */
.L_x_1880:
[----:B------:R-:W-:Y:S05]  /*2070*/  BSYNC B0 ;  /* 0x0000000000007941 */ /* 0x000fea0003800000 */
.L_x_1879:
        /* <DEDUP_REMOVED lines=10> */
        .weak           $__internal_37_$__cuda_sm20_div_rn_f64_full
        .type           $__internal_37_$__cuda_sm20_div_rn_f64_full,@function
        .size           $__internal_37_$__cuda_sm20_div_rn_f64_full,(.L_x_2696 - $__internal_37_$__cuda_sm20_div_rn_f64_full)
$__internal_37_$__cuda_sm20_div_rn_f64_full:
        /* <DEDUP_REMOVED lines=58> */
.L_x_1885:
        /* <DEDUP_REMOVED lines=15> */
.L_x_1887:
[----:B------:R-:W-:Y:S02]  /*25b0*/  LOP3.LUT R13, R7, 0x80000, RZ, 0xfc, !PT ;  /* 0x00080000070d7812 */ /* 0x000fe400078efcff */
[----:B------:R-:W-:-:S07]  /*25c0*/  MOV R12, R6 ;  /* 0x00000006000c7202 */ /* 0x000fce0000000f00 */
.L_x_1886:
[----:B------:R-:W-:Y:S05]  /*25d0*/  BSYNC B2 ;  /* 0x0000000000027941 */ /* 0x000fea0003800000 */
.L_x_1884:
[----:B------:R-:W-:Y:S01]  /*25e0*/  HFMA2.MMA R9, -RZ, RZ, 0, 0 ;  /* 0x00000000ff097435 */ /* 0x000fe200000001ff */
[----:B------:R-:W-:Y:S01]  /*25f0*/  IMAD.MOV.U32 R4, RZ, RZ, R12 ;  /* 0x000000ffff047224 */ /* 0x000fe200078e000c */
[----:B------:R-:W-:-:S04]  /*2600*/  MOV R5, R13 ;  /* 0x0000000d00057202 */ /* 0x000fc80000000f00 */
[----:B------:R-:W-:Y:S05]  /*2610*/  RET.REL.NODEC R8 `(_ZN17fastertransformer34generalAddBiasResidualLayerNormOptI7__half2Lb1ELb1ELi1ELb1ELi4EEEvPT_S3_PKS2_S5_S5_S5_S5_S5_fiiPKfS7_S7_Pfi) ;  /* 0xffffffd808787950 */ /* 0x000fea0003c3ffff */
.L_x_1888:
        /* <DEDUP_REMOVED lines=14> */
.L_x_2696:


//--------------------- .text._ZN17fastertransformer35generalAddBiasResidualLayerNormOpt2I7__half2Lb0ELb0ELi2ELb1ELi2EEEvPT_S3_PKS2_S5_S5_S5_S5_S5_fiiPKfS7_S7_Pfi --------------------------
	.section	.text._ZN17fastertransformer35generalAddBiasResidualLayerNormOpt2I7__half2Lb0ELb0ELi2ELb1ELi2EEEvPT_S3_PKS2_S5_S5_S5_S5_S5_fiiPKfS7_S7_Pfi,"ax",@progbits
	.align	128
        .global         _ZN17fastertransformer35generalAddBiasResidualLayerNormOpt2I7__half2Lb0ELb0ELi2ELb1ELi2EEEvPT_S3_PKS2_S5_S5_S5_S5_S5_fiiPKfS7_S7_Pfi
        .type           _ZN17fastertransformer35generalAddBiasResidualLayerNormOpt2I7__half2Lb0ELb0ELi2ELb1ELi2EEEvPT_S3_PKS2_S5_S5_S5_S5_S5_fiiPKfS7_S7_Pfi,@function
        .size           _ZN17fastertransformer35generalAddBiasResidualLayerNormOpt2I7__half2Lb0ELb0ELi2ELb1ELi2EEEvPT_S3_PKS2_S5_S5_S5_S5_S5_fiiPKfS7_S7_Pfi,(.L_x_2697 - _ZN17fastertransformer35generalAddBiasResidualLayerNormOpt2I7__half2Lb0ELb0ELi2ELb1ELi2EEEvPT_S3_PKS2_S5_S5_S5_S5_S5_fiiPKfS7_S7_Pfi)
        .other          _ZN17fastertransformer35generalAddBiasResidualLayerNormOpt2I7__half2Lb0ELb0ELi2ELb1ELi2EEEvPT_S3_PKS2_S5_S5_S5_S5_S5_fiiPKfS7_S7_Pfi,@"STO_CUDA_ENTRY STV_DEFAULT"
_ZN17fastertransformer35generalAddBiasResidualLayerNormOpt2I7__half2Lb0ELb0ELi2ELb1ELi2EEEvPT_S3_PKS2_S5_S5_S5_S5_S5_fiiPKfS7_S7_Pfi:
.text._ZN17fastertransformer35generalAddBiasResidualLayerNormOpt2I7__half2Lb0ELb0ELi2ELb1ELi2EEEvPT_S3_PKS2_S5_S5_S5_S5_S5_fiiPKfS7_S7_Pfi:
[----:B------:R-:W-:Y:S08]  /*0000*/  LDC R1, c[0x0][0x28] ;  /* 0x00000a00ff017b82 */ /* 0x000ff00000000800 */
[----:B------:R-:W0:Y:S01]  /*0010*/  LDC R0, c[0x0][0x280] ;  /* 0x0000a000ff007b82 */ /* 0x000e220000000800 */
[----:B------:R-:W-:Y:S01]  /*0020*/  IMAD.MOV.U32 R10, RZ, RZ, RZ ;  /* 0x000000ffff0a7224 */ /* 0x000fe200078e00ff */
[----:B------:R-:W-:Y:S01]  /*0030*/  ULDC.64 UR4, c[0x0][0x208] ;  /* 0x0000820000047ab9 */ /* 0x000fe20000000a00 */
[----:B------:R-:W-:Y:S01]  /*0040*/  ULDC UR6, c[0x0][0x258] ;  /* 0x0000960000067ab9 */ /* 0x000fe20000000800 */
[----:B0-----:R-:W-:-:S13]  /*0050*/  ISETP.NE.AND P0, PT, R0, 0x2, PT ;  /* 0x000000020000780c */ /* 0x001fda0003f05270 */
[----:B------:R-:W0:Y:S02]  /*0060*/  @!P0 LDC.64 R2, c[0x0][0x270] ;  /* 0x00009c00ff028b82 */ /* 0x000e240000000a00 */
[----:B0-----:R0:W5:Y:S01]  /*0070*/  @!P0 LDG.E R10, desc[UR4][R2.64] ;  /* 0x00000004020a8981 */ /* 0x001162000c1e1900 */
[----:B------:R-:W-:Y:S01]  /*0080*/  IMAD.U32 R8, RZ, RZ, UR6 ;  /* 0x00000006ff087e24 */ /* 0x000fe2000f8e00ff */
[----:B------:R-:W-:Y:S01]  /*0090*/  ULDC UR6, c[0x0][0x258] ;  /* 0x0000960000067ab9 */ /* 0x000fe20000000800 */
[----:B------:R-:W-:Y:S01]  /*00a0*/  BSSY B0, `(.L_x_1889) ;  /* 0x0000049000007945 */ /* 0x000fe20003800000 */
[----:B------:R-:W1:Y:S01]  /*00b0*/  S2R R0, SR_TID.X ;  /* 0x0000000000007919 */ /* 0x000e620000002100 */
[----:B------:R-:W-:Y:S01]  /*00c0*/  HFMA2.MMA R18, -RZ, RZ, 0, 0 ;  /* 0x00000000ff127435 */ /* 0x000fe200000001ff */
[----:B------:R-:W-:Y:S01]  /*00d0*/  IMAD.MOV.U32 R17, RZ, RZ, RZ ;  /* 0x000000ffff117224 */ /* 0x000fe200078e00ff */
[----:B------:R-:W2:Y:S01]  /*00e0*/  S2R R11, SR_CTAID.X ;  /* 0x00000000000b7919 */ /* 0x000ea20000002500 */
[----:B-1----:R-:W-:-:S13]  /*00f0*/  ISETP.GE.AND P2, PT, R0, R8, PT ;  /* 0x000000080000720c */ /* 0x002fda0003f46270 */
[----:B0-2---:R-:W-:Y:S05]  /*0100*/  @P2 BRA `(.L_x_1890) ;  /* 0x0000000400082947 */ /* 0x005fea0003800000 */
[----:B------:R-:W0:Y:S01]  /*0110*/  S2R R13, SR_CgaCtaId ;  /* 0x00000000000d7919 */ /* 0x000e220000008800 */
[----:B------:R-:W1:Y:S01]  /*0120*/  LDC R9, c[0x0][RZ] ;  /* 0x00000000ff097b82 */ /* 0x000e620000000800 */
[----:B------:R-:W-:Y:S01]  /*0130*/  MOV R8, 0x400 ;  /* 0x0000040000087802 */ /* 0x000fe20000000f00 */
[----:B------:R-:W-:Y:S01]  /*0140*/  IMAD.MOV.U32 R17, RZ, RZ, RZ ;  /* 0x000000ffff117224 */ /* 0x000fe200078e00ff */
[----:B------:R-:W-:Y:S01]  /*0150*/  MOV R19, R0 ;  /* 0x0000000000137202 */ /* 0x000fe20000000f00 */
[----:B------:R-:W-:Y:S01]  /*0160*/  IMAD.MOV.U32 R18, RZ, RZ, RZ ;  /* 0x000000ffff127224 */ /* 0x000fe200078e00ff */
[----:B------:R-:W-:-:S03]  /*0170*/  IADD3 R8, R8, 0x190, RZ ;  /* 0x0000019008087810 */ /* 0x000fc60007ffe0ff */
[----:B------:R-:W2:Y:S08]  /*0180*/  LDC.64 R2, c[0x0][0x230] ;  /* 0x00008c00ff027b82 */ /* 0x000eb00000000a00 */
[----:B------:R-:W3:Y:S08]  /*0190*/  LDC.64 R4, c[0x0][0x238] ;  /* 0x00008e00ff047b82 */ /* 0x000ef00000000a00 */
[----:B------:R-:W4:Y:S01]  /*01a0*/  LDC.64 R6, c[0x0][0x218] ;  /* 0x00008600ff067b82 */ /* 0x000f220000000a00 */
[----:B0-----:R-:W-:-:S07]  /*01b0*/  LEA R16, R13, R8, 0x18 ;  /* 0x000000080d107211 */ /* 0x001fce00078ec0ff */
.L_x_1891:
[----:B------:R-:W-:-:S05]  /*01c0*/  MOV R8, UR6 ;  /* 0x0000000600087c02 */ /* 0x000fca0008000f00 */
[----:B0-----:R-:W-:-:S04]  /*01d0*/  IMAD R21, R11, R8, R19 ;  /* 0x000000080b157224 */ /* 0x001fc800078e0213 */
[----:B--2---:R-:W-:-:S04]  /*01e0*/  IMAD.WIDE R12, R21, 0x4, R2 ;  /* 0x00000004150c7825 */ /* 0x004fc800078e0202 */
[----:B---3--:R-:W-:Y:S02]  /*01f0*/  IMAD.WIDE R14, R21, 0x4, R4 ;  /* 0x00000004150e7825 */ /* 0x008fe400078e0204 */
[----:B------:R-:W2:Y:S04]  /*0200*/  LDG.E.CONSTANT R12, desc[UR4][R12.64] ;  /* 0x000000040c0c7981 */ /* 0x000ea8000c1e9900 */
[----:B------:R-:W3:Y:S01]  /*0210*/  LDG.E.CONSTANT R14, desc[UR4][R14.64] ;  /* 0x000000040e0e7981 */ /* 0x000ee2000c1e9900 */
[--C-:B--2---:R-:W-:Y:S02]  /*0220*/  HADD2.F32 R20, -RZ, R12.reuse.H0_H0 ;  /* 0x2000000cff147230 */ /* 0x104fe40000004100 */
[----:B------:R-:W-:Y:S02]  /*0230*/  HADD2.F32 R22, -RZ, R12.H1_H1 ;  /* 0x3000000cff167230 */ /* 0x000fe40000004100 */
[----:B---3--:R-:W-:-:S02]  /*0240*/  HADD2.F32 R23, -RZ, R14.H0_H0 ;  /* 0x2000000eff177230 */ /* 0x008fc40000004100 */
[----:B------:R-:W-:Y:S02]  /*0250*/  HADD2.F32 R25, -RZ, R14.H1_H1 ;  /* 0x3000000eff197230 */ /* 0x000fe40000004100 */
[----:B----4-:R-:W-:-:S04]  /*0260*/  IMAD.WIDE R12, R21, 0x4, R6 ;  /* 0x00000004150c7825 */ /* 0x010fc800078e0206 */
[----:B------:R-:W-:Y:S01]  /*0270*/  FADD.FTZ R20, R20, R23 ;  /* 0x0000001714147221 */ /* 0x000fe20000010000 */
[----:B------:R-:W-:-:S03]  /*0280*/  FADD.FTZ R25, R22, R25 ;  /* 0x0000001916197221 */ /* 0x000fc60000010000 */
[----:B------:R-:W-:Y:S01]  /*0290*/  FADD.FTZ R22, RZ, R20 ;  /* 0x00000014ff167221 */ /* 0x000fe20000010000 */
[----:B------:R-:W-:Y:S02]  /*02a0*/  IMAD R20, R19, 0x4, R16 ;  /* 0x0000000413147824 */ /* 0x000fe400078e0210 */
[----:B------:R-:W-:Y:S01]  /*02b0*/  FADD.FTZ R25, RZ, R25 ;  /* 0x00000019ff197221 */ /* 0x000fe20000010000 */
[----:B-1----:R-:W-:-:S04]  /*02c0*/  IADD3 R19, R9, R19, RZ ;  /* 0x0000001309137210 */ /* 0x002fc80007ffe0ff */
[CC--:B------:R-:W-:Y:S02]  /*02d0*/  F2FP.F16.F32.PACK_AB R15, R22.reuse, R25.reuse ;  /* 0x00000019160f723e */ /* 0x0c0fe400000000ff */
[----:B------:R-:W-:Y:S02]  /*02e0*/  ISETP.GE.AND P0, PT, R19, R8, PT ;  /* 0x000000081300720c */ /* 0x000fe40003f06270 */
        /* <DEDUP_REMOVED lines=9> */
[----:B0-----:R-:W-:-:S04]  /*0380*/  IMAD R21, R11, R8, R19 ;  /* 0x000000080b157224 */ /* 0x001fc800078e0213 */
[----:B------:R-:W-:-:S04]  /*0390*/  IMAD.WIDE R12, R21, 0x4, R2 ;  /* 0x00000004150c7825 */ /* 0x000fc800078e0202 */
[----:B------:R-:W-:Y:S02]  /*03a0*/  IMAD.WIDE R14, R21, 0x4, R4 ;  /* 0x00000004150e7825 */ /* 0x000fe400078e0204 */
[----:B------:R-:W2:Y:S04]  /*03b0*/  LDG.E.CONSTANT R12, desc[UR4][R12.64] ;  /* 0x000000040c0c7981 */ /* 0x000ea8000c1e9900 */
[----:B------:R-:W3:Y:S01]  /*03c0*/  LDG.E.CONSTANT R14, desc[UR4][R14.64] ;  /* 0x000000040e0e7981 */ /* 0x000ee2000c1e9900 */
[----:B------:R-:W-:Y:S01]  /*03d0*/  IMAD R20, R9, 0x4, R20 ;  /* 0x0000000409147824 */ /* 0x000fe200078e0214 */
[----:B------:R-:W-:-:S04]  /*03e0*/  IADD3 R19, R19, R9, RZ ;  /* 0x0000000913137210 */ /* 0x000fc80007ffe0ff */
[----:B------:R-:W-:Y:S01]  /*03f0*/  ISETP.GE.AND P0, PT, R19, R8, PT ;  /* 0x000000081300720c */ /* 0x000fe20003f06270 */
[--C-:B--2---:R-:W-:Y:S02]  /*0400*/  HADD2.F32 R22, -RZ, R12.reuse.H0_H0 ;  /* 0x2000000cff167230 */ /* 0x104fe40000004100 */
[----:B------:R-:W-:Y:S02]  /*0410*/  HADD2.F32 R24, -RZ, R12.H1_H1 ;  /* 0x3000000cff187230 */ /* 0x000fe40000004100 */
[--C-:B---3--:R-:W-:Y:S02]  /*0420*/  HADD2.F32 R23, -RZ, R14.reuse.H0_H0 ;  /* 0x2000000eff177230 */ /* 0x108fe40000004100 */
[----:B------:R-:W-:Y:S02]  /*0430*/  HADD2.F32 R25, -RZ, R14.H1_H1 ;  /* 0x3000000eff197230 */ /* 0x000fe40000004100 */
[----:B------:R-:W-:-:S04]  /*0440*/  IMAD.WIDE R12, R21, 0x4, R6 ;  /* 0x00000004150c7825 */ /* 0x000fc800078e0206 */
[----:B------:R-:W-:Y:S01]  /*0450*/  FADD.FTZ R22, R22, R23 ;  /* 0x0000001716167221 */ /* 0x000fe20000010000 */
[----:B------:R-:W-:-:S03]  /*0460*/  FADD.FTZ R24, R24, R25 ;  /* 0x0000001918187221 */ /* 0x000fc60000010000 */
[----:B------:R-:W-:Y:S01]  /*0470*/  FADD.FTZ R22, RZ, R22 ;  /* 0x00000016ff167221 */ /* 0x000fe20000010000 */
        /* <DEDUP_REMOVED lines=11> */
.L_x_1890:
[----:B------:R-:W-:Y:S05]  /*0530*/  BSYNC B0 ;  /* 0x0000000000007941 */ /* 0x000fea0003800000 */
.L_x_1889:
[----:B------:R-:W1:Y:S01]  /*0540*/  SHFL.BFLY PT, R3, R18, 0x10, 0x1f ;  /* 0x0e001f0012037f89 */ /* 0x000e6200000e0000 */
[----:B0-----:R-:W0:Y:S01]  /*0550*/  LDC R13, c[0x0][RZ] ;  /* 0x00000000ff0d7b82 */ /* 0x001e220000000800 */
[----:B------:R-:W-:Y:S01]  /*0560*/  MOV R20, 0x400 ;  /* 0x0000040000147802 */ /* 0x000fe20000000f00 */
[----:B------:R-:W-:Y:S01]  /*0570*/  BSSY B0, `(.L_x_1892) ;  /* 0x0000047000007945 */ /* 0x000fe20003800000 */
[----:B------:R-:W2:Y:S01]  /*0580*/  SHFL.BFLY PT, R2, R17, 0x10, 0x1f ;  /* 0x0e001f0011027f89 */ /* 0x000ea200000e0000 */
[----:B------:R-:W-:Y:S02]  /*0590*/  SHF.R.U32.HI R15, RZ, 0x5, R0 ;  /* 0x00000005ff0f7819 */ /* 0x000fe40000011600 */
[----:B------:R-:W-:Y:S01]  /*05a0*/  ISETP.NE.AND P1, PT, R0, RZ, PT ;  /* 0x000000ff0000720c */ /* 0x000fe20003f25270 */
[----:B-1----:R-:W-:Y:S01]  /*05b0*/  FADD.FTZ R3, R3, R18 ;  /* 0x0000001203037221 */ /* 0x002fe20000010000 */
[----:B0-----:R-:W-:Y:S01]  /*05c0*/  I2FP.F32.U32 R14, R13 ;  /* 0x0000000d000e7245 */ /* 0x001fe20000201000 */
[----:B--2---:R-:W-:-:S03]  /*05d0*/  FADD.FTZ R6, R2, R17 ;  /* 0x0000001102067221 */ /* 0x004fc60000010000 */
[----:B------:R-:W0:Y:S01]  /*05e0*/  SHFL.BFLY PT, R2, R3, 0x8, 0x1f ;  /* 0x0d001f0003027f89 */ /* 0x000e2200000e0000 */
[----:B------:R-:W-:-:S03]  /*05f0*/  FMUL.FTZ R14, R14, 0.03125 ;  /* 0x3d0000000e0e7820 */ /* 0x000fc60000410000 */
[----:B------:R-:W1:Y:S01]  /*0600*/  SHFL.BFLY PT, R5, R6, 0x8, 0x1f ;  /* 0x0d001f0006057f89 */ /* 0x000e6200000e0000 */
[----:B------:R-:W2:Y:S01]  /*0610*/  S2R R17, SR_CgaCtaId ;  /* 0x0000000000117919 */ /* 0x000ea20000008800 */
[----:B0-----:R-:W-:Y:S01]  /*0620*/  FADD.FTZ R2, R3, R2 ;  /* 0x0000000203027221 */ /* 0x001fe20000010000 */
[----:B-1----:R-:W-:-:S04]  /*0630*/  FADD.FTZ R7, R6, R5 ;  /* 0x0000000506077221 */ /* 0x002fc80000010000 */
[----:B------:R-:W0:Y:S04]  /*0640*/  SHFL.BFLY PT, R5, R2, 0x4, 0x1f ;  /* 0x0c801f0002057f89 */ /* 0x000e2800000e0000 */
[----:B------:R-:W1:Y:S01]  /*0650*/  SHFL.BFLY PT, R4, R7, 0x4, 0x1f ;  /* 0x0c801f0007047f89 */ /* 0x000e6200000e0000 */
[----:B0-----:R-:W-:Y:S01]  /*0660*/  FADD.FTZ R5, R2, R5 ;  /* 0x0000000502057221 */ /* 0x001fe20000010000 */
[----:B------:R-:W-:Y:S02]  /*0670*/  VIADD R2, R20, 0x88 ;  /* 0x0000008814027836 */ /* 0x000fe40000000000 */
[----:B-1----:R-:W-:Y:S02]  /*0680*/  FADD.FTZ R9, R7, R4 ;  /* 0x0000000407097221 */ /* 0x002fe40000010000 */
[----:B------:R-:W0:Y:S01]  /*0690*/  SHFL.BFLY PT, R4, R5, 0x2, 0x1f ;  /* 0x0c401f0005047f89 */ /* 0x000e2200000e0000 */
[----:B--2---:R-:W-:-:S03]  /*06a0*/  LEA R2, R17, R2, 0x18 ;  /* 0x0000000211027211 */ /* 0x004fc600078ec0ff */
[----:B------:R-:W1:Y:S01]  /*06b0*/  SHFL.BFLY PT, R12, R9, 0x2, 0x1f ;  /* 0x0c401f00090c7f89 */ /* 0x000e6200000e0000 */
[----:B0-----:R-:W-:Y:S01]  /*06c0*/  FADD.FTZ R4, R5, R4 ;  /* 0x0000000405047221 */ /* 0x001fe20000010000 */
[----:B------:R-:W-:Y:S01]  /*06d0*/  I2FP.F32.U32 R5, R0 ;  /* 0x0000000000057245 */ /* 0x000fe20000201000 */
[----:B-1----:R-:W-:-:S03]  /*06e0*/  FADD.FTZ R6, R9, R12 ;  /* 0x0000000c09067221 */ /* 0x002fc60000010000 */
[----:B------:R-:W0:Y:S01]  /*06f0*/  SHFL.BFLY PT, R3, R4, 0x1, 0x1f ;  /* 0x0c201f0004037f89 */ /* 0x000e2200000e0000 */
[----:B------:R-:W-:Y:S02]  /*0700*/  LOP3.LUT P3, R12, R0, 0x1f, RZ, 0xc0, !PT ;  /* 0x0000001f000c7812 */ /* 0x000fe4000786c0ff */
[----:B------:R-:W-:Y:S01]  /*0710*/  FSETP.GT.FTZ.AND P0, PT, R14, R5, PT ;  /* 0x000000050e00720b */ /* 0x000fe20003f14000 */
[----:B------:R-:W1:Y:S01]  /*0720*/  SHFL.BFLY PT, R19, R6, 0x1, 0x1f ;  /* 0x0c201f0006137f89 */ /* 0x000e6200000e0000 */
[----:B0-----:R-:W-:-:S09]  /*0730*/  FADD.FTZ R18, R4, R3 ;  /* 0x0000000304127221 */ /* 0x001fd20000010000 */
[-C--:B------:R-:W-:Y:S01]  /*0740*/  @!P3 LEA R3, R15, R2.reuse, 0x2 ;  /* 0x000000020f03b211 */ /* 0x080fe200078e10ff */
[----:B------:R-:W-:Y:S02]  /*0750*/  IMAD.MOV.U32 R4, RZ, RZ, RZ ;  /* 0x000000ffff047224 */ /* 0x000fe400078e00ff */
[----:B-1----:R-:W-:Y:S01]  /*0760*/  FADD.FTZ R22, R6, R19 ;  /* 0x0000001306167221 */ /* 0x002fe20000010000 */
[----:B------:R-:W-:Y:S01]  /*0770*/  LEA R19, R12, R2, 0x2 ;  /* 0x000000020c137211 */ /* 0x000fe200078e10ff */
[----:B------:R-:W-:Y:S01]  /*0780*/  @!P3 STS [R3], R18 ;  /* 0x000000120300b388 */ /* 0x000fe20000000800 */
[----:B------:R-:W-:-:S03]  /*0790*/  IMAD.MOV.U32 R2, RZ, RZ, RZ ;  /* 0x000000ffff027224 */ /* 0x000fc600078e00ff */
        /* <DEDUP_REMOVED lines=36> */
.L_x_1893:
[----:B------:R-:W-:Y:S05]  /*09e0*/  BSYNC B0 ;  /* 0x0000000000007941 */ /* 0x000fea0003800000 */
.L_x_1892:
[----:B------:R-:W-:Y:S01]  /*09f0*/  BAR.SYNC.DEFER_BLOCKING 0x0 ;  /* 0x0000000000007b1d */ /* 0x000fe20000010000 */
[----:B------:R-:W-:-:S05]  /*0a00*/  MOV R16, 0x11 ;  /* 0x0000001100107802 */ /* 0x000fca0000000f00 */
[----:B------:R-:W-:Y:S04]  /*0a10*/  BSSY B0, `(.L_x_1894) ;  /* 0x000005e000007945 */ /* 0x000fe80003800000 */
[----:B------:R-:W-:Y:S05]  /*0a20*/  @P2 BRA `(.L_x_1895) ;  /* 0x0000000400702947 */ /* 0x000fea0003800000 */
[----:B------:R-:W-:Y:S01]  /*0a30*/  LEA R6, R17, R20, 0x18 ;  /* 0x0000001411067211 */ /* 0x000fe200078ec0ff */
[----:B------:R-:W1:Y:S01]  /*0a40*/  LDC R18, c[0x0][0x258] ;  /* 0x00009600ff127b82 */ /* 0x000e620000000800 */
[----:B------:R-:W-:Y:S01]  /*0a50*/  ULDC.64 UR6, c[0x0][0x278] ;  /* 0x00009e0000067ab9 */ /* 0x000fe20000000a00 */
[----:B------:R-:W-:Y:S01]  /*0a60*/  VIADD R20, R20, 0x190 ;  /* 0x0000019014147836 */ /* 0x000fe20000000000 */
[----:B------:R-:W-:Y:S02]  /*0a70*/  ISETP.NE.U32.AND P0, PT, RZ, UR6, PT ;  /* 0x00000006ff007c0c */ /* 0x000fe4000bf05070 */
[----:B------:R-:W2:Y:S01]  /*0a80*/  LDS.64 R6, [R6] ;  /* 0x0000000006067984 */ /* 0x000ea20000000a00 */
[----:B------:R-:W-:Y:S02]  /*0a90*/  MOV R21, R0 ;  /* 0x0000000000157202 */ /* 0x000fe40000000f00 */
[----:B0-----:R-:W0:Y:S01]  /*0aa0*/  LDC.64 R2, c[0x0][0x240] ;  /* 0x00009000ff027b82 */ /* 0x001e220000000a00 */
[----:B------:R-:W-:-:S02]  /*0ab0*/  ISETP.NE.AND.EX P0, PT, RZ, UR7, PT, P0 ;  /* 0x00000007ff007c0c */ /* 0x000fc4000bf05300 */
[----:B------:R-:W-:-:S05]  /*0ac0*/  LEA R17, R17, R20, 0x18 ;  /* 0x0000001411117211 */ /* 0x000fca00078ec0ff */
[----:B------:R-:W3:Y:S01]  /*0ad0*/  LDC.64 R4, c[0x0][0x248] ;  /* 0x00009200ff047b82 */ /* 0x000ee20000000a00 */
[----:B--2---:R-:W-:-:S07]  /*0ae0*/  F2FP.F16.F32.PACK_AB R19, R7, R6 ;  /* 0x000000060713723e */ /* 0x004fce00000000ff */
.L_x_1900:
[----:B01----:R-:W-:-:S04]  /*0af0*/  IMAD.WIDE R6, R21, 0x4, R2 ;  /* 0x0000000415067825 */ /* 0x003fc800078e0202 */
[C---:B---3--:R-:W-:Y:S02]  /*0b00*/  IMAD.WIDE R8, R21.reuse, 0x4, R4 ;  /* 0x0000000415087825 */ /* 0x048fe400078e0204 */
[----:B------:R-:W2:Y:S04]  /*0b10*/  LDG.E.CONSTANT R6, desc[UR4][R6.64] ;  /* 0x0000000406067981 */ /* 0x000ea8000c1e9900 */
[----:B------:R-:W2:Y:S01]  /*0b20*/  LDG.E.CONSTANT R9, desc[UR4][R8.64] ;  /* 0x0000000408097981 */ /* 0x000ea2000c1e9900 */
[----:B------:R-:W-:-:S05]  /*0b30*/  IMAD R20, R21, 0x4, R17 ;  /* 0x0000000415147824 */ /* 0x000fca00078e0211 */
[----:B------:R-:W0:Y:S02]  /*0b40*/  LDS R22, [R20] ;  /* 0x0000000014167984 */ /* 0x000e240000000800 */
[----:B0-----:R-:W-:-:S04]  /*0b50*/  HADD2 R22, R22, -R19.H0_H0 ;  /* 0xa000001316167230 */ /* 0x001fc80000000000 */
[----:B------:R-:W-:-:S06]  /*0b60*/  HMUL2 R22, R22, R19.H1_H1 ;  /* 0x3000001316167232 */ /* 0x000fcc0000000000 */
[----:B--2---:R-:W-:Y:S01]  /*0b70*/  HFMA2.MMA R22, R22, R6, R9 ;  /* 0x0000000616167235 */ /* 0x004fe20000000009 */
[----:B------:R-:W-:Y:S10]  /*0b80*/  @P0 BRA `(.L_x_1896) ;  /* 0x0000000000500947 */ /* 0x000ff40003800000 */
[----:B------:R-:W0:Y:S01]  /*0b90*/  LDC R6, c[0x0][0x280] ;  /* 0x0000a000ff067b82 */ /* 0x000e220000000800 */
[----:B-1----:R-:W-:Y:S01]  /*0ba0*/  IMAD R9, R11, R18, R21 ;  /* 0x000000120b097224 */ /* 0x002fe200078e0215 */
        /* <DEDUP_REMOVED lines=18> */
.L_x_1896:
[----:B------:R2:W-:Y:S01]  /*0cd0*/  STS [R20], R22 ;  /* 0x0000001614007388 */ /* 0x0005e20000000800 */
[C---:B------:R-:W-:Y:S01]  /*0ce0*/  HADD2 R7, |R22|.reuse, -RZ.H0_H0 ;  /* 0xa00000ff16077230 */ /* 0x040fe20000000200 */
[----:B------:R-:W-:-:S04]  /*0cf0*/  HSETP2.GT.AND P4, PT, |R22|.H0_H0, |R22|.H1_H1, PT ;  /* 0x7000001616007234 */ /* 0x000fc80003f84a00 */
[----:B------:R-:W-:-:S04]  /*0d00*/  PRMT R6, R7, 0x7632, R6 ;  /* 0x0000763207067816 */ /* 0x000fc80000000006 */
[----:B------:R-:W-:-:S05]  /*0d10*/  SEL R7, R6, R7, !P4 ;  /* 0x0000000706077207 */ /* 0x000fca0006000000 */
[----:B------:R-:W-:-:S05]  /*0d20*/  HSETP2.GT.AND P4, PT, R7.H0_H0, R16.H0_H0, PT ;  /* 0x2000001007007234 */ /* 0x000fca0003f84800 */
[----:B--2---:R-:W-:-:S08]  /*0d30*/  SEL R16, R16, R7, !P4 ;  /* 0x0000000710107207 */ /* 0x004fd00006000000 */
.L_x_1897:
[----:B------:R-:W-:-:S04]  /*0d40*/  IADD3 R21, R13, R21, RZ ;  /* 0x000000150d157210 */ /* 0x000fc80007ffe0ff */
[----:B-1----:R-:W-:-:S13]  /*0d50*/  ISETP.GE.AND P4, PT, R21, R18, PT ;  /* 0x000000121500720c */ /* 0x002fda0003f86270 */
[----:B------:R-:W-:Y:S05]  /*0d60*/  @P4 BRA `(.L_x_1895) ;  /* 0x0000000000a04947 */ /* 0x000fea0003800000 */
[----:B0-----:R-:W-:-:S04]  /*0d70*/  IMAD.WIDE R6, R21, 0x4, R2 ;  /* 0x0000000415067825 */ /* 0x001fc800078e0202 */
[----:B------:R-:W-:Y:S02]  /*0d80*/  IMAD.WIDE R8, R21, 0x4, R4 ;  /* 0x0000000415087825 */ /* 0x000fe400078e0204 */
        /* <DEDUP_REMOVED lines=28> */
.L_x_1898:
[----:B------:R0:W-:Y:S01]  /*0f50*/  STS [R22], R20 ;  /* 0x0000001416007388 */ /* 0x0001e20000000800 */
[C---:B------:R-:W-:Y:S01]  /*0f60*/  HADD2 R7, |R20|.reuse, -RZ.H0_H0 ;  /* 0xa00000ff14077230 */ /* 0x040fe20000000200 */
[----:B------:R-:W-:-:S04]  /*0f70*/  HSETP2.GT.AND P4, PT, |R20|.H0_H0, |R20|.H1_H1, PT ;  /* 0x7000001414007234 */ /* 0x000fc80003f84a00 */
[----:B------:R-:W-:-:S04]  /*0f80*/  PRMT R6, R7, 0x7632, R6 ;  /* 0x0000763207067816 */ /* 0x000fc80000000006 */
[----:B------:R-:W-:-:S05]  /*0f90*/  SEL R7, R6, R7, !P4 ;  /* 0x0000000706077207 */ /* 0x000fca0006000000 */
[----:B------:R-:W-:-:S05]  /*0fa0*/  HSETP2.GT.AND P4, PT, R7.H0_H0, R16.H0_H0, PT ;  /* 0x2000001007007234 */ /* 0x000fca0003f84800 */
[----:B0-----:R-:W-:-:S08]  /*0fb0*/  SEL R16, R16, R7, !P4 ;  /* 0x0000000710107207 */ /* 0x001fd00006000000 */
.L_x_1899:
[----:B------:R-:W-:-:S04]  /*0fc0*/  IADD3 R21, R21, R13, RZ ;  /* 0x0000000d15157210 */ /* 0x000fc80007ffe0ff */
[----:B------:R-:W-:-:S13]  /*0fd0*/  ISETP.GE.AND P4, PT, R21, R18, PT ;  /* 0x000000121500720c */ /* 0x000fda0003f86270 */
[----:B------:R-:W-:Y:S05]  /*0fe0*/  @!P4 BRA `(.L_x_1900) ;  /* 0xfffffff800c0c947 */ /* 0x000fea000383ffff */
.L_x_1895:
[----:B------:R-:W-:Y:S05]  /*0ff0*/  BSYNC B0 ;  /* 0x0000000000007941 */ /* 0x000fea0003800000 */
.L_x_1894:
[----:B------:R-:W-:Y:S02]  /*1000*/  ULDC.64 UR6, c[0x0][0x278] ;  /* 0x00009e0000067ab9 */ /* 0x000fe40000000a00 */
[----:B------:R-:W-:-:S04]  /*1010*/  ISETP.NE.U32.AND P0, PT, RZ, UR6, PT ;  /* 0x00000006ff007c0c */ /* 0x000fc8000bf05070 */
[----:B------:R-:W-:-:S13]  /*1020*/  ISETP.NE.AND.EX P0, PT, RZ, UR7, PT, P0 ;  /* 0x00000007ff007c0c */ /* 0x000fda000bf05300 */
[----:B------:R-:W-:Y:S05]  /*1030*/  @!P0 EXIT ;  /* 0x000000000000894d */ /* 0x000fea0003800000 */
[----:B------:R-:W-:Y:S01]  /*1040*/  HADD2.F32 R16, -RZ, R16.H0_H0 ;  /* 0x20000010ff107230 */ /* 0x000fe20000004100 */
[----:B-1----:R-:W1:Y:S01]  /*1050*/  @!P3 S2R R9, SR_CgaCtaId ;  /* 0x000000000009b919 */ /* 0x002e620000008800 */
[----:B0-----:R-:W-:Y:S01]  /*1060*/  I2FP.F32.S32 R7, R12 ;  /* 0x0000000c00077245 */ /* 0x001fe20000201400 */
[----:B------:R-:W-:Y:S01]  /*1070*/  BSSY B0, `(.L_x_1901) ;  /* 0x0000053000007945 */ /* 0x000fe20003800000 */
[----:B------:R-:W-:Y:S01]  /*1080*/  @!P3 MOV R8, 0x400 ;  /* 0x000004000008b802 */ /* 0x000fe20000000f00 */
[----:B------:R-:W0:Y:S01]  /*1090*/  SHFL.BFLY PT, R3, R16, 0x10, 0x1f ;  /* 0x0e001f0010037f89 */ /* 0x000e2200000e0000 */
[----:B------:R-:W-:-:S13]  /*10a0*/  FSETP.GT.FTZ.AND P0, PT, R14, R7, PT ;  /* 0x000000070e00720b */ /* 0x000fda0003f14000 */
[----:B------:R-:W2:Y:S01]  /*10b0*/  @P0 S2R R6, SR_CgaCtaId ;  /* 0x0000000000060919 */ /* 0x000ea20000008800 */
[----:B0-----:R-:W-:-:S05]  /*10c0*/  FMNMX.FTZ R3, R16, R3, !PT ;  /* 0x0000000310037209 */ /* 0x001fca0007810000 */
        /* <DEDUP_REMOVED lines=8> */
[----:B0-----:R-:W-:Y:S01]  /*1150*/  FMNMX.FTZ R5, R2, R5, !PT ;  /* 0x0000000502057209 */ /* 0x001fe20007810000 */
[----:B------:R-:W-:-:S04]  /*1160*/  @!P3 VIADD R2, R8, 0x8 ;  /* 0x000000080802b836 */ /* 0x000fc80000000000 */
[----:B------:R-:W0:Y:S01]  /*1170*/  SHFL.BFLY PT, R4, R5, 0x2, 0x1f ;  /* 0x0c401f0005047f89 */ /* 0x000e2200000e0000 */
[----:B-1----:R-:W-:-:S05]  /*1180*/  @!P3 LEA R2, R9, R2, 0x18 ;  /* 0x000000020902b211 */ /* 0x002fca00078ec0ff */
[----:B------:R-:W-:Y:S01]  /*1190*/  @!P3 IMAD R2, R15, 0x4, R2 ;  /* 0x000000040f02b824 */ /* 0x000fe200078e0202 */
        /* <DEDUP_REMOVED lines=34> */
[----:B-----5:R-:W-:Y:S05]  /*13c0*/  CALL.REL.NOINC `($__internal_38_$__cuda_sm20_div_rn_f64_full) ;  /* 0x00000000009c7944 */ /* 0x020fea0003c00000 */
.L_x_1904:
[----:B------:R-:W-:Y:S05]  /*13d0*/  BSYNC B1 ;  /* 0x0000000000017941 */ /* 0x000fea0003800000 */
.L_x_1903:
        /* <DEDUP_REMOVED lines=11> */
.L_x_1905:
[----:B------:R-:W-:Y:S01]  /*1490*/  LEA R8, R0, R17, 0x2 ;  /* 0x0000001100087211 */ /* 0x000fe200078e10ff */
[--C-:B01----:R-:W-:Y:S02]  /*14a0*/  IMAD R3, R11, R19, R0.reuse ;  /* 0x000000130b037224 */ /* 0x103fe400078e0200 */
[----:B------:R-:W-:-:S03]  /*14b0*/  IMAD.IADD R0, R13, 0x1, R0 ;  /* 0x000000010d007824 */ /* 0x000fc600078e0200 */
[----:B------:R-:W0:Y:S02]  /*14c0*/  LDS R8, [R8] ;  /* 0x0000000008087984 */ /* 0x000e240000000800 */
[----:B------:R-:W-:Y:S01]  /*14d0*/  ISETP.GE.AND P0, PT, R0, R19, PT ;  /* 0x000000130000720c */ /* 0x000fe20003f06270 */
[----:B0-----:R-:W-:-:S05]  /*14e0*/  HADD2.F32 R2, -RZ, R8.H0_H0 ;  /* 0x20000008ff027230 */ /* 0x001fca0000004100 */
[----:B------:R-:W-:Y:S01]  /*14f0*/  FMUL.FTZ R9, R5, R2 ;  /* 0x0000000205097220 */ /* 0x000fe20000410000 */
[----:B------:R-:W-:-:S05]  /*1500*/  HADD2.F32 R2, -RZ, R8.H1_H1 ;  /* 0x30000008ff027230 */ /* 0x000fca0000004100 */
[----:B------:R-:W0:Y:S01]  /*1510*/  F2I.S8.NTZ R9, R9 ;  /* 0x0000000900097305 */ /* 0x000e220000202100 */
[----:B-----5:R-:W-:Y:S01]  /*1520*/  FMUL.FTZ R10, R5, R2 ;  /* 0x00000002050a7220 */ /* 0x020fe20000410000 */
[----:B---3--:R-:W-:-:S06]  /*1530*/  IMAD.WIDE R2, R3, 0x2, R6 ;  /* 0x0000000203027825 */ /* 0x008fcc00078e0206 */
[----:B------:R-:W1:Y:S01]  /*1540*/  F2I.S8.NTZ R15, R10 ;  /* 0x0000000a000f7305 */ /* 0x000e620000202100 */
[----:B0-----:R-:W-:-:S04]  /*1550*/  PRMT R12, R9, 0x8880, RZ ;  /* 0x00008880090c7816 */ /* 0x001fc800000000ff */
[----:B------:R-:W-:-:S04]  /*1560*/  PRMT R12, R12, 0x7710, RZ ;  /* 0x000077100c0c7816 */ /* 0x000fc800000000ff */
[----:B-1----:R-:W-:-:S05]  /*1570*/  PRMT R15, R15, 0x7604, R12 ;  /* 0x000076040f0f7816 */ /* 0x002fca000000000c */
[----:B------:R0:W-:Y:S01]  /*1580*/  STG.E.U16 desc[UR4][R2.64], R15 ;  /* 0x0000000f02007986 */ /* 0x0001e2000c101504 */
[----:B------:R-:W-:Y:S05]  /*1590*/  @!P0 BRA `(.L_x_1905) ;  /* 0xfffffffc00bc8947 */ /* 0x000fea000383ffff */
.L_x_1902:
[----:B------:R-:W-:Y:S05]  /*15a0*/  BSYNC B0 ;  /* 0x0000000000007941 */ /* 0x000fea0003800000 */
.L_x_1901:
        /* <DEDUP_REMOVED lines=9> */
        .weak           $__internal_38_$__cuda_sm20_div_rn_f64_full
        .type           $__internal_38_$__cuda_sm20_div_rn_f64_full,@function
        .size           $__internal_38_$__cuda_sm20_div_rn_f64_full,(.L_x_2697 - $__internal_38_$__cuda_sm20_div_rn_f64_full)
$__internal_38_$__cuda_sm20_div_rn_f64_full:
        /* <DEDUP_REMOVED lines=20> */
[----:B------:R-:W-:Y:S01]  /*1780*/  IADD3 R12, R10, -0x1, RZ ;  /* 0xffffffff0a0c7810 */ /* 0x000fe20007ffe0ff */
[----:B------:R-:W-:Y:S01]  /*1790*/  IMAD.MOV.U32 R14, RZ, RZ, RZ ;  /* 0x000000ffff0e7224 */ /* 0x000fe200078e00ff */
[----:B------:R-:W-:Y:S02]  /*17a0*/  @!P0 LOP3.LUT R9, R3, 0x7ff00000, RZ, 0xc0, !PT ;  /* 0x7ff0000003098812 */ /* 0x000fe400078ec0ff */
[----:B------:R-:W-:-:S03]  /*17b0*/  ISETP.GT.U32.AND P0, PT, R12, 0x7feffffe, PT ;  /* 0x7feffffe0c00780c */ /* 0x000fc60003f04070 */
[----:B------:R-:W-:Y:S01]  /*17c0*/  VIADD R12, R9, 0xffffffff ;  /* 0xffffffff090c7836 */ /* 0x000fe20000000000 */
[----:B------:R-:W-:-:S04]  /*17d0*/  DMUL R18, R16, R14 ;  /* 0x0000000e10127228 */ /* 0x000fc80000000000 */
[----:B------:R-:W-:-:S04]  /*17e0*/  ISETP.GT.U32.OR P0, PT, R12, 0x7feffffe, P0 ;  /* 0x7feffffe0c00780c */ /* 0x000fc80000704470 */
        /* <DEDUP_REMOVED lines=32> */
.L_x_1907:
        /* <DEDUP_REMOVED lines=15> */
.L_x_1909:
[----:B------:R-:W-:Y:S01]  /*1ae0*/  LOP3.LUT R19, R7, 0x80000, RZ, 0xfc, !PT ;  /* 0x0008000007137812 */ /* 0x000fe200078efcff */
[----:B------:R-:W-:-:S07]  /*1af0*/  IMAD.MOV.U32 R18, RZ, RZ, R6 ;  /* 0x000000ffff127224 */ /* 0x000fce00078e0006 */
.L_x_1908:
[----:B------:R-:W-:Y:S05]  /*1b00*/  BSYNC B2 ;  /* 0x0000000000027941 */ /* 0x000fea0003800000 */
.L_x_1906:
[----:B------:R-:W-:Y:S01]  /*1b10*/  HFMA2.MMA R9, -RZ, RZ, 0, 0 ;  /* 0x00000000ff097435 */ /* 0x000fe200000001ff */
[----:B------:R-:W-:Y:S01]  /*1b20*/  MOV R2, R18 ;  /* 0x0000001200027202 */ /* 0x000fe20000000f00 */
[----:B------:R-:W-:-:S04]  /*1b30*/  IMAD.MOV.U32 R3, RZ, RZ, R19 ;  /* 0x000000ffff037224 */ /* 0x000fc800078e0013 */
[----:B------:R-:W-:Y:S05]  /*1b40*/  RET.REL.NODEC R8 `(_ZN17fastertransformer35generalAddBiasResidualLayerNormOpt2I7__half2Lb0ELb0ELi2ELb1ELi2EEEvPT_S3_PKS2_S5_S5_S5_S5_S5_fiiPKfS7_S7_Pfi) ;  /* 0xffffffe4082c7950 */ /* 0x000fea0003c3ffff */
.L_x_1910:
        /* <DEDUP_REMOVED lines=11> */
.L_x_2697:


//--------------------- .text._ZN17fastertransformer34generalAddBiasResidualLayerNormOptI7__half2Lb0ELb0ELi2ELb1ELi2EEEvPT_S3_PKS2_S5_S5_S5_S5_S5_fiiPKfS7_S7_Pfi --------------------------
	.section	.text._ZN17fastertransformer34generalAddBiasResidualLayerNormOptI7__half2Lb0ELb0ELi2ELb1ELi2EEEvPT_S3_PKS2_S5_S5_S5_S5_S5_fiiPKfS7_S7_Pfi,"ax",@progbits
	.align	128
        .global         _ZN17fastertransformer34generalAddBiasResidualLayerNormOptI7__half2Lb0ELb0ELi2ELb1ELi2EEEvPT_S3_PKS2_S5_S5_S5_S5_S5_fiiPKfS7_S7_Pfi
        .type           _ZN17fastertransformer34generalAddBiasResidualLayerNormOptI7__half2Lb0ELb0ELi2ELb1ELi2EEEvPT_S3_PKS2_S5_S5_S5_S5_S5_fiiPKfS7_S7_Pfi,@function
        .size           _ZN17fastertransformer34generalAddBiasResidualLayerNormOptI7__half2Lb0ELb0ELi2ELb1ELi2EEEvPT_S3_PKS2_S5_S5_S5_S5_S5_fiiPKfS7_S7_Pfi,(.L_x_2698 - _ZN17fastertransformer34generalAddBiasResidualLayerNormOptI7__half2Lb0ELb0ELi2ELb1ELi2EEEvPT_S3_PKS2_S5_S5_S5_S5_S5_fiiPKfS7_S7_Pfi)
        .other          _ZN17fastertransformer34generalAddBiasResidualLayerNormOptI7__half2Lb0ELb0ELi2ELb1ELi2EEEvPT_S3_PKS2_S5_S5_S5_S5_S5_fiiPKfS7_S7_Pfi,@"STO_CUDA_ENTRY STV_DEFAULT"
_ZN17fastertransformer34generalAddBiasResidualLayerNormOptI7__half2Lb0ELb0ELi2ELb1ELi2EEEvPT_S3_PKS2_S5_S5_S5_S5_S5_fiiPKfS7_S7_Pfi:
.text._ZN17fastertransformer34generalAddBiasResidualLayerNormOptI7__half2Lb0ELb0ELi2ELb1ELi2EEEvPT_S3_PKS2_S5_S5_S5_S5_S5_fiiPKfS7_S7_Pfi:
[----:B------:R-:W-:Y:S08]  /*0000*/  LDC R1, c[0x0][0x28] ;  /* 0x00000a00ff017b82 */ /* 0x000ff00000000800 */
[----:B------:R-:W0:Y:S01]  /*0010*/  LDC R2, c[0x0][0x280] ;  /* 0x0000a000ff027b82 */ /* 0x000e220000000800 */
[----:B------:R-:W-:Y:S01]  /*0020*/  IMAD.MOV.U32 R10, RZ, RZ, RZ ;  /* 0x000000ffff0a7224 */ /* 0x000fe200078e00ff */
[----:B------:R-:W-:Y:S01]  /*0030*/  ULDC.64 UR6, c[0x0][0x208] ;  /* 0x0000820000067ab9 */ /* 0x000fe20000000a00 */
[----:B------:R-:W1:Y:S01]  /*0040*/  S2R R0, SR_TID.X ;  /* 0x0000000000007919 */ /* 0x000e620000002100 */
[----:B------:R-:W-:-:S02]  /*0050*/  ULDC UR4, c[0x0][0x258] ;  /* 0x0000960000047ab9 */ /* 0x000fc40000000800 */
[----:B------:R-:W-:Y:S01]  /*0060*/  IMAD.U32 R3, RZ, RZ, UR4 ;  /* 0x00000004ff037e24 */ /* 0x000fe2000f8e00ff */
[----:B0-----:R-:W-:Y:S01]  /*0070*/  ISETP.NE.AND P0, PT, R2, 0x2, PT ;  /* 0x000000020200780c */ /* 0x001fe20003f05270 */
[----:B------:R-:W-:Y:S01]  /*0080*/  BSSY B0, `(.L_x_1911) ;  /* 0x000001f000007945 */ /* 0x000fe20003800000 */
[----:B------:R-:W-:Y:S02]  /*0090*/  PRMT R2, RZ, 0x5410, RZ ;  /* 0x00005410ff027816 */ /* 0x000fe400000000ff */
[----:B-1----:R-:W-:-:S09]  /*00a0*/  ISETP.GE.AND P2, PT, R0, R3, PT ;  /* 0x000000030000720c */ /* 0x002fd20003f46270 */
[----:B------:R-:W0:Y:S02]  /*00b0*/  @!P0 LDC.64 R4, c[0x0][0x270] ;  /* 0x00009c00ff048b82 */ /* 0x000e240000000a00 */
[----:B0-----:R0:W5:Y:S02]  /*00c0*/  @!P0 LDG.E R10, desc[UR6][R4.64] ;  /* 0x00000006040a8981 */ /* 0x001164000c1e1900 */
        /* <DEDUP_REMOVED lines=11> */
.L_x_1913:
        /* <DEDUP_REMOVED lines=15> */
.L_x_1912:
[----:B------:R-:W-:Y:S05]  /*0270*/  BSYNC B0 ;  /* 0x0000000000007941 */ /* 0x000fea0003800000 */
.L_x_1911:
[----:B------:R-:W-:Y:S01]  /*0280*/  HADD2 R2, R2.H0_H0, R2.H1_H1 ;  /* 0x3000000202027230 */ /* 0x000fe20000000800 */
[----:B------:R-:W2:Y:S01]  /*0290*/  LDC R11, c[0x0][RZ] ;  /* 0x00000000ff0b7b82 */ /* 0x000ea20000000800 */
[----:B-1----:R-:W-:Y:S01]  /*02a0*/  SHF.R.U32.HI R14, RZ, 0x3, R0 ;  /* 0x00000003ff0e7819 */ /* 0x002fe20000011600 */
[----:B------:R-:W-:Y:S01]  /*02b0*/  ULDC UR4, c[0x0][0x258] ;  /* 0x0000960000047ab9 */ /* 0x000fe20000000800 */
[----:B------:R-:W-:Y:S01]  /*02c0*/  LOP3.LUT P3, R13, R0, 0x1f, RZ, 0xc0, !PT ;  /* 0x0000001f000d7812 */ /* 0x000fe2000786c0ff */
[----:B0-----:R-:W-:Y:S01]  /*02d0*/  HADD2.F32 R4, -RZ, R2.H0_H0 ;  /* 0x20000002ff047230 */ /* 0x001fe20000004100 */
[----:B------:R-:W-:Y:S01]  /*02e0*/  LOP3.LUT R14, R14, 0x1ffffffc, RZ, 0xc0, !PT ;  /* 0x1ffffffc0e0e7812 */ /* 0x000fe200078ec0ff */
[----:B------:R-:W-:Y:S01]  /*02f0*/  BSSY B0, `(.L_x_1914) ;  /* 0x000004d000007945 */ /* 0x000fe20003800000 */
[----:B------:R-:W-:Y:S02]  /*0300*/  I2FP.F32.U32 R15, R0 ;  /* 0x00000000000f7245 */ /* 0x000fe40000201000 */
[----:B------:R-:W0:Y:S01]  /*0310*/  SHFL.BFLY PT, R5, R4, 0x10, 0x1f ;  /* 0x0e001f0004057f89 */ /* 0x000e2200000e0000 */
[----:B------:R-:W-:-:S13]  /*0320*/  ISETP.NE.AND P1, PT, R0, RZ, PT ;  /* 0x000000ff0000720c */ /* 0x000fda0003f25270 */
[----:B------:R-:W-:Y:S02]  /*0330*/  @!P1 I2FP.F32.S32 R18, R3 ;  /* 0x0000000300129245 */ /* 0x000fe40000201400 */
[----:B--2---:R-:W-:-:S05]  /*0340*/  I2FP.F32.U32 R12, R11 ;  /* 0x0000000b000c7245 */ /* 0x004fca0000201000 */
[----:B------:R-:W-:Y:S01]  /*0350*/  FMUL.FTZ R12, R12, 0.03125 ;  /* 0x3d0000000c0c7820 */ /* 0x000fe20000410000 */
[----:B0-----:R-:W-:Y:S01]  /*0360*/  FADD.FTZ R6, R4, R5 ;  /* 0x0000000504067221 */ /* 0x001fe20000010000 */
[----:B------:R-:W-:-:S03]  /*0370*/  MOV R4, RZ ;  /* 0x000000ff00047202 */ /* 0x000fc60000000f00 */
[----:B------:R-:W-:Y:S01]  /*0380*/  FSETP.GT.FTZ.AND P0, PT, R12, R15, PT ;  /* 0x0000000f0c00720b */ /* 0x000fe20003f14000 */
[----:B------:R-:W0:Y:S02]  /*0390*/  SHFL.BFLY PT, R5, R6, 0x8, 0x1f ;  /* 0x0d001f0006057f89 */ /* 0x000e2400000e0000 */
[----:B0-----:R-:W-:-:S05]  /*03a0*/  FADD.FTZ R7, R6, R5 ;  /* 0x0000000506077221 */ /* 0x001fca0000010000 */
[----:B------:R-:W0:Y:S02]  /*03b0*/  SHFL.BFLY PT, R2, R7, 0x4, 0x1f ;  /* 0x0c801f0007027f89 */ /* 0x000e2400000e0000 */
[----:B0-----:R-:W-:Y:S02]  /*03c0*/  FADD.FTZ R8, R7, R2 ;  /* 0x0000000207087221 */ /* 0x001fe40000010000 */
[----:B------:R-:W0:Y:S03]  /*03d0*/  S2R R2, SR_CgaCtaId ;  /* 0x0000000000027919 */ /* 0x000e260000008800 */
[----:B------:R-:W1:Y:S02]  /*03e0*/  SHFL.BFLY PT, R5, R8, 0x2, 0x1f ;  /* 0x0c401f0008057f89 */ /* 0x000e6400000e0000 */
[----:B-1----:R-:W-:Y:S01]  /*03f0*/  FADD.FTZ R9, R8, R5 ;  /* 0x0000000508097221 */ /* 0x002fe20000010000 */
[----:B------:R-:W-:-:S04]  /*0400*/  MOV R5, 0x400 ;  /* 0x0000040000057802 */ /* 0x000fc80000000f00 */
[----:B------:R-:W1:Y:S01]  /*0410*/  SHFL.BFLY PT, R16, R9, 0x1, 0x1f ;  /* 0x0c201f0009107f89 */ /* 0x000e6200000e0000 */
[----:B------:R-:W-:-:S05]  /*0420*/  VIADD R7, R5, 0x8 ;  /* 0x0000000805077836 */ /* 0x000fca0000000000 */
[----:B0-----:R-:W-:-:S05]  /*0430*/  LEA R7, R2, R7, 0x18 ;  /* 0x0000000702077211 */ /* 0x001fca00078ec0ff */
[--C-:B------:R-:W-:Y:S02]  /*0440*/  IMAD.IADD R6, R14, 0x1, R7.reuse ;  /* 0x000000010e067824 */ /* 0x100fe400078e0207 */
[----:B------:R-:W-:Y:S02]  /*0450*/  IMAD R7, R13, 0x4, R7 ;  /* 0x000000040d077824 */ /* 0x000fe400078e0207 */
[----:B-1----:R-:W-:-:S05]  /*0460*/  FADD.FTZ R17, R9, R16 ;  /* 0x0000001009117221 */ /* 0x002fca0000010000 */
        /* <DEDUP_REMOVED lines=26> */
.L_x_1916:
[----:B------:R-:W-:-:S04]  /*0610*/  IMAD.U32 R3, RZ, RZ, UR4 ;  /* 0x00000004ff037e24 */ /* 0x000fc8000f8e00ff */
[----:B-1----:R-:W-:-:S04]  /*0620*/  IMAD R9, R16, R3, R18 ;  /* 0x0000000310097224 */ /* 0x002fc800078e0212 */
[----:B0-----:R-:W-:-:S06]  /*0630*/  IMAD.WIDE.U32 R8, R9, 0x4, R4 ;  /* 0x0000000409087825 */ /* 0x001fcc00078e0004 */
        /* <DEDUP_REMOVED lines=24> */
.L_x_1915:
[----:B------:R-:W-:Y:S05]  /*07c0*/  BSYNC B0 ;  /* 0x0000000000007941 */ /* 0x000fea0003800000 */
.L_x_1914:
        /* <DEDUP_REMOVED lines=36> */
.L_x_1918:
[----:B------:R-:W-:Y:S05]  /*0a10*/  BSYNC B0 ;  /* 0x0000000000007941 */ /* 0x000fea0003800000 */
.L_x_1917:
[----:B------:R-:W-:Y:S01]  /*0a20*/  BAR.SYNC.DEFER_BLOCKING 0x0 ;  /* 0x0000000000007b1d */ /* 0x000fe20000010000 */
[----:B------:R-:W-:-:S05]  /*0a30*/  MOV R15, 0x11 ;  /* 0x00000011000f7802 */ /* 0x000fca0000000f00 */
[----:B------:R-:W-:Y:S04]  /*0a40*/  BSSY B0, `(.L_x_1919) ;  /* 0x0000061000007945 */ /* 0x000fe80003800000 */
[----:B------:R-:W-:Y:S05]  /*0a50*/  @P2 BRA `(.L_x_1920) ;  /* 0x00000004007c2947 */ /* 0x000fea0003800000 */
[----:B------:R-:W1:Y:S01]  /*0a60*/  S2R R9, SR_CgaCtaId ;  /* 0x0000000000097919 */ /* 0x000e620000008800 */
[----:B------:R-:W-:Y:S01]  /*0a70*/  MOV R8, 0x400 ;  /* 0x0000040000087802 */ /* 0x000fe20000000f00 */
[----:B------:R-:W2:Y:S01]  /*0a80*/  LDC R17, c[0x0][0x258] ;  /* 0x00009600ff117b82 */ /* 0x000ea20000000800 */
[----:B------:R-:W-:Y:S01]  /*0a90*/  ULDC.64 UR4, c[0x0][0x278] ;  /* 0x00009e0000047ab9 */ /* 0x000fe20000000a00 */
[----:B------:R-:W3:Y:S01]  /*0aa0*/  S2R R16, SR_CTAID.X ;  /* 0x0000000000107919 */ /* 0x000ee20000002500 */
[----:B------:R-:W-:Y:S01]  /*0ab0*/  ISETP.NE.U32.AND P0, PT, RZ, UR4, PT ;  /* 0x00000004ff007c0c */ /* 0x000fe2000bf05070 */
[----:B------:R-:W-:Y:S02]  /*0ac0*/  VIADD R18, R8, 0x110 ;  /* 0x0000011008127836 */ /* 0x000fe40000000000 */
[----:B------:R-:W-:Y:S01]  /*0ad0*/  IMAD.MOV.U32 R21, RZ, RZ, R0 ;  /* 0x000000ffff157224 */ /* 0x000fe200078e0000 */
[----:B------:R-:W-:Y:S01]  /*0ae0*/  ISETP.NE.AND.EX P0, PT, RZ, UR5, PT, P0 ;  /* 0x00000005ff007c0c */ /* 0x000fe2000bf05300 */
[----:B0-----:R-:W0:Y:S08]  /*0af0*/  LDC.64 R2, c[0x0][0x240] ;  /* 0x00009000ff027b82 */ /* 0x001e300000000a00 */
[----:B------:R-:W4:Y:S01]  /*0b00*/  LDC.64 R4, c[0x0][0x248] ;  /* 0x00009200ff047b82 */ /* 0x000f220000000a00 */
[----:B-1----:R-:W-:-:S02]  /*0b10*/  LEA R6, R9, R8, 0x18 ;  /* 0x0000000809067211 */ /* 0x002fc400078ec0ff */
[----:B------:R-:W-:-:S04]  /*0b20*/  LEA R18, R9, R18, 0x18 ;  /* 0x0000001209127211 */ /* 0x000fc800078ec0ff */
[----:B------:R-:W1:Y:S02]  /*0b30*/  LDS.64 R6, [R6] ;  /* 0x0000000006067984 */ /* 0x000e640000000a00 */
[----:B01234-:R-:W-:-:S07]  /*0b40*/  F2FP.F16.F32.PACK_AB R19, R7, R6 ;  /* 0x000000060713723e */ /* 0x01ffce00000000ff */
.L_x_1925:
[----:B01----:R-:W-:-:S04]  /*0b50*/  IMAD.WIDE R6, R21, 0x4, R2 ;  /* 0x0000000415067825 */ /* 0x003fc800078e0202 */
[C---:B------:R-:W-:Y:S02]  /*0b60*/  IMAD.WIDE R8, R21.reuse, 0x4, R4 ;  /* 0x0000000415087825 */ /* 0x040fe400078e0204 */
        /* <DEDUP_REMOVED lines=28> */
.L_x_1921:
[----:B------:R0:W-:Y:S01]  /*0d30*/  STS [R20], R22 ;  /* 0x0000001614007388 */ /* 0x0001e20000000800 */
[C---:B------:R-:W-:Y:S01]  /*0d40*/  HADD2 R6, |R22|.reuse, -RZ.H0_H0 ;  /* 0xa00000ff16067230 */ /* 0x040fe20000000200 */
[----:B------:R-:W-:-:S04]  /*0d50*/  HSETP2.GT.AND P4, PT, |R22|.H0_H0, |R22|.H1_H1, PT ;  /* 0x7000001616007234 */ /* 0x000fc80003f84a00 */
[----:B------:R-:W-:-:S04]  /*0d60*/  PRMT R7, R6, 0x7632, R7 ;  /* 0x0000763206077816 */ /* 0x000fc80000000007 */
[----:B------:R-:W-:-:S05]  /*0d70*/  SEL R6, R7, R6, !P4 ;  /* 0x0000000607067207 */ /* 0x000fca0006000000 */
[----:B------:R-:W-:-:S05]  /*0d80*/  HSETP2.GT.AND P4, PT, R6.H0_H0, R15.H0_H0, PT ;  /* 0x2000000f06007234 */ /* 0x000fca0003f84800 */
[----:B0-----:R-:W-:-:S08]  /*0d90*/  SEL R15, R15, R6, !P4 ;  /* 0x000000060f0f7207 */ /* 0x001fd00006000000 */
.L_x_1922:
[----:B------:R-:W-:-:S05]  /*0da0*/  IMAD.IADD R21, R11, 0x1, R21 ;  /* 0x000000010b157824 */ /* 0x000fca00078e0215 */
[----:B------:R-:W-:-:S13]  /*0db0*/  ISETP.GE.AND P4, PT, R21, R17, PT ;  /* 0x000000111500720c */ /* 0x000fda0003f86270 */
[----:B------:R-:W-:Y:S05]  /*0dc0*/  @P4 BRA `(.L_x_1920) ;  /* 0x0000000000a04947 */ /* 0x000fea0003800000 */
[----:B01----:R-:W-:-:S04]  /*0dd0*/  IMAD.WIDE R6, R21, 0x4, R2 ;  /* 0x0000000415067825 */ /* 0x003fc800078e0202 */
        /* <DEDUP_REMOVED lines=29> */
.L_x_1923:
[----:B------:R0:W-:Y:S01]  /*0fb0*/  STS [R22], R20 ;  /* 0x0000001416007388 */ /* 0x0001e20000000800 */
[C---:B------:R-:W-:Y:S01]  /*0fc0*/  HADD2 R6, |R20|.reuse, -RZ.H0_H0 ;  /* 0xa00000ff14067230 */ /* 0x040fe20000000200 */
[----:B------:R-:W-:-:S04]  /*0fd0*/  HSETP2.GT.AND P4, PT, |R20|.H0_H0, |R20|.H1_H1, PT ;  /* 0x7000001414007234 */ /* 0x000fc80003f84a00 */
[----:B------:R-:W-:-:S04]  /*0fe0*/  PRMT R7, R6, 0x7632, R7 ;  /* 0x0000763206077816 */ /* 0x000fc80000000007 */
[----:B------:R-:W-:-:S05]  /*0ff0*/  SEL R6, R7, R6, !P4 ;  /* 0x0000000607067207 */ /* 0x000fca0006000000 */
[----:B------:R-:W-:-:S05]  /*1000*/  HSETP2.GT.AND P4, PT, R6.H0_H0, R15.H0_H0, PT ;  /* 0x2000000f06007234 */ /* 0x000fca0003f84800 */
[----:B0-----:R-:W-:-:S08]  /*1010*/  SEL R15, R15, R6, !P4 ;  /* 0x000000060f0f7207 */ /* 0x001fd00006000000 */
.L_x_1924:
[----:B------:R-:W-:-:S04]  /*1020*/  IADD3 R21, R21, R11, RZ ;  /* 0x0000000b15157210 */ /* 0x000fc80007ffe0ff */
[----:B------:R-:W-:-:S13]  /*1030*/  ISETP.GE.AND P4, PT, R21, R17, PT ;  /* 0x000000111500720c */ /* 0x000fda0003f86270 */
[----:B------:R-:W-:Y:S05]  /*1040*/  @!P4 BRA `(.L_x_1925) ;  /* 0xfffffff800c0c947 */ /* 0x000fea000383ffff */
.L_x_1920:
[----:B------:R-:W-:Y:S05]  /*1050*/  BSYNC B0 ;  /* 0x0000000000007941 */ /* 0x000fea0003800000 */
.L_x_1919:
[----:B------:R-:W-:Y:S02]  /*1060*/  ULDC.64 UR4, c[0x0][0x278] ;  /* 0x00009e0000047ab9 */ /* 0x000fe40000000a00 */
[----:B------:R-:W-:-:S04]  /*1070*/  ISETP.NE.U32.AND P0, PT, RZ, UR4, PT ;  /* 0x00000004ff007c0c */ /* 0x000fc8000bf05070 */
[----:B------:R-:W-:-:S13]  /*1080*/  ISETP.NE.AND.EX P0, PT, RZ, UR5, PT, P0 ;  /* 0x00000005ff007c0c */ /* 0x000fda000bf05300 */
[----:B------:R-:W-:Y:S05]  /*1090*/  @!P0 EXIT ;  /* 0x000000000000894d */ /* 0x000fea0003800000 */
[----:B------:R-:W-:Y:S01]  /*10a0*/  HADD2.F32 R15, -RZ, R15.H0_H0 ;  /* 0x2000000fff0f7230 */ /* 0x000fe20000004100 */
[----:B01----:R-:W-:Y:S01]  /*10b0*/  I2FP.F32.S32 R7, R13 ;  /* 0x0000000d00077245 */ /* 0x003fe20000201400 */
[----:B------:R-:W-:Y:S03]  /*10c0*/  BSSY B0, `(.L_x_1926) ;  /* 0x0000055000007945 */ /* 0x000fe60003800000 */
[----:B------:R-:W0:Y:S01]  /*10d0*/  SHFL.BFLY PT, R2, R15, 0x10, 0x1f ;  /* 0x0e001f000f027f89 */ /* 0x000e2200000e0000 */
[----:B------:R-:W-:Y:S02]  /*10e0*/  FSETP.GT.FTZ.AND P0, PT, R12, R7, PT ;  /* 0x000000070c00720b */ /* 0x000fe40003f14000 */
[----:B------:R-:W1:Y:S11]  /*10f0*/  @!P3 S2R R7, SR_CgaCtaId ;  /* 0x000000000007b919 */ /* 0x000e760000008800 */
[----:B------:R-:W2:Y:S01]  /*1100*/  @P0 S2R R9, SR_CgaCtaId ;  /* 0x0000000000090919 */ /* 0x000ea20000008800 */
[----:B------:R-:W-:-:S05]  /*1110*/  @P0 MOV R8, 0x400 ;  /* 0x0000040000080802 */ /* 0x000fca0000000f00 */
[----:B------:R-:W-:Y:S01]  /*1120*/  @P0 VIADD R8, R8, 0x88 ;  /* 0x0000008808080836 */ /* 0x000fe20000000000 */
[----:B0-----:R-:W-:-:S05]  /*1130*/  FMNMX.FTZ R2, R15, R2, !PT ;  /* 0x000000020f027209 */ /* 0x001fca0007810000 */
[----:B------:R-:W0:Y:S01]  /*1140*/  SHFL.BFLY PT, R3, R2, 0x8, 0x1f ;  /* 0x0d001f0002037f89 */ /* 0x000e2200000e0000 */
[----:B--2---:R-:W-:-:S05]  /*1150*/  @P0 LEA R8, R9, R8, 0x18 ;  /* 0x0000000809080211 */ /* 0x004fca00078ec0ff */
[----:B------:R-:W-:Y:S01]  /*1160*/  @P0 IMAD R13, R13, 0x4, R8 ;  /* 0x000000040d0d0824 */ /* 0x000fe200078e0208 */
[----:B0-----:R-:W-:Y:S02]  /*1170*/  FMNMX.FTZ R3, R2, R3, !PT ;  /* 0x0000000302037209 */ /* 0x001fe40007810000 */
[----:B------:R-:W-:-:S03]  /*1180*/  @!P3 MOV R2, 0x400 ;  /* 0x000004000002b802 */ /* 0x000fc60000000f00 */
[----:B------:R-:W0:Y:S02]  /*1190*/  SHFL.BFLY PT, R4, R3, 0x4, 0x1f ;  /* 0x0c801f0003047f89 */ /* 0x000e2400000e0000 */
[----:B------:R-:W-:Y:S01]  /*11a0*/  @!P3 VIADD R2, R2, 0x88 ;  /* 0x000000880202b836 */ /* 0x000fe20000000000 */
[----:B0-----:R-:W-:-:S04]  /*11b0*/  FMNMX.FTZ R4, R3, R4, !PT ;  /* 0x0000000403047209 */ /* 0x001fc80007810000 */
[----:B-1----:R-:W-:Y:S01]  /*11c0*/  @!P3 LEA R3, R7, R2, 0x18 ;  /* 0x000000020703b211 */ /* 0x002fe200078ec0ff */
[----:B------:R-:W-:Y:S01]  /*11d0*/  IMAD.MOV.U32 R2, RZ, RZ, -0x1f528714 ;  /* 0xe0ad78ecff027424 */ /* 0x000fe200078e00ff */
[----:B------:R-:W0:Y:S02]  /*11e0*/  SHFL.BFLY PT, R5, R4, 0x2, 0x1f ;  /* 0x0c401f0004057f89 */ /* 0x000e2400000e0000 */
[----:B------:R-:W-:Y:S02]  /*11f0*/  @!P3 IADD3 R3, R14, R3, RZ ;  /* 0x000000030e03b210 */ /* 0x000fe40007ffe0ff */
[----:B0-----:R-:W-:-:S05]  /*1200*/  FMNMX.FTZ R5, R4, R5, !PT ;  /* 0x0000000504057209 */ /* 0x001fca0007810000 */
[----:B------:R-:W0:Y:S02]  /*1210*/  SHFL.BFLY PT, R6, R5, 0x1, 0x1f ;  /* 0x0c201f0005067f89 */ /* 0x000e2400000e0000 */
[----:B0----5:R-:W-:-:S05]  /*1220*/  FMNMX.FTZ R10, R5, R6, !PT ;  /* 0x00000006050a7209 */ /* 0x021fca0007810000 */
        /* <DEDUP_REMOVED lines=31> */
[----:B------:R-:W-:Y:S05]  /*1420*/  CALL.REL.NOINC `($__internal_39_$__cuda_sm20_div_rn_f64_full) ;  /* 0x0000000000a47944 */ /* 0x000fea0003c00000 */
.L_x_1929:
[----:B------:R-:W-:Y:S05]  /*1430*/  BSYNC B1 ;  /* 0x0000000000017941 */ /* 0x000fea0003800000 */
.L_x_1928:
        /* <DEDUP_REMOVED lines=12> */
.L_x_1930:
[----:B------:R-:W-:Y:S02]  /*1500*/  IMAD R8, R0, 0x4, R17 ;  /* 0x0000000400087824 */ /* 0x000fe400078e0211 */
[----:B012---:R-:W-:Y:S01]  /*1510*/  IMAD R3, R15, R19, R0 ;  /* 0x000000130f037224 */ /* 0x007fe200078e0200 */
        /* <DEDUP_REMOVED lines=15> */
.L_x_1927:
[----:B------:R-:W-:Y:S05]  /*1610*/  BSYNC B0 ;  /* 0x0000000000007941 */ /* 0x000fea0003800000 */
.L_x_1926:
        /* <DEDUP_REMOVED lines=10> */
        .weak           $__internal_39_$__cuda_sm20_div_rn_f64_full
        .type           $__internal_39_$__cuda_sm20_div_rn_f64_full,@function
        .size           $__internal_39_$__cuda_sm20_div_rn_f64_full,(.L_x_2698 - $__internal_39_$__cuda_sm20_div_rn_f64_full)
$__internal_39_$__cuda_sm20_div_rn_f64_full:
        /* <DEDUP_REMOVED lines=58> */
.L_x_1932:
        /* <DEDUP_REMOVED lines=15> */
.L_x_1934:
[----:B------:R-:W-:Y:S01]  /*1b50*/  LOP3.LUT R15, R7, 0x80000, RZ, 0xfc, !PT ;  /* 0x00080000070f7812 */ /* 0x000fe200078efcff */
[----:B------:R-:W-:-:S07]  /*1b60*/  IMAD.MOV.U32 R14, RZ, RZ, R6 ;  /* 0x000000ffff0e7224 */ /* 0x000fce00078e0006 */
.L_x_1933:
[----:B------:R-:W-:Y:S05]  /*1b70*/  BSYNC B2 ;  /* 0x0000000000027941 */ /* 0x000fea0003800000 */
.L_x_1931:
[----:B------:R-:W-:Y:S01]  /*1b80*/  HFMA2.MMA R9, -RZ, RZ, 0, 0 ;  /* 0x00000000ff097435 */ /* 0x000fe200000001ff */
[----:B------:R-:W-:Y:S01]  /*1b90*/  MOV R2, R14 ;  /* 0x0000000e00027202 */ /* 0x000fe20000000f00 */
[----:B------:R-:W-:-:S04]  /*1ba0*/  IMAD.MOV.U32 R3, RZ, RZ, R15 ;  /* 0x000000ffff037224 */ /* 0x000fc800078e000f */
[----:B------:R-:W-:Y:S05]  /*1bb0*/  RET.REL.NODEC R8 `(_ZN17fastertransformer34generalAddBiasResidualLayerNormOptI7__half2Lb0ELb0ELi2ELb1ELi2EEEvPT_S3_PKS2_S5_S5_S5_S5_S5_fiiPKfS7_S7_Pfi) ;  /* 0xffffffe408107950 */ /* 0x000fea0003c3ffff */
.L_x_1935:
        /* <DEDUP_REMOVED lines=12> */
.L_x_2698:


//--------------------- .text._ZN17fastertransformer35generalAddBiasResidualLayerNormOpt2I7__half2Lb1ELb0ELi2ELb1ELi2EEEvPT_S3_PKS2_S5_S5_S5_S5_S5_fiiPKfS7_S7_Pfi --------------------------
	.section	.text._ZN17fastertransformer35generalAddBiasResidualLayerNormOpt2I7__half2Lb1ELb0ELi2ELb1ELi2EEEvPT_S3_PKS2_S5_S5_S5_S5_S5_fiiPKfS7_S7_Pfi,"ax",@progbits
	.align	128
        .global         _ZN17fastertransformer35generalAddBiasResidualLayerNormOpt2I7__half2Lb1ELb0ELi2ELb1ELi2EEEvPT_S3_PKS2_S5_S5_S5_S5_S5_fiiPKfS7_S7_Pfi
        .type           _ZN17fastertransformer35generalAddBiasResidualLayerNormOpt2I7__half2Lb1ELb0ELi2ELb1ELi2EEEvPT_S3_PKS2_S5_S5_S5_S5_S5_fiiPKfS7_S7_Pfi,@function
        .size           _ZN17fastertransformer35generalAddBiasResidualLayerNormOpt2I7__half2Lb1ELb0ELi2ELb1ELi2EEEvPT_S3_PKS2_S5_S5_S5_S5_S5_fiiPKfS7_S7_Pfi,(.L_x_2699 - _ZN17fastertransformer35generalAddBiasResidualLayerNormOpt2I7__half2Lb1ELb0ELi2ELb1ELi2EEEvPT_S3_PKS2_S5_S5_S5_S5_S5_fiiPKfS7_S7_Pfi)
        .other          _ZN17fastertransformer35generalAddBiasResidualLayerNormOpt2I7__half2Lb1ELb0ELi2ELb1ELi2EEEvPT_S3_PKS2_S5_S5_S5_S5_S5_fiiPKfS7_S7_Pfi,@"STO_CUDA_ENTRY STV_DEFAULT"
_ZN17fastertransformer35generalAddBiasResidualLayerNormOpt2I7__half2Lb1ELb0ELi2ELb1ELi2EEEvPT_S3_PKS2_S5_S5_S5_S5_S5_fiiPKfS7_S7_Pfi:
.text._ZN17fastertransformer35generalAddBiasResidualLayerNormOpt2I7__half2Lb1ELb0ELi2ELb1ELi2EEEvPT_S3_PKS2_S5_S5_S5_S5_S5_fiiPKfS7_S7_Pfi:
[----:B------:R-:W-:Y:S08]  /*0000*/  LDC R1, c[0x0][0x28] ;  /* 0x00000a00ff017b82 */ /* 0x000ff00000000800 */
[----:B------:R-:W0:Y:S01]  /*0010*/  LDC.64 R2, c[0x0][0x260] ;  /* 0x00009800ff027b82 */ /* 0x000e220000000a00 */
[----:B------:R-:W-:-:S07]  /*0020*/  ULDC.64 UR4, c[0x0][0x208] ;  /* 0x0000820000047ab9 */ /* 0x000fce0000000a00 */
[----:B------:R-:W1:Y:S01]  /*0030*/  LDC R0, c[0x0][0x280] ;  /* 0x0000a000ff007b82 */ /* 0x000e620000000800 */
[----:B------:R-:W2:Y:S01]  /*0040*/  S2R R16, SR_TID.X ;  /* 0x0000000000107919 */ /* 0x000ea20000002100 */
[----:B------:R-:W-:Y:S01]  /*0050*/  ULDC UR6, c[0x0][0x258] ;  /* 0x0000960000067ab9 */ /* 0x000fe20000000800 */
[----:B------:R-:W-:Y:S01]  /*0060*/  ULDC UR7, c[0x0][0x258] ;  /* 0x0000960000077ab9 */ /* 0x000fe20000000800 */
[----:B0-----:R-:W-:Y:S02]  /*0070*/  ISETP.NE.U32.AND P0, PT, R2, RZ, PT ;  /* 0x000000ff0200720c */ /* 0x001fe40003f05070 */
[C---:B-1----:R-:W-:Y:S02]  /*0080*/  ISETP.NE.AND P3, PT, R0.reuse, 0x2, PT ;  /* 0x000000020000780c */ /* 0x042fe40003f65270 */
[----:B------:R-:W-:Y:S02]  /*0090*/  ISETP.NE.AND P1, PT, R0, 0x2, PT ;  /* 0x000000020000780c */ /* 0x000fe40003f25270 */
[----:B------:R-:W-:-:S11]  /*00a0*/  ISETP.NE.AND.EX P0, PT, R3, RZ, !P3, P0 ;  /* 0x000000ff0300720c */ /* 0x000fd60005f05300 */
[----:B------:R-:W0:Y:S08]  /*00b0*/  @!P1 LDC.64 R6, c[0x0][0x270] ;  /* 0x00009c00ff069b82 */ /* 0x000e300000000a00 */
[----:B------:R-:W1:Y:S08]  /*00c0*/  @P0 LDC.64 R2, c[0x0][0x268] ;  /* 0x00009a00ff020b82 */ /* 0x000e700000000a00 */
[----:B------:R-:W3:Y:S01]  /*00d0*/  @P0 LDC.64 R4, c[0x0][0x260] ;  /* 0x00009800ff040b82 */ /* 0x000ee20000000a00 */
[----:B------:R-:W-:-:S10]  /*00e0*/  HFMA2.MMA R0, -RZ, RZ, 0, 0 ;  /* 0x00000000ff007435 */ /* 0x000fd400000001ff */
        /* <DEDUP_REMOVED lines=13> */
[----:B------:R-:W-:Y:S01]  /*01c0*/  MOV R22, RZ ;  /* 0x000000ff00167202 */ /* 0x000fe20000000f00 */
[----:B------:R-:W-:Y:S06]  /*01d0*/  @P0 BRA `(.L_x_1938) ;  /* 0x0000000400380947 */ /* 0x000fec0003800000 */
[----:B------:R-:W1:Y:S01]  /*01e0*/  S2R R11, SR_CgaCtaId ;  /* 0x00000000000b7919 */ /* 0x000e620000008800 */
[----:B------:R-:W2:Y:S01]  /*01f0*/  LDC.64 R2, c[0x0][0x230] ;  /* 0x00008c00ff027b82 */ /* 0x000ea20000000a00 */
[----:B------:R-:W-:Y:S01]  /*0200*/  MOV R10, 0x400 ;  /* 0x00000400000a7802 */ /* 0x000fe20000000f00 */
[----:B------:R-:W-:Y:S01]  /*0210*/  HFMA2.MMA R23, -RZ, RZ, 0, 0 ;  /* 0x00000000ff177435 */ /* 0x000fe200000001ff */
[----:B------:R-:W-:-:S03]  /*0220*/  MOV R19, R16 ;  /* 0x0000001000137202 */ /* 0x000fc60000000f00 */
[----:B------:R-:W-:Y:S02]  /*0230*/  VIADD R10, R10, 0x190 ;  /* 0x000001900a0a7836 */ /* 0x000fe40000000000 */
[----:B------:R-:W3:Y:S08]  /*0240*/  LDC.64 R4, c[0x0][0x238] ;  /* 0x00008e00ff047b82 */ /* 0x000ef00000000a00 */
[----:B------:R-:W4:Y:S08]  /*0250*/  LDC.64 R6, c[0x0][0x220] ;  /* 0x00008800ff067b82 */ /* 0x000f300000000a00 */
[----:B------:R-:W0:Y:S01]  /*0260*/  LDC.64 R8, c[0x0][0x218] ;  /* 0x00008600ff087b82 */ /* 0x000e220000000a00 */
[----:B-1----:R-:W-:-:S07]  /*0270*/  LEA R10, R11, R10, 0x18 ;  /* 0x0000000a0b0a7211 */ /* 0x002fce00078ec0ff */
.L_x_1939:
[----:B------:R-:W-:-:S05]  /*0280*/  MOV R18, UR6 ;  /* 0x0000000600127c02 */ /* 0x000fca0008000f00 */
[----:B-1----:R-:W-:-:S04]  /*0290*/  IMAD R11, R17, R18, R19 ;  /* 0x00000012110b7224 */ /* 0x002fc800078e0213 */
[----:B--2---:R-:W-:-:S04]  /*02a0*/  IMAD.WIDE R12, R11, 0x4, R2 ;  /* 0x000000040b0c7825 */ /* 0x004fc800078e0202 */
[C---:B---3--:R-:W-:Y:S02]  /*02b0*/  IMAD.WIDE R14, R11.reuse, 0x4, R4 ;  /* 0x000000040b0e7825 */ /* 0x048fe400078e0204 */
[----:B------:R-:W2:Y:S02]  /*02c0*/  LDG.E.CONSTANT R12, desc[UR4][R12.64] ;  /* 0x000000040c0c7981 */ /* 0x000ea4000c1e9900 */
[----:B----4-:R-:W-:Y:S02]  /*02d0*/  IMAD.WIDE R24, R11, 0x4, R6 ;  /* 0x000000040b187825 */ /* 0x010fe400078e0206 */
[----:B------:R-:W3:Y:S04]  /*02e0*/  LDG.E.CONSTANT R14, desc[UR4][R14.64] ;  /* 0x000000040e0e7981 */ /* 0x000ee8000c1e9900 */
[----:B------:R-:W4:Y:S01]  /*02f0*/  LDG.E.CONSTANT R24, desc[UR4][R24.64] ;  /* 0x0000000418187981 */ /* 0x000f22000c1e9900 */
[----:B--2---:R-:W-:-:S02]  /*0300*/  HADD2.F32 R21, -RZ, R12.H0_H0 ;  /* 0x2000000cff157230 */ /* 0x004fc40000004100 */
[----:B------:R-:W-:Y:S02]  /*0310*/  HADD2.F32 R27, -RZ, R12.H1_H1 ;  /* 0x3000000cff1b7230 */ /* 0x000fe40000004100 */
[--C-:B---3--:R-:W-:Y:S02]  /*0320*/  HADD2.F32 R26, -RZ, R14.reuse.H0_H0 ;  /* 0x2000000eff1a7230 */ /* 0x108fe40000004100 */
[----:B------:R-:W-:Y:S02]  /*0330*/  HADD2.F32 R28, -RZ, R14.H1_H1 ;  /* 0x3000000eff1c7230 */ /* 0x000fe40000004100 */
[--C-:B----4-:R-:W-:Y:S02]  /*0340*/  HADD2.F32 R29, -RZ, R24.reuse.H0_H0 ;  /* 0x20000018ff1d7230 */ /* 0x110fe40000004100 */
[----:B------:R-:W-:Y:S01]  /*0350*/  FADD.FTZ R21, R21, R26 ;  /* 0x0000001a15157221 */ /* 0x000fe20000010000 */
[----:B------:R-:W-:Y:S02]  /*0360*/  HADD2.F32 R12, -RZ, R24.H1_H1 ;  /* 0x30000018ff0c7230 */ /* 0x000fe40000004100 */
[----:B------:R-:W-:Y:S01]  /*0370*/  FADD.FTZ R27, R27, R28 ;  /* 0x0000001c1b1b7221 */ /* 0x000fe20000010000 */
[----:B------:R-:W-:-:S03]  /*0380*/  FADD.FTZ R14, RZ, R21 ;  /* 0x00000015ff0e7221 */ /* 0x000fc60000010000 */
[----:B------:R-:W-:Y:S01]  /*0390*/  FADD.FTZ R27, RZ, R27 ;  /* 0x0000001bff1b7221 */ /* 0x000fe20000010000 */
[----:B------:R-:W-:-:S03]  /*03a0*/  FADD.FTZ R14, R14, R29 ;  /* 0x0000001d0e0e7221 */ /* 0x000fc60000010000 */
[----:B------:R-:W-:Y:S01]  /*03b0*/  FADD.FTZ R27, R27, R12 ;  /* 0x0000000c1b1b7221 */ /* 0x000fe20000010000 */
[----:B0-----:R-:W-:-:S04]  /*03c0*/  IMAD.WIDE R12, R11, 0x4, R8 ;  /* 0x000000040b0c7825 */ /* 0x001fc800078e0208 */
[C---:B------:R-:W-:Y:S01]  /*03d0*/  FADD.FTZ R24, R14.reuse, R27 ;  /* 0x0000001b0e187221 */ /* 0x040fe20000010000 */
[----:B------:R-:W-:Y:S01]  /*03e0*/  F2FP.F16.F32.PACK_AB R15, R14, R27 ;  /* 0x0000001b0e0f723e */ /* 0x000fe200000000ff */
[----:B------:R-:W-:Y:S01]  /*03f0*/  IMAD R11, R19, 0x4, R10 ;  /* 0x00000004130b7824 */ /* 0x000fe200078e020a */
[----:B------:R-:W-:Y:S01]  /*0400*/  IADD3 R19, R20, R19, RZ ;  /* 0x0000001314137210 */ /* 0x000fe20007ffe0ff */
[----:B------:R-:W-:Y:S01]  /*0410*/  FADD.FTZ R23, R24, R23 ;  /* 0x0000001718177221 */ /* 0x000fe20000010000 */
[----:B------:R-:W-:Y:S01]  /*0420*/  PRMT R21, R15, 0x5432, R15 ;  /* 0x000054320f157816 */ /* 0x000fe2000000000f */
[----:B------:R-:W-:Y:S01]  /*0430*/  FMUL.FTZ R15, R27, R27 ;  /* 0x0000001b1b0f7220 */ /* 0x000fe20000410000 */
[----:B------:R-:W-:-:S03]  /*0440*/  ISETP.GE.AND P0, PT, R19, R18, PT ;  /* 0x000000121300720c */ /* 0x000fc60003f06270 */
[----:B------:R0:W-:Y:S01]  /*0450*/  STG.E desc[UR4][R12.64], R21 ;  /* 0x000000150c007986 */ /* 0x0001e2000c101904 */
[----:B------:R-:W-:-:S03]  /*0460*/  FFMA.FTZ R15, R14, R14, R15 ;  /* 0x0000000e0e0f7223 */ /* 0x000fc6000001000f */
[----:B------:R0:W-:Y:S01]  /*0470*/  STS [R11], R21 ;  /* 0x000000150b007388 */ /* 0x0001e20000000800 */
[----:B------:R-:W-:-:S05]  /*0480*/  FADD.FTZ R22, R15, R22 ;  /* 0x000000160f167221 */ /* 0x000fca0000010000 */
[----:B------:R-:W-:Y:S05]  /*0490*/  @P0 BRA `(.L_x_1937) ;  /* 0x0000000400e40947 */ /* 0x000fea0003800000 */
[----:B0-----:R-:W-:-:S04]  /*04a0*/  IMAD R21, R17, R18, R19 ;  /* 0x0000001211157224 */ /* 0x001fc800078e0213 */
[----:B------:R-:W-:-:S04]  /*04b0*/  IMAD.WIDE R12, R21, 0x4, R2 ;  /* 0x00000004150c7825 */ /* 0x000fc800078e0202 */
[C---:B------:R-:W-:Y:S02]  /*04c0*/  IMAD.WIDE R14, R21.reuse, 0x4, R4 ;  /* 0x00000004150e7825 */ /* 0x040fe400078e0204 */
[----:B------:R-:W2:Y:S02]  /*04d0*/  LDG.E.CONSTANT R12, desc[UR4][R12.64] ;  /* 0x000000040c0c7981 */ /* 0x000ea4000c1e9900 */
[----:B------:R-:W-:Y:S02]  /*04e0*/  IMAD.WIDE R24, R21, 0x4, R6 ;  /* 0x0000000415187825 */ /* 0x000fe400078e0206 */
[----:B------:R-:W3:Y:S04]  /*04f0*/  LDG.E.CONSTANT R14, desc[UR4][R14.64] ;  /* 0x000000040e0e7981 */ /* 0x000ee8000c1e9900 */
[----:B------:R-:W4:Y:S01]  /*0500*/  LDG.E.CONSTANT R24, desc[UR4][R24.64] ;  /* 0x0000000418187981 */ /* 0x000f22000c1e9900 */
[----:B------:R-:W-:-:S02]  /*0510*/  LEA R11, R20, R11, 0x2 ;  /* 0x0000000b140b7211 */ /* 0x000fc400078e10ff */
[----:B------:R-:W-:-:S04]  /*0520*/  IADD3 R19, R19, R20, RZ ;  /* 0x0000001413137210 */ /* 0x000fc80007ffe0ff */
[----:B------:R-:W-:Y:S01]  /*0530*/  ISETP.GE.AND P0, PT, R19, R18, PT ;  /* 0x000000121300720c */ /* 0x000fe20003f06270 */
[--C-:B--2---:R-:W-:Y:S02]  /*0540*/  HADD2.F32 R26, -RZ, R12.reuse.H0_H0 ;  /* 0x2000000cff1a7230 */ /* 0x104fe40000004100 */
[----:B------:R-:W-:Y:S02]  /*0550*/  HADD2.F32 R28, -RZ, R12.H1_H1 ;  /* 0x3000000cff1c7230 */ /* 0x000fe40000004100 */
[--C-:B---3--:R-:W-:Y:S02]  /*0560*/  HADD2.F32 R27, -RZ, R14.reuse.H0_H0 ;  /* 0x2000000eff1b7230 */ /* 0x108fe40000004100 */
[----:B------:R-:W-:Y:S02]  /*0570*/  HADD2.F32 R29, -RZ, R14.H1_H1 ;  /* 0x3000000eff1d7230 */ /* 0x000fe40000004100 */
[--C-:B----4-:R-:W-:Y:S02]  /*0580*/  HADD2.F32 R13, -RZ, R24.reuse.H1_H1 ;  /* 0x30000018ff0d7230 */ /* 0x110fe40000004100 */
[----:B------:R-:W-:Y:S01]  /*0590*/  FADD.FTZ R26, R26, R27 ;  /* 0x0000001b1a1a7221 */ /* 0x000fe20000010000 */
[----:B------:R-:W-:-:S02]  /*05a0*/  HADD2.F32 R27, -RZ, R24.H0_H0 ;  /* 0x20000018ff1b7230 */ /* 0x000fc40000004100 */
[----:B------:R-:W-:Y:S01]  /*05b0*/  FADD.FTZ R28, R28, R29 ;  /* 0x0000001d1c1c7221 */ /* 0x000fe20000010000 */
[----:B------:R-:W-:-:S03]  /*05c0*/  FADD.FTZ R14, RZ, R26 ;  /* 0x0000001aff0e7221 */ /* 0x000fc60000010000 */
[----:B------:R-:W-:Y:S01]  /*05d0*/  FADD.FTZ R28, RZ, R28 ;  /* 0x0000001cff1c7221 */ /* 0x000fe20000010000 */
[----:B------:R-:W-:-:S03]  /*05e0*/  FADD.FTZ R14, R14, R27 ;  /* 0x0000001b0e0e7221 */ /* 0x000fc60000010000 */
[----:B------:R-:W-:Y:S01]  /*05f0*/  FADD.FTZ R15, R28, R13 ;  /* 0x0000000d1c0f7221 */ /* 0x000fe20000010000 */
[----:B------:R-:W-:-:S04]  /*0600*/  IMAD.WIDE R12, R21, 0x4, R8 ;  /* 0x00000004150c7825 */ /* 0x000fc800078e0208 */
        /* <DEDUP_REMOVED lines=11> */
.L_x_1938:
        /* <DEDUP_REMOVED lines=10> */
.L_x_1940:
[----:B------:R-:W-:-:S05]  /*0760*/  MOV R18, UR7 ;  /* 0x0000000700127c02 */ /* 0x000fca0008000f00 */
[----:B0-----:R-:W-:-:S04]  /*0770*/  IMAD R25, R17, R18, R27 ;  /* 0x0000001211197224 */ /* 0x001fc800078e021b */
[----:B----4-:R-:W-:-:S06]  /*0780*/  IMAD.WIDE R10, R25, 0x8, R6 ;  /* 0x00000008190a7825 */ /* 0x010fcc00078e0206 */
[----:B------:R-:W4:Y:S01]  /*0790*/  LDG.E.64 R10, desc[UR4][R10.64] ;  /* 0x000000040a0a7981 */ /* 0x000f22000c1e1b00 */
[----:B--2---:R-:W-:-:S04]  /*07a0*/  IMAD.WIDE R12, R25, 0x4, R2 ;  /* 0x00000004190c7825 */ /* 0x004fc800078e0202 */
[----:B---3--:R-:W-:Y:S02]  /*07b0*/  IMAD.WIDE R14, R25, 0x4, R4 ;  /* 0x00000004190e7825 */ /* 0x008fe400078e0204 */
[----:B------:R-:W2:Y:S04]  /*07c0*/  LDG.E.CONSTANT R12, desc[UR4][R12.64] ;  /* 0x000000040c0c7981 */ /* 0x000ea8000c1e9900 */
[----:B------:R-:W3:Y:S01]  /*07d0*/  LDG.E.CONSTANT R14, desc[UR4][R14.64] ;  /* 0x000000040e0e7981 */ /* 0x000ee2000c1e9900 */
[----:B----4-:R-:W-:Y:S02]  /*07e0*/  I2FP.F32.S32 R24, R10 ;  /* 0x0000000a00187245 */ /* 0x010fe40000201400 */
[----:B------:R-:W-:-:S03]  /*07f0*/  I2FP.F32.S32 R26, R11 ;  /* 0x0000000b001a7245 */ /* 0x000fc60000201400 */
[-C--:B------:R-:W-:Y:S02]  /*0800*/  FMUL.FTZ R28, R24, R19.reuse ;  /* 0x00000013181c7220 */ /* 0x080fe40000410000 */
[----:B------:R-:W-:Y:S01]  /*0810*/  FMUL.FTZ R29, R26, R19 ;  /* 0x000000131a1d7220 */ /* 0x000fe20000410000 */
[--C-:B--2---:R-:W-:Y:S02]  /*0820*/  HADD2.F32 R10, -RZ, R12.reuse.H1_H1 ;  /* 0x3000000cff0a7230 */ /* 0x104fe40000004100 */
[----:B------:R-:W-:Y:S02]  /*0830*/  HADD2.F32 R24, -RZ, R12.H0_H0 ;  /* 0x2000000cff187230 */ /* 0x000fe40000004100 */
[----:B------:R-:W-:Y:S01]  /*0840*/  F2FP.F16.F32.PACK_AB R28, R29, R28 ;  /* 0x0000001c1d1c723e */ /* 0x000fe200000000ff */
[--C-:B---3--:R-:W-:Y:S02]  /*0850*/  HADD2.F32 R29, -RZ, R14.reuse.H1_H1 ;  /* 0x3000000eff1d7230 */ /* 0x108fe40000004100 */
[----:B------:R-:W-:-:S02]  /*0860*/  HADD2.F32 R11, -RZ, R14.H0_H0 ;  /* 0x2000000eff0b7230 */ /* 0x000fc40000004100 */
[--C-:B------:R-:W-:Y:S02]  /*0870*/  HADD2.F32 R13, -RZ, R28.reuse.H1_H1 ;  /* 0x3000001cff0d7230 */ /* 0x100fe40000004100 */
[----:B------:R-:W-:Y:S01]  /*0880*/  FADD.FTZ R10, R10, R29 ;  /* 0x0000001d0a0a7221 */ /* 0x000fe20000010000 */
[----:B------:R-:W-:Y:S02]  /*0890*/  HADD2.F32 R28, -RZ, R28.H0_H0 ;  /* 0x2000001cff1c7230 */ /* 0x000fe40000004100 */
[----:B------:R-:W-:Y:S01]  /*08a0*/  FADD.FTZ R11, R24, R11 ;  /* 0x0000000b180b7221 */ /* 0x000fe20000010000 */
[----:B------:R-:W-:-:S03]  /*08b0*/  FADD.FTZ R10, RZ, R10 ;  /* 0x0000000aff0a7221 */ /* 0x000fc60000010000 */
[----:B------:R-:W-:Y:S01]  /*08c0*/  FADD.FTZ R11, RZ, R11 ;  /* 0x0000000bff0b7221 */ /* 0x000fe20000010000 */
[----:B------:R-:W-:-:S03]  /*08d0*/  FADD.FTZ R12, R10, R13 ;  /* 0x0000000d0a0c7221 */ /* 0x000fc60000010000 */
[----:B------:R-:W-:Y:S01]  /*08e0*/  FADD.FTZ R13, R11, R28 ;  /* 0x0000001c0b0d7221 */ /* 0x000fe20000010000 */
[----:B0-----:R-:W-:-:S04]  /*08f0*/  IMAD.WIDE R10, R25, 0x4, R8 ;  /* 0x00000004190a7825 */ /* 0x001fc800078e0208 */
[-C--:B------:R-:W-:Y:S01]  /*0900*/  F2FP.F16.F32.PACK_AB R14, R13, R12.reuse ;  /* 0x0000000c0d0e723e */ /* 0x080fe200000000ff */
[----:B------:R-:W-:Y:S01]  /*0910*/  IMAD R25, R27, 0x4, R21 ;  /* 0x000000041b197824 */ /* 0x000fe200078e0215 */
[----:B------:R-:W-:Y:S02]  /*0920*/  IADD3 R27, R20, R27, RZ ;  /* 0x0000001b141b7210 */ /* 0x000fe40007ffe0ff */
        /* <DEDUP_REMOVED lines=10> */
[----:B------:R-:W-:-:S04]  /*09d0*/  IMAD R29, R17, R18, R27 ;  /* 0x00000012111d7224 */ /* 0x000fc800078e021b */
[----:B--2---:R-:W-:-:S06]  /*09e0*/  IMAD.WIDE R10, R29, 0x8, R6 ;  /* 0x000000081d0a7825 */ /* 0x004fcc00078e0206 */
[----:B------:R-:W2:Y:S01]  /*09f0*/  LDG.E.64 R10, desc[UR4][R10.64] ;  /* 0x000000040a0a7981 */ /* 0x000ea2000c1e1b00 */
[----:B------:R-:W-:-:S04]  /*0a00*/  IMAD.WIDE R12, R29, 0x4, R2 ;  /* 0x000000041d0c7825 */ /* 0x000fc800078e0202 */
[----:B------:R-:W-:Y:S02]  /*0a10*/  IMAD.WIDE R14, R29, 0x4, R4 ;  /* 0x000000041d0e7825 */ /* 0x000fe400078e0204 */
[----:B------:R-:W3:Y:S04]  /*0a20*/  LDG.E.CONSTANT R12, desc[UR4][R12.64] ;  /* 0x000000040c0c7981 */ /* 0x000ee8000c1e9900 */
[----:B------:R-:W4:Y:S01]  /*0a30*/  LDG.E.CONSTANT R14, desc[UR4][R14.64] ;  /* 0x000000040e0e7981 */ /* 0x000f22000c1e9900 */
[----:B------:R-:W-:Y:S02]  /*0a40*/  LEA R25, R20, R25, 0x2 ;  /* 0x0000001914197211 */ /* 0x000fe400078e10ff */
[----:B------:R-:W-:-:S04]  /*0a50*/  IADD3 R27, R27, R20, RZ ;  /* 0x000000141b1b7210 */ /* 0x000fc80007ffe0ff */
[----:B------:R-:W-:Y:S02]  /*0a60*/  ISETP.GE.AND P0, PT, R27, R18, PT ;  /* 0x000000121b00720c */ /* 0x000fe40003f06270 */
[----:B--2---:R-:W-:Y:S02]  /*0a70*/  I2FP.F32.S32 R24, R10 ;  /* 0x0000000a00187245 */ /* 0x004fe40000201400 */
[----:B------:R-:W-:-:S03]  /*0a80*/  I2FP.F32.S32 R26, R11 ;  /* 0x0000000b001a7245 */ /* 0x000fc60000201400 */
[-C--:B------:R-:W-:Y:S02]  /*0a90*/  FMUL.FTZ R24, R24, R19.reuse ;  /* 0x0000001318187220 */ /* 0x080fe40000410000 */
[----:B------:R-:W-:Y:S01]  /*0aa0*/  FMUL.FTZ R26, R26, R19 ;  /* 0x000000131a1a7220 */ /* 0x000fe20000410000 */
[----:B----4-:R-:W-:-:S04]  /*0ab0*/  HADD2.F32 R28, -RZ, R14.H1_H1 ;  /* 0x3000000eff1c7230 */ /* 0x010fc80000004100 */
[----:B------:R-:W-:Y:S01]  /*0ac0*/  F2FP.F16.F32.PACK_AB R11, R26, R24 ;  /* 0x000000181a0b723e */ /* 0x000fe200000000ff */
[--C-:B---3--:R-:W-:Y:S02]  /*0ad0*/  HADD2.F32 R26, -RZ, R12.reuse.H1_H1 ;  /* 0x3000000cff1a7230 */ /* 0x108fe40000004100 */
[----:B------:R-:W-:Y:S02]  /*0ae0*/  HADD2.F32 R24, -RZ, R12.H0_H0 ;  /* 0x2000000cff187230 */ /* 0x000fe40000004100 */
[----:B------:R-:W-:Y:S02]  /*0af0*/  HADD2.F32 R10, -RZ, R14.H0_H0 ;  /* 0x2000000eff0a7230 */ /* 0x000fe40000004100 */
[----:B------:R-:W-:Y:S01]  /*0b00*/  FADD.FTZ R26, R26, R28 ;  /* 0x0000001c1a1a7221 */ /* 0x000fe20000010000 */
[--C-:B------:R-:W-:Y:S02]  /*0b10*/  HADD2.F32 R13, -RZ, R11.reuse.H1_H1 ;  /* 0x3000000bff0d7230 */ /* 0x100fe40000004100 */
[----:B------:R-:W-:-:S02]  /*0b20*/  HADD2.F32 R11, -RZ, R11.H0_H0 ;  /* 0x2000000bff0b7230 */ /* 0x000fc40000004100 */
[----:B------:R-:W-:Y:S01]  /*0b30*/  FADD.FTZ R10, R24, R10 ;  /* 0x0000000a180a7221 */ /* 0x000fe20000010000 */
[----:B------:R-:W-:-:S03]  /*0b40*/  FADD.FTZ R12, RZ, R26 ;  /* 0x0000001aff0c7221 */ /* 0x000fc60000010000 */
[----:B------:R-:W-:Y:S01]  /*0b50*/  FADD.FTZ R10, RZ, R10 ;  /* 0x0000000aff0a7221 */ /* 0x000fe20000010000 */
[----:B------:R-:W-:-:S03]  /*0b60*/  FADD.FTZ R12, R12, R13 ;  /* 0x0000000d0c0c7221 */ /* 0x000fc60000010000 */
[----:B------:R-:W-:Y:S01]  /*0b70*/  FADD.FTZ R13, R10, R11 ;  /* 0x0000000b0a0d7221 */ /* 0x000fe20000010000 */
[----:B------:R-:W-:-:S04]  /*0b80*/  IMAD.WIDE R10, R29, 0x4, R8 ;  /* 0x000000041d0a7825 */ /* 0x000fc800078e0208 */
        /* <DEDUP_REMOVED lines=10> */
.L_x_1937:
[----:B------:R-:W-:Y:S05]  /*0c30*/  BSYNC B0 ;  /* 0x0000000000007941 */ /* 0x000fea0003800000 */
.L_x_1936:
[----:B------:R-:W3:Y:S01]  /*0c40*/  SHFL.BFLY PT, R2, R23, 0x10, 0x1f ;  /* 0x0e001f0017027f89 */ /* 0x000ee200000e0000 */
[----:B012---:R-:W0:Y:S01]  /*0c50*/  LDC R11, c[0x0][RZ] ;  /* 0x00000000ff0b7b82 */ /* 0x007e220000000800 */
[C---:B------:R-:W-:Y:S01]  /*0c60*/  LOP3.LUT P4, R10, R16.reuse, 0x1f, RZ, 0xc0, !PT ;  /* 0x0000001f100a7812 */ /* 0x040fe2000788c0ff */
[----:B------:R-:W-:Y:S01]  /*0c70*/  BSSY B0, `(.L_x_1941) ;  /* 0x0000047000007945 */ /* 0x000fe20003800000 */
[----:B------:R-:W1:Y:S01]  /*0c80*/  SHFL.BFLY PT, R3, R22, 0x10, 0x1f ;  /* 0x0e001f0016037f89 */ /* 0x000e6200000e0000 */
[----:B------:R-:W-:Y:S02]  /*0c90*/  SHF.R.U32.HI R13, RZ, 0x5, R16 ;  /* 0x00000005ff0d7819 */ /* 0x000fe40000011610 */
[----:B------:R-:W-:Y:S01]  /*0ca0*/  ISETP.NE.AND P1, PT, R16, RZ, PT ;  /* 0x000000ff1000720c */ /* 0x000fe20003f25270 */
[----:B------:R-:W2:Y:S01]  /*0cb0*/  S2R R15, SR_CgaCtaId ;  /* 0x00000000000f7919 */ /* 0x000ea20000008800 */
[----:B---3--:R-:W-:Y:S01]  /*0cc0*/  FADD.FTZ R2, R2, R23 ;  /* 0x0000001702027221 */ /* 0x008fe20000010000 */
[----:B0-----:R-:W-:Y:S01]  /*0cd0*/  I2FP.F32.U32 R12, R11 ;  /* 0x0000000b000c7245 */ /* 0x001fe20000201000 */
[----:B-1----:R-:W-:-:S03]  /*0ce0*/  FADD.FTZ R6, R3, R22 ;  /* 0x0000001603067221 */ /* 0x002fc60000010000 */
[----:B------:R-:W0:Y:S01]  /*0cf0*/  SHFL.BFLY PT, R3, R2, 0x8, 0x1f ;  /* 0x0d001f0002037f89 */ /* 0x000e2200000e0000 */
[----:B------:R-:W-:-:S03]  /*0d00*/  FMUL.FTZ R12, R12, 0.03125 ;  /* 0x3d0000000c0c7820 */ /* 0x000fc60000410000 */
[----:B------:R-:W1:Y:S01]  /*0d10*/  SHFL.BFLY PT, R5, R6, 0x8, 0x1f ;  /* 0x0d001f0006057f89 */ /* 0x000e6200000e0000 */
[----:B0-----:R-:W-:Y:S01]  /*0d20*/  FADD.FTZ R3, R2, R3 ;  /* 0x0000000302037221 */ /* 0x001fe20000010000 */
[----:B-1----:R-:W-:-:S04]  /*0d30*/  FADD.FTZ R7, R6, R5 ;  /* 0x0000000506077221 */ /* 0x002fc80000010000 */
[----:B------:R-:W0:Y:S04]  /*0d40*/  SHFL.BFLY PT, R4, R3, 0x4, 0x1f ;  /* 0x0c801f0003047f89 */ /* 0x000e2800000e0000 */
[----:B------:R-:W1:Y:S01]  /*0d50*/  SHFL.BFLY PT, R8, R7, 0x4, 0x1f ;  /* 0x0c801f0007087f89 */ /* 0x000e6200000e0000 */
[----:B0-----:R-:W-:Y:S01]  /*0d60*/  FADD.FTZ R4, R3, R4 ;  /* 0x0000000403047221 */ /* 0x001fe20000010000 */
[----:B-1----:R-:W-:-:S04]  /*0d70*/  FADD.FTZ R9, R7, R8 ;  /* 0x0000000807097221 */ /* 0x002fc80000010000 */
[----:B------:R-:W0:Y:S01]  /*0d80*/  SHFL.BFLY PT, R5, R4, 0x2, 0x1f ;  /* 0x0c401f0004057f89 */ /* 0x000e2200000e0000 */
[----:B------:R-:W-:-:S03]  /*0d90*/  I2FP.F32.U32 R7, R16 ;  /* 0x0000001000077245 */ /* 0x000fc60000201000 */
[----:B------:R-:W1:Y:S01]  /*0da0*/  SHFL.BFLY PT, R8, R9, 0x2, 0x1f ;  /* 0x0c401f0009087f89 */ /* 0x000e6200000e0000 */
[----:B------:R-:W-:Y:S01]  /*0db0*/  FSETP.GT.FTZ.AND P0, PT, R12, R7, PT ;  /* 0x000000070c00720b */ /* 0x000fe20003f14000 */
[----:B0-----:R-:W-:Y:S01]  /*0dc0*/  FADD.FTZ R5, R4, R5 ;  /* 0x0000000504057221 */ /* 0x001fe20000010000 */
[----:B-1----:R-:W-:-:S04]  /*0dd0*/  FADD.FTZ R6, R9, R8 ;  /* 0x0000000809067221 */ /* 0x002fc80000010000 */
[----:B------:R-:W0:Y:S01]  /*0de0*/  SHFL.BFLY PT, R2, R5, 0x1, 0x1f ;  /* 0x0c201f0005027f89 */ /* 0x000e2200000e0000 */
[----:B------:R-:W-:-:S03]  /*0df0*/  MOV R8, 0x400 ;  /* 0x0000040000087802 */ /* 0x000fc60000000f00 */
[----:B------:R-:W1:Y:S01]  /*0e00*/  SHFL.BFLY PT, R3, R6, 0x1, 0x1f ;  /* 0x0c201f0006037f89 */ /* 0x000e6200000e0000 */
[----:B------:R-:W-:-:S04]  /*0e10*/  IADD3 R4, R8, 0x88, RZ ;  /* 0x0000008808047810 */ /* 0x000fc80007ffe0ff */
[----:B--2---:R-:W-:-:S04]  /*0e20*/  LEA R4, R15, R4, 0x18 ;  /* 0x000000040f047211 */ /* 0x004fc800078ec0ff */
[----:B------:R-:W-:Y:S01]  /*0e30*/  LEA R20, R10, R4, 0x2 ;  /* 0x000000040a147211 */ /* 0x000fe200078e10ff */
[----:B0-----:R-:W-:Y:S01]  /*0e40*/  FADD.FTZ R19, R5, R2 ;  /* 0x0000000205137221 */ /* 0x001fe20000010000 */
[----:B------:R-:W-:Y:S01]  /*0e50*/  @!P4 IMAD R2, R13, 0x4, R4 ;  /* 0x000000040d02c824 */ /* 0x000fe200078e0204 */
[----:B------:R-:W-:Y:S01]  /*0e60*/  MOV R5, RZ ;  /* 0x000000ff00057202 */ /* 0x000fe20000000f00 */
[----:B-1----:R-:W-:Y:S01]  /*0e70*/  FADD.FTZ R21, R6, R3 ;  /* 0x0000000306157221 */ /* 0x002fe20000010000 */
[----:B------:R-:W-:Y:S02]  /*0e80*/  HFMA2.MMA R3, -RZ, RZ, 0, 0 ;  /* 0x00000000ff037435 */ /* 0x000fe400000001ff */
        /* <DEDUP_REMOVED lines=37> */
.L_x_1942:
[----:B------:R-:W-:Y:S05]  /*10e0*/  BSYNC B0 ;  /* 0x0000000000007941 */ /* 0x000fea0003800000 */
.L_x_1941:
        /* <DEDUP_REMOVED lines=16> */
.L_x_1949:
[----:B01----:R-:W-:-:S04]  /*11f0*/  IMAD.WIDE R6, R21, 0x4, R2 ;  /* 0x0000000415067825 */ /* 0x003fc800078e0202 */
[C---:B---3--:R-:W-:Y:S02]  /*1200*/  IMAD.WIDE R8, R21.reuse, 0x4, R4 ;  /* 0x0000000415087825 */ /* 0x048fe400078e0204 */
        /* <DEDUP_REMOVED lines=9> */
[----:B-1----:R-:W-:-:S04]  /*12a0*/  IMAD R9, R17, R18, R21 ;  /* 0x0000001211097224 */ /* 0x002fc800078e0215 */
        /* <DEDUP_REMOVED lines=16> */
.L_x_1945:
[----:B------:R0:W-:Y:S01]  /*13b0*/  STS [R20], R22 ;  /* 0x0000001614007388 */ /* 0x0001e20000000800 */
[C---:B------:R-:W-:Y:S01]  /*13c0*/  HADD2 R7, |R22|.reuse, -RZ.H0_H0 ;  /* 0xa00000ff16077230 */ /* 0x040fe20000000200 */
[----:B------:R-:W-:-:S04]  /*13d0*/  HSETP2.GT.AND P5, PT, |R22|.H0_H0, |R22|.H1_H1, PT ;  /* 0x7000001616007234 */ /* 0x000fc80003fa4a00 */
[----:B------:R-:W-:-:S04]  /*13e0*/  PRMT R6, R7, 0x7632, R6 ;  /* 0x0000763207067816 */ /* 0x000fc80000000006 */
[----:B------:R-:W-:-:S05]  /*13f0*/  SEL R7, R6, R7, !P5 ;  /* 0x0000000706077207 */ /* 0x000fca0006800000 */
[----:B------:R-:W-:-:S05]  /*1400*/  HSETP2.GT.AND P5, PT, R7.H0_H0, R14.H0_H0, PT ;  /* 0x2000000e07007234 */ /* 0x000fca0003fa4800 */
[----:B0-----:R-:W-:-:S08]  /*1410*/  SEL R14, R14, R7, !P5 ;  /* 0x000000070e0e7207 */ /* 0x001fd00006800000 */
.L_x_1946:
[----:B------:R-:W-:-:S04]  /*1420*/  IADD3 R21, R11, R21, RZ ;  /* 0x000000150b157210 */ /* 0x000fc80007ffe0ff */
[----:B-1----:R-:W-:-:S13]  /*1430*/  ISETP.GE.AND P5, PT, R21, R18, PT ;  /* 0x000000121500720c */ /* 0x002fda0003fa6270 */
[----:B------:R-:W-:Y:S05]  /*1440*/  @P5 BRA `(.L_x_1944) ;  /* 0x0000000000985947 */ /* 0x000fea0003800000 */
[----:B0-2---:R-:W-:-:S04]  /*1450*/  IMAD.WIDE R6, R21, 0x4, R2 ;  /* 0x0000000415067825 */ /* 0x005fc800078e0202 */
[----:B------:R-:W-:Y:S02]  /*1460*/  IMAD.WIDE R8, R21, 0x4, R4 ;  /* 0x0000000415087825 */ /* 0x000fe400078e0204 */
        /* <DEDUP_REMOVED lines=26> */
.L_x_1947:
[----:B------:R0:W-:Y:S01]  /*1610*/  STS [R22], R20 ;  /* 0x0000001416007388 */ /* 0x0001e20000000800 */
[C---:B------:R-:W-:Y:S01]  /*1620*/  HADD2 R7, |R20|.reuse, -RZ.H0_H0 ;  /* 0xa00000ff14077230 */ /* 0x040fe20000000200 */
[----:B------:R-:W-:-:S04]  /*1630*/  HSETP2.GT.AND P5, PT, |R20|.H0_H0, |R20|.H1_H1, PT ;  /* 0x7000001414007234 */ /* 0x000fc80003fa4a00 */
[----:B------:R-:W-:-:S04]  /*1640*/  PRMT R6, R7, 0x7632, R6 ;  /* 0x0000763207067816 */ /* 0x000fc80000000006 */
[----:B------:R-:W-:-:S05]  /*1650*/  SEL R7, R6, R7, !P5 ;  /* 0x0000000706077207 */ /* 0x000fca0006800000 */
[----:B------:R-:W-:-:S05]  /*1660*/  HSETP2.GT.AND P5, PT, R7.H0_H0, R14.H0_H0, PT ;  /* 0x2000000e07007234 */ /* 0x000fca0003fa4800 */
[----:B0-----:R-:W-:-:S08]  /*1670*/  SEL R14, R14, R7, !P5 ;  /* 0x000000070e0e7207 */ /* 0x001fd00006800000 */
.L_x_1948:
[----:B------:R-:W-:-:S05]  /*1680*/  IMAD.IADD R21, R21, 0x1, R11 ;  /* 0x0000000115157824 */ /* 0x000fca00078e020b */
[----:B------:R-:W-:-:S13]  /*1690*/  ISETP.GE.AND P5, PT, R21, R18, PT ;  /* 0x000000121500720c */ /* 0x000fda0003fa6270 */
[----:B------:R-:W-:Y:S05]  /*16a0*/  @!P5 BRA `(.L_x_1949) ;  /* 0xfffffff800d0d947 */ /* 0x000fea000383ffff */
.L_x_1944:
[----:B------:R-:W-:Y:S05]  /*16b0*/  BSYNC B0 ;  /* 0x0000000000007941 */ /* 0x000fea0003800000 */
.L_x_1943:
[----:B------:R-:W-:Y:S02]  /*16c0*/  ULDC.64 UR6, c[0x0][0x278] ;  /* 0x00009e0000067ab9 */ /* 0x000fe40000000a00 */
[----:B------:R-:W-:-:S04]  /*16d0*/  ISETP.NE.U32.AND P0, PT, RZ, UR6, PT ;  /* 0x00000006ff007c0c */ /* 0x000fc8000bf05070 */
[----:B------:R-:W-:-:S13]  /*16e0*/  ISETP.NE.AND.EX P0, PT, RZ, UR7, PT, P0 ;  /* 0x00000007ff007c0c */ /* 0x000fda000bf05300 */
[----:B------:R-:W-:Y:S05]  /*16f0*/  @!P0 EXIT ;  /* 0x000000000000894d */ /* 0x000fea0003800000 */
[----:B------:R-:W-:Y:S01]  /*1700*/  HADD2.F32 R14, -RZ, R14.H0_H0 ;  /* 0x2000000eff0e7230 */ /* 0x000fe20000004100 */
[----:B-12---:R-:W1:Y:S01]  /*1710*/  @!P4 S2R R9, SR_CgaCtaId ;  /* 0x000000000009c919 */ /* 0x006e620000008800 */
[----:B0-----:R-:W-:Y:S01]  /*1720*/  I2FP.F32.S32 R7, R10 ;  /* 0x0000000a00077245 */ /* 0x001fe20000201400 */
[----:B------:R-:W-:Y:S01]  /*1730*/  BSSY B0, `(.L_x_1950) ;  /* 0x0000053000007945 */ /* 0x000fe20003800000 */
[----:B------:R-:W-:Y:S01]  /*1740*/  @!P4 MOV R6, 0x400 ;  /* 0x000004000006c802 */ /* 0x000fe20000000f00 */
[----:B------:R-:W0:Y:S01]  /*1750*/  SHFL.BFLY PT, R3, R14, 0x10, 0x1f ;  /* 0x0e001f000e037f89 */ /* 0x000e2200000e0000 */
[----:B------:R-:W-:-:S13]  /*1760*/  FSETP.GT.FTZ.AND P0, PT, R12, R7, PT ;  /* 0x000000070c00720b */ /* 0x000fda0003f14000 */
[----:B------:R-:W2:Y:S01]  /*1770*/  @P0 S2R R4, SR_CgaCtaId ;  /* 0x0000000000040919 */ /* 0x000ea20000008800 */
[----:B0-----:R-:W-:-:S05]  /*1780*/  FMNMX.FTZ R3, R14, R3, !PT ;  /* 0x000000030e037209 */ /* 0x001fca0007810000 */
[----:B-----5:R-:W0:Y:S02]  /*1790*/  SHFL.BFLY PT, R0, R3, 0x8, 0x1f ;  /* 0x0d001f0003007f89 */ /* 0x020e2400000e0000 */
[----:B0-----:R-:W-:Y:S02]  /*17a0*/  FMNMX.FTZ R0, R3, R0, !PT ;  /* 0x0000000003007209 */ /* 0x001fe40007810000 */
[----:B------:R-:W-:-:S03]  /*17b0*/  @P0 MOV R3, 0x400 ;  /* 0x0000040000030802 */ /* 0x000fc60000000f00 */
[----:B------:R-:W0:Y:S01]  /*17c0*/  SHFL.BFLY PT, R5, R0, 0x4, 0x1f ;  /* 0x0c801f0000057f89 */ /* 0x000e2200000e0000 */
[----:B------:R-:W-:-:S04]  /*17d0*/  @P0 IADD3 R3, R3, 0x8, RZ ;  /* 0x0000000803030810 */ /* 0x000fc80007ffe0ff */
[----:B--2---:R-:W-:-:S04]  /*17e0*/  @P0 LEA R3, R4, R3, 0x18 ;  /* 0x0000000304030211 */ /* 0x004fc800078ec0ff */
[----:B------:R-:W-:Y:S01]  /*17f0*/  @P0 LEA R10, R10, R3, 0x2 ;  /* 0x000000030a0a0211 */ /* 0x000fe200078e10ff */
[----:B------:R-:W-:Y:S01]  /*1800*/  IMAD.MOV.U32 R3, RZ, RZ, -0x1f528714 ;  /* 0xe0ad78ecff037424 */ /* 0x000fe200078e00ff */
[----:B0-----:R-:W-:Y:S02]  /*1810*/  FMNMX.FTZ R5, R0, R5, !PT ;  /* 0x0000000500057209 */ /* 0x001fe40007810000 */
[----:B------:R-:W-:-:S03]  /*1820*/  @!P4 IADD3 R0, R6, 0x8, RZ ;  /* 0x000000080600c810 */ /* 0x000fc60007ffe0ff */
[----:B------:R-:W0:Y:S01]  /*1830*/  SHFL.BFLY PT, R2, R5, 0x2, 0x1f ;  /* 0x0c401f0005027f89 */ /* 0x000e2200000e0000 */
[----:B-1----:R-:W-:-:S04]  /*1840*/  @!P4 LEA R0, R9, R0, 0x18 ;  /* 0x000000000900c211 */ /* 0x002fc800078ec0ff */
[----:B------:R-:W-:Y:S02]  /*1850*/  @!P4 LEA R0, R13, R0, 0x2 ;  /* 0x000000000d00c211 */ /* 0x000fe400078e10ff */
        /* <DEDUP_REMOVED lines=34> */
[----:B------:R-:W-:Y:S05]  /*1a80*/  CALL.REL.NOINC `($__internal_40_$__cuda_sm20_div_rn_f64_full) ;  /* 0x00000000009c7944 */ /* 0x000fea0003c00000 */
.L_x_1953:
[----:B------:R-:W-:Y:S05]  /*1a90*/  BSYNC B1 ;  /* 0x0000000000017941 */ /* 0x000fea0003800000 */
.L_x_1952:
        /* <DEDUP_REMOVED lines=11> */
.L_x_1954:
        /* <DEDUP_REMOVED lines=17> */
.L_x_1951:
[----:B------:R-:W-:Y:S05]  /*1c60*/  BSYNC B0 ;  /* 0x0000000000007941 */ /* 0x000fea0003800000 */
.L_x_1950:
        /* <DEDUP_REMOVED lines=9> */
        .weak           $__internal_40_$__cuda_sm20_div_rn_f64_full
        .type           $__internal_40_$__cuda_sm20_div_rn_f64_full,@function
        .size           $__internal_40_$__cuda_sm20_div_rn_f64_full,(.L_x_2699 - $__internal_40_$__cuda_sm20_div_rn_f64_full)
$__internal_40_$__cuda_sm20_div_rn_f64_full:
        /* <DEDUP_REMOVED lines=59> */
.L_x_1956:
        /* <DEDUP_REMOVED lines=15> */
.L_x_1958:
[----:B------:R-:W-:Y:S02]  /*21a0*/  LOP3.LUT R15, R5, 0x80000, RZ, 0xfc, !PT ;  /* 0x00080000050f7812 */ /* 0x000fe400078efcff */
[----:B------:R-:W-:-:S07]  /*21b0*/  MOV R14, R4 ;  /* 0x00000004000e7202 */ /* 0x000fce0000000f00 */
.L_x_1957:
[----:B------:R-:W-:Y:S05]  /*21c0*/  BSYNC B2 ;  /* 0x0000000000027941 */ /* 0x000fea0003800000 */
.L_x_1955:
[----:B------:R-:W-:Y:S01]  /*21d0*/  HFMA2.MMA R7, -RZ, RZ, 0, 0 ;  /* 0x00000000ff077435 */ /* 0x000fe200000001ff */
[----:B------:R-:W-:Y:S02]  /*21e0*/  MOV R2, R14 ;  /* 0x0000000e00027202 */ /* 0x000fe40000000f00 */
[----:B------:R-:W-:-:S03]  /*21f0*/  MOV R3, R15 ;  /* 0x0000000f00037202 */ /* 0x000fc60000000f00 */
[----:B------:R-:W-:Y:S05]  /*2200*/  RET.REL.NODEC R6 `(_ZN17fastertransformer35generalAddBiasResidualLayerNormOpt2I7__half2Lb1ELb0ELi2ELb1ELi2EEEvPT_S3_PKS2_S5_S5_S5_S5_S5_fiiPKfS7_S7_Pfi) ;  /* 0xffffffdc067c7950 */ /* 0x000fea0003c3ffff */
.L_x_1959:
        /* <DEDUP_REMOVED lines=15> */
.L_x_2699:


//--------------------- .text._ZN17fastertransformer34generalAddBiasResidualLayerNormOptI7__half2Lb1ELb0ELi2ELb1ELi2EEEvPT_S3_PKS2_S5_S5_S5_S5_S5_fiiPKfS7_S7_Pfi --------------------------
	.section	.text._ZN17fastertransformer34generalAddBiasResidualLayerNormOptI7__half2Lb1ELb0ELi2ELb1ELi2EEEvPT_S3_PKS2_S5_S5_S5_S5_S5_fiiPKfS7_S7_Pfi,"ax",@progbits
	.align	128
        .global         _ZN17fastertransformer34generalAddBiasResidualLayerNormOptI7__half2Lb1ELb0ELi2ELb1ELi2EEEvPT_S3_PKS2_S5_S5_S5_S5_S5_fiiPKfS7_S7_Pfi
        .type           _ZN17fastertransformer34generalAddBiasResidualLayerNormOptI7__half2Lb1ELb0ELi2ELb1ELi2EEEvPT_S3_PKS2_S5_S5_S5_S5_S5_fiiPKfS7_S7_Pfi,@function
        .size           _ZN17fastertransformer34generalAddBiasResidualLayerNormOptI7__half2Lb1ELb0ELi2ELb1ELi2EEEvPT_S3_PKS2_S5_S5_S5_S5_S5_fiiPKfS7_S7_Pfi,(.L_x_2700 - _ZN17fastertransformer34generalAddBiasResidualLayerNormOptI7__half2Lb1ELb0ELi2ELb1ELi2EEEvPT_S3_PKS2_S5_S5_S5_S5_S5_fiiPKfS7_S7_Pfi)
        .other          _ZN17fastertransformer34generalAddBiasResidualLayerNormOptI7__half2Lb1ELb0ELi2ELb1ELi2EEEvPT_S3_PKS2_S5_S5_S5_S5_S5_fiiPKfS7_S7_Pfi,@"STO_CUDA_ENTRY STV_DEFAULT"
_ZN17fastertransformer34generalAddBiasResidualLayerNormOptI7__half2Lb1ELb0ELi2ELb1ELi2EEEvPT_S3_PKS2_S5_S5_S5_S5_S5_fiiPKfS7_S7_Pfi:
.text._ZN17fastertransformer34generalAddBiasResidualLayerNormOptI7__half2Lb1ELb0ELi2ELb1ELi2EEEvPT_S3_PKS2_S5_S5_S5_S5_S5_fiiPKfS7_S7_Pfi:
[----:B------:R-:W-:Y:S08]  /*0000*/  LDC R1, c[0x0][0x28] ;  /* 0x00000a00ff017b82 */ /* 0x000ff00000000800 */
[----:B------:R-:W0:Y:S01]  /*0010*/  LDC.64 R2, c[0x0][0x260] ;  /* 0x00009800ff027b82 */ /* 0x000e220000000a00 */
[----:B------:R-:W-:-:S07]  /*0020*/  ULDC.64 UR6, c[0x0][0x208] ;  /* 0x0000820000067ab9 */ /* 0x000fce0000000a00 */
[----:B------:R-:W1:Y:S01]  /*0030*/  LDC R0, c[0x0][0x280] ;  /* 0x0000a000ff007b82 */ /* 0x000e620000000800 */
[----:B------:R-:W-:Y:S01]  /*0040*/  CS2R R10, SRZ ;  /* 0x00000000000a7805 */ /* 0x000fe2000001ff00 */
[----:B------:R-:W-:Y:S01]  /*0050*/  ULDC UR4, c[0x0][0x258] ;  /* 0x0000960000047ab9 */ /* 0x000fe20000000800 */
[----:B0-----:R-:W-:Y:S02]  /*0060*/  ISETP.NE.U32.AND P0, PT, R2, RZ, PT ;  /* 0x000000ff0200720c */ /* 0x001fe40003f05070 */
[C---:B-1----:R-:W-:Y:S02]  /*0070*/  ISETP.NE.AND P3, PT, R0.reuse, 0x2, PT ;  /* 0x000000020000780c */ /* 0x042fe40003f65270 */
[----:B------:R-:W-:Y:S02]  /*0080*/  ISETP.NE.AND P1, PT, R0, 0x2, PT ;  /* 0x000000020000780c */ /* 0x000fe40003f25270 */
[----:B------:R-:W-:-:S11]  /*0090*/  ISETP.NE.AND.EX P0, PT, R3, RZ, !P3, P0 ;  /* 0x000000ff0300720c */ /* 0x000fd60005f05300 */
[----:B------:R-:W0:Y:S08]  /*00a0*/  @!P1 LDC.64 R12, c[0x0][0x270] ;  /* 0x00009c00ff0c9b82 */ /* 0x000e300000000a00 */
[----:B------:R-:W1:Y:S08]  /*00b0*/  @P0 LDC.64 R6, c[0x0][0x268] ;  /* 0x00009a00ff060b82 */ /* 0x000e700000000a00 */
[----:B------:R-:W2:Y:S01]  /*00c0*/  @P0 LDC.64 R8, c[0x0][0x260] ;  /* 0x00009800ff080b82 */ /* 0x000ea20000000a00 */
[----:B0-----:R0:W5:Y:S04]  /*00d0*/  @!P1 LDG.E R10, desc[UR6][R12.64] ;  /* 0x000000060c0a9981 */ /* 0x001168000c1e1900 */
[----:B-1----:R-:W3:Y:S04]  /*00e0*/  @P0 LDG.E R6, desc[UR6][R6.64] ;  /* 0x0000000606060981 */ /* 0x002ee8000c1e1900 */
[----:B--2---:R-:W3:Y:S01]  /*00f0*/  @P0 LDG.E R9, desc[UR6][R8.64] ;  /* 0x0000000608090981 */ /* 0x004ee2000c1e1900 */
[----:B------:R-:W1:Y:S01]  /*0100*/  S2R R0, SR_TID.X ;  /* 0x0000000000007919 */ /* 0x000e620000002100 */
[----:B------:R-:W-:Y:S01]  /*0110*/  IMAD.U32 R3, RZ, RZ, UR4 ;  /* 0x00000004ff037e24 */ /* 0x000fe2000f8e00ff */
[----:B------:R-:W-:Y:S01]  /*0120*/  BSSY B0, `(.L_x_1960) ;  /* 0x0000044000007945 */ /* 0x000fe20003800000 */
[----:B------:R-:W-:-:S03]  /*0130*/  PRMT R5, RZ, 0x5410, RZ ;  /* 0x00005410ff057816 */ /* 0x000fc600000000ff */
        /* <DEDUP_REMOVED lines=15> */
.L_x_1963:
        /* <DEDUP_REMOVED lines=8> */
[----:B------:R-:W-:Y:S02]  /*02b0*/  IMAD R26, R22, 0x4, R11 ;  /* 0x00000004161a7824 */ /* 0x000fe400078e020b */
[----:B-1----:R-:W-:-:S05]  /*02c0*/  IMAD.IADD R22, R2, 0x1, R22 ;  /* 0x0000000102167824 */ /* 0x002fca00078e0216 */
        /* <DEDUP_REMOVED lines=9> */
.L_x_1962:
        /* <DEDUP_REMOVED lines=9> */
.L_x_1964:
[----:B0-----:R-:W-:-:S04]  /*03f0*/  IMAD R25, R4, R3, R23 ;  /* 0x0000000304197224 */ /* 0x001fc800078e0217 */
[----:B---3--:R-:W-:-:S04]  /*0400*/  IMAD.WIDE R16, R25, 0x8, R6 ;  /* 0x0000000819107825 */ /* 0x008fc800078e0206 */
[C---:B----4-:R-:W-:Y:S02]  /*0410*/  IMAD.WIDE R18, R25.reuse, 0x4, R8 ;  /* 0x0000000419127825 */ /* 0x050fe400078e0208 */
[----:B------:R-:W2:Y:S02]  /*0420*/  LDG.E.64.CONSTANT R16, desc[UR6][R16.64] ;  /* 0x0000000610107981 */ /* 0x000ea4000c1e9b00 */
[----:B------:R-:W-:Y:S02]  /*0430*/  IMAD.WIDE R20, R25, 0x4, R12 ;  /* 0x0000000419147825 */ /* 0x000fe400078e020c */
[----:B------:R0:W3:Y:S04]  /*0440*/  LDG.E.CONSTANT R18, desc[UR6][R18.64] ;  /* 0x0000000612127981 */ /* 0x0000e8000c1e9900 */
[----:B------:R-:W4:Y:S01]  /*0450*/  LDG.E.CONSTANT R20, desc[UR6][R20.64] ;  /* 0x0000000614147981 */ /* 0x000f22000c1e9900 */
[----:B0-----:R-:W-:Y:S01]  /*0460*/  IMAD R19, R23, 0x4, R22 ;  /* 0x0000000417137824 */ /* 0x001fe200078e0216 */
[----:B-1----:R-:W-:-:S04]  /*0470*/  IADD3 R23, R2, R23, RZ ;  /* 0x0000001702177210 */ /* 0x002fc80007ffe0ff */
        /* <DEDUP_REMOVED lines=14> */
.L_x_1961:
[----:B------:R-:W-:Y:S05]  /*0560*/  BSYNC B0 ;  /* 0x0000000000007941 */ /* 0x000fea0003800000 */
.L_x_1960:
[----:B------:R-:W-:Y:S01]  /*0570*/  HADD2 R5, R5.H0_H0, R5.H1_H1 ;  /* 0x3000000505057230 */ /* 0x000fe20000000800 */
[----:B------:R-:W1:Y:S01]  /*0580*/  LDC R11, c[0x0][RZ] ;  /* 0x00000000ff0b7b82 */ /* 0x000e620000000800 */
[----:B------:R-:W-:Y:S01]  /*0590*/  SHF.R.U32.HI R14, RZ, 0x3, R0 ;  /* 0x00000003ff0e7819 */ /* 0x000fe20000011600 */
[----:B------:R-:W-:Y:S01]  /*05a0*/  ULDC UR4, c[0x0][0x258] ;  /* 0x0000960000047ab9 */ /* 0x000fe20000000800 */
[----:B------:R-:W-:Y:S01]  /*05b0*/  LOP3.LUT P4, R13, R0, 0x1f, RZ, 0xc0, !PT ;  /* 0x0000001f000d7812 */ /* 0x000fe2000788c0ff */
[----:B------:R-:W-:Y:S01]  /*05c0*/  HADD2.F32 R5, -RZ, R5.H0_H0 ;  /* 0x20000005ff057230 */ /* 0x000fe20000004100 */
[----:B------:R-:W-:Y:S01]  /*05d0*/  LOP3.LUT R14, R14, 0x1ffffffc, RZ, 0xc0, !PT ;  /* 0x1ffffffc0e0e7812 */ /* 0x000fe200078ec0ff */
[----:B------:R-:W-:Y:S01]  /*05e0*/  BSSY B0, `(.L_x_1965) ;  /* 0x000004d000007945 */ /* 0x000fe20003800000 */
[----:B------:R-:W-:Y:S02]  /*05f0*/  I2FP.F32.U32 R15, R0 ;  /* 0x00000000000f7245 */ /* 0x000fe40000201000 */
[----:B------:R-:W3:Y:S01]  /*0600*/  SHFL.BFLY PT, R2, R5, 0x10, 0x1f ;  /* 0x0e001f0005027f89 */ /* 0x000ee200000e0000 */
[----:B------:R-:W-:-:S13]  /*0610*/  ISETP.NE.AND P1, PT, R0, RZ, PT ;  /* 0x000000ff0000720c */ /* 0x000fda0003f25270 */
[----:B------:R-:W-:Y:S02]  /*0620*/  @!P1 I2FP.F32.S32 R18, R3 ;  /* 0x0000000300129245 */ /* 0x000fe40000201400 */
[----:B-1----:R-:W-:-:S05]  /*0630*/  I2FP.F32.U32 R12, R11 ;  /* 0x0000000b000c7245 */ /* 0x002fca0000201000 */
[----:B------:R-:W-:Y:S01]  /*0640*/  FMUL.FTZ R12, R12, 0.03125 ;  /* 0x3d0000000c0c7820 */ /* 0x000fe20000410000 */
[----:B---3--:R-:W-:Y:S01]  /*0650*/  FADD.FTZ R4, R5, R2 ;  /* 0x0000000205047221 */ /* 0x008fe20000010000 */
[----:B------:R-:W-:-:S03]  /*0660*/  MOV R5, 0x400 ;  /* 0x0000040000057802 */ /* 0x000fc60000000f00 */
[----:B------:R-:W-:Y:S01]  /*0670*/  FSETP.GT.FTZ.AND P0, PT, R12, R15, PT ;  /* 0x0000000f0c00720b */ /* 0x000fe20003f14000 */
[----:B------:R-:W1:Y:S02]  /*0680*/  SHFL.BFLY PT, R7, R4, 0x8, 0x1f ;  /* 0x0d001f0004077f89 */ /* 0x000e6400000e0000 */
[----:B-1----:R-:W-:Y:S01]  /*0690*/  FADD.FTZ R7, R4, R7 ;  /* 0x0000000704077221 */ /* 0x002fe20000010000 */
[----:B------:R-:W-:-:S04]  /*06a0*/  MOV R4, RZ ;  /* 0x000000ff00047202 */ /* 0x000fc80000000f00 */
[----:B------:R-:W1:Y:S02]  /*06b0*/  SHFL.BFLY PT, R2, R7, 0x4, 0x1f ;  /* 0x0c801f0007027f89 */ /* 0x000e6400000e0000 */
[----:B-1----:R-:W-:Y:S01]  /*06c0*/  FADD.FTZ R6, R7, R2 ;  /* 0x0000000207067221 */ /* 0x002fe20000010000 */
[----:B------:R-:W-:Y:S01]  /*06d0*/  VIADD R7, R5, 0x8 ;  /* 0x0000000805077836 */ /* 0x000fe20000000000 */
[----:B------:R-:W1:Y:S03]  /*06e0*/  S2R R2, SR_CgaCtaId ;  /* 0x0000000000027919 */ /* 0x000e660000008800 */
[----:B------:R-:W3:Y:S02]  /*06f0*/  SHFL.BFLY PT, R9, R6, 0x2, 0x1f ;  /* 0x0c401f0006097f89 */ /* 0x000ee400000e0000 */
[----:B---3--:R-:W-:Y:S01]  /*0700*/  FADD.FTZ R9, R6, R9 ;  /* 0x0000000906097221 */ /* 0x008fe20000010000 */
[----:B-1----:R-:W-:-:S04]  /*0710*/  LEA R7, R2, R7, 0x18 ;  /* 0x0000000702077211 */ /* 0x002fc800078ec0ff */
[----:B------:R-:W0:Y:S01]  /*0720*/  SHFL.BFLY PT, R8, R9, 0x1, 0x1f ;  /* 0x0c201f0009087f89 */ /* 0x000e2200000e0000 */
[--C-:B------:R-:W-:Y:S02]  /*0730*/  IMAD.IADD R6, R14, 0x1, R7.reuse ;  /* 0x000000010e067824 */ /* 0x100fe400078e0207 */
[----:B------:R-:W-:Y:S02]  /*0740*/  IMAD R7, R13, 0x4, R7 ;  /* 0x000000040d077824 */ /* 0x000fe400078e0207 */
[----:B0-2---:R-:W-:-:S05]  /*0750*/  FADD.FTZ R17, R9, R8 ;  /* 0x0000000809117221 */ /* 0x005fca0000010000 */
        /* <DEDUP_REMOVED lines=26> */
.L_x_1967:
        /* <DEDUP_REMOVED lines=27> */
.L_x_1966:
[----:B------:R-:W-:Y:S05]  /*0ab0*/  BSYNC B0 ;  /* 0x0000000000007941 */ /* 0x000fea0003800000 */
.L_x_1965:
        /* <DEDUP_REMOVED lines=36> */
.L_x_1969:
[----:B------:R-:W-:Y:S05]  /*0d00*/  BSYNC B0 ;  /* 0x0000000000007941 */ /* 0x000fea0003800000 */
.L_x_1968:
[----:B------:R-:W-:Y:S01]  /*0d10*/  BAR.SYNC.DEFER_BLOCKING 0x0 ;  /* 0x0000000000007b1d */ /* 0x000fe20000010000 */
[----:B------:R-:W-:-:S05]  /*0d20*/  IMAD.MOV.U32 R15, RZ, RZ, 0x11 ;  /* 0x00000011ff0f7424 */ /* 0x000fca00078e00ff */
        /* <DEDUP_REMOVED lines=8> */
[----:B------:R-:W-:Y:S01]  /*0db0*/  IMAD.MOV.U32 R21, RZ, RZ, R0 ;  /* 0x000000ffff157224 */ /* 0x000fe200078e0000 */
[----:B------:R-:W-:Y:S02]  /*0dc0*/  IADD3 R18, R8, 0x110, RZ ;  /* 0x0000011008127810 */ /* 0x000fe40007ffe0ff */
[----:B------:R-:W-:Y:S01]  /*0dd0*/  ISETP.NE.AND.EX P0, PT, RZ, UR5, PT, P0 ;  /* 0x00000005ff007c0c */ /* 0x000fe2000bf05300 */
[----:B0-----:R-:W0:Y:S08]  /*0de0*/  LDC.64 R2, c[0x0][0x240] ;  /* 0x00009000ff027b82 */ /* 0x001e300000000a00 */
[----:B------:R-:W4:Y:S01]  /*0df0*/  LDC.64 R4, c[0x0][0x248] ;  /* 0x00009200ff047b82 */ /* 0x000f220000000a00 */
[----:B-1----:R-:W-:-:S02]  /*0e00*/  LEA R6, R9, R8, 0x18 ;  /* 0x0000000809067211 */ /* 0x002fc400078ec0ff */
[----:B------:R-:W-:-:S04]  /*0e10*/  LEA R18, R9, R18, 0x18 ;  /* 0x0000001209127211 */ /* 0x000fc800078ec0ff */
[----:B------:R-:W1:Y:S02]  /*0e20*/  LDS.64 R6, [R6] ;  /* 0x0000000006067984 */ /* 0x000e640000000a00 */
[----:B01234-:R-:W-:-:S07]  /*0e30*/  F2FP.F16.F32.PACK_AB R19, R7, R6 ;  /* 0x000000060713723e */ /* 0x01ffce00000000ff */
.L_x_1976:
        /* <DEDUP_REMOVED lines=28> */
.L_x_1972:
[----:B------:R2:W-:Y:S01]  /*1000*/  STS [R20], R22 ;  /* 0x0000001614007388 */ /* 0x0005e20000000800 */
[C---:B------:R-:W-:Y:S01]  /*1010*/  HADD2 R6, |R22|.reuse, -RZ.H0_H0 ;  /* 0xa00000ff16067230 */ /* 0x040fe20000000200 */
[----:B------:R-:W-:-:S04]  /*1020*/  HSETP2.GT.AND P5, PT, |R22|.H0_H0, |R22|.H1_H1, PT ;  /* 0x7000001616007234 */ /* 0x000fc80003fa4a00 */
[----:B------:R-:W-:-:S04]  /*1030*/  PRMT R7, R6, 0x7632, R7 ;  /* 0x0000763206077816 */ /* 0x000fc80000000007 */
[----:B------:R-:W-:-:S05]  /*1040*/  SEL R6, R7, R6, !P5 ;  /* 0x0000000607067207 */ /* 0x000fca0006800000 */
[----:B------:R-:W-:-:S05]  /*1050*/  HSETP2.GT.AND P5, PT, R6.H0_H0, R15.H0_H0, PT ;  /* 0x2000000f06007234 */ /* 0x000fca0003fa4800 */
[----:B--2---:R-:W-:-:S08]  /*1060*/  SEL R15, R15, R6, !P5 ;  /* 0x000000060f0f7207 */ /* 0x004fd00006800000 */
.L_x_1973:
[----:B------:R-:W-:-:S05]  /*1070*/  IMAD.IADD R21, R11, 0x1, R21 ;  /* 0x000000010b157824 */ /* 0x000fca00078e0215 */
[----:B------:R-:W-:-:S13]  /*1080*/  ISETP.GE.AND P5, PT, R21, R17, PT ;  /* 0x000000111500720c */ /* 0x000fda0003fa6270 */
[----:B------:R-:W-:Y:S05]  /*1090*/  @P5 BRA `(.L_x_1971) ;  /* 0x0000000000985947 */ /* 0x000fea0003800000 */
[----:B01----:R-:W-:-:S04]  /*10a0*/  IMAD.WIDE R6, R21, 0x4, R2 ;  /* 0x0000000415067825 */ /* 0x003fc800078e0202 */
        /* <DEDUP_REMOVED lines=27> */
.L_x_1974:
[----:B------:R0:W-:Y:S01]  /*1260*/  STS [R22], R20 ;  /* 0x0000001416007388 */ /* 0x0001e20000000800 */
[C---:B------:R-:W-:Y:S01]  /*1270*/  HADD2 R6, |R20|.reuse, -RZ.H0_H0 ;  /* 0xa00000ff14067230 */ /* 0x040fe20000000200 */
[----:B------:R-:W-:-:S04]  /*1280*/  HSETP2.GT.AND P5, PT, |R20|.H0_H0, |R20|.H1_H1, PT ;  /* 0x7000001414007234 */ /* 0x000fc80003fa4a00 */
[----:B------:R-:W-:-:S04]  /*1290*/  PRMT R7, R6, 0x7632, R7 ;  /* 0x0000763206077816 */ /* 0x000fc80000000007 */
[----:B------:R-:W-:-:S05]  /*12a0*/  SEL R6, R7, R6, !P5 ;  /* 0x0000000607067207 */ /* 0x000fca0006800000 */
[----:B------:R-:W-:-:S05]  /*12b0*/  HSETP2.GT.AND P5, PT, R6.H0_H0, R15.H0_H0, PT ;  /* 0x2000000f06007234 */ /* 0x000fca0003fa4800 */
[----:B0-----:R-:W-:-:S08]  /*12c0*/  SEL R15, R15, R6, !P5 ;  /* 0x000000060f0f7207 */ /* 0x001fd00006800000 */
.L_x_1975:
[----:B------:R-:W-:-:S05]  /*12d0*/  IMAD.IADD R21, R21, 0x1, R11 ;  /* 0x0000000115157824 */ /* 0x000fca00078e020b */
[----:B------:R-:W-:-:S13]  /*12e0*/  ISETP.GE.AND P5, PT, R21, R17, PT ;  /* 0x000000111500720c */ /* 0x000fda0003fa6270 */
[----:B------:R-:W-:Y:S05]  /*12f0*/  @!P5 BRA `(.L_x_1976) ;  /* 0xfffffff800d0d947 */ /* 0x000fea000383ffff */
.L_x_1971:
[----:B------:R-:W-:Y:S05]  /*1300*/  BSYNC B0 ;  /* 0x0000000000007941 */ /* 0x000fea0003800000 */
.L_x_1970:
        /* <DEDUP_REMOVED lines=19> */
[----:B------:R-:W0:Y:S01]  /*1440*/  SHFL.BFLY PT, R4, R3, 0x4, 0x1f ;  /* 0x0c801f0003047f89 */ /* 0x000e2200000e0000 */
[----:B------:R-:W-:Y:S02]  /*1450*/  @!P4 IADD3 R2, R2, 0x88, RZ ;  /* 0x000000880202c810 */ /* 0x000fe40007ffe0ff */
[----:B0-----:R-:W-:Y:S02]  /*1460*/  FMNMX.FTZ R4, R3, R4, !PT ;  /* 0x0000000403047209 */ /* 0x001fe40007810000 */
[----:B-1----:R-:W-:Y:S02]  /*1470*/  @!P4 LEA R3, R7, R2, 0x18 ;  /* 0x000000020703c211 */ /* 0x002fe400078ec0ff */
[----:B------:R-:W-:Y:S01]  /*1480*/  MOV R2, 0xe0ad78ec ;  /* 0xe0ad78ec00027802 */ /* 0x000fe20000000f00 */
[----:B------:R-:W0:Y:S01]  /*1490*/  SHFL.BFLY PT, R5, R4, 0x2, 0x1f ;  /* 0x0c401f0004057f89 */ /* 0x000e2200000e0000 */
        /* <DEDUP_REMOVED lines=35> */
[----:B------:R-:W-:Y:S05]  /*16d0*/  CALL.REL.NOINC `($__internal_41_$__cuda_sm20_div_rn_f64_full) ;  /* 0x0000000000a47944 */ /* 0x000fea0003c00000 */
.L_x_1980:
[----:B------:R-:W-:Y:S05]  /*16e0*/  BSYNC B1 ;  /* 0x0000000000017941 */ /* 0x000fea0003800000 */
.L_x_1979:
        /* <DEDUP_REMOVED lines=12> */
.L_x_1981:
        /* <DEDUP_REMOVED lines=17> */
.L_x_1978:
[----:B------:R-:W-:Y:S05]  /*18c0*/  BSYNC B0 ;  /* 0x0000000000007941 */ /* 0x000fea0003800000 */
.L_x_1977:
        /* <DEDUP_REMOVED lines=10> */
        .weak           $__internal_41_$__cuda_sm20_div_rn_f64_full
        .type           $__internal_41_$__cuda_sm20_div_rn_f64_full,@function
        .size           $__internal_41_$__cuda_sm20_div_rn_f64_full,(.L_x_2700 - $__internal_41_$__cuda_sm20_div_rn_f64_full)
$__internal_41_$__cuda_sm20_div_rn_f64_full:
        /* <DEDUP_REMOVED lines=58> */
.L_x_1983:
        /* <DEDUP_REMOVED lines=15> */
.L_x_1985:
[----:B------:R-:W-:Y:S01]  /*1e00*/  LOP3.LUT R15, R7, 0x80000, RZ, 0xfc, !PT ;  /* 0x00080000070f7812 */ /* 0x000fe200078efcff */
[----:B------:R-:W-:-:S07]  /*1e10*/  IMAD.MOV.U32 R14, RZ, RZ, R6 ;  /* 0x000000ffff0e7224 */ /* 0x000fce00078e0006 */
.L_x_1984:
[----:B------:R-:W-:Y:S05]  /*1e20*/  BSYNC B2 ;  /* 0x0000000000027941 */ /* 0x000fea0003800000 */
.L_x_1982:
[----:B------:R-:W-:Y:S01]  /*1e30*/  HFMA2.MMA R9, -RZ, RZ, 0, 0 ;  /* 0x00000000ff097435 */ /* 0x000fe200000001ff */
[----:B------:R-:W-:Y:S01]  /*1e40*/  MOV R2, R14 ;  /* 0x0000000e00027202 */ /* 0x000fe20000000f00 */
[----:B------:R-:W-:-:S04]  /*1e50*/  IMAD.MOV.U32 R3, RZ, RZ, R15 ;  /* 0x000000ffff037224 */ /* 0x000fc800078e000f */
[----:B------:R-:W-:Y:S05]  /*1e60*/  RET.REL.NODEC R8 `(_ZN17fastertransformer34generalAddBiasResidualLayerNormOptI7__half2Lb1ELb0ELi2ELb1ELi2EEEvPT_S3_PKS2_S5_S5_S5_S5_S5_fiiPKfS7_S7_Pfi) ;  /* 0xffffffe008647950 */ /* 0x000fea0003c3ffff */
.L_x_1986:
        /* <DEDUP_REMOVED lines=9> */
.L_x_2700:


//--------------------- .text._ZN17fastertransformer35generalAddBiasResidualLayerNormOpt2I7__half2Lb0ELb1ELi2ELb1ELi2EEEvPT_S3_PKS2_S5_S5_S5_S5_S5_fiiPKfS7_S7_Pfi --------------------------
	.section	.text._ZN17fastertransformer35generalAddBiasResidualLayerNormOpt2I7__half2Lb0ELb1ELi2ELb1ELi2EEEvPT_S3_PKS2_S5_S5_S5_S5_S5_fiiPKfS7_S7_Pfi,"ax",@progbits
	.align	128
        .global         _ZN17fastertransformer35generalAddBiasResidualLayerNormOpt2I7__half2Lb0ELb1ELi2ELb1ELi2EEEvPT_S3_PKS2_S5_S5_S5_S5_S5_fiiPKfS7_S7_Pfi
        .type           _ZN17fastertransformer35generalAddBiasResidualLayerNormOpt2I7__half2Lb0ELb1ELi2ELb1ELi2EEEvPT_S3_PKS2_S5_S5_S5_S5_S5_fiiPKfS7_S7_Pfi,@function
        .size           _ZN17fastertransformer35generalAddBiasResidualLayerNormOpt2I7__half2Lb0ELb1ELi2ELb1ELi2EEEvPT_S3_PKS2_S5_S5_S5_S5_S5_fiiPKfS7_S7_Pfi,(.L_x_2701 - _ZN17fastertransformer35generalAddBiasResidualLayerNormOpt2I7__half2Lb0ELb1ELi2ELb1ELi2EEEvPT_S3_PKS2_S5_S5_S5_S5_S5_fiiPKfS7_S7_Pfi)
        .other          _ZN17fastertransformer35generalAddBiasResidualLayerNormOpt2I7__half2Lb0ELb1ELi2ELb1ELi2EEEvPT_S3_PKS2_S5_S5_S5_S5_S5_fiiPKfS7_S7_Pfi,@"STO_CUDA_ENTRY STV_DEFAULT"
_ZN17fastertransformer35generalAddBiasResidualLayerNormOpt2I7__half2Lb0ELb1ELi2ELb1ELi2EEEvPT_S3_PKS2_S5_S5_S5_S5_S5_fiiPKfS7_S7_Pfi:
.text._ZN17fastertransformer35generalAddBiasResidualLayerNormOpt2I7__half2Lb0ELb1ELi2ELb1ELi2EEEvPT_S3_PKS2_S5_S5_S5_S5_S5_fiiPKfS7_S7_Pfi:
        /* <DEDUP_REMOVED lines=20> */
[----:B------:R-:W-:Y:S01]  /*0140*/  IMAD.MOV.U32 R16, RZ, RZ, RZ ;  /* 0x000000ffff107224 */ /* 0x000fe200078e00ff */
[----:B------:R-:W-:Y:S01]  /*0150*/  MOV R24, R11 ;  /* 0x0000000b00187202 */ /* 0x000fe20000000f00 */
[----:B------:R-:W-:Y:S01]  /*0160*/  IMAD.MOV.U32 R22, RZ, RZ, RZ ;  /* 0x000000ffff167224 */ /* 0x000fe200078e00ff */
[----:B------:R-:W-:-:S03]  /*0170*/  IADD3 R12, R12, 0x190, RZ ;  /* 0x000001900c0c7810 */ /* 0x000fc60007ffe0ff */
[----:B------:R-:W3:Y:S08]  /*0180*/  LDC.64 R2, c[0x0][0x228] ;  /* 0x00008a00ff027b82 */ /* 0x000ef00000000a00 */
[----:B------:R-:W4:Y:S08]  /*0190*/  LDC.64 R4, c[0x0][0x230] ;  /* 0x00008c00ff047b82 */ /* 0x000f300000000a00 */
[----:B------:R-:W1:Y:S01]  /*01a0*/  LDC.64 R6, c[0x0][0x238] ;  /* 0x00008e00ff067b82 */ /* 0x000e620000000a00 */
[----:B0-----:R-:W-:-:S07]  /*01b0*/  LEA R21, R21, R12, 0x18 ;  /* 0x0000000c15157211 */ /* 0x001fce00078ec0ff */
[----:B------:R-:W0:Y:S02]  /*01c0*/  LDC.64 R8, c[0x0][0x218] ;  /* 0x00008600ff087b82 */ /* 0x000e240000000a00 */
.L_x_1989:
[----:B------:R-:W-:Y:S01]  /*01d0*/  MOV R17, UR6 ;  /* 0x0000000600117c02 */ /* 0x000fe20008000f00 */
[----:B---3--:R-:W-:-:S04]  /*01e0*/  IMAD.WIDE R18, R24, 0x4, R2 ;  /* 0x0000000418127825 */ /* 0x008fc800078e0202 */
[----:B--2---:R-:W-:Y:S02]  /*01f0*/  IMAD R23, R0, R17, R24 ;  /* 0x0000001100177224 */ /* 0x004fe400078e0218 */
[----:B------:R-:W2:Y:S02]  /*0200*/  LDG.E.CONSTANT R18, desc[UR4][R18.64] ;  /* 0x0000000412127981 */ /* 0x000ea4000c1e9900 */
[----:B-1----:R-:W-:-:S04]  /*0210*/  IMAD.WIDE R14, R23, 0x4, R6 ;  /* 0x00000004170e7825 */ /* 0x002fc800078e0206 */
[----:B----4-:R-:W-:Y:S02]  /*0220*/  IMAD.WIDE R12, R23, 0x4, R4 ;  /* 0x00000004170c7825 */ /* 0x010fe400078e0204 */
[----:B------:R-:W3:Y:S04]  /*0230*/  LDG.E.CONSTANT R14, desc[UR4][R14.64] ;  /* 0x000000040e0e7981 */ /* 0x000ee8000c1e9900 */
[----:B------:R-:W4:Y:S01]  /*0240*/  LDG.E.CONSTANT R12, desc[UR4][R12.64] ;  /* 0x000000040c0c7981 */ /* 0x000f22000c1e9900 */
[--C-:B--2---:R-:W-:Y:S02]  /*0250*/  HADD2.F32 R25, -RZ, R18.reuse.H0_H0 ;  /* 0x20000012ff197230 */ /* 0x104fe40000004100 */
[----:B------:R-:W-:Y:S02]  /*0260*/  HADD2.F32 R26, -RZ, R18.H1_H1 ;  /* 0x30000012ff1a7230 */ /* 0x000fe40000004100 */
[----:B---3--:R-:W-:-:S02]  /*0270*/  HADD2.F32 R28, -RZ, R14.H0_H0 ;  /* 0x2000000eff1c7230 */ /* 0x008fc40000004100 */
[----:B------:R-:W-:Y:S02]  /*0280*/  HADD2.F32 R14, -RZ, R14.H1_H1 ;  /* 0x3000000eff0e7230 */ /* 0x000fe40000004100 */
[--C-:B----4-:R-:W-:Y:S02]  /*0290*/  HADD2.F32 R27, -RZ, R12.reuse.H0_H0 ;  /* 0x2000000cff1b7230 */ /* 0x110fe40000004100 */
[----:B------:R-:W-:Y:S02]  /*02a0*/  HADD2.F32 R29, -RZ, R12.H1_H1 ;  /* 0x3000000cff1d7230 */ /* 0x000fe40000004100 */
[----:B------:R-:W-:Y:S01]  /*02b0*/  FADD.FTZ R25, RZ, R25 ;  /* 0x00000019ff197221 */ /* 0x000fe20000010000 */
[----:B------:R-:W-:Y:S01]  /*02c0*/  FADD.FTZ R26, RZ, R26 ;  /* 0x0000001aff1a7221 */ /* 0x000fe20000010000 */
[----:B------:R-:W-:Y:S01]  /*02d0*/  FADD.FTZ R28, R27, R28 ;  /* 0x0000001c1b1c7221 */ /* 0x000fe20000010000 */
[----:B------:R-:W-:-:S03]  /*02e0*/  FADD.FTZ R29, R29, R14 ;  /* 0x0000000e1d1d7221 */ /* 0x000fc60000010000 */
[----:B------:R-:W-:Y:S01]  /*02f0*/  FADD.FTZ R14, R25, R28 ;  /* 0x0000001c190e7221 */ /* 0x000fe20000010000 */
[----:B------:R-:W-:Y:S01]  /*0300*/  FADD.FTZ R29, R26, R29 ;  /* 0x0000001d1a1d7221 */ /* 0x000fe20000010000 */
[----:B0-----:R-:W-:-:S04]  /*0310*/  IMAD.WIDE R12, R23, 0x4, R8 ;  /* 0x00000004170c7825 */ /* 0x001fc800078e0208 */
[----:B------:R-:W-:Y:S01]  /*0320*/  F2FP.F16.F32.PACK_AB R15, R14, R29 ;  /* 0x0000001d0e0f723e */ /* 0x000fe200000000ff */
[----:B------:R-:W-:-:S03]  /*0330*/  IMAD R23, R24, 0x4, R21 ;  /* 0x0000000418177824 */ /* 0x000fc600078e0215 */
        /* <DEDUP_REMOVED lines=11> */
[----:B------:R-:W-:Y:S02]  /*03f0*/  IMAD R27, R0, R17, R25 ;  /* 0x00000011001b7224 */ /* 0x000fe400078e0219 */
[----:B------:R-:W-:-:S04]  /*0400*/  IMAD.WIDE R18, R25, 0x4, R2 ;  /* 0x0000000419127825 */ /* 0x000fc800078e0202 */
[C---:B------:R-:W-:Y:S02]  /*0410*/  IMAD.WIDE R12, R27.reuse, 0x4, R4 ;  /* 0x000000041b0c7825 */ /* 0x040fe400078e0204 */
[----:B------:R-:W2:Y:S02]  /*0420*/  LDG.E.CONSTANT R18, desc[UR4][R18.64] ;  /* 0x0000000412127981 */ /* 0x000ea4000c1e9900 */
[----:B------:R-:W-:Y:S02]  /*0430*/  IMAD.WIDE R14, R27, 0x4, R6 ;  /* 0x000000041b0e7825 */ /* 0x000fe400078e0206 */
[----:B------:R-:W3:Y:S04]  /*0440*/  LDG.E.CONSTANT R12, desc[UR4][R12.64] ;  /* 0x000000040c0c7981 */ /* 0x000ee8000c1e9900 */
[----:B------:R-:W4:Y:S01]  /*0450*/  LDG.E.CONSTANT R14, desc[UR4][R14.64] ;  /* 0x000000040e0e7981 */ /* 0x000f22000c1e9900 */
[----:B------:R-:W-:-:S02]  /*0460*/  IMAD R23, R20, 0x4, R23 ;  /* 0x0000000414177824 */ /* 0x000fc400078e0217 */
[--C-:B--2---:R-:W-:Y:S02]  /*0470*/  HADD2.F32 R24, -RZ, R18.reuse.H0_H0 ;  /* 0x20000012ff187230 */ /* 0x104fe40000004100 */
[----:B------:R-:W-:Y:S02]  /*0480*/  HADD2.F32 R26, -RZ, R18.H1_H1 ;  /* 0x30000012ff1a7230 */ /* 0x000fe40000004100 */
[--C-:B---3--:R-:W-:Y:S02]  /*0490*/  HADD2.F32 R28, -RZ, R12.reuse.H0_H0 ;  /* 0x2000000cff1c7230 */ /* 0x108fe40000004100 */
[----:B------:R-:W-:Y:S02]  /*04a0*/  HADD2.F32 R12, -RZ, R12.H1_H1 ;  /* 0x3000000cff0c7230 */ /* 0x000fe40000004100 */
[--C-:B----4-:R-:W-:Y:S02]  /*04b0*/  HADD2.F32 R29, -RZ, R14.reuse.H0_H0 ;  /* 0x2000000eff1d7230 */ /* 0x110fe40000004100 */
[----:B------:R-:W-:-:S02]  /*04c0*/  HADD2.F32 R13, -RZ, R14.H1_H1 ;  /* 0x3000000eff0d7230 */ /* 0x000fc40000004100 */
[----:B------:R-:W-:Y:S01]  /*04d0*/  FADD.FTZ R24, RZ, R24 ;  /* 0x00000018ff187221 */ /* 0x000fe20000010000 */
[----:B------:R-:W-:Y:S01]  /*04e0*/  FADD.FTZ R26, RZ, R26 ;  /* 0x0000001aff1a7221 */ /* 0x000fe20000010000 */
[----:B------:R-:W-:Y:S01]  /*04f0*/  FADD.FTZ R29, R28, R29 ;  /* 0x0000001d1c1d7221 */ /* 0x000fe20000010000 */
[----:B------:R-:W-:-:S03]  /*0500*/  FADD.FTZ R28, R12, R13 ;  /* 0x0000000d0c1c7221 */ /* 0x000fc60000010000 */
[----:B------:R-:W-:Y:S01]  /*0510*/  FADD.FTZ R14, R24, R29 ;  /* 0x0000001d180e7221 */ /* 0x000fe20000010000 */
[----:B------:R-:W-:Y:S01]  /*0520*/  FADD.FTZ R15, R26, R28 ;  /* 0x0000001c1a0f7221 */ /* 0x000fe20000010000 */
[----:B------:R-:W-:-:S04]  /*0530*/  IMAD.WIDE R12, R27, 0x4, R8 ;  /* 0x000000041b0c7825 */ /* 0x000fc800078e0208 */
        /* <DEDUP_REMOVED lines=12> */
.L_x_1988:
[----:B------:R-:W-:Y:S05]  /*0600*/  BSYNC B0 ;  /* 0x0000000000007941 */ /* 0x000fea0003800000 */
.L_x_1987:
[----:B------:R-:W0:Y:S01]  /*0610*/  SHFL.BFLY PT, R3, R22, 0x10, 0x1f ;  /* 0x0e001f0016037f89 */ /* 0x000e2200000e0000 */
[----:B------:R-:W1:Y:S01]  /*0620*/  LDC R12, c[0x0][RZ] ;  /* 0x00000000ff0c7b82 */ /* 0x000e620000000800 */
[C---:B------:R-:W-:Y:S01]  /*0630*/  LOP3.LUT P3, R13, R11.reuse, 0x1f, RZ, 0xc0, !PT ;  /* 0x0000001f0b0d7812 */ /* 0x040fe2000786c0ff */
[----:B------:R-:W-:Y:S01]  /*0640*/  BSSY B0, `(.L_x_1990) ;  /* 0x0000047000007945 */ /* 0x000fe20003800000 */
[----:B------:R-:W3:Y:S01]  /*0650*/  SHFL.BFLY PT, R5, R16, 0x10, 0x1f ;  /* 0x0e001f0010057f89 */ /* 0x000ee200000e0000 */
[----:B------:R-:W-:Y:S02]  /*0660*/  SHF.R.U32.HI R15, RZ, 0x5, R11 ;  /* 0x00000005ff0f7819 */ /* 0x000fe4000001160b */
[----:B------:R-:W-:Y:S01]  /*0670*/  ISETP.NE.AND P1, PT, R11, RZ, PT ;  /* 0x000000ff0b00720c */ /* 0x000fe20003f25270 */
[----:B------:R-:W4:Y:S01]  /*0680*/  S2R R18, SR_CgaCtaId ;  /* 0x0000000000127919 */ /* 0x000f220000008800 */
[----:B0-----:R-:W-:Y:S01]  /*0690*/  FADD.FTZ R3, R3, R22 ;  /* 0x0000001603037221 */ /* 0x001fe20000010000 */
[----:B-1----:R-:W-:Y:S01]  /*06a0*/  I2FP.F32.U32 R14, R12 ;  /* 0x0000000c000e7245 */ /* 0x002fe20000201000 */
[----:B---3--:R-:W-:-:S03]  /*06b0*/  FADD.FTZ R6, R5, R16 ;  /* 0x0000001005067221 */ /* 0x008fc60000010000 */
        /* <DEDUP_REMOVED lines=8> */
[----:B-1----:R-:W-:Y:S01]  /*0740*/  FADD.FTZ R8, R7, R4 ;  /* 0x0000000407087221 */ /* 0x002fe20000010000 */
[----:B------:R-:W-:-:S03]  /*0750*/  I2FP.F32.U32 R7, R11 ;  /* 0x0000000b00077245 */ /* 0x000fc60000201000 */
[----:B------:R-:W0:Y:S01]  /*0760*/  SHFL.BFLY PT, R4, R5, 0x2, 0x1f ;  /* 0x0c401f0005047f89 */ /* 0x000e2200000e0000 */
[----:B------:R-:W-:-:S03]  /*0770*/  FSETP.GT.FTZ.AND P0, PT, R14, R7, PT ;  /* 0x000000070e00720b */ /* 0x000fc60003f14000 */
[----:B------:R-:W1:Y:S01]  /*0780*/  SHFL.BFLY PT, R9, R8, 0x2, 0x1f ;  /* 0x0c401f0008097f89 */ /* 0x000e6200000e0000 */
[----:B0-----:R-:W-:Y:S01]  /*0790*/  FADD.FTZ R4, R5, R4 ;  /* 0x0000000405047221 */ /* 0x001fe20000010000 */
[----:B-1----:R-:W-:-:S04]  /*07a0*/  FADD.FTZ R6, R8, R9 ;  /* 0x0000000908067221 */ /* 0x002fc80000010000 */
[----:B------:R-:W0:Y:S01]  /*07b0*/  SHFL.BFLY PT, R3, R4, 0x1, 0x1f ;  /* 0x0c201f0004037f89 */ /* 0x000e2200000e0000 */
[----:B------:R-:W-:-:S03]  /*07c0*/  MOV R9, 0x400 ;  /* 0x0000040000097802 */ /* 0x000fc60000000f00 */
[----:B------:R-:W1:Y:S02]  /*07d0*/  SHFL.BFLY PT, R19, R6, 0x1, 0x1f ;  /* 0x0c201f0006137f89 */ /* 0x000e6400000e0000 */
[----:B------:R-:W-:-:S05]  /*07e0*/  VIADD R5, R9, 0x88 ;  /* 0x0000008809057836 */ /* 0x000fca0000000000 */
[----:B----4-:R-:W-:-:S04]  /*07f0*/  LEA R2, R18, R5, 0x18 ;  /* 0x0000000512027211 */ /* 0x010fc800078ec0ff */
[-C--:B------:R-:W-:Y:S01]  /*0800*/  LEA R21, R13, R2.reuse, 0x2 ;  /* 0x000000020d157211 */ /* 0x080fe200078e10ff */
[----:B0-----:R-:W-:Y:S01]  /*0810*/  FADD.FTZ R16, R4, R3 ;  /* 0x0000000304107221 */ /* 0x001fe20000010000 */
[----:B------:R-:W-:Y:S01]  /*0820*/  @!P3 LEA R3, R15, R2, 0x2 ;  /* 0x000000020f03b211 */ /* 0x000fe200078e10ff */
[----:B------:R-:W-:Y:S02]  /*0830*/  IMAD.MOV.U32 R4, RZ, RZ, RZ ;  /* 0x000000ffff047224 */ /* 0x000fe400078e00ff */
[----:B-1----:R-:W-:Y:S01]  /*0840*/  FADD.FTZ R20, R6, R19 ;  /* 0x0000001306147221 */ /* 0x002fe20000010000 */
[----:B------:R-:W-:Y:S01]  /*0850*/  IMAD.MOV.U32 R2, RZ, RZ, RZ ;  /* 0x000000ffff027224 */ /* 0x000fe200078e00ff */
        /* <DEDUP_REMOVED lines=37> */
.L_x_1991:
[----:B------:R-:W-:Y:S05]  /*0ab0*/  BSYNC B0 ;  /* 0x0000000000007941 */ /* 0x000fea0003800000 */
.L_x_1990:
[----:B------:R-:W-:Y:S01]  /*0ac0*/  BAR.SYNC.DEFER_BLOCKING 0x0 ;  /* 0x0000000000007b1d */ /* 0x000fe20000010000 */
[----:B------:R-:W-:-:S05]  /*0ad0*/  HFMA2.MMA R16, -RZ, RZ, 0, 1.013278961181640625e-06 ;  /* 0x00000011ff107435 */ /* 0x000fca00000001ff */
[----:B------:R-:W-:Y:S04]  /*0ae0*/  BSSY B0, `(.L_x_1992) ;  /* 0x000005e000007945 */ /* 0x000fe80003800000 */
[----:B------:R-:W-:Y:S05]  /*0af0*/  @P2 BRA `(.L_x_1993) ;  /* 0x0000000400702947 */ /* 0x000fea0003800000 */
[----:B------:R-:W-:Y:S01]  /*0b00*/  LEA R6, R18, R9, 0x18 ;  /* 0x0000000912067211 */ /* 0x000fe200078ec0ff */
[----:B------:R-:W1:Y:S01]  /*0b10*/  LDC R17, c[0x0][0x258] ;  /* 0x00009600ff117b82 */ /* 0x000e620000000800 */
[----:B------:R-:W-:Y:S01]  /*0b20*/  ULDC.64 UR6, c[0x0][0x278] ;  /* 0x00009e0000067ab9 */ /* 0x000fe20000000a00 */
[----:B------:R-:W-:Y:S01]  /*0b30*/  VIADD R9, R9, 0x190 ;  /* 0x0000019009097836 */ /* 0x000fe20000000000 */
[----:B------:R-:W-:Y:S02]  /*0b40*/  ISETP.NE.U32.AND P0, PT, RZ, UR6, PT ;  /* 0x00000006ff007c0c */ /* 0x000fe4000bf05070 */
[----:B------:R-:W3:Y:S01]  /*0b50*/  LDS.64 R6, [R6] ;  /* 0x0000000006067984 */ /* 0x000ee20000000a00 */
[----:B------:R-:W-:Y:S02]  /*0b60*/  MOV R23, R11 ;  /* 0x0000000b00177202 */ /* 0x000fe40000000f00 */
[----:B0-----:R-:W0:Y:S01]  /*0b70*/  LDC.64 R2, c[0x0][0x240] ;  /* 0x00009000ff027b82 */ /* 0x001e220000000a00 */
[----:B------:R-:W-:-:S02]  /*0b80*/  ISETP.NE.AND.EX P0, PT, RZ, UR7, PT, P0 ;  /* 0x00000007ff007c0c */ /* 0x000fc4000bf05300 */
[----:B------:R-:W-:-:S05]  /*0b90*/  LEA R18, R18, R9, 0x18 ;  /* 0x0000000912127211 */ /* 0x000fca00078ec0ff */
[----:B------:R-:W4:Y:S01]  /*0ba0*/  LDC.64 R4, c[0x0][0x248] ;  /* 0x00009200ff047b82 */ /* 0x000f220000000a00 */
[----:B---3--:R-:W-:-:S07]  /*0bb0*/  F2FP.F16.F32.PACK_AB R19, R7, R6 ;  /* 0x000000060713723e */ /* 0x008fce00000000ff */
.L_x_1998:
[----:B01----:R-:W-:-:S04]  /*0bc0*/  IMAD.WIDE R6, R23, 0x4, R2 ;  /* 0x0000000417067825 */ /* 0x003fc800078e0202 */
[C---:B----4-:R-:W-:Y:S02]  /*0bd0*/  IMAD.WIDE R8, R23.reuse, 0x4, R4 ;  /* 0x0000000417087825 */ /* 0x050fe400078e0204 */
        /* <DEDUP_REMOVED lines=9> */
[----:B-12---:R-:W-:Y:S01]  /*0c70*/  IMAD R9, R0, R17, R23 ;  /* 0x0000001100097224 */ /* 0x006fe200078e0217 */
        /* <DEDUP_REMOVED lines=18> */
.L_x_1994:
[----:B------:R3:W-:Y:S01]  /*0da0*/  STS [R21], R20 ;  /* 0x0000001415007388 */ /* 0x0007e20000000800 */
[C---:B------:R-:W-:Y:S01]  /*0db0*/  HADD2 R7, |R20|.reuse, -RZ.H0_H0 ;  /* 0xa00000ff14077230 */ /* 0x040fe20000000200 */
[----:B------:R-:W-:-:S04]  /*0dc0*/  HSETP2.GT.AND P4, PT, |R20|.H0_H0, |R20|.H1_H1, PT ;  /* 0x7000001414007234 */ /* 0x000fc80003f84a00 */
[----:B------:R-:W-:-:S04]  /*0dd0*/  PRMT R6, R7, 0x7632, R6 ;  /* 0x0000763207067816 */ /* 0x000fc80000000006 */
[----:B------:R-:W-:-:S05]  /*0de0*/  SEL R7, R6, R7, !P4 ;  /* 0x0000000706077207 */ /* 0x000fca0006000000 */
[----:B------:R-:W-:-:S05]  /*0df0*/  HSETP2.GT.AND P4, PT, R7.H0_H0, R16.H0_H0, PT ;  /* 0x2000001007007234 */ /* 0x000fca0003f84800 */
[----:B---3--:R-:W-:-:S08]  /*0e00*/  SEL R16, R16, R7, !P4 ;  /* 0x0000000710107207 */ /* 0x008fd00006000000 */
.L_x_1995:
[----:B------:R-:W-:-:S04]  /*0e10*/  IADD3 R23, R12, R23, RZ ;  /* 0x000000170c177210 */ /* 0x000fc80007ffe0ff */
[----:B-1----:R-:W-:-:S13]  /*0e20*/  ISETP.GE.AND P4, PT, R23, R17, PT ;  /* 0x000000111700720c */ /* 0x002fda0003f86270 */
[----:B------:R-:W-:Y:S05]  /*0e30*/  @P4 BRA `(.L_x_1993) ;  /* 0x0000000000a04947 */ /* 0x000fea0003800000 */
[----:B0-----:R-:W-:-:S04]  /*0e40*/  IMAD.WIDE R6, R23, 0x4, R2 ;  /* 0x0000000417067825 */ /* 0x001fc800078e0202 */
[----:B------:R-:W-:Y:S02]  /*0e50*/  IMAD.WIDE R8, R23, 0x4, R4 ;  /* 0x0000000417087825 */ /* 0x000fe400078e0204 */
        /* <DEDUP_REMOVED lines=28> */
.L_x_1996:
[----:B------:R0:W-:Y:S01]  /*1020*/  STS [R21], R20 ;  /* 0x0000001415007388 */ /* 0x0001e20000000800 */
[C---:B------:R-:W-:Y:S01]  /*1030*/  HADD2 R7, |R20|.reuse, -RZ.H0_H0 ;  /* 0xa00000ff14077230 */ /* 0x040fe20000000200 */
[----:B------:R-:W-:-:S04]  /*1040*/  HSETP2.GT.AND P4, PT, |R20|.H0_H0, |R20|.H1_H1, PT ;  /* 0x7000001414007234 */ /* 0x000fc80003f84a00 */
[----:B------:R-:W-:-:S04]  /*1050*/  PRMT R6, R7, 0x7632, R6 ;  /* 0x0000763207067816 */ /* 0x000fc80000000006 */
[----:B------:R-:W-:-:S05]  /*1060*/  SEL R7, R6, R7, !P4 ;  /* 0x0000000706077207 */ /* 0x000fca0006000000 */
[----:B------:R-:W-:-:S05]  /*1070*/  HSETP2.GT.AND P4, PT, R7.H0_H0, R16.H0_H0, PT ;  /* 0x2000001007007234 */ /* 0x000fca0003f84800 */
[----:B0-----:R-:W-:-:S08]  /*1080*/  SEL R16, R16, R7, !P4 ;  /* 0x0000000710107207 */ /* 0x001fd00006000000 */
.L_x_1997:
[----:B------:R-:W-:-:S04]  /*1090*/  IADD3 R23, R23, R12, RZ ;  /* 0x0000000c17177210 */ /* 0x000fc80007ffe0ff */
[----:B------:R-:W-:-:S13]  /*10a0*/  ISETP.GE.AND P4, PT, R23, R17, PT ;  /* 0x000000111700720c */ /* 0x000fda0003f86270 */
[----:B------:R-:W-:Y:S05]  /*10b0*/  @!P4 BRA `(.L_x_1998) ;  /* 0xfffffff800c0c947 */ /* 0x000fea000383ffff */
.L_x_1993:
[----:B------:R-:W-:Y:S05]  /*10c0*/  BSYNC B0 ;  /* 0x0000000000007941 */ /* 0x000fea0003800000 */
.L_x_1992:
        /* <DEDUP_REMOVED lines=11> */
[----:B------:R-:W3:Y:S01]  /*1180*/  @P0 S2R R6, SR_CgaCtaId ;  /* 0x0000000000060919 */ /* 0x000ee20000008800 */
[----:B0-----:R-:W-:-:S05]  /*1190*/  FMNMX.FTZ R3, R16, R3, !PT ;  /* 0x0000000310037209 */ /* 0x001fca0007810000 */
[----:B------:R-:W0:Y:S02]  /*11a0*/  SHFL.BFLY PT, R2, R3, 0x8, 0x1f ;  /* 0x0d001f0003027f89 */ /* 0x000e2400000e0000 */
[----:B0-----:R-:W-:Y:S02]  /*11b0*/  FMNMX.FTZ R2, R3, R2, !PT ;  /* 0x0000000203027209 */ /* 0x001fe40007810000 */
[----:B------:R-:W-:-:S03]  /*11c0*/  @P0 MOV R3, 0x400 ;  /* 0x0000040000030802 */ /* 0x000fc60000000f00 */
[----:B------:R-:W0:Y:S01]  /*11d0*/  SHFL.BFLY PT, R5, R2, 0x4, 0x1f ;  /* 0x0c801f0002057f89 */ /* 0x000e2200000e0000 */
[----:B------:R-:W-:-:S04]  /*11e0*/  @P0 IADD3 R3, R3, 0x8, RZ ;  /* 0x0000000803030810 */ /* 0x000fc80007ffe0ff */
[----:B---3--:R-:W-:Y:S01]  /*11f0*/  @P0 LEA R6, R6, R3, 0x18 ;  /* 0x0000000306060211 */ /* 0x008fe200078ec0ff */
[----:B------:R-:W-:-:S03]  /*1200*/  IMAD.MOV.U32 R3, RZ, RZ, -0x1f528714 ;  /* 0xe0ad78ecff037424 */ /* 0x000fc600078e00ff */
[----:B------:R-:W-:Y:S02]  /*1210*/  @P0 LEA R13, R13, R6, 0x2 ;  /* 0x000000060d0d0211 */ /* 0x000fe400078e10ff */
        /* <DEDUP_REMOVED lines=39> */
[----:B--2--5:R-:W-:Y:S05]  /*1490*/  CALL.REL.NOINC `($__internal_42_$__cuda_sm20_div_rn_f64_full) ;  /* 0x00000000009c7944 */ /* 0x024fea0003c00000 */
.L_x_2002:
[----:B------:R-:W-:Y:S05]  /*14a0*/  BSYNC B1 ;  /* 0x0000000000017941 */ /* 0x000fea0003800000 */
.L_x_2001:
[----:B------:R-:W0:Y:S01]  /*14b0*/  S2R R9, SR_CgaCtaId ;  /* 0x0000000000097919 */ /* 0x000e220000008800 */
[----:B------:R-:W1:Y:S01]  /*14c0*/  LDC R16, c[0x0][0x258] ;  /* 0x00009600ff107b82 */ /* 0x000e620000000800 */
[----:B------:R-:W-:Y:S01]  /*14d0*/  UMOV UR6, 0xf0000000 ;  /* 0xf000000000067882 */ /* 0x000fe20000000000 */
[----:B------:R-:W-:Y:S01]  /*14e0*/  UMOV UR7, 0x380fffff ;  /* 0x380fffff00077882 */ /* 0x000fe20000000000 */
[----:B------:R-:W3:Y:S01]  /*14f0*/  F2F.F32.F64 R5, R2 ;  /* 0x0000000200057310 */ /* 0x000ee20000301000 */
[----:B------:R-:W-:Y:S01]  /*1500*/  DSETP.GEU.AND P0, PT, |R2|, UR6, PT ;  /* 0x0000000602007e2a */ /* 0x000fe2000bf0e200 */
[----:B------:R-:W-:-:S03]  /*1510*/  MOV R8, 0x400 ;  /* 0x0000040000087802 */ /* 0x000fc60000000f00 */
[----:B------:R-:W4:Y:S02]  /*1520*/  LDC.64 R6, c[0x0][0x210] ;  /* 0x00008400ff067b82 */ /* 0x000f240000000a00 */
[----:B------:R-:W-:-:S08]  /*1530*/  VIADD R8, R8, 0x190 ;  /* 0x0000019008087836 */ /* 0x000fd00000000000 */
[----:B---3--:R-:W-:Y:S01]  /*1540*/  @!P0 FMUL R5, R5, 1.175494350822287508e-38 ;  /* 0x0080000005058820 */ /* 0x008fe20000400000 */
[----:B0-----:R-:W-:-:S07]  /*1550*/  LEA R14, R9, R8, 0x18 ;  /* 0x00000008090e7211 */ /* 0x001fce00078ec0ff */
.L_x_2003:
[----:B------:R-:W-:Y:S01]  /*1560*/  LEA R8, R11, R14, 0x2 ;  /* 0x0000000e0b087211 */ /* 0x000fe200078e10ff */
[--C-:B012---:R-:W-:Y:S02]  /*1570*/  IMAD R3, R0, R16, R11.reuse ;  /* 0x0000001000037224 */ /* 0x107fe400078e020b */
        /* <DEDUP_REMOVED lines=8> */
[----:B----4-:R-:W-:-:S06]  /*1600*/  IMAD.WIDE R2, R3, 0x2, R6 ;  /* 0x0000000203027825 */ /* 0x010fcc00078e0206 */
[----:B------:R-:W1:Y:S01]  /*1610*/  F2I.S8.NTZ R10, R10 ;  /* 0x0000000a000a7305 */ /* 0x000e620000202100 */
[----:B0-----:R-:W-:-:S04]  /*1620*/  PRMT R13, R9, 0x8880, RZ ;  /* 0x00008880090d7816 */ /* 0x001fc800000000ff */
[----:B------:R-:W-:-:S04]  /*1630*/  PRMT R13, R13, 0x7710, RZ ;  /* 0x000077100d0d7816 */ /* 0x000fc800000000ff */
[----:B-1----:R-:W-:-:S05]  /*1640*/  PRMT R13, R10, 0x7604, R13 ;  /* 0x000076040a0d7816 */ /* 0x002fca000000000d */
[----:B------:R0:W-:Y:S01]  /*1650*/  STG.E.U16 desc[UR4][R2.64], R13 ;  /* 0x0000000d02007986 */ /* 0x0001e2000c101504 */
[----:B------:R-:W-:Y:S05]  /*1660*/  @!P0 BRA `(.L_x_2003) ;  /* 0xfffffffc00bc8947 */ /* 0x000fea000383ffff */
.L_x_2000:
[----:B------:R-:W-:Y:S05]  /*1670*/  BSYNC B0 ;  /* 0x0000000000007941 */ /* 0x000fea0003800000 */
.L_x_1999:
        /* <DEDUP_REMOVED lines=9> */
        .weak           $__internal_42_$__cuda_sm20_div_rn_f64_full
        .type           $__internal_42_$__cuda_sm20_div_rn_f64_full,@function
        .size           $__internal_42_$__cuda_sm20_div_rn_f64_full,(.L_x_2701 - $__internal_42_$__cuda_sm20_div_rn_f64_full)
$__internal_42_$__cuda_sm20_div_rn_f64_full:
        /* <DEDUP_REMOVED lines=59> */
.L_x_2005:
        /* <DEDUP_REMOVED lines=15> */
.L_x_2007:
[----:B------:R-:W-:Y:S02]  /*1bb0*/  LOP3.LUT R19, R7, 0x80000, RZ, 0xfc, !PT ;  /* 0x0008000007137812 */ /* 0x000fe400078efcff */
[----:B------:R-:W-:-:S07]  /*1bc0*/  MOV R18, R6 ;  /* 0x0000000600127202 */ /* 0x000fce0000000f00 */
.L_x_2006:
[----:B------:R-:W-:Y:S05]  /*1bd0*/  BSYNC B2 ;  /* 0x0000000000027941 */ /* 0x000fea0003800000 */
.L_x_2004:
[----:B------:R-:W-:Y:S01]  /*1be0*/  HFMA2.MMA R9, -RZ, RZ, 0, 0 ;  /* 0x00000000ff097435 */ /* 0x000fe200000001ff */
[----:B------:R-:W-:Y:S01]  /*1bf0*/  IMAD.MOV.U32 R2, RZ, RZ, R18 ;  /* 0x000000ffff027224 */ /* 0x000fe200078e0012 */
[----:B------:R-:W-:-:S04]  /*1c00*/  MOV R3, R19 ;  /* 0x0000001300037202 */ /* 0x000fc80000000f00 */
[----:B------:R-:W-:Y:S05]  /*1c10*/  RET.REL.NODEC R8 `(_ZN17fastertransformer35generalAddBiasResidualLayerNormOpt2I7__half2Lb0ELb1ELi2ELb1ELi2EEEvPT_S3_PKS2_S5_S5_S5_S5_S5_fiiPKfS7_S7_Pfi) ;  /* 0xffffffe008f87950 */ /* 0x000fea0003c3ffff */
.L_x_2008:
        /* <DEDUP_REMOVED lines=14> */
.L_x_2701:


//--------------------- .text._ZN17fastertransformer34generalAddBiasResidualLayerNormOptI7__half2Lb0ELb1ELi2ELb1ELi2EEEvPT_S3_PKS2_S5_S5_S5_S5_S5_fiiPKfS7_S7_Pfi --------------------------
	.section	.text._ZN17fastertransformer34generalAddBiasResidualLayerNormOptI7__half2Lb0ELb1ELi2ELb1ELi2EEEvPT_S3_PKS2_S5_S5_S5_S5_S5_fiiPKfS7_S7_Pfi,"ax",@progbits
	.align	128
        .global         _ZN17fastertransformer34generalAddBiasResidualLayerNormOptI7__half2Lb0ELb1ELi2ELb1ELi2EEEvPT_S3_PKS2_S5_S5_S5_S5_S5_fiiPKfS7_S7_Pfi
        .type           _ZN17fastertransformer34generalAddBiasResidualLayerNormOptI7__half2Lb0ELb1ELi2ELb1ELi2EEEvPT_S3_PKS2_S5_S5_S5_S5_S5_fiiPKfS7_S7_Pfi,@function
        .size           _ZN17fastertransformer34generalAddBiasResidualLayerNormOptI7__half2Lb0ELb1ELi2ELb1ELi2EEEvPT_S3_PKS2_S5_S5_S5_S5_S5_fiiPKfS7_S7_Pfi,(.L_x_2702 - _ZN17fastertransformer34generalAddBiasResidualLayerNormOptI7__half2Lb0ELb1ELi2ELb1ELi2EEEvPT_S3_PKS2_S5_S5_S5_S5_S5_fiiPKfS7_S7_Pfi)
        .other          _ZN17fastertransformer34generalAddBiasResidualLayerNormOptI7__half2Lb0ELb1ELi2ELb1ELi2EEEvPT_S3_PKS2_S5_S5_S5_S5_S5_fiiPKfS7_S7_Pfi,@"STO_CUDA_ENTRY STV_DEFAULT"
_ZN17fastertransformer34generalAddBiasResidualLayerNormOptI7__half2Lb0ELb1ELi2ELb1ELi2EEEvPT_S3_PKS2_S5_S5_S5_S5_S5_fiiPKfS7_S7_Pfi:
.text._ZN17fastertransformer34generalAddBiasResidualLayerNormOptI7__half2Lb0ELb1ELi2ELb1ELi2EEEvPT_S3_PKS2_S5_S5_S5_S5_S5_fiiPKfS7_S7_Pfi:
[----:B------:R-:W-:Y:S08]  /*0000*/  LDC R1, c[0x0][0x28] ;  /* 0x00000a00ff017b82 */ /* 0x000ff00000000800 */
[----:B------:R-:W0:Y:S01]  /*0010*/  LDC R2, c[0x0][0x280] ;  /* 0x0000a000ff027b82 */ /* 0x000e220000000800 */
[----:B------:R-:W-:Y:S01]  /*0020*/  IMAD.MOV.U32 R10, RZ, RZ, RZ ;  /* 0x000000ffff0a7224 */ /* 0x000fe200078e00ff */
[----:B------:R-:W-:Y:S01]  /*0030*/  ULDC.64 UR6, c[0x0][0x208] ;  /* 0x0000820000067ab9 */ /* 0x000fe20000000a00 */
[----:B------:R-:W1:Y:S01]  /*0040*/  S2R R0, SR_TID.X ;  /* 0x0000000000007919 */ /* 0x000e620000002100 */
[----:B------:R-:W-:Y:S01]  /*0050*/  ULDC UR4, c[0x0][0x258] ;  /* 0x0000960000047ab9 */ /* 0x000fe20000000800 */
[----:B------:R-:W-:Y:S01]  /*0060*/  PRMT R11, RZ, 0x5410, RZ ;  /* 0x00005410ff0b7816 */ /* 0x000fe200000000ff */
[----:B------:R-:W-:Y:S01]  /*0070*/  IMAD.U32 R15, RZ, RZ, UR4 ;  /* 0x00000004ff0f7e24 */ /* 0x000fe2000f8e00ff */
[----:B0-----:R-:W-:-:S04]  /*0080*/  ISETP.NE.AND P0, PT, R2, 0x2, PT ;  /* 0x000000020200780c */ /* 0x001fc80003f05270 */
        /* <DEDUP_REMOVED lines=16> */
.L_x_2011:
[----:B----4-:R-:W-:-:S04]  /*0190*/  IMAD.WIDE R18, R22, 0x4, R8 ;  /* 0x0000000416127825 */ /* 0x010fc800078e0208 */
[----:B-1----:R-:W-:Y:S02]  /*01a0*/  IMAD R25, R20, R15, R22 ;  /* 0x0000000f14197224 */ /* 0x002fe400078e0216 */
[----:B------:R-:W3:Y:S02]  /*01b0*/  LDG.E.CONSTANT R18, desc[UR6][R18.64] ;  /* 0x0000000612127981 */ /* 0x000ee4000c1e9900 */
[----:B--2---:R-:W-:-:S04]  /*01c0*/  IMAD.WIDE R12, R25, 0x4, R6 ;  /* 0x00000004190c7825 */ /* 0x004fc800078e0206 */
[C---:B------:R-:W-:Y:S02]  /*01d0*/  IMAD.WIDE R16, R25.reuse, 0x4, R4 ;  /* 0x0000000419107825 */ /* 0x040fe400078e0204 */
[----:B------:R3:W2:Y:S04]  /*01e0*/  LDG.E.CONSTANT R12, desc[UR6][R12.64] ;  /* 0x000000060c0c7981 */ /* 0x0006a8000c1e9900 */
[----:B------:R-:W4:Y:S01]  /*01f0*/  LDG.E.CONSTANT R16, desc[UR6][R16.64] ;  /* 0x0000000610107981 */ /* 0x000f22000c1e9900 */
[----:B0-----:R-:W-:-:S04]  /*0200*/  IMAD.WIDE R24, R25, 0x4, R2 ;  /* 0x0000000419187825 */ /* 0x001fc800078e0202 */
[----:B------:R-:W-:Y:S01]  /*0210*/  IMAD R26, R22, 0x4, R14 ;  /* 0x00000004161a7824 */ /* 0x000fe200078e020e */
[----:B------:R-:W-:-:S04]  /*0220*/  IADD3 R22, R21, R22, RZ ;  /* 0x0000001615167210 */ /* 0x000fc80007ffe0ff */
        /* <DEDUP_REMOVED lines=8> */
.L_x_2010:
[----:B------:R-:W-:Y:S05]  /*02b0*/  BSYNC B0 ;  /* 0x0000000000007941 */ /* 0x000fea0003800000 */
.L_x_2009:
[----:B------:R-:W-:Y:S01]  /*02c0*/  HADD2 R11, R11.H0_H0, R11.H1_H1 ;  /* 0x3000000b0b0b7230 */ /* 0x000fe20000000800 */
[----:B------:R-:W-:Y:S01]  /*02d0*/  SHF.R.U32.HI R14, RZ, 0x3, R0 ;  /* 0x00000003ff0e7819 */ /* 0x000fe20000011600 */
[----:B------:R-:W-:Y:S01]  /*02e0*/  ULDC UR4, c[0x0][0x258] ;  /* 0x0000960000047ab9 */ /* 0x000fe20000000800 */
[----:B-1----:R-:W-:Y:S01]  /*02f0*/  LOP3.LUT P3, R13, R0, 0x1f, RZ, 0xc0, !PT ;  /* 0x0000001f000d7812 */ /* 0x002fe2000786c0ff */
[----:B------:R-:W-:Y:S01]  /*0300*/  BSSY B0, `(.L_x_2012) ;  /* 0x0000050000007945 */ /* 0x000fe20003800000 */
[----:B0-----:R-:W-:Y:S01]  /*0310*/  HADD2.F32 R3, -RZ, R11.H0_H0 ;  /* 0x2000000bff037230 */ /* 0x001fe20000004100 */
[----:B------:R-:W-:Y:S01]  /*0320*/  LOP3.LUT R14, R14, 0x1ffffffc, RZ, 0xc0, !PT ;  /* 0x1ffffffc0e0e7812 */ /* 0x000fe200078ec0ff */
[----:B------:R-:W0:Y:S01]  /*0330*/  LDC R11, c[0x0][RZ] ;  /* 0x00000000ff0b7b82 */ /* 0x000e220000000800 */
[----:B------:R-:W-:Y:S02]  /*0340*/  I2FP.F32.U32 R9, R0 ;  /* 0x0000000000097245 */ /* 0x000fe40000201000 */
[----:B------:R-:W1:Y:S01]  /*0350*/  SHFL.BFLY PT, R2, R3, 0x10, 0x1f ;  /* 0x0e001f0003027f89 */ /* 0x000e6200000e0000 */
[----:B------:R-:W-:-:S13]  /*0360*/  ISETP.NE.AND P1, PT, R0, RZ, PT ;  /* 0x000000ff0000720c */ /* 0x000fda0003f25270 */
[----:B------:R-:W-:Y:S02]  /*0370*/  @!P1 I2FP.F32.S32 R18, R15 ;  /* 0x0000000f00129245 */ /* 0x000fe40000201400 */
[----:B0-----:R-:W-:Y:S01]  /*0380*/  I2FP.F32.U32 R12, R11 ;  /* 0x0000000b000c7245 */ /* 0x001fe20000201000 */
[----:B-1----:R-:W-:Y:S01]  /*0390*/  FADD.FTZ R4, R3, R2 ;  /* 0x0000000203047221 */ /* 0x002fe20000010000 */
[----:B------:R-:W-:-:S03]  /*03a0*/  MOV R3, 0x400 ;  /* 0x0000040000037802 */ /* 0x000fc60000000f00 */
[----:B------:R-:W-:Y:S01]  /*03b0*/  FMUL.FTZ R12, R12, 0.03125 ;  /* 0x3d0000000c0c7820 */ /* 0x000fe20000410000 */
[----:B------:R-:W0:Y:S04]  /*03c0*/  SHFL.BFLY PT, R5, R4, 0x8, 0x1f ;  /* 0x0d001f0004057f89 */ /* 0x000e2800000e0000 */
[----:B------:R-:W-:Y:S01]  /*03d0*/  FSETP.GT.FTZ.AND P0, PT, R12, R9, PT ;  /* 0x000000090c00720b */ /* 0x000fe20003f14000 */
[----:B0-----:R-:W-:-:S05]  /*03e0*/  FADD.FTZ R5, R4, R5 ;  /* 0x0000000504057221 */ /* 0x001fca0000010000 */
[----:B------:R-:W0:Y:S02]  /*03f0*/  SHFL.BFLY PT, R2, R5, 0x4, 0x1f ;  /* 0x0c801f0005027f89 */ /* 0x000e2400000e0000 */
[----:B0-----:R-:W-:Y:S01]  /*0400*/  FADD.FTZ R6, R5, R2 ;  /* 0x0000000205067221 */ /* 0x001fe20000010000 */
[----:B------:R-:W-:Y:S01]  /*0410*/  VIADD R5, R3, 0x8 ;  /* 0x0000000803057836 */ /* 0x000fe20000000000 */
[----:B------:R-:W0:Y:S03]  /*0420*/  S2R R2, SR_CgaCtaId ;  /* 0x0000000000027919 */ /* 0x000e260000008800 */
[----:B------:R-:W1:Y:S02]  /*0430*/  SHFL.BFLY PT, R7, R6, 0x2, 0x1f ;  /* 0x0c401f0006077f89 */ /* 0x000e6400000e0000 */
[----:B-1----:R-:W-:Y:S01]  /*0440*/  FADD.FTZ R7, R6, R7 ;  /* 0x0000000706077221 */ /* 0x002fe20000010000 */
[----:B------:R-:W-:-:S02]  /*0450*/  MOV R6, RZ ;  /* 0x000000ff00067202 */ /* 0x000fc40000000f00 */
[----:B0-----:R-:W-:Y:S02]  /*0460*/  LEA R5, R2, R5, 0x18 ;  /* 0x0000000502057211 */ /* 0x001fe400078ec0ff */
[----:B------:R-:W0:Y:S03]  /*0470*/  SHFL.BFLY PT, R8, R7, 0x1, 0x1f ;  /* 0x0c201f0007087f89 */ /* 0x000e2600000e0000 */
[--C-:B------:R-:W-:Y:S02]  /*0480*/  IMAD.IADD R4, R14, 0x1, R5.reuse ;  /* 0x000000010e047824 */ /* 0x100fe400078e0205 */
[----:B------:R-:W-:Y:S02]  /*0490*/  IMAD R5, R13, 0x4, R5 ;  /* 0x000000040d057824 */ /* 0x000fe400078e0205 */
        /* <DEDUP_REMOVED lines=11> */
[----:B-1----:R-:W-:Y:S01]  /*0550*/  FADD.FTZ R9, R8, R9 ;  /* 0x0000000908097221 */ /* 0x002fe20000010000 */
[----:B------:R-:W-:-:S04]  /*0560*/  IMAD.MOV.U32 R8, RZ, RZ, RZ ;  /* 0x000000ffff087224 */ /* 0x000fc800078e00ff */
        /* <DEDUP_REMOVED lines=10> */
[----:B------:R-:W2:Y:S01]  /*0610*/  LDC.64 R2, c[0x0][0x220] ;  /* 0x00008800ff027b82 */ /* 0x000ea20000000a00 */
[----:B------:R-:W-:Y:S01]  /*0620*/  HFMA2.MMA R8, -RZ, RZ, 0, 0 ;  /* 0x00000000ff087435 */ /* 0x000fe200000001ff */
[----:B------:R-:W-:Y:S02]  /*0630*/  IMAD.MOV.U32 R18, RZ, RZ, R0 ;  /* 0x000000ffff127224 */ /* 0x000fe400078e0000 */
[----:B------:R-:W3:Y:S08]  /*0640*/  LDS R9, [R9] ;  /* 0x0000000009097984 */ /* 0x000ef00000000800 */
.L_x_2014:
[----:B------:R-:W-:-:S04]  /*0650*/  IMAD.U32 R15, RZ, RZ, UR4 ;  /* 0x00000004ff0f7e24 */ /* 0x000fc8000f8e00ff */
[----:B01----:R-:W-:-:S04]  /*0660*/  IMAD R7, R16, R15, R18 ;  /* 0x0000000f10077224 */ /* 0x003fc800078e0212 */
[----:B--2---:R-:W-:-:S06]  /*0670*/  IMAD.WIDE.U32 R6, R7, 0x4, R2 ;  /* 0x0000000407067825 */ /* 0x004fcc00078e0002 */
[----:B------:R-:W2:Y:S01]  /*0680*/  LDG.E.CONSTANT R6, desc[UR6][R6.64] ;  /* 0x0000000606067981 */ /* 0x000ea2000c1e9900 */
[----:B------:R-:W-:-:S04]  /*0690*/  IADD3 R24, R11, R18, RZ ;  /* 0x000000120b187210 */ /* 0x000fc80007ffe0ff */
        /* <DEDUP_REMOVED lines=22> */
.L_x_2013:
[----:B------:R-:W-:Y:S05]  /*0800*/  BSYNC B0 ;  /* 0x0000000000007941 */ /* 0x000fea0003800000 */
.L_x_2012:
        /* <DEDUP_REMOVED lines=36> */
.L_x_2016:
[----:B------:R-:W-:Y:S05]  /*0a50*/  BSYNC B0 ;  /* 0x0000000000007941 */ /* 0x000fea0003800000 */
.L_x_2015:
        /* <DEDUP_REMOVED lines=19> */
.L_x_2023:
        /* <DEDUP_REMOVED lines=30> */
.L_x_2019:
[----:B------:R0:W-:Y:S01]  /*0d70*/  STS [R20], R22 ;  /* 0x0000001614007388 */ /* 0x0001e20000000800 */
[C---:B------:R-:W-:Y:S01]  /*0d80*/  HADD2 R6, |R22|.reuse, -RZ.H0_H0 ;  /* 0xa00000ff16067230 */ /* 0x040fe20000000200 */
[----:B------:R-:W-:-:S04]  /*0d90*/  HSETP2.GT.AND P4, PT, |R22|.H0_H0, |R22|.H1_H1, PT ;  /* 0x7000001616007234 */ /* 0x000fc80003f84a00 */
[----:B------:R-:W-:-:S04]  /*0da0*/  PRMT R7, R6, 0x7632, R7 ;  /* 0x0000763206077816 */ /* 0x000fc80000000007 */
[----:B------:R-:W-:-:S05]  /*0db0*/  SEL R6, R7, R6, !P4 ;  /* 0x0000000607067207 */ /* 0x000fca0006000000 */
[----:B------:R-:W-:-:S05]  /*0dc0*/  HSETP2.GT.AND P4, PT, R6.H0_H0, R15.H0_H0, PT ;  /* 0x2000000f06007234 */ /* 0x000fca0003f84800 */
[----:B0-----:R-:W-:-:S08]  /*0dd0*/  SEL R15, R15, R6, !P4 ;  /* 0x000000060f0f7207 */ /* 0x001fd00006000000 */
.L_x_2020:
        /* <DEDUP_REMOVED lines=33> */
.L_x_2021:
[----:B------:R0:W-:Y:S01]  /*0ff0*/  STS [R22], R20 ;  /* 0x0000001416007388 */ /* 0x0001e20000000800 */
[C---:B------:R-:W-:Y:S01]  /*1000*/  HADD2 R6, |R20|.reuse, -RZ.H0_H0 ;  /* 0xa00000ff14067230 */ /* 0x040fe20000000200 */
[----:B------:R-:W-:-:S04]  /*1010*/  HSETP2.GT.AND P4, PT, |R20|.H0_H0, |R20|.H1_H1, PT ;  /* 0x7000001414007234 */ /* 0x000fc80003f84a00 */
[----:B------:R-:W-:-:S04]  /*1020*/  PRMT R7, R6, 0x7632, R7 ;  /* 0x0000763206077816 */ /* 0x000fc80000000007 */
[----:B------:R-:W-:-:S05]  /*1030*/  SEL R6, R7, R6, !P4 ;  /* 0x0000000607067207 */ /* 0x000fca0006000000 */
[----:B------:R-:W-:-:S05]  /*1040*/  HSETP2.GT.AND P4, PT, R6.H0_H0, R15.H0_H0, PT ;  /* 0x2000000f06007234 */ /* 0x000fca0003f84800 */
[----:B0-----:R-:W-:-:S08]  /*1050*/  SEL R15, R15, R6, !P4 ;  /* 0x000000060f0f7207 */ /* 0x001fd00006000000 */
.L_x_2022:
[----:B------:R-:W-:-:S04]  /*1060*/  IADD3 R21, R21, R11, RZ ;  /* 0x0000000b15157210 */ /* 0x000fc80007ffe0ff */
[----:B------:R-:W-:-:S13]  /*1070*/  ISETP.GE.AND P4, PT, R21, R17, PT ;  /* 0x000000111500720c */ /* 0x000fda0003f86270 */
[----:B------:R-:W-:Y:S05]  /*1080*/  @!P4 BRA `(.L_x_2023) ;  /* 0xfffffff800c0c947 */ /* 0x000fea000383ffff */
.L_x_2018:
[----:B------:R-:W-:Y:S05]  /*1090*/  BSYNC B0 ;  /* 0x0000000000007941 */ /* 0x000fea0003800000 */
.L_x_2017:
        /* <DEDUP_REMOVED lines=60> */
[----:B------:R-:W-:Y:S05]  /*1460*/  CALL.REL.NOINC `($__internal_43_$__cuda_sm20_div_rn_f64_full) ;  /* 0x0000000000a47944 */ /* 0x000fea0003c00000 */
.L_x_2027:
[----:B------:R-:W-:Y:S05]  /*1470*/  BSYNC B1 ;  /* 0x0000000000017941 */ /* 0x000fea0003800000 */
.L_x_2026:
        /* <DEDUP_REMOVED lines=12> */
.L_x_2028:
        /* <DEDUP_REMOVED lines=17> */
.L_x_2025:
[----:B------:R-:W-:Y:S05]  /*1650*/  BSYNC B0 ;  /* 0x0000000000007941 */ /* 0x000fea0003800000 */
.L_x_2024:
        /* <DEDUP_REMOVED lines=10> */
        .weak           $__internal_43_$__cuda_sm20_div_rn_f64_full
        .type           $__internal_43_$__cuda_sm20_div_rn_f64_full,@function
        .size           $__internal_43_$__cuda_sm20_div_rn_f64_full,(.L_x_2702 - $__internal_43_$__cuda_sm20_div_rn_f64_full)
$__internal_43_$__cuda_sm20_div_rn_f64_full:
        /* <DEDUP_REMOVED lines=58> */
.L_x_2030:
        /* <DEDUP_REMOVED lines=15> */
.L_x_2032:
[----:B------:R-:W-:Y:S01]  /*1b90*/  LOP3.LUT R15, R7, 0x80000, RZ, 0xfc, !PT ;  /* 0x00080000070f7812 */ /* 0x000fe200078efcff */
[----:B------:R-:W-:-:S07]  /*1ba0*/  IMAD.MOV.U32 R14, RZ, RZ, R6 ;  /* 0x000000ffff0e7224 */ /* 0x000fce00078e0006 */
.L_x_2031:
[----:B------:R-:W-:Y:S05]  /*1bb0*/  BSYNC B2 ;  /* 0x0000000000027941 */ /* 0x000fea0003800000 */
.L_x_2029:
[----:B------:R-:W-:Y:S01]  /*1bc0*/  HFMA2.MMA R9, -RZ, RZ, 0, 0 ;  /* 0x00000000ff097435 */ /* 0x000fe200000001ff */
[----:B------:R-:W-:Y:S01]  /*1bd0*/  MOV R2, R14 ;  /* 0x0000000e00027202 */ /* 0x000fe20000000f00 */
[----:B------:R-:W-:-:S04]  /*1be0*/  IMAD.MOV.U32 R3, RZ, RZ, R15 ;  /* 0x000000ffff037224 */ /* 0x000fc800078e000f */
[----:B------:R-:W-:Y:S05]  /*1bf0*/  RET.REL.NODEC R8 `(_ZN17fastertransformer34generalAddBiasResidualLayerNormOptI7__half2Lb0ELb1ELi2ELb1ELi2EEEvPT_S3_PKS2_S5_S5_S5_S5_S5_fiiPKfS7_S7_Pfi) ;  /* 0xffffffe408007950 */ /* 0x000fea0003c3ffff */
.L_x_2033:
        /* <DEDUP_REMOVED lines=16> */
.L_x_2702:


//--------------------- .text._ZN17fastertransformer35generalAddBiasResidualLayerNormOpt2I7__half2Lb1ELb1ELi2ELb1ELi2EEEvPT_S3_PKS2_S5_S5_S5_S5_S5_fiiPKfS7_S7_Pfi --------------------------
	.section	.text._ZN17fastertransformer35generalAddBiasResidualLayerNormOpt2I7__half2Lb1ELb1ELi2ELb1ELi2EEEvPT_S3_PKS2_S5_S5_S5_S5_S5_fiiPKfS7_S7_Pfi,"ax",@progbits
	.align	128
        .global         _ZN17fastertransformer35generalAddBiasResidualLayerNormOpt2I7__half2Lb1ELb1ELi2ELb1ELi2EEEvPT_S3_PKS2_S5_S5_S5_S5_S5_fiiPKfS7_S7_Pfi
        .type           _ZN17fastertransformer35generalAddBiasResidualLayerNormOpt2I7__half2Lb1ELb1ELi2ELb1ELi2EEEvPT_S3_PKS2_S5_S5_S5_S5_S5_fiiPKfS7_S7_Pfi,@function
        .size           _ZN17fastertransformer35generalAddBiasResidualLayerNormOpt2I7__half2Lb1ELb1ELi2ELb1ELi2EEEvPT_S3_PKS2_S5_S5_S5_S5_S5_fiiPKfS7_S7_Pfi,(.L_x_2703 - _ZN17fastertransformer35generalAddBiasResidualLayerNormOpt2I7__half2Lb1ELb1ELi2ELb1ELi2EEEvPT_S3_PKS2_S5_S5_S5_S5_S5_fiiPKfS7_S7_Pfi)
        .other          _ZN17fastertransformer35generalAddBiasResidualLayerNormOpt2I7__half2Lb1ELb1ELi2ELb1ELi2EEEvPT_S3_PKS2_S5_S5_S5_S5_S5_fiiPKfS7_S7_Pfi,@"STO_CUDA_ENTRY STV_DEFAULT"
_ZN17fastertransformer35generalAddBiasResidualLayerNormOpt2I7__half2Lb1ELb1ELi2ELb1ELi2EEEvPT_S3_PKS2_S5_S5_S5_S5_S5_fiiPKfS7_S7_Pfi:
.text._ZN17fastertransformer35generalAddBiasResidualLayerNormOpt2I7__half2Lb1ELb1ELi2ELb1ELi2EEEvPT_S3_PKS2_S5_S5_S5_S5_S5_fiiPKfS7_S7_Pfi:
        /* <DEDUP_REMOVED lines=15> */
[----:B0-----:R-:W5:Y:S04]  /*00f0*/  @!P1 LDG.E R9, desc[UR4][R12.64] ;  /* 0x000000040c099981 */ /* 0x001f68000c1e1900 */
[----:B-1----:R0:W4:Y:S04]  /*0100*/  @P0 LDG.E R2, desc[UR4][R2.64] ;  /* 0x0000000402020981 */ /* 0x002128000c1e1900 */
[----:B---3--:R-:W4:Y:S01]  /*0110*/  @P0 LDG.E R11, desc[UR4][R10.64] ;  /* 0x000000040a0b0981 */ /* 0x008f22000c1e1900 */
[----:B------:R-:W-:Y:S01]  /*0120*/  MOV R6, UR6 ;  /* 0x0000000600067c02 */ /* 0x000fe20008000f00 */
[----:B------:R-:W-:Y:S01]  /*0130*/  ULDC UR6, c[0x0][0x258] ;  /* 0x0000960000067ab9 */ /* 0x000fe20000000800 */
[----:B------:R-:W1:Y:S02]  /*0140*/  S2R R7, SR_CTAID.X ;  /* 0x0000000000077919 */ /* 0x000e640000002500 */
[----:B--2---:R-:W-:Y:S01]  /*0150*/  ISETP.GE.AND P2, PT, R8, R6, PT ;  /* 0x000000060800720c */ /* 0x004fe20003f46270 */
[----:B------:R-:W-:Y:S01]  /*0160*/  BSSY B0, `(.L_x_2034) ;  /* 0x00000c7000007945 */ /* 0x000fe20003800000 */
[----:B------:R-:W-:-:S02]  /*0170*/  CS2R R4, SRZ ;  /* 0x0000000000047805 */ /* 0x000fc4000001ff00 */
[----:B0-----:R-:W-:Y:S01]  /*0180*/  MOV R3, RZ ;  /* 0x000000ff00037202 */ /* 0x001fe20000000f00 */
[----:B----4-:R-:W-:-:S08]  /*0190*/  @P0 FMUL.FTZ R5, R2, R11 ;  /* 0x0000000b02050220 */ /* 0x010fd00000410000 */
[----:B-1----:R-:W-:Y:S05]  /*01a0*/  @P2 BRA `(.L_x_2035) ;  /* 0x0000000c00082947 */ /* 0x002fea0003800000 */
[----:B------:R-:W0:Y:S01]  /*01b0*/  LDC R2, c[0x0][RZ] ;  /* 0x00000000ff027b82 */ /* 0x000e220000000800 */
[----:B------:R-:W-:Y:S01]  /*01c0*/  MOV R3, RZ ;  /* 0x000000ff00037202 */ /* 0x000fe20000000f00 */
[----:B------:R-:W-:Y:S06]  /*01d0*/  @P0 BRA `(.L_x_2036) ;  /* 0x00000004006c0947 */ /* 0x000fec0003800000 */
[----:B------:R-:W1:Y:S01]  /*01e0*/  S2R R5, SR_CgaCtaId ;  /* 0x0000000000057919 */ /* 0x000e620000008800 */
[----:B------:R-:W2:Y:S01]  /*01f0*/  LDC.64 R18, c[0x0][0x228] ;  /* 0x00008a00ff127b82 */ /* 0x000ea20000000a00 */
[----:B------:R-:W-:Y:S01]  /*0200*/  MOV R0, 0x400 ;  /* 0x0000040000007802 */ /* 0x000fe20000000f00 */
[----:B------:R-:W-:-:S03]  /*0210*/  HFMA2.MMA R4, -RZ, RZ, 0, 0 ;  /* 0x00000000ff047435 */ /* 0x000fc600000001ff */
[----:B------:R-:W-:-:S03]  /*0220*/  IADD3 R0, R0, 0x190, RZ ;  /* 0x0000019000007810 */ /* 0x000fc60007ffe0ff */
[----:B------:R-:W3:Y:S08]  /*0230*/  LDC.64 R16, c[0x0][0x230] ;  /* 0x00008c00ff107b82 */ /* 0x000ef00000000a00 */
[----:B------:R-:W4:Y:S08]  /*0240*/  LDC.64 R14, c[0x0][0x238] ;  /* 0x00008e00ff0e7b82 */ /* 0x000f300000000a00 */
[----:B------:R-:W0:Y:S01]  /*0250*/  LDC.64 R12, c[0x0][0x220] ;  /* 0x00008800ff0c7b82 */ /* 0x000e220000000a00 */
[----:B-1----:R-:W-:-:S07]  /*0260*/  LEA R0, R5, R0, 0x18 ;  /* 0x0000000005007211 */ /* 0x002fce00078ec0ff */
[----:B------:R-:W1:Y:S01]  /*0270*/  LDC.64 R10, c[0x0][0x218] ;  /* 0x00008600ff0a7b82 */ /* 0x000e620000000a00 */
[----:B------:R-:W-:-:S07]  /*0280*/  MOV R5, R8 ;  /* 0x0000000800057202 */ /* 0x000fce0000000f00 */
.L_x_2037:
[----:B------:R-:W-:-:S05]  /*0290*/  MOV R6, UR6 ;  /* 0x0000000600067c02 */ /* 0x000fca0008000f00 */
[----:B------:R-:W-:-:S04]  /*02a0*/  IMAD R29, R7, R6, R5 ;  /* 0x00000006071d7224 */ /* 0x000fc800078e0205 */
[----:B0--3--:R-:W-:-:S04]  /*02b0*/  IMAD.WIDE R22, R29, 0x4, R16 ;  /* 0x000000041d167825 */ /* 0x009fc800078e0210 */
[----:B----4-:R-:W-:Y:S02]  /*02c0*/  IMAD.WIDE R20, R29, 0x4, R14 ;  /* 0x000000041d147825 */ /* 0x010fe400078e020e */
[----:B------:R-:W3:Y:S04]  /*02d0*/  LDG.E.CONSTANT R22, desc[UR4][R22.64] ;  /* 0x0000000416167981 */ /* 0x000ee8000c1e9900 */
[----:B------:R-:W4:Y:S01]  /*02e0*/  LDG.E.CONSTANT R20, desc[UR4][R20.64] ;  /* 0x0000000414147981 */ /* 0x000f22000c1e9900 */
[----:B--2---:R-:W-:-:S06]  /*02f0*/  IMAD.WIDE R26, R5, 0x4, R18 ;  /* 0x00000004051a7825 */ /* 0x004fcc00078e0212 */
[----:B------:R-:W2:Y:S01]  /*0300*/  LDG.E.CONSTANT R26, desc[UR4][R26.64] ;  /* 0x000000041a1a7981 */ /* 0x000ea2000c1e9900 */
[----:B---3--:R-:W-:Y:S02]  /*0310*/  HADD2.F32 R28, -RZ, R22.H0_H0 ;  /* 0x20000016ff1c7230 */ /* 0x008fe40000004100 */
[----:B----4-:R-:W-:-:S05]  /*0320*/  HADD2.F32 R25, -RZ, R20.H0_H0 ;  /* 0x20000014ff197230 */ /* 0x010fca0000004100 */
[----:B------:R-:W-:Y:S01]  /*0330*/  FADD.FTZ R28, R28, R25 ;  /* 0x000000191c1c7221 */ /* 0x000fe20000010000 */
[----:B0-----:R-:W-:-:S06]  /*0340*/  IMAD.WIDE R24, R29, 0x4, R12 ;  /* 0x000000041d187825 */ /* 0x001fcc00078e020c */
[----:B------:R0:W3:Y:S01]  /*0350*/  LDG.E.CONSTANT R24, desc[UR4][R24.64] ;  /* 0x0000000418187981 */ /* 0x0000e2000c1e9900 */
[----:B------:R-:W-:Y:S02]  /*0360*/  HADD2.F32 R22, -RZ, R22.H1_H1 ;  /* 0x30000016ff167230 */ /* 0x000fe40000004100 */
[----:B------:R-:W-:Y:S02]  /*0370*/  HADD2.F32 R21, -RZ, R20.H1_H1 ;  /* 0x30000014ff157230 */ /* 0x000fe40000004100 */
[----:B--2---:R-:W-:-:S03]  /*0380*/  HADD2.F32 R20, -RZ, R26.H0_H0 ;  /* 0x2000001aff147230 */ /* 0x004fc60000004100 */
[----:B------:R-:W-:Y:S01]  /*0390*/  FADD.FTZ R23, R22, R21 ;  /* 0x0000001516177221 */ /* 0x000fe20000010000 */
[----:B------:R-:W-:Y:S02]  /*03a0*/  HADD2.F32 R22, -RZ, R26.H1_H1 ;  /* 0x3000001aff167230 */ /* 0x000fe40000004100 */
[----:B------:R-:W-:Y:S01]  /*03b0*/  FADD.FTZ R21, RZ, R20 ;  /* 0x00000014ff157221 */ /* 0x000fe20000010000 */
[----:B0-----:R-:W-:Y:S02]  /*03c0*/  LEA R25, R5, R0, 0x2 ;  /* 0x0000000005197211 */ /* 0x001fe400078e10ff */
[----:B------:R-:W-:Y:S01]  /*03d0*/  IADD3 R5, R2, R5, RZ ;  /* 0x0000000502057210 */ /* 0x000fe20007ffe0ff */
[----:B------:R-:W-:Y:S01]  /*03e0*/  FADD.FTZ R22, RZ, R22 ;  /* 0x00000016ff167221 */ /* 0x000fe20000010000 */
[----:B------:R-:W-:Y:S02]  /*03f0*/  FADD.FTZ R21, R21, R28 ;  /* 0x0000001c15157221 */ /* 0x000fe40000010000 */
[----:B------:R-:W-:Y:S01]  /*0400*/  ISETP.GE.AND P0, PT, R5, R6, PT ;  /* 0x000000060500720c */ /* 0x000fe20003f06270 */
[----:B------:R-:W-:Y:S01]  /*0410*/  FADD.FTZ R23, R22, R23 ;  /* 0x0000001716177221 */ /* 0x000fe20000010000 */
[----:B---3--:R-:W-:-:S02]  /*0420*/  HADD2.F32 R22, -RZ, R24.H0_H0 ;  /* 0x20000018ff167230 */ /* 0x008fc40000004100 */
[----:B------:R-:W-:-:S03]  /*0430*/  HADD2.F32 R24, -RZ, R24.H1_H1 ;  /* 0x30000018ff187230 */ /* 0x000fc60000004100 */
[----:B------:R-:W-:Y:S01]  /*0440*/  FADD.FTZ R22, R21, R22 ;  /* 0x0000001615167221 */ /* 0x000fe20000010000 */
[----:B-1----:R-:W-:-:S04]  /*0450*/  IMAD.WIDE R20, R29, 0x4, R10 ;  /* 0x000000041d147825 */ /* 0x002fc800078e020a */
        /* <DEDUP_REMOVED lines=11> */
[----:B------:R-:W-:-:S04]  /*0510*/  IMAD R29, R7, R6, R5 ;  /* 0x00000006071d7224 */ /* 0x000fc800078e0205 */
[----:B0-----:R-:W-:-:S04]  /*0520*/  IMAD.WIDE R20, R29, 0x4, R16 ;  /* 0x000000041d147825 */ /* 0x001fc800078e0210 */
[----:B------:R-:W-:Y:S02]  /*0530*/  IMAD.WIDE R22, R29, 0x4, R14 ;  /* 0x000000041d167825 */ /* 0x000fe400078e020e */
[----:B------:R-:W2:Y:S02]  /*0540*/  LDG.E.CONSTANT R20, desc[UR4][R20.64] ;  /* 0x0000000414147981 */ /* 0x000ea4000c1e9900 */
[----:B------:R-:W-:Y:S02]  /*0550*/  IMAD.WIDE R26, R5, 0x4, R18 ;  /* 0x00000004051a7825 */ /* 0x000fe400078e0212 */
[----:B------:R-:W3:Y:S04]  /*0560*/  LDG.E.CONSTANT R22, desc[UR4][R22.64] ;  /* 0x0000000416167981 */ /* 0x000ee8000c1e9900 */
[----:B------:R-:W4:Y:S01]  /*0570*/  LDG.E.CONSTANT R26, desc[UR4][R26.64] ;  /* 0x000000041a1a7981 */ /* 0x000f22000c1e9900 */
[----:B--2---:R-:W-:-:S02]  /*0580*/  HADD2.F32 R28, -RZ, R20.H0_H0 ;  /* 0x20000014ff1c7230 */ /* 0x004fc40000004100 */
[----:B------:R-:W-:Y:S02]  /*0590*/  HADD2.F32 R20, -RZ, R20.H1_H1 ;  /* 0x30000014ff147230 */ /* 0x000fe40000004100 */
[--C-:B---3--:R-:W-:Y:S02]  /*05a0*/  HADD2.F32 R24, -RZ, R22.reuse.H0_H0 ;  /* 0x20000016ff187230 */ /* 0x108fe40000004100 */
[----:B------:R-:W-:-:S03]  /*05b0*/  HADD2.F32 R23, -RZ, R22.H1_H1 ;  /* 0x30000016ff177230 */ /* 0x000fc60000004100 */
[----:B------:R-:W-:Y:S01]  /*05c0*/  FADD.FTZ R28, R28, R24 ;  /* 0x000000181c1c7221 */ /* 0x000fe20000010000 */
[----:B----4-:R-:W-:-:S05]  /*05d0*/  HADD2.F32 R24, -RZ, R26.H0_H0 ;  /* 0x2000001aff187230 */ /* 0x010fca0000004100 */
[----:B------:R-:W-:Y:S01]  /*05e0*/  FADD.FTZ R21, RZ, R24 ;  /* 0x00000018ff157221 */ /* 0x000fe20000010000 */
[----:B------:R-:W-:-:S03]  /*05f0*/  FADD.FTZ R24, R20, R23 ;  /* 0x0000001714187221 */ /* 0x000fc60000010000 */
[----:B------:R-:W-:Y:S01]  /*0600*/  FADD.FTZ R28, R21, R28 ;  /* 0x0000001c151c7221 */ /* 0x000fe20000010000 */
[----:B------:R-:W-:-:S06]  /*0610*/  IMAD.WIDE R20, R29, 0x4, R12 ;  /* 0x000000041d147825 */ /* 0x000fcc00078e020c */
[----:B------:R-:W2:Y:S01]  /*0620*/  LDG.E.CONSTANT R20, desc[UR4][R20.64] ;  /* 0x0000000414147981 */ /* 0x000ea2000c1e9900 */
[----:B------:R-:W-:Y:S01]  /*0630*/  HADD2.F32 R26, -RZ, R26.H1_H1 ;  /* 0x3000001aff1a7230 */ /* 0x000fe20000004100 */
[----:B------:R-:W-:Y:S02]  /*0640*/  LEA R25, R2, R25, 0x2 ;  /* 0x0000001902197211 */ /* 0x000fe400078e10ff */
[----:B------:R-:W-:Y:S02]  /*0650*/  IADD3 R5, R5, R2, RZ ;  /* 0x0000000205057210 */ /* 0x000fe40007ffe0ff */
[----:B------:R-:W-:Y:S02]  /*0660*/  FADD.FTZ R23, RZ, R26 ;  /* 0x0000001aff177221 */ /* 0x000fe40000010000 */
[----:B------:R-:W-:Y:S02]  /*0670*/  ISETP.GE.AND P0, PT, R5, R6, PT ;  /* 0x000000060500720c */ /* 0x000fe40003f06270 */
[----:B------:R-:W-:Y:S01]  /*0680*/  FADD.FTZ R23, R23, R24 ;  /* 0x0000001817177221 */ /* 0x000fe20000010000 */
[----:B--2---:R-:W-:-:S02]  /*0690*/  HADD2.F32 R27, -RZ, R20.H0_H0 ;  /* 0x20000014ff1b7230 */ /* 0x004fc40000004100 */
[----:B------:R-:W-:-:S03]  /*06a0*/  HADD2.F32 R22, -RZ, R20.H1_H1 ;  /* 0x30000014ff167230 */ /* 0x000fc60000004100 */
[----:B------:R-:W-:Y:S02]  /*06b0*/  FADD.FTZ R28, R28, R27 ;  /* 0x0000001b1c1c7221 */ /* 0x000fe40000010000 */
        /* <DEDUP_REMOVED lines=13> */
.L_x_2036:
[----:B------:R-:W1:Y:S01]  /*0790*/  S2R R19, SR_CgaCtaId ;  /* 0x0000000000137919 */ /* 0x000e620000008800 */
[----:B------:R-:W2:Y:S01]  /*07a0*/  LDC.64 R10, c[0x0][0x228] ;  /* 0x00008a00ff0a7b82 */ /* 0x000ea20000000a00 */
[----:B------:R-:W-:Y:S01]  /*07b0*/  MOV R0, 0x400 ;  /* 0x0000040000007802 */ /* 0x000fe20000000f00 */
[----:B------:R-:W-:Y:S01]  /*07c0*/  HFMA2.MMA R4, -RZ, RZ, 0, 0 ;  /* 0x00000000ff047435 */ /* 0x000fe200000001ff */
[----:B------:R-:W-:Y:S02]  /*07d0*/  MOV R27, R8 ;  /* 0x00000008001b7202 */ /* 0x000fe40000000f00 */
[----:B------:R-:W-:-:S03]  /*07e0*/  IADD3 R0, R0, 0x190, RZ ;  /* 0x0000019000007810 */ /* 0x000fc60007ffe0ff */
[----:B------:R-:W3:Y:S08]  /*07f0*/  LDC.64 R12, c[0x0][0x230] ;  /* 0x00008c00ff0c7b82 */ /* 0x000ef00000000a00 */
[----:B------:R-:W4:Y:S08]  /*0800*/  LDC.64 R14, c[0x0][0x220] ;  /* 0x00008800ff0e7b82 */ /* 0x000f300000000a00 */
[----:B------:R-:W0:Y:S01]  /*0810*/  LDC.64 R16, c[0x0][0x218] ;  /* 0x00008600ff107b82 */ /* 0x000e220000000a00 */
[----:B-1----:R-:W-:-:S07]  /*0820*/  LEA R0, R19, R0, 0x18 ;  /* 0x0000000013007211 */ /* 0x002fce00078ec0ff */
.L_x_2038:
[----:B------:R-:W1:Y:S01]  /*0830*/  LDC.64 R18, c[0x0][0x238] ;  /* 0x00008e00ff127b82 */ /* 0x000e620000000a00 */
[----:B------:R-:W-:-:S05]  /*0840*/  MOV R6, UR7 ;  /* 0x0000000700067c02 */ /* 0x000fca0008000f00 */
[----:B------:R-:W-:-:S04]  /*0850*/  IMAD R25, R7, R6, R27 ;  /* 0x0000000607197224 */ /* 0x000fc800078e021b */
[----:B---3--:R-:W-:-:S06]  /*0860*/  IMAD.WIDE R22, R25, 0x4, R12 ;  /* 0x0000000419167825 */ /* 0x008fcc00078e020c */
[----:B------:R-:W3:Y:S01]  /*0870*/  LDG.E.CONSTANT R22, desc[UR4][R22.64] ;  /* 0x0000000416167981 */ /* 0x000ee2000c1e9900 */
[----:B-1----:R-:W-:-:S06]  /*0880*/  IMAD.WIDE R20, R25, 0x4, R18 ;  /* 0x0000000419147825 */ /* 0x002fcc00078e0212 */
[----:B------:R-:W4:Y:S01]  /*0890*/  LDG.E.CONSTANT R20, desc[UR4][R20.64] ;  /* 0x0000000414147981 */ /* 0x000f22000c1e9900 */
[----:B--2---:R-:W-:-:S06]  /*08a0*/  IMAD.WIDE R28, R27, 0x4, R10 ;  /* 0x000000041b1c7825 */ /* 0x004fcc00078e020a */
[----:B------:R-:W2:Y:S01]  /*08b0*/  LDG.E.CONSTANT R28, desc[UR4][R28.64] ;  /* 0x000000041c1c7981 */ /* 0x000ea2000c1e9900 */
[--C-:B---3--:R-:W-:Y:S02]  /*08c0*/  HADD2.F32 R24, -RZ, R22.reuse.H0_H0 ;  /* 0x20000016ff187230 */ /* 0x108fe40000004100 */
[----:B------:R-:W-:Y:S02]  /*08d0*/  HADD2.F32 R22, -RZ, R22.H1_H1 ;  /* 0x30000016ff167230 */ /* 0x000fe40000004100 */
[--C-:B----4-:R-:W-:Y:S02]  /*08e0*/  HADD2.F32 R21, -RZ, R20.reuse.H1_H1 ;  /* 0x30000014ff157230 */ /* 0x110fe40000004100 */
[----:B------:R-:W-:-:S03]  /*08f0*/  HADD2.F32 R26, -RZ, R20.H0_H0 ;  /* 0x20000014ff1a7230 */ /* 0x000fc60000004100 */
[----:B------:R-:W-:Y:S01]  /*0900*/  FADD.FTZ R22, R22, R21 ;  /* 0x0000001516167221 */ /* 0x000fe20000010000 */
[----:B------:R-:W-:-:S06]  /*0910*/  IMAD.WIDE R20, R25, 0x8, R14 ;  /* 0x0000000819147825 */ /* 0x000fcc00078e020e */
[----:B------:R-:W3:Y:S01]  /*0920*/  LDG.E.64 R20, desc[UR4][R20.64] ;  /* 0x0000000414147981 */ /* 0x000ee2000c1e1b00 */
[----:B------:R-:W-:Y:S01]  /*0930*/  FADD.FTZ R24, R24, R26 ;  /* 0x0000001a18187221 */ /* 0x000fe20000010000 */
[----:B--2---:R-:W-:-:S05]  /*0940*/  HADD2.F32 R26, -RZ, R28.H0_H0 ;  /* 0x2000001cff1a7230 */ /* 0x004fca0000004100 */
[----:B------:R-:W-:-:S04]  /*0950*/  FADD.FTZ R26, RZ, R26 ;  /* 0x0000001aff1a7221 */ /* 0x000fc80000010000 */
[----:B------:R-:W-:Y:S01]  /*0960*/  FADD.FTZ R23, R26, R24 ;  /* 0x000000181a177221 */ /* 0x000fe20000010000 */
[----:B------:R-:W-:Y:S01]  /*0970*/  HADD2.F32 R28, -RZ, R28.H1_H1 ;  /* 0x3000001cff1c7230 */ /* 0x000fe20000004100 */
[----:B---3--:R-:W-:Y:S02]  /*0980*/  I2FP.F32.S32 R24, R20 ;  /* 0x0000001400187245 */ /* 0x008fe40000201400 */
[----:B------:R-:W-:-:S03]  /*0990*/  I2FP.F32.S32 R26, R21 ;  /* 0x00000015001a7245 */ /* 0x000fc60000201400 */
[-C--:B------:R-:W-:Y:S02]  /*09a0*/  FMUL.FTZ R24, R24, R5.reuse ;  /* 0x0000000518187220 */ /* 0x080fe40000410000 */
[----:B------:R-:W-:-:S05]  /*09b0*/  FMUL.FTZ R29, R26, R5 ;  /* 0x000000051a1d7220 */ /* 0x000fca0000410000 */
[----:B------:R-:W-:Y:S01]  /*09c0*/  F2FP.F16.F32.PACK_AB R24, R29, R24 ;  /* 0x000000181d18723e */ /* 0x000fe200000000ff */
[----:B------:R-:W-:-:S04]  /*09d0*/  FADD.FTZ R29, RZ, R28 ;  /* 0x0000001cff1d7221 */ /* 0x000fc80000010000 */
[----:B------:R-:W-:Y:S01]  /*09e0*/  FADD.FTZ R22, R29, R22 ;  /* 0x000000161d167221 */ /* 0x000fe20000010000 */
[--C-:B------:R-:W-:Y:S02]  /*09f0*/  HADD2.F32 R29, -RZ, R24.reuse.H1_H1 ;  /* 0x30000018ff1d7230 */ /* 0x100fe40000004100 */
[----:B------:R-:W-:-:S03]  /*0a00*/  HADD2.F32 R24, -RZ, R24.H0_H0 ;  /* 0x20000018ff187230 */ /* 0x000fc60000004100 */
[----:B------:R-:W-:Y:S02]  /*0a10*/  FADD.FTZ R29, R22, R29 ;  /* 0x0000001d161d7221 */ /* 0x000fe40000010000 */
[----:B------:R-:W-:Y:S02]  /*0a20*/  FADD.FTZ R24, R23, R24 ;  /* 0x0000001817187221 */ /* 0x000fe40000010000 */
[----:B------:R-:W-:-:S03]  /*0a30*/  FMUL.FTZ R21, R29, R29 ;  /* 0x0000001d1d157220 */ /* 0x000fc60000410000 */
[C---:B------:R-:W-:Y:S01]  /*0a40*/  F2FP.F16.F32.PACK_AB R22, R24.reuse, R29 ;  /* 0x0000001d1816723e */ /* 0x040fe200000000ff */
[C---:B------:R-:W-:Y:S01]  /*0a50*/  FADD.FTZ R23, R24.reuse, R29 ;  /* 0x0000001d18177221 */ /* 0x040fe20000010000 */
[----:B------:R-:W-:Y:S01]  /*0a60*/  FFMA.FTZ R24, R24, R24, R21 ;  /* 0x0000001818187223 */ /* 0x000fe20000010015 */
[----:B0-----:R-:W-:Y:S01]  /*0a70*/  IMAD.WIDE R20, R25, 0x4, R16 ;  /* 0x0000000419147825 */ /* 0x001fe200078e0210 */
[----:B------:R-:W-:Y:S02]  /*0a80*/  LEA R29, R27, R0, 0x2 ;  /* 0x000000001b1d7211 */ /* 0x000fe400078e10ff */
[----:B------:R-:W-:Y:S02]  /*0a90*/  PRMT R22, R22, 0x5432, R22 ;  /* 0x0000543216167816 */ /* 0x000fe40000000016 */
[----:B------:R-:W-:-:S03]  /*0aa0*/  IADD3 R27, R2, R27, RZ ;  /* 0x0000001b021b7210 */ /* 0x000fc60007ffe0ff */
[----:B------:R1:W-:Y:S04]  /*0ab0*/  STG.E desc[UR4][R20.64], R22 ;  /* 0x0000001614007986 */ /* 0x0003e8000c101904 */
[----:B------:R1:W-:Y:S01]  /*0ac0*/  STS [R29], R22 ;  /* 0x000000161d007388 */ /* 0x0003e20000000800 */
[----:B------:R-:W-:Y:S01]  /*0ad0*/  ISETP.GE.AND P0, PT, R27, R6, PT ;  /* 0x000000061b00720c */ /* 0x000fe20003f06270 */
[----:B------:R-:W-:Y:S01]  /*0ae0*/  FADD.FTZ R4, R23, R4 ;  /* 0x0000000417047221 */ /* 0x000fe20000010000 */
[----:B------:R-:W-:-:S11]  /*0af0*/  FADD.FTZ R3, R24, R3 ;  /* 0x0000000318037221 */ /* 0x000fd60000010000 */
[----:B-1----:R-:W-:Y:S05]  /*0b00*/  @P0 BRA `(.L_x_2035) ;  /* 0x0000000000b00947 */ /* 0x002fea0003800000 */
[----:B------:R-:W-:-:S04]  /*0b10*/  IMAD R25, R7, R6, R27 ;  /* 0x0000000607197224 */ /* 0x000fc800078e021b */
[----:B------:R-:W-:-:S04]  /*0b20*/  IMAD.WIDE R20, R25, 0x4, R12 ;  /* 0x0000000419147825 */ /* 0x000fc800078e020c */
[----:B------:R-:W-:Y:S02]  /*0b30*/  IMAD.WIDE R18, R25, 0x4, R18 ;  /* 0x0000000419127825 */ /* 0x000fe400078e0212 */
[----:B------:R-:W2:Y:S04]  /*0b40*/  LDG.E.CONSTANT R20, desc[UR4][R20.64] ;  /* 0x0000000414147981 */ /* 0x000ea8000c1e9900 */
[----:B------:R0:W3:Y:S02]  /*0b50*/  LDG.E.CONSTANT R24, desc[UR4][R18.64] ;  /* 0x0000000412187981 */ /* 0x0000e4000c1e9900 */
[----:B0-----:R-:W-:-:S05]  /*0b60*/  IMAD.WIDE R18, R27, 0x4, R10 ;  /* 0x000000041b127825 */ /* 0x001fca00078e020a */
[----:B------:R-:W4:Y:S01]  /*0b70*/  LDG.E.CONSTANT R28, desc[UR4][R18.64] ;  /* 0x00000004121c7981 */ /* 0x000f22000c1e9900 */
[----:B--2---:R-:W-:Y:S02]  /*0b80*/  HADD2.F32 R26, -RZ, R20.H0_H0 ;  /* 0x20000014ff1a7230 */ /* 0x004fe40000004100 */
[----:B---3--:R-:W-:-:S05]  /*0b90*/  HADD2.F32 R23, -RZ, R24.H0_H0 ;  /* 0x20000018ff177230 */ /* 0x008fca0000004100 */
[----:B------:R-:W-:Y:S01]  /*0ba0*/  FADD.FTZ R26, R26, R23 ;  /* 0x000000171a1a7221 */ /* 0x000fe20000010000 */
[----:B------:R-:W-:-:S06]  /*0bb0*/  IMAD.WIDE R22, R25, 0x8, R14 ;  /* 0x0000000819167825 */ /* 0x000fcc00078e020e */
[----:B------:R-:W2:Y:S01]  /*0bc0*/  LDG.E.64 R22, desc[UR4][R22.64] ;  /* 0x0000000416167981 */ /* 0x000ea2000c1e1b00 */
[----:B------:R-:W-:Y:S02]  /*0bd0*/  HADD2.F32 R21, -RZ, R24.H1_H1 ;  /* 0x30000018ff157230 */ /* 0x000fe40000004100 */
[----:B------:R-:W-:Y:S02]  /*0be0*/  HADD2.F32 R24, -RZ, R20.H1_H1 ;  /* 0x30000014ff187230 */ /* 0x000fe40000004100 */
[----:B----4-:R-:W-:-:S03]  /*0bf0*/  HADD2.F32 R19, -RZ, R28.H0_H0 ;  /* 0x2000001cff137230 */ /* 0x010fc60000004100 */
[----:B------:R-:W-:Y:S01]  /*0c00*/  FADD.FTZ R20, R24, R21 ;  /* 0x0000001518147221 */ /* 0x000fe20000010000 */
[----:B------:R-:W-:Y:S02]  /*0c10*/  HADD2.F32 R28, -RZ, R28.H1_H1 ;  /* 0x3000001cff1c7230 */ /* 0x000fe40000004100 */
[----:B------:R-:W-:-:S04]  /*0c20*/  FADD.FTZ R19, RZ, R19 ;  /* 0x00000013ff137221 */ /* 0x000fc80000010000 */
[----:B------:R-:W-:Y:S01]  /*0c30*/  FADD.FTZ R19, R19, R26 ;  /* 0x0000001a13137221 */ /* 0x000fe20000010000 */
[----:B------:R-:W-:Y:S02]  /*0c40*/  LEA R29, R2, R29, 0x2 ;  /* 0x0000001d021d7211 */ /* 0x000fe400078e10ff */
[----:B------:R-:W-:-:S04]  /*0c50*/  IADD3 R27, R27, R2, RZ ;  /* 0x000000021b1b7210 */ /* 0x000fc80007ffe0ff */
[----:B------:R-:W-:Y:S02]  /*0c60*/  ISETP.GE.AND P0, PT, R27, R6, PT ;  /* 0x000000061b00720c */ /* 0x000fe40003f06270 */
[----:B--2---:R-:W-:Y:S02]  /*0c70*/  I2FP.F32.S32 R22, R22 ;  /* 0x0000001600167245 */ /* 0x004fe40000201400 */
        /* <DEDUP_REMOVED lines=9> */
[----:B------:R-:W-:Y:S01]  /*0d10*/  FADD.FTZ R21, R19, R18 ;  /* 0x0000001213157221 */ /* 0x000fe20000010000 */
[----:B------:R-:W-:-:S04]  /*0d20*/  IMAD.WIDE R18, R25, 0x4, R16 ;  /* 0x0000000419127825 */ /* 0x000fc800078e0210 */
        /* <DEDUP_REMOVED lines=9> */
[----:B-1----:R-:W-:Y:S06]  /*0dc0*/  @!P0 BRA `(.L_x_2038) ;  /* 0xfffffff800988947 */ /* 0x002fec000383ffff */
.L_x_2035:
[----:B------:R-:W-:Y:S05]  /*0dd0*/  BSYNC B0 ;  /* 0x0000000000007941 */ /* 0x000fea0003800000 */
.L_x_2034:
[----:B------:R-:W1:Y:S01]  /*0de0*/  SHFL.BFLY PT, R5, R4, 0x10, 0x1f ;  /* 0x0e001f0004057f89 */ /* 0x000e6200000e0000 */
[----:B------:R-:W2:Y:S01]  /*0df0*/  LDC R15, c[0x0][RZ] ;  /* 0x00000000ff0f7b82 */ /* 0x000ea20000000800 */
[----:B------:R-:W-:Y:S01]  /*0e00*/  SHF.R.U32.HI R16, RZ, 0x5, R8 ;  /* 0x00000005ff107819 */ /* 0x000fe20000011608 */
[----:B------:R-:W-:Y:S01]  /*0e10*/  BSSY B0, `(.L_x_2039) ;  /* 0x0000047000007945 */ /* 0x000fe20003800000 */
[----:B------:R-:W3:Y:S01]  /*0e20*/  SHFL.BFLY PT, R0, R3, 0x10, 0x1f ;  /* 0x0e001f0003007f89 */ /* 0x000ee200000e0000 */
[----:B------:R-:W-:Y:S01]  /*0e30*/  ISETP.NE.AND P1, PT, R8, RZ, PT ;  /* 0x000000ff0800720c */ /* 0x000fe20003f25270 */
[----:B------:R-:W4:Y:S01]  /*0e40*/  S2R R17, SR_CgaCtaId ;  /* 0x0000000000117919 */ /* 0x000f220000008800 */
[----:B-1----:R-:W-:Y:S01]  /*0e50*/  FADD.FTZ R5, R5, R4 ;  /* 0x0000000405057221 */ /* 0x002fe20000010000 */
[----:B--2---:R-:W-:Y:S01]  /*0e60*/  I2FP.F32.U32 R14, R15 ;  /* 0x0000000f000e7245 */ /* 0x004fe20000201000 */
[----:B---3--:R-:W-:-:S03]  /*0e70*/  FADD.FTZ R10, R0, R3 ;  /* 0x00000003000a7221 */ /* 0x008fc60000010000 */
[----:B------:R-:W1:Y:S01]  /*0e80*/  SHFL.BFLY PT, R0, R5, 0x8, 0x1f ;  /* 0x0d001f0005007f89 */ /* 0x000e6200000e0000 */
[----:B------:R-:W-:-:S03]  /*0e90*/  FMUL.FTZ R14, R14, 0.03125 ;  /* 0x3d0000000e0e7820 */ /* 0x000fc60000410000 */
[----:B------:R-:W2:Y:S01]  /*0ea0*/  SHFL.BFLY PT, R11, R10, 0x8, 0x1f ;  /* 0x0d001f000a0b7f89 */ /* 0x000ea200000e0000 */
[----:B-1----:R-:W-:Y:S01]  /*0eb0*/  FADD.FTZ R0, R5, R0 ;  /* 0x0000000005007221 */ /* 0x002fe20000010000 */
[----:B--2---:R-:W-:-:S04]  /*0ec0*/  FADD.FTZ R12, R10, R11 ;  /* 0x0000000b0a0c7221 */ /* 0x004fc80000010000 */
        /* <DEDUP_REMOVED lines=8> */
[----:B------:R-:W-:Y:S01]  /*0f50*/  IADD3 R10, R12, 0x88, RZ ;  /* 0x000000880c0a7810 */ /* 0x000fe20007ffe0ff */
[----:B-1----:R-:W-:Y:S01]  /*0f60*/  FADD.FTZ R2, R11, R2 ;  /* 0x000000020b027221 */ /* 0x002fe20000010000 */
[----:B------:R-:W-:Y:S01]  /*0f70*/  I2FP.F32.U32 R11, R8 ;  /* 0x00000008000b7245 */ /* 0x000fe20000201000 */
[----:B--2---:R-:W-:-:S03]  /*0f80*/  FADD.FTZ R4, R13, R4 ;  /* 0x000000040d047221 */ /* 0x004fc60000010000 */
[----:B------:R-:W1:Y:S01]  /*0f90*/  SHFL.BFLY PT, R3, R2, 0x1, 0x1f ;  /* 0x0c201f0002037f89 */ /* 0x000e6200000e0000 */
[----:B------:R-:W-:Y:S02]  /*0fa0*/  FSETP.GT.FTZ.AND P0, PT, R14, R11, PT ;  /* 0x0000000b0e00720b */ /* 0x000fe40003f14000 */
[----:B----4-:R-:W-:Y:S01]  /*0fb0*/  LEA R11, R17, R10, 0x18 ;  /* 0x0000000a110b7211 */ /* 0x010fe200078ec0ff */
[----:B------:R-:W2:Y:S03]  /*0fc0*/  SHFL.BFLY PT, R5, R4, 0x1, 0x1f ;  /* 0x0c201f0004057f89 */ /* 0x000ea600000e0000 */
[----:B0-----:R-:W-:Y:S01]  /*0fd0*/  LEA R20, R0, R11, 0x2 ;  /* 0x0000000b00147211 */ /* 0x001fe200078e10ff */
[----:B-1----:R-:W-:Y:S01]  /*0fe0*/  FADD.FTZ R19, R2, R3 ;  /* 0x0000000302137221 */ /* 0x002fe20000010000 */
[----:B------:R-:W-:Y:S01]  /*0ff0*/  @!P4 IMAD R2, R16, 0x4, R11 ;  /* 0x000000041002c824 */ /* 0x000fe200078e020b */
[----:B------:R-:W-:Y:S01]  /*1000*/  HFMA2.MMA R3, -RZ, RZ, 0, 0 ;  /* 0x00000000ff037435 */ /* 0x000fe200000001ff */
[----:B--2---:R-:W-:Y:S01]  /*1010*/  FADD.FTZ R21, R4, R5 ;  /* 0x0000000504157221 */ /* 0x004fe20000010000 */
[----:B------:R-:W-:-:S02]  /*1020*/  MOV R4, RZ ;  /* 0x000000ff00047202 */ /* 0x000fc40000000f00 */
        /* <DEDUP_REMOVED lines=37> */
.L_x_2040:
[----:B------:R-:W-:Y:S05]  /*1280*/  BSYNC B0 ;  /* 0x0000000000007941 */ /* 0x000fea0003800000 */
.L_x_2039:
[----:B------:R-:W-:Y:S01]  /*1290*/  BAR.SYNC.DEFER_BLOCKING 0x0 ;  /* 0x0000000000007b1d */ /* 0x000fe20000010000 */
[----:B------:R-:W-:-:S05]  /*12a0*/  MOV R6, 0x11 ;  /* 0x0000001100067802 */ /* 0x000fca0000000f00 */
[----:B------:R-:W-:Y:S04]  /*12b0*/  BSSY B0, `(.L_x_2041) ;  /* 0x000005a000007945 */ /* 0x000fe80003800000 */
[----:B------:R-:W-:Y:S05]  /*12c0*/  @P2 BRA `(.L_x_2042) ;  /* 0x0000000400602947 */ /* 0x000fea0003800000 */
[C---:B------:R-:W-:Y:S01]  /*12d0*/  LEA R10, R17.reuse, R12, 0x18 ;  /* 0x0000000c110a7211 */ /* 0x040fe200078ec0ff */
[----:B------:R-:W1:Y:S01]  /*12e0*/  LDC R18, c[0x0][0x258] ;  /* 0x00009600ff127b82 */ /* 0x000e620000000800 */
[----:B------:R-:W-:Y:S01]  /*12f0*/  ULDC.64 UR6, c[0x0][0x278] ;  /* 0x00009e0000067ab9 */ /* 0x000fe20000000a00 */
[----:B------:R-:W-:Y:S02]  /*1300*/  IADD3 R12, R12, 0x190, RZ ;  /* 0x000001900c0c7810 */ /* 0x000fe40007ffe0ff */
[----:B------:R-:W-:Y:S01]  /*1310*/  ISETP.NE.U32.AND P0, PT, RZ, UR6, PT ;  /* 0x00000006ff007c0c */ /* 0x000fe2000bf05070 */
[----:B------:R-:W2:Y:S01]  /*1320*/  LDS.64 R10, [R10] ;  /* 0x000000000a0a7984 */ /* 0x000ea20000000a00 */
[----:B------:R-:W-:Y:S02]  /*1330*/  LEA R17, R17, R12, 0x18 ;  /* 0x0000000c11117211 */ /* 0x000fe400078ec0ff */
[----:B0-----:R-:W0:Y:S01]  /*1340*/  LDC.64 R2, c[0x0][0x240] ;  /* 0x00009000ff027b82 */ /* 0x001e220000000a00 */
[----:B------:R-:W-:-:S02]  /*1350*/  ISETP.NE.AND.EX P0, PT, RZ, UR7, PT, P0 ;  /* 0x00000007ff007c0c */ /* 0x000fc4000bf05300 */
[----:B------:R-:W-:-:S05]  /*1360*/  MOV R21, R8 ;  /* 0x0000000800157202 */ /* 0x000fca0000000f00 */
[----:B------:R-:W3:Y:S01]  /*1370*/  LDC.64 R4, c[0x0][0x248] ;  /* 0x00009200ff047b82 */ /* 0x000ee20000000a00 */
[----:B--2---:R-:W-:-:S07]  /*1380*/  F2FP.F16.F32.PACK_AB R19, R11, R10 ;  /* 0x0000000a0b13723e */ /* 0x004fce00000000ff */
.L_x_2047:
        /* <DEDUP_REMOVED lines=28> */
.L_x_2043:
[----:B------:R0:W-:Y:S01]  /*1550*/  STS [R20], R23 ;  /* 0x0000001714007388 */ /* 0x0001e20000000800 */
[C---:B------:R-:W-:Y:S01]  /*1560*/  HADD2 R11, |R23|.reuse, -RZ.H0_H0 ;  /* 0xa00000ff170b7230 */ /* 0x040fe20000000200 */
[----:B------:R-:W-:-:S04]  /*1570*/  HSETP2.GT.AND P5, PT, |R23|.H0_H0, |R23|.H1_H1, PT ;  /* 0x7000001717007234 */ /* 0x000fc80003fa4a00 */
[----:B------:R-:W-:-:S04]  /*1580*/  PRMT R10, R11, 0x7632, R10 ;  /* 0x000076320b0a7816 */ /* 0x000fc8000000000a */
[----:B------:R-:W-:-:S05]  /*1590*/  SEL R11, R10, R11, !P5 ;  /* 0x0000000b0a0b7207 */ /* 0x000fca0006800000 */
[----:B------:R-:W-:-:S05]  /*15a0*/  HSETP2.GT.AND P5, PT, R11.H0_H0, R6.H0_H0, PT ;  /* 0x200000060b007234 */ /* 0x000fca0003fa4800 */
[----:B0-----:R-:W-:-:S08]  /*15b0*/  SEL R6, R6, R11, !P5 ;  /* 0x0000000b06067207 */ /* 0x001fd00006800000 */
.L_x_2044:
        /* <DEDUP_REMOVED lines=31> */
.L_x_2045:
[----:B------:R0:W-:Y:S01]  /*17b0*/  STS [R22], R23 ;  /* 0x0000001716007388 */ /* 0x0001e20000000800 */
[C---:B------:R-:W-:Y:S01]  /*17c0*/  HADD2 R11, |R23|.reuse, -RZ.H0_H0 ;  /* 0xa00000ff170b7230 */ /* 0x040fe20000000200 */
[----:B------:R-:W-:-:S04]  /*17d0*/  HSETP2.GT.AND P5, PT, |R23|.H0_H0, |R23|.H1_H1, PT ;  /* 0x7000001717007234 */ /* 0x000fc80003fa4a00 */
[----:B------:R-:W-:-:S04]  /*17e0*/  PRMT R10, R11, 0x7632, R10 ;  /* 0x000076320b0a7816 */ /* 0x000fc8000000000a */
[----:B------:R-:W-:-:S05]  /*17f0*/  SEL R11, R10, R11, !P5 ;  /* 0x0000000b0a0b7207 */ /* 0x000fca0006800000 */
[----:B------:R-:W-:-:S05]  /*1800*/  HSETP2.GT.AND P5, PT, R11.H0_H0, R6.H0_H0, PT ;  /* 0x200000060b007234 */ /* 0x000fca0003fa4800 */
[----:B0-----:R-:W-:-:S08]  /*1810*/  SEL R6, R6, R11, !P5 ;  /* 0x0000000b06067207 */ /* 0x001fd00006800000 */
.L_x_2046:
[----:B------:R-:W-:-:S04]  /*1820*/  IADD3 R21, R21, R15, RZ ;  /* 0x0000000f15157210 */ /* 0x000fc80007ffe0ff */
[----:B------:R-:W-:-:S13]  /*1830*/  ISETP.GE.AND P5, PT, R21, R18, PT ;  /* 0x000000121500720c */ /* 0x000fda0003fa6270 */
[----:B------:R-:W-:Y:S05]  /*1840*/  @!P5 BRA `(.L_x_2047) ;  /* 0xfffffff800d0d947 */ /* 0x000fea000383ffff */
.L_x_2042:
[----:B------:R-:W-:Y:S05]  /*1850*/  BSYNC B0 ;  /* 0x0000000000007941 */ /* 0x000fea0003800000 */
.L_x_2041:
[----:B------:R-:W-:Y:S02]  /*1860*/  ULDC.64 UR6, c[0x0][0x278] ;  /* 0x00009e0000067ab9 */ /* 0x000fe40000000a00 */
[----:B------:R-:W-:-:S04]  /*1870*/  ISETP.NE.U32.AND P0, PT, RZ, UR6, PT ;  /* 0x00000006ff007c0c */ /* 0x000fc8000bf05070 */
[----:B------:R-:W-:-:S13]  /*1880*/  ISETP.NE.AND.EX P0, PT, RZ, UR7, PT, P0 ;  /* 0x00000007ff007c0c */ /* 0x000fda000bf05300 */
[----:B------:R-:W-:Y:S05]  /*1890*/  @!P0 EXIT ;  /* 0x000000000000894d */ /* 0x000fea0003800000 */
[----:B------:R-:W-:Y:S01]  /*18a0*/  HADD2.F32 R6, -RZ, R6.H0_H0 ;  /* 0x20000006ff067230 */ /* 0x000fe20000004100 */
[----:B------:R-:W3:Y:S01]  /*18b0*/  @!P4 S2R R13, SR_CgaCtaId ;  /* 0x00000000000dc919 */ /* 0x000ee20000008800 */
[----:B-----5:R-:W-:Y:S01]  /*18c0*/  I2FP.F32.S32 R9, R0 ;  /* 0x0000000000097245 */ /* 0x020fe20000201400 */
[----:B------:R-:W-:Y:S02]  /*18d0*/  BSSY B0, `(.L_x_2048) ;  /* 0x0000055000007945 */ /* 0x000fe40003800000 */
[----:B0-----:R-:W0:Y:S01]  /*18e0*/  SHFL.BFLY PT, R3, R6, 0x10, 0x1f ;  /* 0x0e001f0006037f89 */ /* 0x001e2200000e0000 */
[----:B------:R-:W-:-:S13]  /*18f0*/  FSETP.GT.FTZ.AND P0, PT, R14, R9, PT ;  /* 0x000000090e00720b */ /* 0x000fda0003f14000 */
[----:B-12---:R-:W1:Y:S01]  /*1900*/  @P0 S2R R11, SR_CgaCtaId ;  /* 0x00000000000b0919 */ /* 0x006e620000008800 */
[----:B0-----:R-:W-:Y:S02]  /*1910*/  FMNMX.FTZ R3, R6, R3, !PT ;  /* 0x0000000306037209 */ /* 0x001fe40007810000 */
[----:B------:R-:W-:-:S03]  /*1920*/  @!P4 MOV R6, 0x400 ;  /* 0x000004000006c802 */ /* 0x000fc60000000f00 */
[----:B------:R-:W0:Y:S02]  /*1930*/  SHFL.BFLY PT, R2, R3, 0x8, 0x1f ;  /* 0x0d001f0003027f89 */ /* 0x000e2400000e0000 */
[----:B0-----:R-:W-:Y:S02]  /*1940*/  FMNMX.FTZ R2, R3, R2, !PT ;  /* 0x0000000203027209 */ /* 0x001fe40007810000 */
[----:B------:R-:W-:-:S03]  /*1950*/  @P0 MOV R3, 0x400 ;  /* 0x0000040000030802 */ /* 0x000fc60000000f00 */
[----:B------:R-:W0:Y:S02]  /*1960*/  SHFL.BFLY PT, R5, R2, 0x4, 0x1f ;  /* 0x0c801f0002057f89 */ /* 0x000e2400000e0000 */
[----:B0-----:R-:W-:Y:S02]  /*1970*/  FMNMX.FTZ R5, R2, R5, !PT ;  /* 0x0000000502057209 */ /* 0x001fe40007810000 */
[----:B------:R-:W-:Y:S02]  /*1980*/  @!P4 IADD3 R2, R6, 0x8, RZ ;  /* 0x000000080602c810 */ /* 0x000fe40007ffe0ff */
[----:B------:R-:W-:Y:S01]  /*1990*/  @P0 IADD3 R6, R3, 0x8, RZ ;  /* 0x0000000803060810 */ /* 0x000fe20007ffe0ff */
[----:B------:R-:W0:Y:S01]  /*19a0*/  SHFL.BFLY PT, R4, R5, 0x2, 0x1f ;  /* 0x0c401f0005047f89 */ /* 0x000e2200000e0000 */
[----:B---3--:R-:W-:Y:S01]  /*19b0*/  @!P4 LEA R3, R13, R2, 0x18 ;  /* 0x000000020d03c211 */ /* 0x008fe200078ec0ff */
[----:B------:R-:W-:-:S03]  /*19c0*/  IMAD.MOV.U32 R2, RZ, RZ, -0x1f528714 ;  /* 0xe0ad78ecff027424 */ /* 0x000fc600078e00ff */
[----:B------:R-:W-:Y:S02]  /*19d0*/  @!P4 LEA R3, R16, R3, 0x2 ;  /* 0x000000031003c211 */ /* 0x000fe400078e10ff */
[----:B0-----:R-:W-:Y:S02]  /*19e0*/  FMNMX.FTZ R4, R5, R4, !PT ;  /* 0x0000000405047209 */ /* 0x001fe40007810000 */
[----:B-1----:R-:W-:-:S03]  /*19f0*/  @P0 LEA R5, R11, R6, 0x18 ;  /* 0x000000060b050211 */ /* 0x002fc600078ec0ff */
[----:B------:R-:W0:Y:S01]  /*1a00*/  SHFL.BFLY PT, R9, R4, 0x1, 0x1f ;  /* 0x0c201f0004097f89 */ /* 0x000e2200000e0000 */
[----:B------:R-:W-:Y:S02]  /*1a10*/  @P0 LEA R5, R0, R5, 0x2 ;  /* 0x0000000500050211 */ /* 0x000fe400078e10ff */
        /* <DEDUP_REMOVED lines=32> */
[----:B------:R-:W-:Y:S05]  /*1c20*/  CALL.REL.NOINC `($__internal_44_$__cuda_sm20_div_rn_f64_full) ;  /* 0x0000000000a47944 */ /* 0x000fea0003c00000 */
[----:B------:R-:W-:Y:S02]  /*1c30*/  MOV R2, R16 ;  /* 0x0000001000027202 */ /* 0x000fe40000000f00 */
[----:B------:R-:W-:-:S07]  /*1c40*/  MOV R3, R17 ;  /* 0x0000001100037202 */ /* 0x000fce0000000f00 */
.L_x_2051:
[----:B------:R-:W-:Y:S05]  /*1c50*/  BSYNC B1 ;  /* 0x0000000000017941 */ /* 0x000fea0003800000 */
.L_x_2050:
        /* <DEDUP_REMOVED lines=11> */
.L_x_2052:
        /* <DEDUP_REMOVED lines=17> */
.L_x_2049:
[----:B------:R-:W-:Y:S05]  /*1e20*/  BSYNC B0 ;  /* 0x0000000000007941 */ /* 0x000fea0003800000 */
.L_x_2048:
        /* <DEDUP_REMOVED lines=9> */
        .weak           $__internal_44_$__cuda_sm20_div_rn_f64_full
        .type           $__internal_44_$__cuda_sm20_div_rn_f64_full,@function
        .size           $__internal_44_$__cuda_sm20_div_rn_f64_full,(.L_x_2703 - $__internal_44_$__cuda_sm20_div_rn_f64_full)
$__internal_44_$__cuda_sm20_div_rn_f64_full:
        /* <DEDUP_REMOVED lines=13> */
[----:B------:R-:W-:Y:S01]  /*1f90*/  IADD3 R20, R21, -0x1, RZ ;  /* 0xffffffff15147810 */ /* 0x000fe20007ffe0ff */
        /* <DEDUP_REMOVED lines=17> */
[----:B------:R-:W-:Y:S01]  /*20b0*/  IMAD.MOV.U32 R14, RZ, RZ, 0x40500000 ;  /* 0x40500000ff0e7424 */ /* 0x000fe200078e00ff */
[----:B------:R-:W-:Y:S02]  /*20c0*/  MOV R18, RZ ;  /* 0x000000ff00127202 */ /* 0x000fe40000000f00 */
        /* <DEDUP_REMOVED lines=26> */
.L_x_2054:
        /* <DEDUP_REMOVED lines=15> */
.L_x_2056:
[----:B------:R-:W-:Y:S02]  /*2360*/  LOP3.LUT R17, R5, 0x80000, RZ, 0xfc, !PT ;  /* 0x0008000005117812 */ /* 0x000fe400078efcff */
[----:B------:R-:W-:-:S07]  /*2370*/  MOV R16, R4 ;  /* 0x0000000400107202 */ /* 0x000fce0000000f00 */
.L_x_2055:
[----:B------:R-:W-:Y:S05]  /*2380*/  BSYNC B2 ;  /* 0x0000000000027941 */ /* 0x000fea0003800000 */
.L_x_2053:
[----:B------:R-:W-:Y:S01]  /*2390*/  HFMA2.MMA R3, -RZ, RZ, 0, 0 ;  /* 0x00000000ff037435 */ /* 0x000fe200000001ff */
[----:B------:R-:W-:-:S05]  /*23a0*/  MOV R2, R6 ;  /* 0x0000000600027202 */ /* 0x000fca0000000f00 */
[----:B------:R-:W-:Y:S05]  /*23b0*/  RET.REL.NODEC R2 `(_ZN17fastertransformer35generalAddBiasResidualLayerNormOpt2I7__half2Lb1ELb1ELi2ELb1ELi2EEEvPT_S3_PKS2_S5_S5_S5_S5_S5_fiiPKfS7_S7_Pfi) ;  /* 0xffffffdc02107950 */ /* 0x000fea0003c3ffff */
.L_x_2057:
        /* <DEDUP_REMOVED lines=12> */
.L_x_2703:


//--------------------- .text._ZN17fastertransformer34generalAddBiasResidualLayerNormOptI7__half2Lb1ELb1ELi2ELb1ELi2EEEvPT_S3_PKS2_S5_S5_S5_S5_S5_fiiPKfS7_S7_Pfi --------------------------
	.section	.text._ZN17fastertransformer34generalAddBiasResidualLayerNormOptI7__half2Lb1ELb1ELi2ELb1ELi2EEEvPT_S3_PKS2_S5_S5_S5_S5_S5_fiiPKfS7_S7_Pfi,"ax",@progbits
	.align	128
        .global         _ZN17fastertransformer34generalAddBiasResidualLayerNormOptI7__half2Lb1ELb1ELi2ELb1ELi2EEEvPT_S3_PKS2_S5_S5_S5_S5_S5_fiiPKfS7_S7_Pfi
        .type           _ZN17fastertransformer34generalAddBiasResidualLayerNormOptI7__half2Lb1ELb1ELi2ELb1ELi2EEEvPT_S3_PKS2_S5_S5_S5_S5_S5_fiiPKfS7_S7_Pfi,@function
        .size           _ZN17fastertransformer34generalAddBiasResidualLayerNormOptI7__half2Lb1ELb1ELi2ELb1ELi2EEEvPT_S3_PKS2_S5_S5_S5_S5_S5_fiiPKfS7_S7_Pfi,(.L_x_2704 - _ZN17fastertransformer34generalAddBiasResidualLayerNormOptI7__half2Lb1ELb1ELi2ELb1ELi2EEEvPT_S3_PKS2_S5_S5_S5_S5_S5_fiiPKfS7_S7_Pfi)
        .other          _ZN17fastertransformer34generalAddBiasResidualLayerNormOptI7__half2Lb1ELb1ELi2ELb1ELi2EEEvPT_S3_PKS2_S5_S5_S5_S5_S5_fiiPKfS7_S7_Pfi,@"STO_CUDA_ENTRY STV_DEFAULT"
_ZN17fastertransformer34generalAddBiasResidualLayerNormOptI7__half2Lb1ELb1ELi2ELb1ELi2EEEvPT_S3_PKS2_S5_S5_S5_S5_S5_fiiPKfS7_S7_Pfi:
.text._ZN17fastertransformer34generalAddBiasResidualLayerNormOptI7__half2Lb1ELb1ELi2ELb1ELi2EEEvPT_S3_PKS2_S5_S5_S5_S5_S5_fiiPKfS7_S7_Pfi:
        /* <DEDUP_REMOVED lines=12> */
[----:B------:R-:W-:-:S06]  /*00c0*/  IMAD.MOV.U32 R0, RZ, RZ, RZ ;  /* 0x000000ffff007224 */ /* 0x000fcc00078e00ff */
[----:B0-----:R0:W5:Y:S04]  /*00d0*/  @!P1 LDG.E R0, desc[UR6][R10.64] ;  /* 0x000000060a009981 */ /* 0x001168000c1e1900 */
[----:B-1----:R-:W3:Y:S04]  /*00e0*/  @P0 LDG.E R6, desc[UR6][R6.64] ;  /* 0x0000000606060981 */ /* 0x002ee8000c1e1900 */
[----:B--2---:R-:W3:Y:S01]  /*00f0*/  @P0 LDG.E R9, desc[UR6][R8.64] ;  /* 0x0000000608090981 */ /* 0x004ee2000c1e1900 */
[----:B------:R-:W1:Y:S01]  /*0100*/  S2R R2, SR_TID.X ;  /* 0x0000000000027919 */ /* 0x000e620000002100 */
[----:B------:R-:W-:Y:S01]  /*0110*/  IMAD.U32 R3, RZ, RZ, UR4 ;  /* 0x00000004ff037e24 */ /* 0x000fe2000f8e00ff */
[----:B------:R-:W-:Y:S01]  /*0120*/  HFMA2.MMA R4, -RZ, RZ, 0, 0 ;  /* 0x00000000ff047435 */ /* 0x000fe200000001ff */
[----:B------:R-:W-:Y:S01]  /*0130*/  BSSY B0, `(.L_x_2058) ;  /* 0x000004c000007945 */ /* 0x000fe20003800000 */
[----:B------:R-:W-:-:S02]  /*0140*/  PRMT R26, RZ, 0x5410, RZ ;  /* 0x00005410ff1a7816 */ /* 0x000fc400000000ff */
[----:B-1----:R-:W-:Y:S02]  /*0150*/  ISETP.GE.AND P2, PT, R2, R3, PT ;  /* 0x000000030200720c */ /* 0x002fe40003f46270 */
[----:B---3--:R-:W-:-:S11]  /*0160*/  @P0 FMUL.FTZ R4, R6, R9 ;  /* 0x0000000906040220 */ /* 0x008fd60000410000 */
        /* <DEDUP_REMOVED lines=14> */
.L_x_2061:
        /* <DEDUP_REMOVED lines=22> */
.L_x_2060:
        /* <DEDUP_REMOVED lines=10> */
.L_x_2062:
[----:B----4-:R-:W-:-:S04]  /*0450*/  IMAD.WIDE R18, R24, 0x4, R10 ;  /* 0x0000000418127825 */ /* 0x010fc800078e020a */
[----:B0-----:R-:W-:Y:S02]  /*0460*/  IMAD R25, R6, R3, R24 ;  /* 0x0000000306197224 */ /* 0x001fe400078e0218 */
[----:B------:R-:W4:Y:S02]  /*0470*/  LDG.E.CONSTANT R18, desc[UR6][R18.64] ;  /* 0x0000000612127981 */ /* 0x000f24000c1e9900 */
[----:B------:R-:W-:-:S04]  /*0480*/  IMAD.WIDE R22, R25, 0x4, R12 ;  /* 0x0000000419167825 */ /* 0x000fc800078e020c */
[C---:B---3--:R-:W-:Y:S02]  /*0490*/  IMAD.WIDE R20, R25.reuse, 0x8, R8 ;  /* 0x0000000819147825 */ /* 0x048fe400078e0208 */
[----:B------:R-:W3:Y:S02]  /*04a0*/  LDG.E.CONSTANT R22, desc[UR6][R22.64] ;  /* 0x0000000616167981 */ /* 0x000ee4000c1e9900 */
[----:B------:R-:W-:Y:S02]  /*04b0*/  IMAD.WIDE R28, R25, 0x4, R14 ;  /* 0x00000004191c7825 */ /* 0x000fe400078e020e */
[----:B------:R-:W2:Y:S04]  /*04c0*/  LDG.E.64.CONSTANT R20, desc[UR6][R20.64] ;  /* 0x0000000614147981 */ /* 0x000ea8000c1e9b00 */
[----:B------:R-:W2:Y:S01]  /*04d0*/  LDG.E.CONSTANT R28, desc[UR6][R28.64] ;  /* 0x000000061c1c7981 */ /* 0x000ea2000c1e9900 */
[----:B----4-:R-:W-:-:S10]  /*04e0*/  HFMA2.MMA R19, R18, 1, 1, RZ ;  /* 0x3c003c0012137835 */ /* 0x010fd400000000ff */
[----:B---3--:R-:W-:Y:S01]  /*04f0*/  HADD2 R19, R19, R22 ;  /* 0x0000001613137230 */ /* 0x008fe20000000000 */
[----:B--2---:R-:W-:Y:S02]  /*0500*/  I2FP.F32.S32 R27, R20 ;  /* 0x00000014001b7245 */ /* 0x004fe40000201400 */
[----:B------:R-:W-:-:S03]  /*0510*/  I2FP.F32.S32 R21, R21 ;  /* 0x0000001500157245 */ /* 0x000fc60000201400 */
[----:B------:R-:W-:Y:S01]  /*0520*/  HFMA2.MMA R19, R19, 1, 1, R28 ;  /* 0x3c003c0013137835 */ /* 0x000fe2000000001c */
[-C--:B------:R-:W-:Y:S01]  /*0530*/  FMUL.FTZ R27, R27, R4.reuse ;  /* 0x000000041b1b7220 */ /* 0x080fe20000410000 */
[----:B------:R-:W-:-:S05]  /*0540*/  FMUL.FTZ R18, R21, R4 ;  /* 0x0000000415127220 */ /* 0x000fca0000410000 */
[----:B------:R-:W-:Y:S01]  /*0550*/  F2FP.F16.F32.PACK_AB R27, R18, R27 ;  /* 0x0000001b121b723e */ /* 0x000fe200000000ff */
[----:B------:R-:W-:-:S04]  /*0560*/  IMAD R20, R24, 0x4, R5 ;  /* 0x0000000418147824 */ /* 0x000fc800078e0205 */
        /* <DEDUP_REMOVED lines=8> */
.L_x_2059:
[----:B------:R-:W-:Y:S05]  /*05f0*/  BSYNC B0 ;  /* 0x0000000000007941 */ /* 0x000fea0003800000 */
.L_x_2058:
[----:B------:R-:W-:Y:S01]  /*0600*/  HADD2 R26, R26.H0_H0, R26.H1_H1 ;  /* 0x3000001a1a1a7230 */ /* 0x000fe20000000800 */
[----:B------:R-:W0:Y:S01]  /*0610*/  LDC R13, c[0x0][RZ] ;  /* 0x00000000ff0d7b82 */ /* 0x000e220000000800 */
[----:B------:R-:W-:Y:S01]  /*0620*/  SHF.R.U32.HI R15, RZ, 0x3, R2 ;  /* 0x00000003ff0f7819 */ /* 0x000fe20000011602 */
[----:B------:R-:W-:Y:S01]  /*0630*/  ULDC UR4, c[0x0][0x258] ;  /* 0x0000960000047ab9 */ /* 0x000fe20000000800 */
[C---:B------:R-:W-:Y:S01]  /*0640*/  LOP3.LUT P4, R14, R2.reuse, 0x1f, RZ, 0xc0, !PT ;  /* 0x0000001f020e7812 */ /* 0x040fe2000788c0ff */
[----:B------:R-:W-:Y:S01]  /*0650*/  HADD2.F32 R26, -RZ, R26.H0_H0 ;  /* 0x2000001aff1a7230 */ /* 0x000fe20000004100 */
[----:B------:R-:W-:Y:S01]  /*0660*/  LOP3.LUT R15, R15, 0x1ffffffc, RZ, 0xc0, !PT ;  /* 0x1ffffffc0f0f7812 */ /* 0x000fe200078ec0ff */
[----:B------:R-:W-:Y:S01]  /*0670*/  BSSY B0, `(.L_x_2063) ;  /* 0x000004d000007945 */ /* 0x000fe20003800000 */
[----:B------:R-:W-:Y:S02]  /*0680*/  I2FP.F32.U32 R11, R2 ;  /* 0x00000002000b7245 */ /* 0x000fe40000201000 */
[----:B------:R-:W1:Y:S01]  /*0690*/  SHFL.BFLY PT, R5, R26, 0x10, 0x1f ;  /* 0x0e001f001a057f89 */ /* 0x000e6200000e0000 */
[----:B------:R-:W-:-:S13]  /*06a0*/  ISETP.NE.AND P1, PT, R2, RZ, PT ;  /* 0x000000ff0200720c */ /* 0x000fda0003f25270 */
[----:B------:R-:W-:Y:S02]  /*06b0*/  @!P1 I2FP.F32.S32 R18, R3 ;  /* 0x0000000300129245 */ /* 0x000fe40000201400 */
[----:B0-----:R-:W-:-:S05]  /*06c0*/  I2FP.F32.U32 R12, R13 ;  /* 0x0000000d000c7245 */ /* 0x001fca0000201000 */
[----:B------:R-:W-:Y:S01]  /*06d0*/  FMUL.FTZ R12, R12, 0.03125 ;  /* 0x3d0000000c0c7820 */ /* 0x000fe20000410000 */
[----:B-1----:R-:W-:-:S04]  /*06e0*/  FADD.FTZ R5, R26, R5 ;  /* 0x000000051a057221 */ /* 0x002fc80000010000 */
[----:B------:R-:W-:Y:S01]  /*06f0*/  FSETP.GT.FTZ.AND P0, PT, R12, R11, PT ;  /* 0x0000000b0c00720b */ /* 0x000fe20003f14000 */
[----:B------:R-:W0:Y:S02]  /*0700*/  SHFL.BFLY PT, R4, R5, 0x8, 0x1f ;  /* 0x0d001f0005047f89 */ /* 0x000e2400000e0000 */
[----:B0-----:R-:W-:Y:S01]  /*0710*/  FADD.FTZ R6, R5, R4 ;  /* 0x0000000405067221 */ /* 0x001fe20000010000 */
[----:B------:R-:W-:Y:S01]  /*0720*/  MOV R5, 0x400 ;  /* 0x0000040000057802 */ /* 0x000fe20000000f00 */
[----:B------:R-:W0:Y:S03]  /*0730*/  S2R R4, SR_CgaCtaId ;  /* 0x0000000000047919 */ /* 0x000e260000008800 */
[----:B------:R-:W1:Y:S02]  /*0740*/  SHFL.BFLY PT, R7, R6, 0x4, 0x1f ;  /* 0x0c801f0006077f89 */ /* 0x000e6400000e0000 */
[----:B-1----:R-:W-:-:S05]  /*0750*/  FADD.FTZ R7, R6, R7 ;  /* 0x0000000706077221 */ /* 0x002fca0000010000 */
[----:B------:R-:W1:Y:S02]  /*0760*/  SHFL.BFLY PT, R8, R7, 0x2, 0x1f ;  /* 0x0c401f0007087f89 */ /* 0x000e6400000e0000 */
[----:B-1----:R-:W-:Y:S01]  /*0770*/  FADD.FTZ R8, R7, R8 ;  /* 0x0000000807087221 */ /* 0x002fe20000010000 */
[----:B------:R-:W-:-:S04]  /*0780*/  VIADD R7, R5, 0x8 ;  /* 0x0000000805077836 */ /* 0x000fc80000000000 */
[----:B------:R-:W1:Y:S01]  /*0790*/  SHFL.BFLY PT, R9, R8, 0x1, 0x1f ;  /* 0x0c201f0008097f89 */ /* 0x000e6200000e0000 */
[----:B0-----:R-:W-:-:S04]  /*07a0*/  LEA R7, R4, R7, 0x18 ;  /* 0x0000000704077211 */ /* 0x001fc800078ec0ff */
[-C--:B------:R-:W-:Y:S02]  /*07b0*/  IADD3 R6, R15, R7.reuse, RZ ;  /* 0x000000070f067210 */ /* 0x080fe40007ffe0ff */
[----:B------:R-:W-:Y:S01]  /*07c0*/  LEA R7, R14, R7, 0x2 ;  /* 0x000000070e077211 */ /* 0x000fe200078e10ff */
[----:B-1----:R-:W-:Y:S01]  /*07d0*/  FADD.FTZ R17, R8, R9 ;  /* 0x0000000908117221 */ /* 0x002fe20000010000 */
        /* <DEDUP_REMOVED lines=24> */
[----:B------:R-:W-:Y:S01]  /*0960*/  MOV R10, RZ ;  /* 0x000000ff000a7202 */ /* 0x000fe20000000f00 */
[----:B------:R-:W-:Y:S02]  /*0970*/  IMAD.MOV.U32 R18, RZ, RZ, R2 ;  /* 0x000000ffff127224 */ /* 0x000fe400078e0002 */
[----:B------:R-:W3:Y:S05]  /*0980*/  LDS R11, [R11] ;  /* 0x000000000b0b7984 */ /* 0x000eea0000000800 */
.L_x_2065:
[----:B------:R-:W-:-:S05]  /*0990*/  MOV R3, UR4 ;  /* 0x0000000400037c02 */ /* 0x000fca0008000f00 */
[----:B01----:R-:W-:-:S04]  /*09a0*/  IMAD R9, R16, R3, R18 ;  /* 0x0000000310097224 */ /* 0x003fc800078e0212 */
[----:B--2---:R-:W-:-:S06]  /*09b0*/  IMAD.WIDE.U32 R8, R9, 0x4, R4 ;  /* 0x0000000409087825 */ /* 0x004fcc00078e0004 */
[----:B------:R-:W2:Y:S01]  /*09c0*/  LDG.E.CONSTANT R8, desc[UR6][R8.64] ;  /* 0x0000000608087981 */ /* 0x000ea2000c1e9900 */
[----:B------:R-:W-:-:S05]  /*09d0*/  IMAD.IADD R24, R13, 0x1, R18 ;  /* 0x000000010d187824 */ /* 0x000fca00078e0212 */
        /* <DEDUP_REMOVED lines=22> */
.L_x_2064:
[----:B------:R-:W-:Y:S05]  /*0b40*/  BSYNC B0 ;  /* 0x0000000000007941 */ /* 0x000fea0003800000 */
.L_x_2063:
        /* <DEDUP_REMOVED lines=36> */
.L_x_2067:
[----:B------:R-:W-:Y:S05]  /*0d90*/  BSYNC B0 ;  /* 0x0000000000007941 */ /* 0x000fea0003800000 */
.L_x_2066:
[----:B------:R-:W-:Y:S01]  /*0da0*/  BAR.SYNC.DEFER_BLOCKING 0x0 ;  /* 0x0000000000007b1d */ /* 0x000fe20000010000 */
[----:B0-----:R-:W-:-:S05]  /*0db0*/  HFMA2.MMA R3, -RZ, RZ, 0, 1.013278961181640625e-06 ;  /* 0x00000011ff037435 */ /* 0x001fca00000001ff */
[----:B------:R-:W-:Y:S04]  /*0dc0*/  BSSY B0, `(.L_x_2068) ;  /* 0x000005d000007945 */ /* 0x000fe80003800000 */
[----:B------:R-:W-:Y:S05]  /*0dd0*/  @P2 BRA `(.L_x_2069) ;  /* 0x00000004006c2947 */ /* 0x000fea0003800000 */
[----:B------:R-:W0:Y:S01]  /*0de0*/  S2R R11, SR_CgaCtaId ;  /* 0x00000000000b7919 */ /* 0x000e220000008800 */
[----:B------:R-:W-:Y:S01]  /*0df0*/  MOV R10, 0x400 ;  /* 0x00000400000a7802 */ /* 0x000fe20000000f00 */
[----:B------:R-:W1:Y:S01]  /*0e00*/  LDC R17, c[0x0][0x258] ;  /* 0x00009600ff117b82 */ /* 0x000e620000000800 */
[----:B------:R-:W-:Y:S01]  /*0e10*/  ULDC.64 UR4, c[0x0][0x278] ;  /* 0x00009e0000047ab9 */ /* 0x000fe20000000a00 */
[----:B------:R-:W2:Y:S01]  /*0e20*/  S2R R16, SR_CTAID.X ;  /* 0x0000000000107919 */ /* 0x000ea20000002500 */
[----:B------:R-:W-:Y:S01]  /*0e30*/  ISETP.NE.U32.AND P0, PT, RZ, UR4, PT ;  /* 0x00000004ff007c0c */ /* 0x000fe2000bf05070 */
[----:B------:R-:W-:Y:S01]  /*0e40*/  VIADD R18, R10, 0x110 ;  /* 0x000001100a127836 */ /* 0x000fe20000000000 */
[----:B------:R-:W-:Y:S02]  /*0e50*/  MOV R21, R2 ;  /* 0x0000000200157202 */ /* 0x000fe40000000f00 */
[----:B------:R-:W-:Y:S01]  /*0e60*/  ISETP.NE.AND.EX P0, PT, RZ, UR5, PT, P0 ;  /* 0x00000005ff007c0c */ /* 0x000fe2000bf05300 */
[----:B------:R-:W3:Y:S08]  /*0e70*/  LDC.64 R4, c[0x0][0x240] ;  /* 0x00009000ff047b82 */ /* 0x000ef00000000a00 */
[----:B------:R-:W4:Y:S01]  /*0e80*/  LDC.64 R6, c[0x0][0x248] ;  /* 0x00009200ff067b82 */ /* 0x000f220000000a00 */
[----:B0-----:R-:W-:-:S02]  /*0e90*/  LEA R8, R11, R10, 0x18 ;  /* 0x0000000a0b087211 */ /* 0x001fc400078ec0ff */
[----:B------:R-:W-:-:S04]  /*0ea0*/  LEA R18, R11, R18, 0x18 ;  /* 0x000000120b127211 */ /* 0x000fc800078ec0ff */
[----:B------:R-:W0:Y:S02]  /*0eb0*/  LDS.64 R8, [R8] ;  /* 0x0000000008087984 */ /* 0x000e240000000a00 */
[----:B01234-:R-:W-:-:S07]  /*0ec0*/  F2FP.F16.F32.PACK_AB R19, R9, R8 ;  /* 0x000000080913723e */ /* 0x01ffce00000000ff */
.L_x_2074:
[----:B01----:R-:W-:-:S04]  /*0ed0*/  IMAD.WIDE R8, R21, 0x4, R4 ;  /* 0x0000000415087825 */ /* 0x003fc800078e0204 */
[C---:B------:R-:W-:Y:S02]  /*0ee0*/  IMAD.WIDE R10, R21.reuse, 0x4, R6 ;  /* 0x00000004150a7825 */ /* 0x040fe400078e0206 */
        /* <DEDUP_REMOVED lines=26> */
.L_x_2070:
[----:B------:R2:W-:Y:S01]  /*1090*/  STS [R20], R22 ;  /* 0x0000001614007388 */ /* 0x0005e20000000800 */
[C---:B------:R-:W-:Y:S01]  /*10a0*/  HADD2 R8, |R22|.reuse, -RZ.H0_H0 ;  /* 0xa00000ff16087230 */ /* 0x040fe20000000200 */
[----:B------:R-:W-:-:S04]  /*10b0*/  HSETP2.GT.AND P5, PT, |R22|.H0_H0, |R22|.H1_H1, PT ;  /* 0x7000001616007234 */ /* 0x000fc80003fa4a00 */
[----:B------:R-:W-:-:S04]  /*10c0*/  PRMT R9, R8, 0x7632, R9 ;  /* 0x0000763208097816 */ /* 0x000fc80000000009 */
[----:B------:R-:W-:-:S05]  /*10d0*/  SEL R8, R9, R8, !P5 ;  /* 0x0000000809087207 */ /* 0x000fca0006800000 */
[----:B------:R-:W-:-:S05]  /*10e0*/  HSETP2.GT.AND P5, PT, R8.H0_H0, R3.H0_H0, PT ;  /* 0x2000000308007234 */ /* 0x000fca0003fa4800 */
[----:B--2---:R-:W-:-:S08]  /*10f0*/  SEL R3, R3, R8, !P5 ;  /* 0x0000000803037207 */ /* 0x004fd00006800000 */
.L_x_2071:
[----:B------:R-:W-:-:S04]  /*1100*/  IADD3 R21, R13, R21, RZ ;  /* 0x000000150d157210 */ /* 0x000fc80007ffe0ff */
        /* <DEDUP_REMOVED lines=30> */
.L_x_2072:
[----:B------:R0:W-:Y:S01]  /*12f0*/  STS [R22], R20 ;  /* 0x0000001416007388 */ /* 0x0001e20000000800 */
[C---:B------:R-:W-:Y:S01]  /*1300*/  HADD2 R8, |R20|.reuse, -RZ.H0_H0 ;  /* 0xa00000ff14087230 */ /* 0x040fe20000000200 */
[----:B------:R-:W-:-:S04]  /*1310*/  HSETP2.GT.AND P5, PT, |R20|.H0_H0, |R20|.H1_H1, PT ;  /* 0x7000001414007234 */ /* 0x000fc80003fa4a00 */
[----:B------:R-:W-:-:S04]  /*1320*/  PRMT R9, R8, 0x7632, R9 ;  /* 0x0000763208097816 */ /* 0x000fc80000000009 */
[----:B------:R-:W-:-:S05]  /*1330*/  SEL R8, R9, R8, !P5 ;  /* 0x0000000809087207 */ /* 0x000fca0006800000 */
[----:B------:R-:W-:-:S05]  /*1340*/  HSETP2.GT.AND P5, PT, R8.H0_H0, R3.H0_H0, PT ;  /* 0x2000000308007234 */ /* 0x000fca0003fa4800 */
[----:B0-----:R-:W-:-:S08]  /*1350*/  SEL R3, R3, R8, !P5 ;  /* 0x0000000803037207 */ /* 0x001fd00006800000 */
.L_x_2073:
[----:B------:R-:W-:-:S04]  /*1360*/  IADD3 R21, R21, R13, RZ ;  /* 0x0000000d15157210 */ /* 0x000fc80007ffe0ff */
[----:B------:R-:W-:-:S13]  /*1370*/  ISETP.GE.AND P5, PT, R21, R17, PT ;  /* 0x000000111500720c */ /* 0x000fda0003fa6270 */
[----:B------:R-:W-:Y:S05]  /*1380*/  @!P5 BRA `(.L_x_2074) ;  /* 0xfffffff800d0d947 */ /* 0x000fea000383ffff */
.L_x_2069:
[----:B------:R-:W-:Y:S05]  /*1390*/  BSYNC B0 ;  /* 0x0000000000007941 */ /* 0x000fea0003800000 */
.L_x_2068:
[----:B------:R-:W-:Y:S02]  /*13a0*/  ULDC.64 UR4, c[0x0][0x278] ;  /* 0x00009e0000047ab9 */ /* 0x000fe40000000a00 */
[----:B------:R-:W-:-:S04]  /*13b0*/  ISETP.NE.U32.AND P0, PT, RZ, UR4, PT ;  /* 0x00000004ff007c0c */ /* 0x000fc8000bf05070 */
[----:B------:R-:W-:-:S13]  /*13c0*/  ISETP.NE.AND.EX P0, PT, RZ, UR5, PT, P0 ;  /* 0x00000005ff007c0c */ /* 0x000fda000bf05300 */
[----:B------:R-:W-:Y:S05]  /*13d0*/  @!P0 EXIT ;  /* 0x000000000000894d */ /* 0x000fea0003800000 */
[----:B------:R-:W-:Y:S01]  /*13e0*/  HADD2.F32 R3, -RZ, R3.H0_H0 ;  /* 0x20000003ff037230 */ /* 0x000fe20000004100 */
[----:B01----:R-:W-:Y:S01]  /*13f0*/  I2FP.F32.S32 R9, R14 ;  /* 0x0000000e00097245 */ /* 0x003fe20000201400 */
[----:B------:R-:W-:Y:S03]  /*1400*/  BSSY B0, `(.L_x_2075) ;  /* 0x0000055000007945 */ /* 0x000fe60003800000 */
[----:B-----5:R-:W0:Y:S01]  /*1410*/  SHFL.BFLY PT, R0, R3, 0x10, 0x1f ;  /* 0x0e001f0003007f89 */ /* 0x020e2200000e0000 */
[----:B------:R-:W-:Y:S02]  /*1420*/  FSETP.GT.FTZ.AND P0, PT, R12, R9, PT ;  /* 0x000000090c00720b */ /* 0x000fe40003f14000 */
[----:B------:R-:W1:Y:S11]  /*1430*/  @!P4 S2R R9, SR_CgaCtaId ;  /* 0x000000000009c919 */ /* 0x000e760000008800 */
[----:B------:R-:W2:Y:S01]  /*1440*/  @P0 S2R R8, SR_CgaCtaId ;  /* 0x0000000000080919 */ /* 0x000ea20000008800 */
[----:B0-----:R-:W-:-:S02]  /*1450*/  FMNMX.FTZ R0, R3, R0, !PT ;  /* 0x0000000003007209 */ /* 0x001fc40007810000 */
[----:B------:R-:W-:-:S03]  /*1460*/  @P0 MOV R3, 0x400 ;  /* 0x0000040000030802 */ /* 0x000fc60000000f00 */
[----:B------:R-:W0:Y:S01]  /*1470*/  SHFL.BFLY PT, R5, R0, 0x8, 0x1f ;  /* 0x0d001f0000057f89 */ /* 0x000e2200000e0000 */
[----:B------:R-:W-:-:S04]  /*1480*/  @P0 IADD3 R3, R3, 0x88, RZ ;  /* 0x0000008803030810 */ /* 0x000fc80007ffe0ff */
[----:B--2---:R-:W-:-:S04]  /*1490*/  @P0 LEA R3, R8, R3, 0x18 ;  /* 0x0000000308030211 */ /* 0x004fc800078ec0ff */
[----:B------:R-:W-:Y:S01]  /*14a0*/  @P0 LEA R14, R14, R3, 0x2 ;  /* 0x000000030e0e0211 */ /* 0x000fe200078e10ff */
[----:B------:R-:W-:Y:S01]  /*14b0*/  IMAD.MOV.U32 R3, RZ, RZ, -0x1f528714 ;  /* 0xe0ad78ecff037424 */ /* 0x000fe200078e00ff */
[----:B0-----:R-:W-:Y:S02]  /*14c0*/  FMNMX.FTZ R5, R0, R5, !PT ;  /* 0x0000000500057209 */ /* 0x001fe40007810000 */
[----:B------:R-:W-:-:S03]  /*14d0*/  @!P4 MOV R0, 0x400 ;  /* 0x000004000000c802 */ /* 0x000fc60000000f00 */
[----:B------:R-:W0:Y:S02]  /*14e0*/  SHFL.BFLY PT, R4, R5, 0x4, 0x1f ;  /* 0x0c801f0005047f89 */ /* 0x000e2400000e0000 */
[----:B------:R-:W-:-:S05]  /*14f0*/  @!P4 VIADD R0, R0, 0x88 ;  /* 0x000000880000c836 */ /* 0x000fca0000000000 */
[----:B-1----:R-:W-:-:S05]  /*1500*/  @!P4 LEA R0, R9, R0, 0x18 ;  /* 0x000000000900c211 */ /* 0x002fca00078ec0ff */
[----:B------:R-:W-:Y:S01]  /*1510*/  @!P4 IMAD.IADD R0, R15, 0x1, R0 ;  /* 0x000000010f00c824 */ /* 0x000fe200078e0200 */
[----:B0-----:R-:W-:-:S05]  /*1520*/  FMNMX.FTZ R4, R5, R4, !PT ;  /* 0x0000000405047209 */ /* 0x001fca0007810000 */
        /* <DEDUP_REMOVED lines=35> */
[----:B------:R-:W-:Y:S05]  /*1760*/  CALL.REL.NOINC `($__internal_45_$__cuda_sm20_div_rn_f64_full) ;  /* 0x0000000000a47944 */ /* 0x000fea0003c00000 */
.L_x_2078:
[----:B------:R-:W-:Y:S05]  /*1770*/  BSYNC B1 ;  /* 0x0000000000017941 */ /* 0x000fea0003800000 */
.L_x_2077:
        /* <DEDUP_REMOVED lines=12> */
.L_x_2079:
        /* <DEDUP_REMOVED lines=17> */
.L_x_2076:
[----:B------:R-:W-:Y:S05]  /*1950*/  BSYNC B0 ;  /* 0x0000000000007941 */ /* 0x000fea0003800000 */
.L_x_2075:
        /* <DEDUP_REMOVED lines=10> */
        .weak           $__internal_45_$__cuda_sm20_div_rn_f64_full
        .type           $__internal_45_$__cuda_sm20_div_rn_f64_full,@function
        .size           $__internal_45_$__cuda_sm20_div_rn_f64_full,(.L_x_2704 - $__internal_45_$__cuda_sm20_div_rn_f64_full)
$__internal_45_$__cuda_sm20_div_rn_f64_full:
        /* <DEDUP_REMOVED lines=30> */
[----:B------:R-:W-:Y:S02]  /*1be0*/  IMAD.MOV.U32 R9, RZ, RZ, 0x40500000 ;  /* 0x40500000ff097424 */ /* 0x000fe400078e00ff */
[----:B------:R-:W-:Y:S01]  /*1bf0*/  IMAD.MOV.U32 R18, RZ, RZ, RZ ;  /* 0x000000ffff127224 */ /* 0x000fe200078e00ff */
[----:B------:R-:W-:Y:S02]  /*1c00*/  IADD3 R12, RZ, -R14, RZ ;  /* 0x8000000eff0c7210 */ /* 0x000fe40007ffe0ff */
[----:B------:R-:W-:Y:S02]  /*1c10*/  ISETP.LE.U32.AND P0, PT, R14, 0x40500000, PT ;  /* 0x405000000e00780c */ /* 0x000fe40003f03070 */
[----:B------:R-:W-:Y:S02]  /*1c20*/  VIADDMNMX R9, R12, R9, 0xb9600000, !PT ;  /* 0xb96000000c097446 */ /* 0x000fe40007800109 */
[----:B------:R-:W-:-:S02]  /*1c30*/  SEL R12, R3, 0x63400000, !P0 ;  /* 0x63400000030c7807 */ /* 0x000fc40004000000 */
        /* <DEDUP_REMOVED lines=13> */
[----:B------:R-:W-:Y:S02]  /*1d10*/  MOV R4, RZ ;  /* 0x000000ff00047202 */ /* 0x000fe40000000f00 */
[----:B------:R-:W-:-:S04]  /*1d20*/  IADD3 R3, -R9, -0x43300000, RZ ;  /* 0xbcd0000009037810 */ /* 0x000fc80007ffe1ff */
[----:B------:R-:W-:Y:S02]  /*1d30*/  DFMA R4, R14, -R4, R10 ;  /* 0x800000040e04722b */ /* 0x000fe4000000000a */
[----:B------:R-:W-:-:S08]  /*1d40*/  DMUL.RP R10, R10, R18 ;  /* 0x000000120a0a7228 */ /* 0x000fd00000008000 */
[----:B------:R-:W-:Y:S02]  /*1d50*/  FSETP.NEU.AND P0, PT, |R5|, R3, PT ;  /* 0x000000030500720b */ /* 0x000fe40003f0d200 */
[----:B------:R-:W-:Y:S02]  /*1d60*/  LOP3.LUT R7, R11, R7, RZ, 0x3c, !PT ;  /* 0x000000070b077212 */ /* 0x000fe400078e3cff */
[----:B------:R-:W-:Y:S02]  /*1d70*/  FSEL R14, R10, R14, !P0 ;  /* 0x0000000e0a0e7208 */ /* 0x000fe40004000000 */
[----:B------:R-:W-:Y:S01]  /*1d80*/  FSEL R15, R7, R15, !P0 ;  /* 0x0000000f070f7208 */ /* 0x000fe20004000000 */
[----:B------:R-:W-:Y:S06]  /*1d90*/  BRA `(.L_x_2082) ;  /* 0x0000000000447947 */ /* 0x000fec0003800000 */
.L_x_2081:
        /* <DEDUP_REMOVED lines=15> */
.L_x_2083:
[----:B------:R-:W-:Y:S02]  /*1e90*/  LOP3.LUT R15, R7, 0x80000, RZ, 0xfc, !PT ;  /* 0x00080000070f7812 */ /* 0x000fe400078efcff */
[----:B------:R-:W-:-:S07]  /*1ea0*/  MOV R14, R6 ;  /* 0x00000006000e7202 */ /* 0x000fce0000000f00 */
.L_x_2082:
[----:B------:R-:W-:Y:S05]  /*1eb0*/  BSYNC B2 ;  /* 0x0000000000027941 */ /* 0x000fea0003800000 */
.L_x_2080:
[----:B------:R-:W-:Y:S01]  /*1ec0*/  IMAD.MOV.U32 R9, RZ, RZ, 0x0 ;  /* 0x00000000ff097424 */ /* 0x000fe200078e00ff */
[----:B------:R-:W-:Y:S01]  /*1ed0*/  MOV R5, R15 ;  /* 0x0000000f00057202 */ /* 0x000fe20000000f00 */
[----:B------:R-:W-:Y:S02]  /*1ee0*/  IMAD.MOV.U32 R4, RZ, RZ, R14 ;  /* 0x000000ffff047224 */ /* 0x000fe400078e000e */
[----:B------:R-:W-:Y:S05]  /*1ef0*/  RET.REL.NODEC R8 `(_ZN17fastertransformer34generalAddBiasResidualLayerNormOptI7__half2Lb1ELb1ELi2ELb1ELi2EEEvPT_S3_PKS2_S5_S5_S5_S5_S5_fiiPKfS7_S7_Pfi) ;  /* 0xffffffe008407950 */ /* 0x000fea0003c3ffff */
.L_x_2084:
        /* <DEDUP_REMOVED lines=16> */
.L_x_2704:


//--------------------- .text._ZN17fastertransformer35generalAddBiasResidualLayerNormOpt2I7__half2Lb0ELb0ELi1ELb1ELi2EEEvPT_S3_PKS2_S5_S5_S5_S5_S5_fiiPKfS7_S7_Pfi --------------------------
	.section	.text._ZN17fastertransformer35generalAddBiasResidualLayerNormOpt2I7__half2Lb0ELb0ELi1ELb1ELi2EEEvPT_S3_PKS2_S5_S5_S5_S5_S5_fiiPKfS7_S7_Pfi,"ax",@progbits
	.align	128
        .global         _ZN17fastertransformer35generalAddBiasResidualLayerNormOpt2I7__half2Lb0ELb0ELi1ELb1ELi2EEEvPT_S3_PKS2_S5_S5_S5_S5_S5_fiiPKfS7_S7_Pfi
        .type           _ZN17fastertransformer35generalAddBiasResidualLayerNormOpt2I7__half2Lb0ELb0ELi1ELb1ELi2EEEvPT_S3_PKS2_S5_S5_S5_S5_S5_fiiPKfS7_S7_Pfi,@function
        .size           _ZN17fastertransformer35generalAddBiasResidualLayerNormOpt2I7__half2Lb0ELb0ELi1ELb1ELi2EEEvPT_S3_PKS2_S5_S5_S5_S5_S5_fiiPKfS7_S7_Pfi,(.L_x_2705 - _ZN17fastertransformer35generalAddBiasResidualLayerNormOpt2I7__half2Lb0ELb0ELi1ELb1ELi2EEEvPT_S3_PKS2_S5_S5_S5_S5_S5_fiiPKfS7_S7_Pfi)
        .other          _ZN17fastertransformer35generalAddBiasResidualLayerNormOpt2I7__half2Lb0ELb0ELi1ELb1ELi2EEEvPT_S3_PKS2_S5_S5_S5_S5_S5_fiiPKfS7_S7_Pfi,@"STO_CUDA_ENTRY STV_DEFAULT"
_ZN17fastertransformer35generalAddBiasResidualLayerNormOpt2I7__half2Lb0ELb0ELi1ELb1ELi2EEEvPT_S3_PKS2_S5_S5_S5_S5_S5_fiiPKfS7_S7_Pfi:
.text._ZN17fastertransformer35generalAddBiasResidualLayerNormOpt2I7__half2Lb0ELb0ELi1ELb1ELi2EEEvPT_S3_PKS2_S5_S5_S5_S5_S5_fiiPKfS7_S7_Pfi:
        /* <DEDUP_REMOVED lines=20> */
[----:B------:R-:W-:Y:S01]  /*0140*/  IMAD.MOV.U32 R18, RZ, RZ, R0 ;  /* 0x000000ffff127224 */ /* 0x000fe200078e0000 */
[----:B------:R-:W-:Y:S01]  /*0150*/  MOV R12, RZ ;  /* 0x000000ff000c7202 */ /* 0x000fe20000000f00 */
[----:B------:R-:W-:Y:S02]  /*0160*/  IMAD.MOV.U32 R14, RZ, RZ, RZ ;  /* 0x000000ffff0e7224 */ /* 0x000fe400078e00ff */
[----:B------:R-:W-:Y:S02]  /*0170*/  VIADD R6, R6, 0x190 ;  /* 0x0000019006067836 */ /* 0x000fe40000000000 */
[----:B------:R-:W2:Y:S08]  /*0180*/  LDC.64 R4, c[0x0][0x230] ;  /* 0x00008c00ff047b82 */ /* 0x000eb00000000a00 */
[----:B------:R-:W3:Y:S01]  /*0190*/  LDC.64 R2, c[0x0][0x218] ;  /* 0x00008600ff027b82 */ /* 0x000ee20000000a00 */
[----:B0-----:R-:W-:-:S07]  /*01a0*/  LEA R13, R13, R6, 0x18 ;  /* 0x000000060d0d7211 */ /* 0x001fce00078ec0ff */
.L_x_2087:
[----:B------:R-:W-:-:S05]  /*01b0*/  MOV R6, UR6 ;  /* 0x0000000600067c02 */ /* 0x000fca0008000f00 */
[----:B0-----:R-:W-:-:S04]  /*01c0*/  IMAD R9, R11, R6, R18 ;  /* 0x000000060b097224 */ /* 0x001fc800078e0212 */
[----:B--2---:R-:W-:-:S06]  /*01d0*/  IMAD.WIDE R20, R9, 0x4, R4 ;  /* 0x0000000409147825 */ /* 0x004fcc00078e0204 */
[----:B------:R-:W2:Y:S01]  /*01e0*/  LDG.E.CONSTANT R20, desc[UR4][R20.64] ;  /* 0x0000000414147981 */ /* 0x000ea2000c1e9900 */
[----:B------:R-:W-:Y:S02]  /*01f0*/  IMAD R16, R18, 0x4, R13 ;  /* 0x0000000412107824 */ /* 0x000fe400078e020d */
[--C-:B--2---:R-:W-:Y:S02]  /*0200*/  HADD2.F32 R8, -RZ, R20.reuse.H0_H0 ;  /* 0x20000014ff087230 */ /* 0x104fe40000004100 */
[----:B------:R-:W-:-:S03]  /*0210*/  HADD2.F32 R15, -RZ, R20.H1_H1 ;  /* 0x30000014ff0f7230 */ /* 0x000fc60000004100 */
[----:B------:R-:W-:Y:S01]  /*0220*/  FADD.FTZ R17, RZ, R8 ;  /* 0x00000008ff117221 */ /* 0x000fe20000010000 */
[----:B---3--:R-:W-:-:S04]  /*0230*/  IMAD.WIDE R8, R9, 0x4, R2 ;  /* 0x0000000409087825 */ /* 0x008fc800078e0202 */
[----:B------:R-:W-:-:S04]  /*0240*/  FADD.FTZ R22, RZ, R15 ;  /* 0x0000000fff167221 */ /* 0x000fc80000010000 */
[C---:B------:R-:W-:Y:S01]  /*0250*/  FADD.FTZ R19, R17.reuse, R22 ;  /* 0x0000001611137221 */ /* 0x040fe20000010000 */
[----:B------:R-:W-:-:S03]  /*0260*/  F2FP.F16.F32.PACK_AB R15, R17, R22 ;  /* 0x00000016110f723e */ /* 0x000fc600000000ff */
[----:B------:R-:W-:Y:S01]  /*0270*/  FADD.FTZ R14, R19, R14 ;  /* 0x0000000e130e7221 */ /* 0x000fe20000010000 */
[----:B------:R-:W-:Y:S01]  /*0280*/  PRMT R21, R15, 0x5432, R15 ;  /* 0x000054320f157816 */ /* 0x000fe2000000000f */
[----:B-1----:R-:W-:Y:S02]  /*0290*/  IMAD.IADD R15, R7, 0x1, R18 ;  /* 0x00000001070f7824 */ /* 0x002fe400078e0212 */
[----:B------:R-:W-:Y:S02]  /*02a0*/  FMUL.FTZ R18, R22, R22 ;  /* 0x0000001616127220 */ /* 0x000fe40000410000 */
[----:B------:R0:W-:Y:S01]  /*02b0*/  STG.E desc[UR4][R8.64], R21 ;  /* 0x0000001508007986 */ /* 0x0001e2000c101904 */
[----:B------:R-:W-:Y:S01]  /*02c0*/  ISETP.GE.AND P0, PT, R15, R6, PT ;  /* 0x000000060f00720c */ /* 0x000fe20003f06270 */
[----:B------:R-:W-:Y:S02]  /*02d0*/  FFMA.FTZ R17, R17, R17, R18 ;  /* 0x0000001111117223 */ /* 0x000fe40000010012 */
[----:B------:R0:W-:Y:S02]  /*02e0*/  STS [R16], R21 ;  /* 0x0000001510007388 */ /* 0x0001e40000000800 */
[----:B------:R-:W-:-:S08]  /*02f0*/  FADD.FTZ R12, R17, R12 ;  /* 0x0000000c110c7221 */ /* 0x000fd00000010000 */
[----:B0-----:R-:W-:Y:S05]  /*0300*/  @P0 BRA `(.L_x_2086) ;  /* 0x0000000000540947 */ /* 0x001fea0003800000 */
[----:B------:R-:W-:-:S04]  /*0310*/  IMAD R9, R11, R6, R15 ;  /* 0x000000060b097224 */ /* 0x000fc800078e020f */
[----:B------:R-:W-:-:S06]  /*0320*/  IMAD.WIDE R18, R9, 0x4, R4 ;  /* 0x0000000409127825 */ /* 0x000fcc00078e0204 */
[----:B------:R-:W2:Y:S01]  /*0330*/  LDG.E.CONSTANT R18, desc[UR4][R18.64] ;  /* 0x0000000412127981 */ /* 0x000ea2000c1e9900 */
[----:B------:R-:W-:Y:S01]  /*0340*/  LEA R16, R7, R16, 0x2 ;  /* 0x0000001007107211 */ /* 0x000fe200078e10ff */
[--C-:B--2---:R-:W-:Y:S02]  /*0350*/  HADD2.F32 R8, -RZ, R18.reuse.H0_H0 ;  /* 0x20000012ff087230 */ /* 0x104fe40000004100 */
[----:B------:R-:W-:Y:S02]  /*0360*/  HADD2.F32 R20, -RZ, R18.H1_H1 ;  /* 0x30000012ff147230 */ /* 0x000fe40000004100 */
[----:B------:R-:W-:Y:S02]  /*0370*/  IMAD.IADD R18, R15, 0x1, R7 ;  /* 0x000000010f127824 */ /* 0x000fe400078e0207 */
[----:B------:R-:W-:Y:S01]  /*0380*/  FADD.FTZ R17, RZ, R8 ;  /* 0x00000008ff117221 */ /* 0x000fe20000010000 */
[----:B------:R-:W-:-:S04]  /*0390*/  IMAD.WIDE R8, R9, 0x4, R2 ;  /* 0x0000000409087825 */ /* 0x000fc800078e0202 */
[----:B------:R-:W-:Y:S01]  /*03a0*/  FADD.FTZ R20, RZ, R20 ;  /* 0x00000014ff147221 */ /* 0x000fe20000010000 */
[----:B------:R-:W-:-:S03]  /*03b0*/  ISETP.GE.AND P0, PT, R18, R6, PT ;  /* 0x000000061200720c */ /* 0x000fc60003f06270 */
        /* <DEDUP_REMOVED lines=10> */
.L_x_2086:
[----:B------:R-:W-:Y:S05]  /*0460*/  BSYNC B0 ;  /* 0x0000000000007941 */ /* 0x000fea0003800000 */
.L_x_2085:
        /* <DEDUP_REMOVED lines=12> */
[----:B------:R-:W0:Y:S01]  /*0530*/  SHFL.BFLY PT, R4, R7, 0x8, 0x1f ;  /* 0x0d001f0007047f89 */ /* 0x000e2200000e0000 */
[----:B-1----:R-:W-:Y:S01]  /*0540*/  FADD.FTZ R2, R3, R2 ;  /* 0x0000000203027221 */ /* 0x002fe20000010000 */
[----:B0-----:R-:W-:-:S04]  /*0550*/  FADD.FTZ R8, R7, R4 ;  /* 0x0000000407087221 */ /* 0x001fc80000010000 */
[----:B------:R-:W0:Y:S04]  /*0560*/  SHFL.BFLY PT, R5, R2, 0x4, 0x1f ;  /* 0x0c801f0002057f89 */ /* 0x000e2800000e0000 */
[----:B------:R-:W1:Y:S01]  /*0570*/  SHFL.BFLY PT, R9, R8, 0x4, 0x1f ;  /* 0x0c801f0008097f89 */ /* 0x000e6200000e0000 */
[----:B0-----:R-:W-:Y:S01]  /*0580*/  FADD.FTZ R5, R2, R5 ;  /* 0x0000000502057221 */ /* 0x001fe20000010000 */
[----:B-1----:R-:W-:-:S04]  /*0590*/  FADD.FTZ R9, R8, R9 ;  /* 0x0000000908097221 */ /* 0x002fc80000010000 */
[----:B------:R-:W0:Y:S01]  /*05a0*/  SHFL.BFLY PT, R4, R5, 0x2, 0x1f ;  /* 0x0c401f0005047f89 */ /* 0x000e2200000e0000 */
[----:B------:R-:W-:-:S03]  /*05b0*/  MOV R8, 0x400 ;  /* 0x0000040000087802 */ /* 0x000fc60000000f00 */
[----:B------:R-:W1:Y:S02]  /*05c0*/  SHFL.BFLY PT, R12, R9, 0x2, 0x1f ;  /* 0x0c401f00090c7f89 */ /* 0x000e6400000e0000 */
[----:B------:R-:W-:-:S05]  /*05d0*/  VIADD R16, R8, 0x88 ;  /* 0x0000008808107836 */ /* 0x000fca0000000000 */
[----:B----4-:R-:W-:Y:S01]  /*05e0*/  LEA R16, R17, R16, 0x18 ;  /* 0x0000001011107211 */ /* 0x010fe200078ec0ff */
[----:B0-----:R-:W-:Y:S01]  /*05f0*/  FADD.FTZ R4, R5, R4 ;  /* 0x0000000405047221 */ /* 0x001fe20000010000 */
[----:B------:R-:W-:Y:S01]  /*0600*/  I2FP.F32.U32 R5, R0 ;  /* 0x0000000000057245 */ /* 0x000fe20000201000 */
[----:B-1----:R-:W-:-:S03]  /*0610*/  FADD.FTZ R7, R9, R12 ;  /* 0x0000000c09077221 */ /* 0x002fc60000010000 */
[----:B------:R-:W0:Y:S01]  /*0620*/  SHFL.BFLY PT, R3, R4, 0x1, 0x1f ;  /* 0x0c201f0004037f89 */ /* 0x000e2200000e0000 */
[----:B------:R-:W-:Y:S02]  /*0630*/  LOP3.LUT P3, R12, R0, 0x1f, RZ, 0xc0, !PT ;  /* 0x0000001f000c7812 */ /* 0x000fe4000786c0ff */
[----:B------:R-:W-:Y:S01]  /*0640*/  FSETP.GT.FTZ.AND P0, PT, R14, R5, PT ;  /* 0x000000050e00720b */ /* 0x000fe20003f14000 */
[----:B------:R-:W1:Y:S02]  /*0650*/  SHFL.BFLY PT, R2, R7, 0x1, 0x1f ;  /* 0x0c201f0007027f89 */ /* 0x000e6400000e0000 */
[----:B------:R-:W-:Y:S02]  /*0660*/  IMAD R19, R12, 0x4, R16 ;  /* 0x000000040c137824 */ /* 0x000fe400078e0210 */
[----:B0-----:R-:W-:-:S06]  /*0670*/  FADD.FTZ R20, R4, R3 ;  /* 0x0000000304147221 */ /* 0x001fcc0000010000 */
[----:B------:R-:W-:Y:S01]  /*0680*/  @!P3 LEA R3, R15, R16, 0x2 ;  /* 0x000000100f03b211 */ /* 0x000fe200078e10ff */
[----:B------:R-:W-:Y:S02]  /*0690*/  IMAD.MOV.U32 R4, RZ, RZ, RZ ;  /* 0x000000ffff047224 */ /* 0x000fe400078e00ff */
[----:B-1----:R-:W-:Y:S01]  /*06a0*/  FADD.FTZ R22, R7, R2 ;  /* 0x0000000207167221 */ /* 0x002fe20000010000 */
[----:B------:R-:W-:Y:S01]  /*06b0*/  MOV R2, RZ ;  /* 0x000000ff00027202 */ /* 0x000fe20000000f00 */
        /* <DEDUP_REMOVED lines=37> */
.L_x_2089:
[----:B------:R-:W-:Y:S05]  /*0910*/  BSYNC B0 ;  /* 0x0000000000007941 */ /* 0x000fea0003800000 */
.L_x_2088:
[----:B------:R-:W-:Y:S01]  /*0920*/  BAR.SYNC.DEFER_BLOCKING 0x0 ;  /* 0x0000000000007b1d */ /* 0x000fe20000010000 */
[----:B------:R-:W-:-:S05]  /*0930*/  IMAD.MOV.U32 R16, RZ, RZ, 0x11 ;  /* 0x00000011ff107424 */ /* 0x000fca00078e00ff */
        /* <DEDUP_REMOVED lines=14> */
.L_x_2096:
        /* <DEDUP_REMOVED lines=30> */
.L_x_2092:
[----:B------:R2:W-:Y:S01]  /*0c00*/  STS [R20], R22 ;  /* 0x0000001614007388 */ /* 0x0005e20000000800 */
[C---:B------:R-:W-:Y:S01]  /*0c10*/  HADD2 R7, |R22|.reuse, -RZ.H0_H0 ;  /* 0xa00000ff16077230 */ /* 0x040fe20000000200 */
[----:B------:R-:W-:-:S04]  /*0c20*/  HSETP2.GT.AND P4, PT, |R22|.H0_H0, |R22|.H1_H1, PT ;  /* 0x7000001616007234 */ /* 0x000fc80003f84a00 */
[----:B------:R-:W-:-:S04]  /*0c30*/  PRMT R6, R7, 0x7632, R6 ;  /* 0x0000763207067816 */ /* 0x000fc80000000006 */
[----:B------:R-:W-:-:S05]  /*0c40*/  SEL R7, R6, R7, !P4 ;  /* 0x0000000706077207 */ /* 0x000fca0006000000 */
[----:B------:R-:W-:-:S05]  /*0c50*/  HSETP2.GT.AND P4, PT, R7.H0_H0, R16.H0_H0, PT ;  /* 0x2000001007007234 */ /* 0x000fca0003f84800 */
[----:B--2---:R-:W-:-:S08]  /*0c60*/  SEL R16, R16, R7, !P4 ;  /* 0x0000000710107207 */ /* 0x004fd00006000000 */
.L_x_2093:
[----:B------:R-:W-:-:S05]  /*0c70*/  IMAD.IADD R21, R13, 0x1, R21 ;  /* 0x000000010d157824 */ /* 0x000fca00078e0215 */
[----:B-1----:R-:W-:-:S13]  /*0c80*/  ISETP.GE.AND P4, PT, R21, R18, PT ;  /* 0x000000121500720c */ /* 0x002fda0003f86270 */
[----:B------:R-:W-:Y:S05]  /*0c90*/  @P4 BRA `(.L_x_2091) ;  /* 0x0000000000a04947 */ /* 0x000fea0003800000 */
[----:B0-----:R-:W-:-:S04]  /*0ca0*/  IMAD.WIDE R6, R21, 0x4, R2 ;  /* 0x0000000415067825 */ /* 0x001fc800078e0202 */
        /* <DEDUP_REMOVED lines=29> */
.L_x_2094:
[----:B------:R0:W-:Y:S01]  /*0e80*/  STS [R22], R20 ;  /* 0x0000001416007388 */ /* 0x0001e20000000800 */
[C---:B------:R-:W-:Y:S01]  /*0e90*/  HADD2 R7, |R20|.reuse, -RZ.H0_H0 ;  /* 0xa00000ff14077230 */ /* 0x040fe20000000200 */
[----:B------:R-:W-:-:S04]  /*0ea0*/  HSETP2.GT.AND P4, PT, |R20|.H0_H0, |R20|.H1_H1, PT ;  /* 0x7000001414007234 */ /* 0x000fc80003f84a00 */
[----:B------:R-:W-:-:S04]  /*0eb0*/  PRMT R6, R7, 0x7632, R6 ;  /* 0x0000763207067816 */ /* 0x000fc80000000006 */
[----:B------:R-:W-:-:S05]  /*0ec0*/  SEL R7, R6, R7, !P4 ;  /* 0x0000000706077207 */ /* 0x000fca0006000000 */
[----:B------:R-:W-:-:S05]  /*0ed0*/  HSETP2.GT.AND P4, PT, R7.H0_H0, R16.H0_H0, PT ;  /* 0x2000001007007234 */ /* 0x000fca0003f84800 */
[----:B0-----:R-:W-:-:S08]  /*0ee0*/  SEL R16, R16, R7, !P4 ;  /* 0x0000000710107207 */ /* 0x001fd00006000000 */
.L_x_2095:
[----:B------:R-:W-:-:S05]  /*0ef0*/  IMAD.IADD R21, R21, 0x1, R13 ;  /* 0x0000000115157824 */ /* 0x000fca00078e020d */
[----:B------:R-:W-:-:S13]  /*0f00*/  ISETP.GE.AND P4, PT, R21, R18, PT ;  /* 0x000000121500720c */ /* 0x000fda0003f86270 */
[----:B------:R-:W-:Y:S05]  /*0f10*/  @!P4 BRA `(.L_x_2096) ;  /* 0xfffffff800c0c947 */ /* 0x000fea000383ffff */
.L_x_2091:
[----:B------:R-:W-:Y:S05]  /*0f20*/  BSYNC B0 ;  /* 0x0000000000007941 */ /* 0x000fea0003800000 */
.L_x_2090:
        /* <DEDUP_REMOVED lines=18> */
[----:B--2---:R-:W-:-:S05]  /*1050*/  @P0 LEA R3, R6, R3, 0x18 ;  /* 0x0000000306030211 */ /* 0x004fca00078ec0ff */
[----:B------:R-:W-:Y:S01]  /*1060*/  @P0 IMAD R12, R12, 0x4, R3 ;  /* 0x000000040c0c0824 */ /* 0x000fe200078e0203 */
[----:B------:R-:W-:Y:S02]  /*1070*/  MOV R3, 0xe0ad78ec ;  /* 0xe0ad78ec00037802 */ /* 0x000fe40000000f00 */
        /* <DEDUP_REMOVED lines=39> */
[----:B-----5:R-:W-:Y:S05]  /*12f0*/  CALL.REL.NOINC `($__internal_46_$__cuda_sm20_div_rn_f64_full) ;  /* 0x00000000009c7944 */ /* 0x020fea0003c00000 */
.L_x_2100:
[----:B------:R-:W-:Y:S05]  /*1300*/  BSYNC B1 ;  /* 0x0000000000017941 */ /* 0x000fea0003800000 */
.L_x_2099:
        /* <DEDUP_REMOVED lines=11> */
.L_x_2101:
        /* <DEDUP_REMOVED lines=17> */
.L_x_2098:
[----:B------:R-:W-:Y:S05]  /*14d0*/  BSYNC B0 ;  /* 0x0000000000007941 */ /* 0x000fea0003800000 */
.L_x_2097:
        /* <DEDUP_REMOVED lines=9> */
        .weak           $__internal_46_$__cuda_sm20_div_rn_f64_full
        .type           $__internal_46_$__cuda_sm20_div_rn_f64_full,@function
        .size           $__internal_46_$__cuda_sm20_div_rn_f64_full,(.L_x_2705 - $__internal_46_$__cuda_sm20_div_rn_f64_full)
$__internal_46_$__cuda_sm20_div_rn_f64_full:
        /* <DEDUP_REMOVED lines=59> */
.L_x_2103:
        /* <DEDUP_REMOVED lines=15> */
.L_x_2105:
[----:B------:R-:W-:Y:S01]  /*1a10*/  LOP3.LUT R19, R7, 0x80000, RZ, 0xfc, !PT ;  /* 0x0008000007137812 */ /* 0x000fe200078efcff */
[----:B------:R-:W-:-:S07]  /*1a20*/  IMAD.MOV.U32 R18, RZ, RZ, R6 ;  /* 0x000000ffff127224 */ /* 0x000fce00078e0006 */
.L_x_2104:
[----:B------:R-:W-:Y:S05]  /*1a30*/  BSYNC B2 ;  /* 0x0000000000027941 */ /* 0x000fea0003800000 */
.L_x_2102:
[----:B------:R-:W-:Y:S01]  /*1a40*/  HFMA2.MMA R9, -RZ, RZ, 0, 0 ;  /* 0x00000000ff097435 */ /* 0x000fe200000001ff */
[----:B------:R-:W-:Y:S01]  /*1a50*/  MOV R2, R18 ;  /* 0x0000001200027202 */ /* 0x000fe20000000f00 */
[----:B------:R-:W-:-:S04]  /*1a60*/  IMAD.MOV.U32 R3, RZ, RZ, R19 ;  /* 0x000000ffff037224 */ /* 0x000fc800078e0013 */
[----:B------:R-:W-:Y:S05]  /*1a70*/  RET.REL.NODEC R8 `(_ZN17fastertransformer35generalAddBiasResidualLayerNormOpt2I7__half2Lb0ELb0ELi1ELb1ELi2EEEvPT_S3_PKS2_S5_S5_S5_S5_S5_fiiPKfS7_S7_Pfi) ;  /* 0xffffffe408607950 */ /* 0x000fea0003c3ffff */
.L_x_2106:
        /* <DEDUP_REMOVED lines=16> */
.L_x_2705:


//--------------------- .text._ZN17fastertransformer34generalAddBiasResidualLayerNormOptI7__half2Lb0ELb0ELi1ELb1ELi2EEEvPT_S3_PKS2_S5_S5_S5_S5_S5_fiiPKfS7_S7_Pfi --------------------------
	.section	.text._ZN17fastertransformer34generalAddBiasResidualLayerNormOptI7__half2Lb0ELb0ELi1ELb1ELi2EEEvPT_S3_PKS2_S5_S5_S5_S5_S5_fiiPKfS7_S7_Pfi,"ax",@progbits
	.align	128
        .global         _ZN17fastertransformer34generalAddBiasResidualLayerNormOptI7__half2Lb0ELb0ELi1ELb1ELi2EEEvPT_S3_PKS2_S5_S5_S5_S5_S5_fiiPKfS7_S7_Pfi
        .type           _ZN17fastertransformer34generalAddBiasResidualLayerNormOptI7__half2Lb0ELb0ELi1ELb1ELi2EEEvPT_S3_PKS2_S5_S5_S5_S5_S5_fiiPKfS7_S7_Pfi,@function
        .size           _ZN17fastertransformer34generalAddBiasResidualLayerNormOptI7__half2Lb0ELb0ELi1ELb1ELi2EEEvPT_S3_PKS2_S5_S5_S5_S5_S5_fiiPKfS7_S7_Pfi,(.L_x_2706 - _ZN17fastertransformer34generalAddBiasResidualLayerNormOptI7__half2Lb0ELb0ELi1ELb1ELi2EEEvPT_S3_PKS2_S5_S5_S5_S5_S5_fiiPKfS7_S7_Pfi)
        .other          _ZN17fastertransformer34generalAddBiasResidualLayerNormOptI7__half2Lb0ELb0ELi1ELb1ELi2EEEvPT_S3_PKS2_S5_S5_S5_S5_S5_fiiPKfS7_S7_Pfi,@"STO_CUDA_ENTRY STV_DEFAULT"
_ZN17fastertransformer34generalAddBiasResidualLayerNormOptI7__half2Lb0ELb0ELi1ELb1ELi2EEEvPT_S3_PKS2_S5_S5_S5_S5_S5_fiiPKfS7_S7_Pfi:
.text._ZN17fastertransformer34generalAddBiasResidualLayerNormOptI7__half2Lb0ELb0ELi1ELb1ELi2EEEvPT_S3_PKS2_S5_S5_S5_S5_S5_fiiPKfS7_S7_Pfi:
        /* <DEDUP_REMOVED lines=21> */
[----:B------:R-:W4:Y:S01]  /*0150*/  LDC.64 R6, c[0x0][0x218] ;  /* 0x00008600ff067b82 */ /* 0x000f220000000a00 */
[----:B-1----:R-:W-:-:S07]  /*0160*/  LEA R11, R11, R8, 0x18 ;  /* 0x000000080b0b7211 */ /* 0x002fce00078ec0ff */
.L_x_2109:
        /* <DEDUP_REMOVED lines=12> */
.L_x_2108:
[----:B------:R-:W-:Y:S05]  /*0230*/  BSYNC B0 ;  /* 0x0000000000007941 */ /* 0x000fea0003800000 */
.L_x_2107:
[----:B------:R-:W-:Y:S01]  /*0240*/  HADD2 R4, R4.H0_H0, R4.H1_H1 ;  /* 0x3000000404047230 */ /* 0x000fe20000000800 */
[----:B------:R-:W2:Y:S01]  /*0250*/  LDC R11, c[0x0][RZ] ;  /* 0x00000000ff0b7b82 */ /* 0x000ea20000000800 */
[----:B------:R-:W-:Y:S01]  /*0260*/  SHF.R.U32.HI R14, RZ, 0x3, R0 ;  /* 0x00000003ff0e7819 */ /* 0x000fe20000011600 */
[----:B------:R-:W-:Y:S01]  /*0270*/  ULDC UR4, c[0x0][0x258] ;  /* 0x0000960000047ab9 */ /* 0x000fe20000000800 */
[----:B-1----:R-:W-:Y:S01]  /*0280*/  LOP3.LUT P3, R13, R0, 0x1f, RZ, 0xc0, !PT ;  /* 0x0000001f000d7812 */ /* 0x002fe2000786c0ff */
[----:B------:R-:W-:Y:S01]  /*0290*/  HADD2.F32 R4, -RZ, R4.H0_H0 ;  /* 0x20000004ff047230 */ /* 0x000fe20000004100 */
[----:B------:R-:W-:Y:S01]  /*02a0*/  I2FP.F32.U32 R15, R0 ;  /* 0x00000000000f7245 */ /* 0x000fe20000201000 */
[----:B------:R-:W-:Y:S01]  /*02b0*/  BSSY B0, `(.L_x_2110) ;  /* 0x000004d000007945 */ /* 0x000fe20003800000 */
[----:B------:R-:W-:Y:S02]  /*02c0*/  LOP3.LUT R14, R14, 0x1ffffffc, RZ, 0xc0, !PT ;  /* 0x1ffffffc0e0e7812 */ /* 0x000fe400078ec0ff */
[----:B0-----:R-:W0:Y:S01]  /*02d0*/  SHFL.BFLY PT, R3, R4, 0x10, 0x1f ;  /* 0x0e001f0004037f89 */ /* 0x001e2200000e0000 */
[----:B------:R-:W-:-:S13]  /*02e0*/  ISETP.NE.AND P1, PT, R0, RZ, PT ;  /* 0x000000ff0000720c */ /* 0x000fda0003f25270 */
[----:B------:R-:W-:Y:S02]  /*02f0*/  @!P1 I2FP.F32.S32 R17, R5 ;  /* 0x0000000500119245 */ /* 0x000fe40000201400 */
[----:B--2---:R-:W-:-:S05]  /*0300*/  I2FP.F32.U32 R12, R11 ;  /* 0x0000000b000c7245 */ /* 0x004fca0000201000 */
[----:B------:R-:W-:Y:S01]  /*0310*/  FMUL.FTZ R12, R12, 0.03125 ;  /* 0x3d0000000c0c7820 */ /* 0x000fe20000410000 */
[----:B0-----:R-:W-:-:S04]  /*0320*/  FADD.FTZ R6, R4, R3 ;  /* 0x0000000304067221 */ /* 0x001fc80000010000 */
        /* <DEDUP_REMOVED lines=8> */
[----:B------:R-:W-:-:S02]  /*03b0*/  MOV R3, 0x400 ;  /* 0x0000040000037802 */ /* 0x000fc40000000f00 */
[----:B------:R-:W-:Y:S02]  /*03c0*/  MOV R8, RZ ;  /* 0x000000ff00087202 */ /* 0x000fe40000000f00 */
        /* <DEDUP_REMOVED lines=14> */
[----:B------:R-:W-:-:S04]  /*04b0*/  IMAD.MOV.U32 R7, RZ, RZ, RZ ;  /* 0x000000ffff077224 */ /* 0x000fc800078e00ff */
[----:B------:R-:W1:Y:S02]  /*04c0*/  SHFL.BFLY PT, R9, R16, 0x4, 0x1f ;  /* 0x0c801f0010097f89 */ /* 0x000e6400000e0000 */
[----:B-1----:R-:W-:-:S05]  /*04d0*/  FADD.FTZ R9, R16, R9 ;  /* 0x0000000910097221 */ /* 0x002fca0000010000 */
[----:B------:R-:W1:Y:S02]  /*04e0*/  SHFL.BFLY PT, R18, R9, 0x2, 0x1f ;  /* 0x0c401f0009127f89 */ /* 0x000e6400000e0000 */
[----:B-1----:R-:W-:-:S05]  /*04f0*/  FADD.FTZ R18, R9, R18 ;  /* 0x0000001209127221 */ /* 0x002fca0000010000 */
[----:B------:R-:W1:Y:S02]  /*0500*/  SHFL.BFLY PT, R15, R18, 0x1, 0x1f ;  /* 0x0c201f00120f7f89 */ /* 0x000e6400000e0000 */
[----:B-1----:R-:W-:Y:S01]  /*0510*/  FADD.FTZ R19, R18, R15 ;  /* 0x0000000f12137221 */ /* 0x002fe20000010000 */
[----:B------:R-:W-:-:S03]  /*0520*/  @!P1 LEA R15, R2, R3, 0x18 ;  /* 0x00000003020f9211 */ /* 0x000fc600078ec0ff */
[----:B0-----:R-:W-:-:S05]  /*0530*/  @!P1 FMUL.FTZ.D2 R8, R19, R8 ;  /* 0x0000000813089220 */ /* 0x001fca0000310000 */
[----:B------:R0:W-:Y:S01]  /*0540*/  @!P1 STS [R15], R8 ;  /* 0x000000080f009388 */ /* 0x0001e20000000800 */
[----:B------:R-:W-:Y:S06]  /*0550*/  BAR.SYNC.DEFER_BLOCKING 0x0 ;  /* 0x0000000000007b1d */ /* 0x000fec0000010000 */
[----:B------:R-:W-:Y:S05]  /*0560*/  @P2 BRA `(.L_x_2111) ;  /* 0x0000000000842947 */ /* 0x000fea0003800000 */
[----:B0-----:R-:W-:Y:S01]  /*0570*/  LEA R15, R2, R3, 0x18 ;  /* 0x00000003020f7211 */ /* 0x001fe200078ec0ff */
[----:B------:R-:W0:Y:S01]  /*0580*/  S2R R16, SR_CTAID.X ;  /* 0x0000000000107919 */ /* 0x000e220000002500 */
[----:B------:R-:W1:Y:S01]  /*0590*/  LDC.64 R2, c[0x0][0x220] ;  /* 0x00008800ff027b82 */ /* 0x000e620000000a00 */
[----:B------:R-:W-:Y:S01]  /*05a0*/  HFMA2.MMA R7, -RZ, RZ, 0, 0 ;  /* 0x00000000ff077435 */ /* 0x000fe200000001ff */
[----:B------:R-:W-:Y:S02]  /*05b0*/  IMAD.MOV.U32 R18, RZ, RZ, R0 ;  /* 0x000000ffff127224 */ /* 0x000fe400078e0000 */
[----:B------:R-:W2:Y:S08]  /*05c0*/  LDS R15, [R15] ;  /* 0x000000000f0f7984 */ /* 0x000eb00000000800 */
.L_x_2112:
        /* <DEDUP_REMOVED lines=27> */
.L_x_2111:
[----:B------:R-:W-:Y:S05]  /*0780*/  BSYNC B0 ;  /* 0x0000000000007941 */ /* 0x000fea0003800000 */
.L_x_2110:
[----:B------:R-:W1:Y:S01]  /*0790*/  SHFL.BFLY PT, R2, R7, 0x10, 0x1f ;  /* 0x0e001f0007027f89 */ /* 0x000e6200000e0000 */
[----:B0-----:R-:W-:Y:S01]  /*07a0*/  IMAD.MOV.U32 R15, RZ, RZ, RZ ;  /* 0x000000ffff0f7224 */ /* 0x001fe200078e00ff */
[----:B------:R-:W-:Y:S01]  /*07b0*/  BSSY B0, `(.L_x_2113) ;  /* 0x0000022000007945 */ /* 0x000fe20003800000 */
[----:B-1----:R-:W-:-:S05]  /*07c0*/  FADD.FTZ R2, R2, R7 ;  /* 0x0000000702027221 */ /* 0x002fca0000010000 */
        /* <DEDUP_REMOVED lines=32> */
.L_x_2114:
[----:B------:R-:W-:Y:S05]  /*09d0*/  BSYNC B0 ;  /* 0x0000000000007941 */ /* 0x000fea0003800000 */
.L_x_2113:
        /* <DEDUP_REMOVED lines=19> */
.L_x_2121:
        /* <DEDUP_REMOVED lines=30> */
.L_x_2117:
[----:B------:R0:W-:Y:S01]  /*0cf0*/  STS [R20], R22 ;  /* 0x0000001614007388 */ /* 0x0001e20000000800 */
[C---:B------:R-:W-:Y:S01]  /*0d00*/  HADD2 R6, |R22|.reuse, -RZ.H0_H0 ;  /* 0xa00000ff16067230 */ /* 0x040fe20000000200 */
[----:B------:R-:W-:-:S04]  /*0d10*/  HSETP2.GT.AND P4, PT, |R22|.H0_H0, |R22|.H1_H1, PT ;  /* 0x7000001616007234 */ /* 0x000fc80003f84a00 */
[----:B------:R-:W-:-:S04]  /*0d20*/  PRMT R7, R6, 0x7632, R7 ;  /* 0x0000763206077816 */ /* 0x000fc80000000007 */
[----:B------:R-:W-:-:S05]  /*0d30*/  SEL R6, R7, R6, !P4 ;  /* 0x0000000607067207 */ /* 0x000fca0006000000 */
[----:B------:R-:W-:-:S05]  /*0d40*/  HSETP2.GT.AND P4, PT, R6.H0_H0, R15.H0_H0, PT ;  /* 0x2000000f06007234 */ /* 0x000fca0003f84800 */
[----:B0-----:R-:W-:-:S08]  /*0d50*/  SEL R15, R15, R6, !P4 ;  /* 0x000000060f0f7207 */ /* 0x001fd00006000000 */
.L_x_2118:
        /* <DEDUP_REMOVED lines=33> */
.L_x_2119:
[----:B------:R0:W-:Y:S01]  /*0f70*/  STS [R22], R20 ;  /* 0x0000001416007388 */ /* 0x0001e20000000800 */
[C---:B------:R-:W-:Y:S01]  /*0f80*/  HADD2 R6, |R20|.reuse, -RZ.H0_H0 ;  /* 0xa00000ff14067230 */ /* 0x040fe20000000200 */
[----:B------:R-:W-:-:S04]  /*0f90*/  HSETP2.GT.AND P4, PT, |R20|.H0_H0, |R20|.H1_H1, PT ;  /* 0x7000001414007234 */ /* 0x000fc80003f84a00 */
[----:B------:R-:W-:-:S04]  /*0fa0*/  PRMT R7, R6, 0x7632, R7 ;  /* 0x0000763206077816 */ /* 0x000fc80000000007 */
[----:B------:R-:W-:-:S05]  /*0fb0*/  SEL R6, R7, R6, !P4 ;  /* 0x0000000607067207 */ /* 0x000fca0006000000 */
[----:B------:R-:W-:-:S05]  /*0fc0*/  HSETP2.GT.AND P4, PT, R6.H0_H0, R15.H0_H0, PT ;  /* 0x2000000f06007234 */ /* 0x000fca0003f84800 */
[----:B0-----:R-:W-:-:S08]  /*0fd0*/  SEL R15, R15, R6, !P4 ;  /* 0x000000060f0f7207 */ /* 0x001fd00006000000 */
.L_x_2120:
[----:B------:R-:W-:-:S04]  /*0fe0*/  IADD3 R21, R21, R11, RZ ;  /* 0x0000000b15157210 */ /* 0x000fc80007ffe0ff */
[----:B------:R-:W-:-:S13]  /*0ff0*/  ISETP.GE.AND P4, PT, R21, R17, PT ;  /* 0x000000111500720c */ /* 0x000fda0003f86270 */
[----:B------:R-:W-:Y:S05]  /*1000*/  @!P4 BRA `(.L_x_2121) ;  /* 0xfffffff800c0c947 */ /* 0x000fea000383ffff */
.L_x_2116:
[----:B------:R-:W-:Y:S05]  /*1010*/  BSYNC B0 ;  /* 0x0000000000007941 */ /* 0x000fea0003800000 */
.L_x_2115:
        /* <DEDUP_REMOVED lines=60> */
[----:B------:R-:W-:Y:S05]  /*13e0*/  CALL.REL.NOINC `($__internal_47_$__cuda_sm20_div_rn_f64_full) ;  /* 0x0000000000a47944 */ /* 0x000fea0003c00000 */
.L_x_2125:
[----:B------:R-:W-:Y:S05]  /*13f0*/  BSYNC B1 ;  /* 0x0000000000017941 */ /* 0x000fea0003800000 */
.L_x_2124:
        /* <DEDUP_REMOVED lines=12> */
.L_x_2126:
        /* <DEDUP_REMOVED lines=17> */
.L_x_2123:
[----:B------:R-:W-:Y:S05]  /*15d0*/  BSYNC B0 ;  /* 0x0000000000007941 */ /* 0x000fea0003800000 */
.L_x_2122:
        /* <DEDUP_REMOVED lines=10> */
        .weak           $__internal_47_$__cuda_sm20_div_rn_f64_full
        .type           $__internal_47_$__cuda_sm20_div_rn_f64_full,@function
        .size           $__internal_47_$__cuda_sm20_div_rn_f64_full,(.L_x_2706 - $__internal_47_$__cuda_sm20_div_rn_f64_full)
$__internal_47_$__cuda_sm20_div_rn_f64_full:
        /* <DEDUP_REMOVED lines=8> */
[----:B------:R-:W-:Y:S02]  /*1700*/  MOV R5, 0x1ca00000 ;  /* 0x1ca0000000057802 */ /* 0x000fe40000000f00 */
        /* <DEDUP_REMOVED lines=49> */
.L_x_2128:
        /* <DEDUP_REMOVED lines=15> */
.L_x_2130:
[----:B------:R-:W-:Y:S01]  /*1b10*/  LOP3.LUT R15, R7, 0x80000, RZ, 0xfc, !PT ;  /* 0x00080000070f7812 */ /* 0x000fe200078efcff */
[----:B------:R-:W-:-:S07]  /*1b20*/  IMAD.MOV.U32 R14, RZ, RZ, R6 ;  /* 0x000000ffff0e7224 */ /* 0x000fce00078e0006 */
.L_x_2129:
[----:B------:R-:W-:Y:S05]  /*1b30*/  BSYNC B2 ;  /* 0x0000000000027941 */ /* 0x000fea0003800000 */
.L_x_2127:
[----:B------:R-:W-:Y:S01]  /*1b40*/  HFMA2.MMA R9, -RZ, RZ, 0, 0 ;  /* 0x00000000ff097435 */ /* 0x000fe200000001ff */
[----:B------:R-:W-:Y:S01]  /*1b50*/  MOV R2, R14 ;  /* 0x0000000e00027202 */ /* 0x000fe20000000f00 */
[----:B------:R-:W-:-:S04]  /*1b60*/  IMAD.MOV.U32 R3, RZ, RZ, R15 ;  /* 0x000000ffff037224 */ /* 0x000fc800078e000f */
[----:B------:R-:W-:Y:S05]  /*1b70*/  RET.REL.NODEC R8 `(_ZN17fastertransformer34generalAddBiasResidualLayerNormOptI7__half2Lb0ELb0ELi1ELb1ELi2EEEvPT_S3_PKS2_S5_S5_S5_S5_S5_fiiPKfS7_S7_Pfi) ;  /* 0xffffffe408207950 */ /* 0x000fea0003c3ffff */
.L_x_2131:
        /* <DEDUP_REMOVED lines=16> */
.L_x_2706:


//--------------------- .text._ZN17fastertransformer35generalAddBiasResidualLayerNormOpt2I7__half2Lb1ELb0ELi1ELb1ELi2EEEvPT_S3_PKS2_S5_S5_S5_S5_S5_fiiPKfS7_S7_Pfi --------------------------
	.section	.text._ZN17fastertransformer35generalAddBiasResidualLayerNormOpt2I7__half2Lb1ELb0ELi1ELb1ELi2EEEvPT_S3_PKS2_S5_S5_S5_S5_S5_fiiPKfS7_S7_Pfi,"ax",@progbits
	.align	128
        .global         _ZN17fastertransformer35generalAddBiasResidualLayerNormOpt2I7__half2Lb1ELb0ELi1ELb1ELi2EEEvPT_S3_PKS2_S5_S5_S5_S5_S5_fiiPKfS7_S7_Pfi
        .type           _ZN17fastertransformer35generalAddBiasResidualLayerNormOpt2I7__half2Lb1ELb0ELi1ELb1ELi2EEEvPT_S3_PKS2_S5_S5_S5_S5_S5_fiiPKfS7_S7_Pfi,@function
        .size           _ZN17fastertransformer35generalAddBiasResidualLayerNormOpt2I7__half2Lb1ELb0ELi1ELb1ELi2EEEvPT_S3_PKS2_S5_S5_S5_S5_S5_fiiPKfS7_S7_Pfi,(.L_x_2707 - _ZN17fastertransformer35generalAddBiasResidualLayerNormOpt2I7__half2Lb1ELb0ELi1ELb1ELi2EEEvPT_S3_PKS2_S5_S5_S5_S5_S5_fiiPKfS7_S7_Pfi)
        .other          _ZN17fastertransformer35generalAddBiasResidualLayerNormOpt2I7__half2Lb1ELb0ELi1ELb1ELi2EEEvPT_S3_PKS2_S5_S5_S5_S5_S5_fiiPKfS7_S7_Pfi,@"STO_CUDA_ENTRY STV_DEFAULT"
_ZN17fastertransformer35generalAddBiasResidualLayerNormOpt2I7__half2Lb1ELb0ELi1ELb1ELi2EEEvPT_S3_PKS2_S5_S5_S5_S5_S5_fiiPKfS7_S7_Pfi:
.text._ZN17fastertransformer35generalAddBiasResidualLayerNormOpt2I7__half2Lb1ELb0ELi1ELb1ELi2EEEvPT_S3_PKS2_S5_S5_S5_S5_S5_fiiPKfS7_S7_Pfi:
[----:B------:R-:W-:Y:S08]  /*0000*/  LDC R1, c[0x0][0x28] ;  /* 0x00000a00ff017b82 */ /* 0x000ff00000000800 */
[----:B------:R-:W0:Y:S08]  /*0010*/  LDC.64 R2, c[0x0][0x260] ;  /* 0x00009800ff027b82 */ /* 0x000e300000000a00 */
[----:B------:R-:W1:Y:S01]  /*0020*/  LDC R0, c[0x0][0x280] ;  /* 0x0000a000ff007b82 */ /* 0x000e620000000800 */
[----:B------:R-:W-:Y:S01]  /*0030*/  HFMA2.MMA R10, -RZ, RZ, 0, 0 ;  /* 0x00000000ff0a7435 */ /* 0x000fe200000001ff */
[----:B------:R-:W-:Y:S01]  /*0040*/  ULDC.64 UR4, c[0x0][0x208] ;  /* 0x0000820000047ab9 */ /* 0x000fe20000000a00 */
[----:B------:R-:W-:Y:S01]  /*0050*/  ULDC UR6, c[0x0][0x258] ;  /* 0x0000960000067ab9 */ /* 0x000fe20000000800 */
[----:B------:R-:W2:Y:S01]  /*0060*/  S2R R11, SR_CTAID.X ;  /* 0x00000000000b7919 */ /* 0x000ea20000002500 */
        /* <DEDUP_REMOVED lines=11> */
[----:B------:R-:W1:Y:S01]  /*0120*/  S2R R0, SR_TID.X ;  /* 0x0000000000007919 */ /* 0x000e620000002100 */
[----:B------:R-:W-:Y:S01]  /*0130*/  IMAD.U32 R2, RZ, RZ, UR6 ;  /* 0x00000006ff027e24 */ /* 0x000fe2000f8e00ff */
[----:B------:R-:W-:Y:S01]  /*0140*/  ULDC UR6, c[0x0][0x258] ;  /* 0x0000960000067ab9 */ /* 0x000fe20000000800 */
[----:B------:R-:W-:Y:S01]  /*0150*/  BSSY B0, `(.L_x_2132) ;  /* 0x0000094000007945 */ /* 0x000fe20003800000 */
[----:B------:R-:W-:-:S02]  /*0160*/  MOV R14, RZ ;  /* 0x000000ff000e7202 */ /* 0x000fc40000000f00 */
[----:B------:R-:W-:Y:S02]  /*0170*/  CS2R R12, SRZ ;  /* 0x00000000000c7805 */ /* 0x000fe4000001ff00 */
[----:B-1----:R-:W-:Y:S01]  /*0180*/  ISETP.GE.AND P2, PT, R0, R2, PT ;  /* 0x000000020000720c */ /* 0x002fe20003f46270 */
[----:B----4-:R-:W-:-:S12]  /*0190*/  @P0 FMUL.FTZ R14, R4, R7 ;  /* 0x00000007040e0220 */ /* 0x010fd80000410000 */
[----:B0-2---:R-:W-:Y:S05]  /*01a0*/  @P2 BRA `(.L_x_2133) ;  /* 0x0000000800382947 */ /* 0x005fea0003800000 */
[----:B------:R-:W0:Y:S01]  /*01b0*/  LDC R3, c[0x0][RZ] ;  /* 0x00000000ff037b82 */ /* 0x000e220000000800 */
[----:B------:R-:W-:Y:S01]  /*01c0*/  IMAD.MOV.U32 R12, RZ, RZ, RZ ;  /* 0x000000ffff0c7224 */ /* 0x000fe200078e00ff */
[----:B------:R-:W-:Y:S06]  /*01d0*/  @P0 BRA `(.L_x_2134) ;  /* 0x0000000400040947 */ /* 0x000fec0003800000 */
[----:B------:R-:W1:Y:S01]  /*01e0*/  S2R R13, SR_CgaCtaId ;  /* 0x00000000000d7919 */ /* 0x000e620000008800 */
[----:B------:R-:W2:Y:S01]  /*01f0*/  LDC.64 R8, c[0x0][0x230] ;  /* 0x00008c00ff087b82 */ /* 0x000ea20000000a00 */
[----:B------:R-:W-:Y:S01]  /*0200*/  MOV R2, 0x400 ;  /* 0x0000040000027802 */ /* 0x000fe20000000f00 */
[----:B------:R-:W-:-:S03]  /*0210*/  IMAD.MOV.U32 R19, RZ, RZ, R0 ;  /* 0x000000ffff137224 */ /* 0x000fc600078e0000 */
[----:B------:R-:W-:-:S03]  /*0220*/  IADD3 R2, R2, 0x190, RZ ;  /* 0x0000019002027810 */ /* 0x000fc60007ffe0ff */
[----:B------:R-:W3:Y:S08]  /*0230*/  LDC.64 R6, c[0x0][0x220] ;  /* 0x00008800ff067b82 */ /* 0x000ef00000000a00 */
[----:B------:R-:W4:Y:S01]  /*0240*/  LDC.64 R4, c[0x0][0x218] ;  /* 0x00008600ff047b82 */ /* 0x000f220000000a00 */
[----:B-1----:R-:W-:Y:S01]  /*0250*/  LEA R18, R13, R2, 0x18 ;  /* 0x000000020d127211 */ /* 0x002fe200078ec0ff */
[----:B------:R-:W-:-:S11]  /*0260*/  HFMA2.MMA R13, -RZ, RZ, 0, 0 ;  /* 0x00000000ff0d7435 */ /* 0x000fd600000001ff */
.L_x_2135:
[----:B------:R-:W-:-:S04]  /*0270*/  IMAD.U32 R2, RZ, RZ, UR6 ;  /* 0x00000006ff027e24 */ /* 0x000fc8000f8e00ff */
[----:B-1----:R-:W-:-:S04]  /*0280*/  IMAD R21, R11, R2, R19 ;  /* 0x000000020b157224 */ /* 0x002fc800078e0213 */
[----:B--2---:R-:W-:-:S04]  /*0290*/  IMAD.WIDE R14, R21, 0x4, R8 ;  /* 0x00000004150e7825 */ /* 0x004fc800078e0208 */
[----:B---3--:R-:W-:Y:S02]  /*02a0*/  IMAD.WIDE R16, R21, 0x4, R6 ;  /* 0x0000000415107825 */ /* 0x008fe400078e0206 */
[----:B------:R-:W2:Y:S04]  /*02b0*/  LDG.E.CONSTANT R14, desc[UR4][R14.64] ;  /* 0x000000040e0e7981 */ /* 0x000ea8000c1e9900 */
[----:B------:R-:W3:Y:S01]  /*02c0*/  LDG.E.CONSTANT R16, desc[UR4][R16.64] ;  /* 0x0000000410107981 */ /* 0x000ee2000c1e9900 */
[--C-:B--2---:R-:W-:Y:S02]  /*02d0*/  HADD2.F32 R20, -RZ, R14.reuse.H0_H0 ;  /* 0x2000000eff147230 */ /* 0x104fe40000004100 */
[----:B------:R-:W-:Y:S02]  /*02e0*/  HADD2.F32 R22, -RZ, R14.H1_H1 ;  /* 0x3000000eff167230 */ /* 0x000fe40000004100 */
[----:B---3--:R-:W-:-:S02]  /*02f0*/  HADD2.F32 R23, -RZ, R16.H0_H0 ;  /* 0x20000010ff177230 */ /* 0x008fc40000004100 */
[----:B------:R-:W-:Y:S01]  /*0300*/  FADD.FTZ R20, RZ, R20 ;  /* 0x00000014ff147221 */ /* 0x000fe20000010000 */
[----:B------:R-:W-:Y:S02]  /*0310*/  HADD2.F32 R25, -RZ, R16.H1_H1 ;  /* 0x30000010ff197230 */ /* 0x000fe40000004100 */
[----:B------:R-:W-:Y:S01]  /*0320*/  FADD.FTZ R22, RZ, R22 ;  /* 0x00000016ff167221 */ /* 0x000fe20000010000 */
[----:B----4-:R-:W-:-:S04]  /*0330*/  IMAD.WIDE R14, R21, 0x4, R4 ;  /* 0x00000004150e7825 */ /* 0x010fc800078e0204 */
[----:B------:R-:W-:Y:S01]  /*0340*/  FADD.FTZ R23, R20, R23 ;  /* 0x0000001714177221 */ /* 0x000fe20000010000 */
[----:B------:R-:W-:Y:S01]  /*0350*/  LEA R20, R19, R18, 0x2 ;  /* 0x0000001213147211 */ /* 0x000fe200078e10ff */
[----:B------:R-:W-:Y:S01]  /*0360*/  FADD.FTZ R22, R22, R25 ;  /* 0x0000001916167221 */ /* 0x000fe20000010000 */
[----:B0-----:R-:W-:-:S03]  /*0370*/  IADD3 R19, R3, R19, RZ ;  /* 0x0000001303137210 */ /* 0x001fc60007ffe0ff */
[-C--:B------:R-:W-:Y:S01]  /*0380*/  FMUL.FTZ R16, R22, R22.reuse ;  /* 0x0000001616107220 */ /* 0x080fe20000410000 */
[C---:B------:R-:W-:Y:S01]  /*0390*/  F2FP.F16.F32.PACK_AB R17, R23.reuse, R22 ;  /* 0x000000161711723e */ /* 0x040fe200000000ff */
[----:B------:R-:W-:Y:S01]  /*03a0*/  FADD.FTZ R22, R23, R22 ;  /* 0x0000001617167221 */ /* 0x000fe20000010000 */
[----:B------:R-:W-:Y:S01]  /*03b0*/  ISETP.GE.AND P0, PT, R19, R2, PT ;  /* 0x000000021300720c */ /* 0x000fe20003f06270 */
[----:B------:R-:W-:Y:S01]  /*03c0*/  FFMA.FTZ R23, R23, R23, R16 ;  /* 0x0000001717177223 */ /* 0x000fe20000010010 */
[----:B------:R-:W-:Y:S01]  /*03d0*/  PRMT R17, R17, 0x5432, R17 ;  /* 0x0000543211117816 */ /* 0x000fe20000000011 */
[----:B------:R-:W-:Y:S02]  /*03e0*/  FADD.FTZ R13, R22, R13 ;  /* 0x0000000d160d7221 */ /* 0x000fe40000010000 */
[----:B------:R-:W-:Y:S02]  /*03f0*/  FADD.FTZ R12, R23, R12 ;  /* 0x0000000c170c7221 */ /* 0x000fe40000010000 */
[----:B------:R0:W-:Y:S04]  /*0400*/  STG.E desc[UR4][R14.64], R17 ;  /* 0x000000110e007986 */ /* 0x0001e8000c101904 */
[----:B------:R0:W-:Y:S02]  /*0410*/  STS [R20], R17 ;  /* 0x0000001114007388 */ /* 0x0001e40000000800 */
[----:B------:R-:W-:Y:S05]  /*0420*/  @P0 BRA `(.L_x_2133) ;  /* 0x0000000400980947 */ /* 0x000fea0003800000 */
[----:B------:R-:W-:-:S04]  /*0430*/  IMAD R21, R11, R2, R19 ;  /* 0x000000020b157224 */ /* 0x000fc800078e0213 */
[----:B0-----:R-:W-:-:S04]  /*0440*/  IMAD.WIDE R14, R21, 0x4, R8 ;  /* 0x00000004150e7825 */ /* 0x001fc800078e0208 */
        /* <DEDUP_REMOVED lines=9> */
[----:B------:R-:W-:Y:S01]  /*04e0*/  FADD.FTZ R22, RZ, R22 ;  /* 0x00000016ff167221 */ /* 0x000fe20000010000 */
[----:B------:R-:W-:Y:S02]  /*04f0*/  HADD2.F32 R24, -RZ, R16.H1_H1 ;  /* 0x30000010ff187230 */ /* 0x000fe40000004100 */
[----:B------:R-:W-:Y:S01]  /*0500*/  FADD.FTZ R23, RZ, R23 ;  /* 0x00000017ff177221 */ /* 0x000fe20000010000 */
[----:B------:R-:W-:-:S04]  /*0510*/  IMAD.WIDE R14, R21, 0x4, R4 ;  /* 0x00000004150e7825 */ /* 0x000fc800078e0204 */
[----:B------:R-:W-:Y:S01]  /*0520*/  FADD.FTZ R22, R22, R25 ;  /* 0x0000001916167221 */ /* 0x000fe20000010000 */
[----:B------:R-:W-:-:S04]  /*0530*/  FADD.FTZ R23, R23, R24 ;  /* 0x0000001817177221 */ /* 0x000fc80000010000 */
[C---:B------:R-:W-:Y:S01]  /*0540*/  FADD.FTZ R16, R22.reuse, R23 ;  /* 0x0000001716107221 */ /* 0x040fe20000010000 */
[----:B------:R-:W-:-:S03]  /*0550*/  F2FP.F16.F32.PACK_AB R17, R22, R23 ;  /* 0x000000171611723e */ /* 0x000fc600000000ff */
[----:B------:R-:W-:Y:S01]  /*0560*/  FADD.FTZ R13, R13, R16 ;  /* 0x000000100d0d7221 */ /* 0x000fe20000010000 */
[----:B------:R-:W-:Y:S01]  /*0570*/  PRMT R21, R17, 0x5432, R17 ;  /* 0x0000543211157816 */ /* 0x000fe20000000011 */
[----:B------:R-:W-:-:S04]  /*0580*/  FMUL.FTZ R17, R23, R23 ;  /* 0x0000001717117220 */ /* 0x000fc80000410000 */
[----:B------:R1:W-:Y:S01]  /*0590*/  STG.E desc[UR4][R14.64], R21 ;  /* 0x000000150e007986 */ /* 0x0003e2000c101904 */
[----:B------:R-:W-:-:S03]  /*05a0*/  FFMA.FTZ R17, R22, R22, R17 ;  /* 0x0000001616117223 */ /* 0x000fc60000010011 */
[----:B------:R1:W-:Y:S01]  /*05b0*/  STS [R20], R21 ;  /* 0x0000001514007388 */ /* 0x0003e20000000800 */
[----:B------:R-:W-:Y:S01]  /*05c0*/  FADD.FTZ R12, R12, R17 ;  /* 0x000000110c0c7221 */ /* 0x000fe20000010000 */
[----:B------:R-:W-:Y:S06]  /*05d0*/  @!P0 BRA `(.L_x_2135) ;  /* 0xfffffffc00248947 */ /* 0x000fec000383ffff */
[----:B------:R-:W-:Y:S05]  /*05e0*/  BRA `(.L_x_2133) ;  /* 0x0000000400287947 */ /* 0x000fea0003800000 */
.L_x_2134:
[----:B------:R-:W1:Y:S01]  /*05f0*/  S2R R15, SR_CgaCtaId ;  /* 0x00000000000f7919 */ /* 0x000e620000008800 */
[----:B------:R-:W2:Y:S01]  /*0600*/  LDC.64 R4, c[0x0][0x230] ;  /* 0x00008c00ff047b82 */ /* 0x000ea20000000a00 */
[----:B------:R-:W-:Y:S01]  /*0610*/  MOV R2, 0x400 ;  /* 0x0000040000027802 */ /* 0x000fe20000000f00 */
[----:B------:R-:W-:Y:S01]  /*0620*/  IMAD.MOV.U32 R20, RZ, RZ, R0 ;  /* 0x000000ffff147224 */ /* 0x000fe200078e0000 */
[----:B------:R-:W-:Y:S02]  /*0630*/  MOV R13, RZ ;  /* 0x000000ff000d7202 */ /* 0x000fe40000000f00 */
[----:B------:R-:W-:-:S03]  /*0640*/  IADD3 R2, R2, 0x190, RZ ;  /* 0x0000019002027810 */ /* 0x000fc60007ffe0ff */
[----:B------:R-:W3:Y:S08]  /*0650*/  LDC.64 R6, c[0x0][0x220] ;  /* 0x00008800ff067b82 */ /* 0x000ef00000000a00 */
[----:B------:R-:W4:Y:S01]  /*0660*/  LDC.64 R8, c[0x0][0x218] ;  /* 0x00008600ff087b82 */ /* 0x000f220000000a00 */
[----:B-1----:R-:W-:-:S07]  /*0670*/  LEA R15, R15, R2, 0x18 ;  /* 0x000000020f0f7211 */ /* 0x002fce00078ec0ff */
.L_x_2136:
[----:B------:R-:W-:-:S05]  /*0680*/  MOV R2, UR7 ;  /* 0x0000000700027c02 */ /* 0x000fca0008000f00 */
[----:B------:R-:W-:-:S04]  /*0690*/  IMAD R21, R11, R2, R20 ;  /* 0x000000020b157224 */ /* 0x000fc800078e0214 */
[----:B0--3--:R-:W-:-:S06]  /*06a0*/  IMAD.WIDE R16, R21, 0x8, R6 ;  /* 0x0000000815107825 */ /* 0x009fcc00078e0206 */
[----:B------:R-:W3:Y:S01]  /*06b0*/  LDG.E.64 R16, desc[UR4][R16.64] ;  /* 0x0000000410107981 */ /* 0x000ee2000c1e1b00 */
[----:B--2---:R-:W-:-:S06]  /*06c0*/  IMAD.WIDE R18, R21, 0x4, R4 ;  /* 0x0000000415127825 */ /* 0x004fcc00078e0204 */
[----:B------:R-:W2:Y:S01]  /*06d0*/  LDG.E.CONSTANT R18, desc[UR4][R18.64] ;  /* 0x0000000412127981 */ /* 0x000ea2000c1e9900 */
[----:B---3--:R-:W-:Y:S02]  /*06e0*/  I2FP.F32.S32 R23, R16 ;  /* 0x0000001000177245 */ /* 0x008fe40000201400 */
[----:B------:R-:W-:-:S03]  /*06f0*/  I2FP.F32.S32 R25, R17 ;  /* 0x0000001100197245 */ /* 0x000fc60000201400 */
[-C--:B------:R-:W-:Y:S02]  /*0700*/  FMUL.FTZ R23, R23, R14.reuse ;  /* 0x0000000e17177220 */ /* 0x080fe40000410000 */
[----:B------:R-:W-:-:S05]  /*0710*/  FMUL.FTZ R22, R25, R14 ;  /* 0x0000000e19167220 */ /* 0x000fca0000410000 */
[----:B------:R-:W-:Y:S01]  /*0720*/  F2FP.F16.F32.PACK_AB R17, R22, R23 ;  /* 0x000000171611723e */ /* 0x000fe200000000ff */
[--C-:B--2---:R-:W-:Y:S02]  /*0730*/  HADD2.F32 R23, -RZ, R18.reuse.H1_H1 ;  /* 0x30000012ff177230 */ /* 0x104fe40000004100 */
[----:B------:R-:W-:Y:S02]  /*0740*/  HADD2.F32 R22, -RZ, R18.H0_H0 ;  /* 0x20000012ff167230 */ /* 0x000fe40000004100 */
[--C-:B------:R-:W-:Y:S02]  /*0750*/  HADD2.F32 R24, -RZ, R17.reuse.H1_H1 ;  /* 0x30000011ff187230 */ /* 0x100fe40000004100 */
[----:B------:R-:W-:Y:S01]  /*0760*/  FADD.FTZ R23, RZ, R23 ;  /* 0x00000017ff177221 */ /* 0x000fe20000010000 */
[----:B------:R-:W-:Y:S02]  /*0770*/  HADD2.F32 R17, -RZ, R17.H0_H0 ;  /* 0x20000011ff117230 */ /* 0x000fe40000004100 */
[----:B------:R-:W-:Y:S01]  /*0780*/  FADD.FTZ R22, RZ, R22 ;  /* 0x00000016ff167221 */ /* 0x000fe20000010000 */
[----:B------:R-:W-:-:S03]  /*0790*/  FADD.FTZ R23, R23, R24 ;  /* 0x0000001817177221 */ /* 0x000fc60000010000 */
[----:B------:R-:W-:Y:S01]  /*07a0*/  FADD.FTZ R18, R22, R17 ;  /* 0x0000001116127221 */ /* 0x000fe20000010000 */
[----:B----4-:R-:W-:-:S04]  /*07b0*/  IMAD.WIDE R16, R21, 0x4, R8 ;  /* 0x0000000415107825 */ /* 0x010fc800078e0208 */
[C---:B------:R-:W-:Y:S01]  /*07c0*/  FADD.FTZ R24, R18.reuse, R23 ;  /* 0x0000001712187221 */ /* 0x040fe20000010000 */
[-C--:B------:R-:W-:Y:S01]  /*07d0*/  F2FP.F16.F32.PACK_AB R19, R18, R23.reuse ;  /* 0x000000171213723e */ /* 0x080fe200000000ff */
[----:B------:R-:W-:Y:S01]  /*07e0*/  IMAD R22, R20, 0x4, R15 ;  /* 0x0000000414167824 */ /* 0x000fe200078e020f */
[----:B0-----:R-:W-:Y:S01]  /*07f0*/  IADD3 R20, R3, R20, RZ ;  /* 0x0000001403147210 */ /* 0x001fe20007ffe0ff */
        /* <DEDUP_REMOVED lines=9> */
[----:B--2---:R-:W-:-:S04]  /*0890*/  IMAD R21, R11, R2, R20 ;  /* 0x000000020b157224 */ /* 0x004fc800078e0214 */
[----:B------:R-:W-:-:S06]  /*08a0*/  IMAD.WIDE R16, R21, 0x8, R6 ;  /* 0x0000000815107825 */ /* 0x000fcc00078e0206 */
[----:B------:R-:W2:Y:S01]  /*08b0*/  LDG.E.64 R16, desc[UR4][R16.64] ;  /* 0x0000000410107981 */ /* 0x000ea2000c1e1b00 */
[----:B------:R-:W-:-:S06]  /*08c0*/  IMAD.WIDE R18, R21, 0x4, R4 ;  /* 0x0000000415127825 */ /* 0x000fcc00078e0204 */
[----:B------:R-:W3:Y:S01]  /*08d0*/  LDG.E.CONSTANT R18, desc[UR4][R18.64] ;  /* 0x0000000412127981 */ /* 0x000ee2000c1e9900 */
[----:B------:R-:W-:Y:S01]  /*08e0*/  LEA R22, R3, R22, 0x2 ;  /* 0x0000001603167211 */ /* 0x000fe200078e10ff */
[----:B------:R-:W-:-:S05]  /*08f0*/  IMAD.IADD R20, R20, 0x1, R3 ;  /* 0x0000000114147824 */ /* 0x000fca00078e0203 */
[----:B------:R-:W-:Y:S02]  /*0900*/  ISETP.GE.AND P0, PT, R20, R2, PT ;  /* 0x000000021400720c */ /* 0x000fe40003f06270 */
        /* <DEDUP_REMOVED lines=24> */
.L_x_2133:
[----:B------:R-:W-:Y:S05]  /*0a90*/  BSYNC B0 ;  /* 0x0000000000007941 */ /* 0x000fea0003800000 */
.L_x_2132:
[----:B------:R-:W3:Y:S01]  /*0aa0*/  SHFL.BFLY PT, R4, R13, 0x10, 0x1f ;  /* 0x0e001f000d047f89 */ /* 0x000ee200000e0000 */
[----:B01----:R-:W-:Y:S01]  /*0ab0*/  SHF.R.U32.HI R15, RZ, 0x5, R0 ;  /* 0x00000005ff0f7819 */ /* 0x003fe20000011600 */
[----:B------:R-:W-:Y:S01]  /*0ac0*/  BSSY B0, `(.L_x_2137) ;  /* 0x0000047000007945 */ /* 0x000fe20003800000 */
[----:B------:R-:W-:Y:S01]  /*0ad0*/  ISETP.NE.AND P1, PT, R0, RZ, PT ;  /* 0x000000ff0000720c */ /* 0x000fe20003f25270 */
[----:B------:R-:W0:Y:S01]  /*0ae0*/  SHFL.BFLY PT, R3, R12, 0x10, 0x1f ;  /* 0x0e001f000c037f89 */ /* 0x000e2200000e0000 */
[----:B--2---:R-:W1:Y:S01]  /*0af0*/  S2R R17, SR_CgaCtaId ;  /* 0x0000000000117919 */ /* 0x004e620000008800 */
[----:B---3--:R-:W-:Y:S02]  /*0b00*/  FADD.FTZ R4, R4, R13 ;  /* 0x0000000d04047221 */ /* 0x008fe40000010000 */
[----:B------:R-:W2:Y:S01]  /*0b10*/  LDC R13, c[0x0][RZ] ;  /* 0x00000000ff0d7b82 */ /* 0x000ea20000000800 */
[----:B0-----:R-:W-:Y:S02]  /*0b20*/  FADD.FTZ R7, R3, R12 ;  /* 0x0000000c03077221 */ /* 0x001fe40000010000 */
[----:B------:R-:W0:Y:S04]  /*0b30*/  SHFL.BFLY PT, R3, R4, 0x8, 0x1f ;  /* 0x0d001f0004037f89 */ /* 0x000e2800000e0000 */
[----:B------:R-:W3:Y:S01]  /*0b40*/  SHFL.BFLY PT, R6, R7, 0x8, 0x1f ;  /* 0x0d001f0007067f89 */ /* 0x000ee200000e0000 */
[----:B--2---:R-:W-:Y:S01]  /*0b50*/  I2FP.F32.U32 R14, R13 ;  /* 0x0000000d000e7245 */ /* 0x004fe20000201000 */
[----:B0-----:R-:W-:-:S04]  /*0b60*/  FADD.FTZ R3, R4, R3 ;  /* 0x0000000304037221 */ /* 0x001fc80000010000 */
[----:B------:R-:W-:Y:S01]  /*0b70*/  FMUL.FTZ R14, R14, 0.03125 ;  /* 0x3d0000000e0e7820 */ /* 0x000fe20000410000 */
[----:B---3--:R-:W-:Y:S02]  /*0b80*/  FADD.FTZ R8, R7, R6 ;  /* 0x0000000607087221 */ /* 0x008fe40000010000 */
[----:B------:R-:W0:Y:S04]  /*0b90*/  SHFL.BFLY PT, R6, R3, 0x4, 0x1f ;  /* 0x0c801f0003067f89 */ /* 0x000e2800000e0000 */
[----:B------:R-:W2:Y:S01]  /*0ba0*/  SHFL.BFLY PT, R5, R8, 0x4, 0x1f ;  /* 0x0c801f0008057f89 */ /* 0x000ea200000e0000 */
[----:B0-----:R-:W-:Y:S01]  /*0bb0*/  FADD.FTZ R6, R3, R6 ;  /* 0x0000000603067221 */ /* 0x001fe20000010000 */
[----:B------:R-:W-:Y:S01]  /*0bc0*/  I2FP.F32.U32 R3, R0 ;  /* 0x0000000000037245 */ /* 0x000fe20000201000 */
[----:B--2---:R-:W-:Y:S01]  /*0bd0*/  FADD.FTZ R9, R8, R5 ;  /* 0x0000000508097221 */ /* 0x004fe20000010000 */
[----:B------:R-:W-:-:S02]  /*0be0*/  MOV R8, 0x400 ;  /* 0x0000040000087802 */ /* 0x000fc40000000f00 */
[----:B------:R-:W0:Y:S01]  /*0bf0*/  SHFL.BFLY PT, R5, R6, 0x2, 0x1f ;  /* 0x0c401f0006057f89 */ /* 0x000e2200000e0000 */
[----:B------:R-:W-:-:S03]  /*0c00*/  FSETP.GT.FTZ.AND P0, PT, R14, R3, PT ;  /* 0x000000030e00720b */ /* 0x000fc60003f14000 */
[----:B------:R-:W2:Y:S01]  /*0c10*/  SHFL.BFLY PT, R12, R9, 0x2, 0x1f ;  /* 0x0c401f00090c7f89 */ /* 0x000ea200000e0000 */
[----:B0-----:R-:W-:Y:S01]  /*0c20*/  FADD.FTZ R5, R6, R5 ;  /* 0x0000000506057221 */ /* 0x001fe20000010000 */
[----:B------:R-:W-:Y:S01]  /*0c30*/  IADD3 R6, R8, 0x88, RZ ;  /* 0x0000008808067810 */ /* 0x000fe20007ffe0ff */
[----:B--2---:R-:W-:-:S03]  /*0c40*/  FADD.FTZ R7, R9, R12 ;  /* 0x0000000c09077221 */ /* 0x004fc60000010000 */
[----:B------:R-:W0:Y:S01]  /*0c50*/  SHFL.BFLY PT, R4, R5, 0x1, 0x1f ;  /* 0x0c201f0005047f89 */ /* 0x000e2200000e0000 */
[----:B------:R-:W-:Y:S02]  /*0c60*/  LOP3.LUT P4, R12, R0, 0x1f, RZ, 0xc0, !PT ;  /* 0x0000001f000c7812 */ /* 0x000fe4000788c0ff */
[----:B-1----:R-:W-:Y:S01]  /*0c70*/  LEA R6, R17, R6, 0x18 ;  /* 0x0000000611067211 */ /* 0x002fe200078ec0ff */
[----:B------:R-:W1:Y:S04]  /*0c80*/  SHFL.BFLY PT, R16, R7, 0x1, 0x1f ;  /* 0x0c201f0007107f89 */ /* 0x000e6800000e0000 */
[----:B------:R-:W-:-:S06]  /*0c90*/  IMAD R19, R12, 0x4, R6 ;  /* 0x000000040c137824 */ /* 0x000fcc00078e0206 */
[----:B------:R-:W-:Y:S01]  /*0ca0*/  @!P4 LEA R3, R15, R6, 0x2 ;  /* 0x000000060f03c211 */ /* 0x000fe200078e10ff */
[----:B0-----:R-:W-:Y:S01]  /*0cb0*/  FADD.FTZ R18, R5, R4 ;  /* 0x0000000405127221 */ /* 0x001fe20000010000 */
[----:B------:R-:W-:Y:S01]  /*0cc0*/  CS2R R4, SRZ ;  /* 0x0000000000047805 */ /* 0x000fe2000001ff00 */
        /* <DEDUP_REMOVED lines=28> */
[----:B------:R-:W-:Y:S01]  /*0e90*/  ULDC UR6, c[0x0][0x250] ;  /* 0x0000940000067ab9 */ /* 0x000fe20000000800 */
[----:B------:R-:W-:-:S04]  /*0ea0*/  LEA R5, R17, R8, 0x18 ;  /* 0x0000000811057211 */ /* 0x000fc800078ec0ff */
[----:B------:R-:W0:Y:S02]  /*0eb0*/  MUFU.RCP R4, R4 ;  /* 0x0000000400047308 */ /* 0x000e240000001000 */
[-C--:B0-----:R-:W-:Y:S01]  /*0ec0*/  FMUL.FTZ.D2 R2, R7, R4.reuse ;  /* 0x0000000407027220 */ /* 0x081fe20000310000 */
[----:B------:R-:W-:-:S03]  /*0ed0*/  FMUL.FTZ R3, R9, R4 ;  /* 0x0000000409037220 */ /* 0x000fc60000410000 */
[----:B------:R-:W-:-:S04]  /*0ee0*/  FMUL.FTZ R6, R2, R2 ;  /* 0x0000000202067220 */ /* 0x000fc80000410000 */
[----:B------:R-:W-:-:S04]  /*0ef0*/  FFMA.FTZ R3, R3, 0.5, -R6 ;  /* 0x3f00000003037823 */ /* 0x000fc80000010806 */
[----:B------:R-:W-:-:S06]  /*0f00*/  FADD.FTZ R3, R3, UR6 ;  /* 0x0000000603037e21 */ /* 0x000fcc0008010000 */
[----:B------:R-:W0:Y:S02]  /*0f10*/  MUFU.RSQ R3, R3 ;  /* 0x0000000300037308 */ /* 0x000e240000001400 */
[----:B0-----:R0:W-:Y:S02]  /*0f20*/  STS.64 [R5], R2 ;  /* 0x0000000205007388 */ /* 0x0011e40000000a00 */
.L_x_2138:
[----:B------:R-:W-:Y:S05]  /*0f30*/  BSYNC B0 ;  /* 0x0000000000007941 */ /* 0x000fea0003800000 */
.L_x_2137:
[----:B------:R-:W-:Y:S01]  /*0f40*/  BAR.SYNC.DEFER_BLOCKING 0x0 ;  /* 0x0000000000007b1d */ /* 0x000fe20000010000 */
[----:B------:R-:W-:-:S05]  /*0f50*/  HFMA2.MMA R16, -RZ, RZ, 0, 1.013278961181640625e-06 ;  /* 0x00000011ff107435 */ /* 0x000fca00000001ff */
[----:B------:R-:W-:Y:S04]  /*0f60*/  BSSY B0, `(.L_x_2139) ;  /* 0x000005a000007945 */ /* 0x000fe80003800000 */
[----:B------:R-:W-:Y:S05]  /*0f70*/  @P2 BRA `(.L_x_2140) ;  /* 0x0000000400602947 */ /* 0x000fea0003800000 */
[C---:B------:R-:W-:Y:S01]  /*0f80*/  LEA R6, R17.reuse, R8, 0x18 ;  /* 0x0000000811067211 */ /* 0x040fe200078ec0ff */
[----:B------:R-:W1:Y:S01]  /*0f90*/  LDC R18, c[0x0][0x258] ;  /* 0x00009600ff127b82 */ /* 0x000e620000000800 */
[----:B------:R-:W-:Y:S01]  /*0fa0*/  ULDC.64 UR6, c[0x0][0x278] ;  /* 0x00009e0000067ab9 */ /* 0x000fe20000000a00 */
[----:B------:R-:W-:Y:S01]  /*0fb0*/  IADD3 R8, R8, 0x190, RZ ;  /* 0x0000019008087810 */ /* 0x000fe20007ffe0ff */
[----:B------:R-:W-:Y:S01]  /*0fc0*/  IMAD.MOV.U32 R21, RZ, RZ, R0 ;  /* 0x000000ffff157224 */ /* 0x000fe200078e0000 */
[----:B------:R-:W-:Y:S01]  /*0fd0*/  ISETP.NE.U32.AND P0, PT, RZ, UR6, PT ;  /* 0x00000006ff007c0c */ /* 0x000fe2000bf05070 */
[----:B------:R-:W2:Y:S01]  /*0fe0*/  LDS.64 R6, [R6] ;  /* 0x0000000006067984 */ /* 0x000ea20000000a00 */
[----:B------:R-:W-:Y:S02]  /*0ff0*/  LEA R17, R17, R8, 0x18 ;  /* 0x0000000811117211 */ /* 0x000fe400078ec0ff */
[----:B0-----:R-:W0:Y:S01]  /*1000*/  LDC.64 R2, c[0x0][0x240] ;  /* 0x00009000ff027b82 */ /* 0x001e220000000a00 */
[----:B------:R-:W-:-:S07]  /*1010*/  ISETP.NE.AND.EX P0, PT, RZ, UR7, PT, P0 ;  /* 0x00000007ff007c0c */ /* 0x000fce000bf05300 */
[----:B------:R-:W3:Y:S01]  /*1020*/  LDC.64 R4, c[0x0][0x248] ;  /* 0x00009200ff047b82 */ /* 0x000ee20000000a00 */
[----:B--2---:R-:W-:-:S07]  /*1030*/  F2FP.F16.F32.PACK_AB R19, R7, R6 ;  /* 0x000000060713723e */ /* 0x004fce00000000ff */
.L_x_2145:
        /* <DEDUP_REMOVED lines=28> */
.L_x_2141:
[----:B------:R0:W-:Y:S01]  /*1200*/  STS [R20], R22 ;  /* 0x0000001614007388 */ /* 0x0001e20000000800 */
[C---:B------:R-:W-:Y:S01]  /*1210*/  HADD2 R7, |R22|.reuse, -RZ.H0_H0 ;  /* 0xa00000ff16077230 */ /* 0x040fe20000000200 */
[----:B------:R-:W-:-:S04]  /*1220*/  HSETP2.GT.AND P5, PT, |R22|.H0_H0, |R22|.H1_H1, PT ;  /* 0x7000001616007234 */ /* 0x000fc80003fa4a00 */
[----:B------:R-:W-:-:S04]  /*1230*/  PRMT R6, R7, 0x7632, R6 ;  /* 0x0000763207067816 */ /* 0x000fc80000000006 */
[----:B------:R-:W-:-:S05]  /*1240*/  SEL R7, R6, R7, !P5 ;  /* 0x0000000706077207 */ /* 0x000fca0006800000 */
[----:B------:R-:W-:-:S05]  /*1250*/  HSETP2.GT.AND P5, PT, R7.H0_H0, R16.H0_H0, PT ;  /* 0x2000001007007234 */ /* 0x000fca0003fa4800 */
[----:B0-----:R-:W-:-:S08]  /*1260*/  SEL R16, R16, R7, !P5 ;  /* 0x0000000710107207 */ /* 0x001fd00006800000 */
.L_x_2142:
[----:B------:R-:W-:-:S04]  /*1270*/  IADD3 R21, R13, R21, RZ ;  /* 0x000000150d157210 */ /* 0x000fc80007ffe0ff */
[----:B-1----:R-:W-:-:S13]  /*1280*/  ISETP.GE.AND P5, PT, R21, R18, PT ;  /* 0x000000121500720c */ /* 0x002fda0003fa6270 */
[----:B------:R-:W-:Y:S05]  /*1290*/  @P5 BRA `(.L_x_2140) ;  /* 0x0000000000985947 */ /* 0x000fea0003800000 */
[----:B0-2---:R-:W-:-:S04]  /*12a0*/  IMAD.WIDE R6, R21, 0x4, R2 ;  /* 0x0000000415067825 */ /* 0x005fc800078e0202 */
        /* <DEDUP_REMOVED lines=27> */
.L_x_2143:
[----:B------:R0:W-:Y:S01]  /*1460*/  STS [R22], R20 ;  /* 0x0000001416007388 */ /* 0x0001e20000000800 */
[C---:B------:R-:W-:Y:S01]  /*1470*/  HADD2 R7, |R20|.reuse, -RZ.H0_H0 ;  /* 0xa00000ff14077230 */ /* 0x040fe20000000200 */
[----:B------:R-:W-:-:S04]  /*1480*/  HSETP2.GT.AND P5, PT, |R20|.H0_H0, |R20|.H1_H1, PT ;  /* 0x7000001414007234 */ /* 0x000fc80003fa4a00 */
[----:B------:R-:W-:-:S04]  /*1490*/  PRMT R6, R7, 0x7632, R6 ;  /* 0x0000763207067816 */ /* 0x000fc80000000006 */
[----:B------:R-:W-:-:S05]  /*14a0*/  SEL R7, R6, R7, !P5 ;  /* 0x0000000706077207 */ /* 0x000fca0006800000 */
[----:B------:R-:W-:-:S05]  /*14b0*/  HSETP2.GT.AND P5, PT, R7.H0_H0, R16.H0_H0, PT ;  /* 0x2000001007007234 */ /* 0x000fca0003fa4800 */
[----:B0-----:R-:W-:-:S08]  /*14c0*/  SEL R16, R16, R7, !P5 ;  /* 0x0000000710107207 */ /* 0x001fd00006800000 */
.L_x_2144:
[----:B------:R-:W-:-:S04]  /*14d0*/  IADD3 R21, R21, R13, RZ ;  /* 0x0000000d15157210 */ /* 0x000fc80007ffe0ff */
[----:B------:R-:W-:-:S13]  /*14e0*/  ISETP.GE.AND P5, PT, R21, R18, PT ;  /* 0x000000121500720c */ /* 0x000fda0003fa6270 */
[----:B------:R-:W-:Y:S05]  /*14f0*/  @!P5 BRA `(.L_x_2145) ;  /* 0xfffffff800d0d947 */ /* 0x000fea000383ffff */
.L_x_2140:
[----:B------:R-:W-:Y:S05]  /*1500*/  BSYNC B0 ;  /* 0x0000000000007941 */ /* 0x000fea0003800000 */
.L_x_2139:
        /* <DEDUP_REMOVED lines=16> */
[----:B------:R-:W0:Y:S02]  /*1610*/  SHFL.BFLY PT, R5, R2, 0x4, 0x1f ;  /* 0x0c801f0002057f89 */ /* 0x000e2400000e0000 */
[----:B------:R-:W-:-:S05]  /*1620*/  @P0 VIADD R3, R3, 0x8 ;  /* 0x0000000803030836 */ /* 0x000fca0000000000 */
        /* <DEDUP_REMOVED lines=42> */
[----:B-----5:R-:W-:Y:S05]  /*18d0*/  CALL.REL.NOINC `($__internal_48_$__cuda_sm20_div_rn_f64_full) ;  /* 0x00000000009c7944 */ /* 0x020fea0003c00000 */
.L_x_2149:
[----:B------:R-:W-:Y:S05]  /*18e0*/  BSYNC B1 ;  /* 0x0000000000017941 */ /* 0x000fea0003800000 */
.L_x_2148:
        /* <DEDUP_REMOVED lines=11> */
.L_x_2150:
        /* <DEDUP_REMOVED lines=17> */
.L_x_2147:
[----:B------:R-:W-:Y:S05]  /*1ab0*/  BSYNC B0 ;  /* 0x0000000000007941 */ /* 0x000fea0003800000 */
.L_x_2146:
        /* <DEDUP_REMOVED lines=9> */
        .weak           $__internal_48_$__cuda_sm20_div_rn_f64_full
        .type           $__internal_48_$__cuda_sm20_div_rn_f64_full,@function
        .size           $__internal_48_$__cuda_sm20_div_rn_f64_full,(.L_x_2707 - $__internal_48_$__cuda_sm20_div_rn_f64_full)
$__internal_48_$__cuda_sm20_div_rn_f64_full:
[C---:B------:R-:W-:Y:S01]  /*1b50*/  FSETP.GEU.AND P0, PT, |R7|.reuse, 1.469367938527859385e-39, PT ;  /* 0x001000000700780b */ /* 0x040fe20003f0e200 */
[----:B------:R-:W-:Y:S01]  /*1b60*/  IMAD.MOV.U32 R14, RZ, RZ, 0x1 ;  /* 0x00000001ff0e7424 */ /* 0x000fe200078e00ff */
[C---:B------:R-:W-:Y:S01]  /*1b70*/  LOP3.LUT R2, R7.reuse, 0x800fffff, RZ, 0xc0, !PT ;  /* 0x800fffff07027812 */ /* 0x040fe200078ec0ff */
[----:B------:R-:W-:Y:S01]  /*1b80*/  IMAD.MOV.U32 R10, RZ, RZ, 0x40500000 ;  /* 0x40500000ff0a7424 */ /* 0x000fe200078e00ff */
[----:B------:R-:W-:Y:S01]  /*1b90*/  LOP3.LUT R12, R7, 0x7ff00000, RZ, 0xc0, !PT ;  /* 0x7ff00000070c7812 */ /* 0x000fe200078ec0ff */
[----:B------:R-:W-:Y:S01]  /*1ba0*/  BSSY B2, `(.L_x_2151) ;  /* 0x0000047000027945 */ /* 0x000fe20003800000 */
[----:B------:R-:W-:Y:S02]  /*1bb0*/  LOP3.LUT R3, R2, 0x3ff00000, RZ, 0xfc, !PT ;  /* 0x3ff0000002037812 */ /* 0x000fe400078efcff */
[----:B------:R-:W-:Y:S02]  /*1bc0*/  MOV R2, R6 ;  /* 0x0000000600027202 */ /* 0x000fe40000000f00 */
[----:B------:R-:W-:-:S02]  /*1bd0*/  MOV R5, 0x1ca00000 ;  /* 0x1ca0000000057802 */ /* 0x000fc40000000f00 */
        /* <DEDUP_REMOVED lines=10> */
[----:B------:R-:W-:Y:S02]  /*1c80*/  MOV R9, R12 ;  /* 0x0000000c00097202 */ /* 0x000fe40000000f00 */
[----:B------:R-:W-:Y:S02]  /*1c90*/  IADD3 R12, R10, -0x1, RZ ;  /* 0xffffffff0a0c7810 */ /* 0x000fe40007ffe0ff */
[----:B------:R-:W-:Y:S02]  /*1ca0*/  @!P0 LOP3.LUT R9, R3, 0x7ff00000, RZ, 0xc0, !PT ;  /* 0x7ff0000003098812 */ /* 0x000fe400078ec0ff */
[----:B------:R-:W-:Y:S02]  /*1cb0*/  MOV R14, RZ ;  /* 0x000000ff000e7202 */ /* 0x000fe40000000f00 */
[----:B------:R-:W-:Y:S01]  /*1cc0*/  ISETP.GT.U32.AND P0, PT, R12, 0x7feffffe, PT ;  /* 0x7feffffe0c00780c */ /* 0x000fe20003f04070 */
[----:B------:R-:W-:-:S03]  /*1cd0*/  VIADD R12, R9, 0xffffffff ;  /* 0xffffffff090c7836 */ /* 0x000fc60000000000 */
[----:B------:R-:W-:Y:S02]  /*1ce0*/  DMUL R18, R16, R14 ;  /* 0x0000000e10127228 */ /* 0x000fe40000000000 */
[----:B------:R-:W-:-:S06]  /*1cf0*/  ISETP.GT.U32.OR P0, PT, R12, 0x7feffffe, P0 ;  /* 0x7feffffe0c00780c */ /* 0x000fcc0000704470 */
        /* <DEDUP_REMOVED lines=32> */
.L_x_2152:
        /* <DEDUP_REMOVED lines=15> */
.L_x_2154:
[----:B------:R-:W-:Y:S02]  /*1ff0*/  LOP3.LUT R19, R7, 0x80000, RZ, 0xfc, !PT ;  /* 0x0008000007137812 */ /* 0x000fe400078efcff */
[----:B------:R-:W-:-:S07]  /*2000*/  MOV R18, R6 ;  /* 0x0000000600127202 */ /* 0x000fce0000000f00 */
.L_x_2153:
[----:B------:R-:W-:Y:S05]  /*2010*/  BSYNC B2 ;  /* 0x0000000000027941 */ /* 0x000fea0003800000 */
.L_x_2151:
[----:B------:R-:W-:Y:S01]  /*2020*/  HFMA2.MMA R9, -RZ, RZ, 0, 0 ;  /* 0x00000000ff097435 */ /* 0x000fe200000001ff */
[----:B------:R-:W-:Y:S01]  /*2030*/  IMAD.MOV.U32 R2, RZ, RZ, R18 ;  /* 0x000000ffff027224 */ /* 0x000fe200078e0012 */
[----:B------:R-:W-:-:S04]  /*2040*/  MOV R3, R19 ;  /* 0x0000001300037202 */ /* 0x000fc80000000f00 */
[----:B------:R-:W-:Y:S05]  /*2050*/  RET.REL.NODEC R8 `(_ZN17fastertransformer35generalAddBiasResidualLayerNormOpt2I7__half2Lb1ELb0ELi1ELb1ELi2EEEvPT_S3_PKS2_S5_S5_S5_S5_S5_fiiPKfS7_S7_Pfi) ;  /* 0xffffffdc08e87950 */ /* 0x000fea0003c3ffff */
.L_x_2155:
        /* <DEDUP_REMOVED lines=10> */
.L_x_2707:


//--------------------- .text._ZN17fastertransformer34generalAddBiasResidualLayerNormOptI7__half2Lb1ELb0ELi1ELb1ELi2EEEvPT_S3_PKS2_S5_S5_S5_S5_S5_fiiPKfS7_S7_Pfi --------------------------
	.section	.text._ZN17fastertransformer34generalAddBiasResidualLayerNormOptI7__half2Lb1ELb0ELi1ELb1ELi2EEEvPT_S3_PKS2_S5_S5_S5_S5_S5_fiiPKfS7_S7_Pfi,"ax",@progbits
	.align	128
        .global         _ZN17fastertransformer34generalAddBiasResidualLayerNormOptI7__half2Lb1ELb0ELi1ELb1ELi2EEEvPT_S3_PKS2_S5_S5_S5_S5_S5_fiiPKfS7_S7_Pfi
        .type           _ZN17fastertransformer34generalAddBiasResidualLayerNormOptI7__half2Lb1ELb0ELi1ELb1ELi2EEEvPT_S3_PKS2_S5_S5_S5_S5_S5_fiiPKfS7_S7_Pfi,@function
        .size           _ZN17fastertransformer34generalAddBiasResidualLayerNormOptI7__half2Lb1ELb0ELi1ELb1ELi2EEEvPT_S3_PKS2_S5_S5_S5_S5_S5_fiiPKfS7_S7_Pfi,(.L_x_2708 - _ZN17fastertransformer34generalAddBiasResidualLayerNormOptI7__half2Lb1ELb0ELi1ELb1ELi2EEEvPT_S3_PKS2_S5_S5_S5_S5_S5_fiiPKfS7_S7_Pfi)
        .other          _ZN17fastertransformer34generalAddBiasResidualLayerNormOptI7__half2Lb1ELb0ELi1ELb1ELi2EEEvPT_S3_PKS2_S5_S5_S5_S5_S5_fiiPKfS7_S7_Pfi,@"STO_CUDA_ENTRY STV_DEFAULT"
_ZN17fastertransformer34generalAddBiasResidualLayerNormOptI7__half2Lb1ELb0ELi1ELb1ELi2EEEvPT_S3_PKS2_S5_S5_S5_S5_S5_fiiPKfS7_S7_Pfi:
.text._ZN17fastertransformer34generalAddBiasResidualLayerNormOptI7__half2Lb1ELb0ELi1ELb1ELi2EEEvPT_S3_PKS2_S5_S5_S5_S5_S5_fiiPKfS7_S7_Pfi:
[----:B------:R-:W-:Y:S08]  /*0000*/  LDC R1, c[0x0][0x28] ;  /* 0x00000a00ff017b82 */ /* 0x000ff00000000800 */
[----:B------:R-:W0:Y:S01]  /*0010*/  LDC.64 R2, c[0x0][0x260] ;  /* 0x00009800ff027b82 */ /* 0x000e220000000a00 */
[----:B------:R-:W-:-:S07]  /*0020*/  ULDC.64 UR6, c[0x0][0x208] ;  /* 0x0000820000067ab9 */ /* 0x000fce0000000a00 */
[----:B------:R-:W1:Y:S01]  /*0030*/  LDC R0, c[0x0][0x280] ;  /* 0x0000a000ff007b82 */ /* 0x000e620000000800 */
[----:B------:R-:W-:Y:S01]  /*0040*/  IMAD.MOV.U32 R10, RZ, RZ, RZ ;  /* 0x000000ffff0a7224 */ /* 0x000fe200078e00ff */
        /* <DEDUP_REMOVED lines=24> */
[----:B------:R-:W-:Y:S01]  /*01d0*/  MOV R8, 0x400 ;  /* 0x0000040000087802 */ /* 0x000fe20000000f00 */
[----:B------:R-:W-:-:S04]  /*01e0*/  IMAD.MOV.U32 R20, RZ, RZ, R0 ;  /* 0x000000ffff147224 */ /* 0x000fc800078e0000 */
[----:B------:R-:W-:Y:S02]  /*01f0*/  VIADD R8, R8, 0x110 ;  /* 0x0000011008087836 */ /* 0x000fe40000000000 */
[----:B------:R-:W4:Y:S08]  /*0200*/  LDC.64 R4, c[0x0][0x230] ;  /* 0x00008c00ff047b82 */ /* 0x000f300000000a00 */
[----:B------:R-:W0:Y:S01]  /*0210*/  LDC.64 R2, c[0x0][0x218] ;  /* 0x00008600ff027b82 */ /* 0x000e220000000a00 */
[----:B--2---:R-:W-:-:S07]  /*0220*/  LEA R17, R17, R8, 0x18 ;  /* 0x0000000811117211 */ /* 0x004fce00078ec0ff */
.L_x_2159:
[----:B0-2---:R-:W-:-:S04]  /*0230*/  IMAD R13, R14, R15, R20 ;  /* 0x0000000f0e0d7224 */ /* 0x005fc800078e0214 */
[----:B----4-:R-:W-:-:S04]  /*0240*/  IMAD.WIDE R18, R13, 0x4, R4 ;  /* 0x000000040d127825 */ /* 0x010fc800078e0204 */
[C---:B---3--:R-:W-:Y:S02]  /*0250*/  IMAD.WIDE R8, R13.reuse, 0x4, R6 ;  /* 0x000000040d087825 */ /* 0x048fe400078e0206 */
[----:B------:R-:W2:Y:S04]  /*0260*/  LDG.E.CONSTANT R18, desc[UR6][R18.64] ;  /* 0x0000000612127981 */ /* 0x000ea8000c1e9900 */
[----:B------:R2:W3:Y:S01]  /*0270*/  LDG.E.CONSTANT R8, desc[UR6][R8.64] ;  /* 0x0000000608087981 */ /* 0x0004e2000c1e9900 */
        /* <DEDUP_REMOVED lines=11> */
.L_x_2158:
        /* <DEDUP_REMOVED lines=8> */
.L_x_2160:
[----:B0-----:R-:W-:-:S04]  /*03b0*/  IMAD R19, R14, R15, R20 ;  /* 0x0000000f0e137224 */ /* 0x001fc800078e0214 */
[----:B---3--:R-:W-:-:S05]  /*03c0*/  IMAD.WIDE R22, R19, 0x8, R2 ;  /* 0x0000000813167825 */ /* 0x008fca00078e0202 */
[----:B------:R0:W2:Y:S01]  /*03d0*/  LDG.E.64.CONSTANT R8, desc[UR6][R22.64] ;  /* 0x0000000616087981 */ /* 0x0000a2000c1e9b00 */
[----:B----4-:R-:W-:-:S06]  /*03e0*/  IMAD.WIDE R12, R19, 0x4, R4 ;  /* 0x00000004130c7825 */ /* 0x010fcc00078e0204 */
[----:B------:R-:W3:Y:S01]  /*03f0*/  LDG.E.CONSTANT R12, desc[UR6][R12.64] ;  /* 0x000000060c0c7981 */ /* 0x000ee2000c1e9900 */
[----:B0-----:R-:W-:Y:S02]  /*0400*/  IMAD R22, R20, 0x4, R18 ;  /* 0x0000000414167824 */ /* 0x001fe400078e0212 */
[----:B-1----:R-:W-:-:S05]  /*0410*/  IMAD.IADD R20, R11, 0x1, R20 ;  /* 0x000000010b147824 */ /* 0x002fca00078e0214 */
        /* <DEDUP_REMOVED lines=13> */
.L_x_2157:
[----:B------:R-:W-:Y:S05]  /*04f0*/  BSYNC B0 ;  /* 0x0000000000007941 */ /* 0x000fea0003800000 */
.L_x_2156:
[----:B------:R-:W-:Y:S01]  /*0500*/  HADD2 R16, R16.H0_H0, R16.H1_H1 ;  /* 0x3000001010107230 */ /* 0x000fe20000000800 */
[----:B------:R-:W1:Y:S01]  /*0510*/  LDC R11, c[0x0][RZ] ;  /* 0x00000000ff0b7b82 */ /* 0x000e620000000800 */
[----:B------:R-:W-:Y:S01]  /*0520*/  SHF.R.U32.HI R14, RZ, 0x3, R0 ;  /* 0x00000003ff0e7819 */ /* 0x000fe20000011600 */
[----:B------:R-:W-:Y:S01]  /*0530*/  ULDC UR4, c[0x0][0x258] ;  /* 0x0000960000047ab9 */ /* 0x000fe20000000800 */
[----:B0-2---:R-:W-:Y:S01]  /*0540*/  LOP3.LUT P4, R13, R0, 0x1f, RZ, 0xc0, !PT ;  /* 0x0000001f000d7812 */ /* 0x005fe2000788c0ff */
[----:B------:R-:W-:Y:S01]  /*0550*/  HADD2.F32 R16, -RZ, R16.H0_H0 ;  /* 0x20000010ff107230 */ /* 0x000fe20000004100 */
[----:B------:R-:W-:Y:S01]  /*0560*/  LOP3.LUT R14, R14, 0x1ffffffc, RZ, 0xc0, !PT ;  /* 0x1ffffffc0e0e7812 */ /* 0x000fe200078ec0ff */
[----:B------:R-:W-:Y:S01]  /*0570*/  BSSY B0, `(.L_x_2161) ;  /* 0x000004d000007945 */ /* 0x000fe20003800000 */
[----:B------:R-:W-:Y:S02]  /*0580*/  I2FP.F32.U32 R9, R0 ;  /* 0x0000000000097245 */ /* 0x000fe40000201000 */
[----:B------:R-:W0:Y:S01]  /*0590*/  SHFL.BFLY PT, R3, R16, 0x10, 0x1f ;  /* 0x0e001f0010037f89 */ /* 0x000e2200000e0000 */
[----:B------:R-:W-:-:S13]  /*05a0*/  ISETP.NE.AND P1, PT, R0, RZ, PT ;  /* 0x000000ff0000720c */ /* 0x000fda0003f25270 */
[----:B------:R-:W-:Y:S02]  /*05b0*/  @!P1 I2FP.F32.S32 R18, R15 ;  /* 0x0000000f00129245 */ /* 0x000fe40000201400 */
[----:B-1----:R-:W-:-:S05]  /*05c0*/  I2FP.F32.U32 R12, R11 ;  /* 0x0000000b000c7245 */ /* 0x002fca0000201000 */
[----:B------:R-:W-:Y:S01]  /*05d0*/  FMUL.FTZ R12, R12, 0.03125 ;  /* 0x3d0000000c0c7820 */ /* 0x000fe20000410000 */
[----:B0-----:R-:W-:-:S04]  /*05e0*/  FADD.FTZ R3, R16, R3 ;  /* 0x0000000310037221 */ /* 0x001fc80000010000 */
        /* <DEDUP_REMOVED lines=9> */
[----:B------:R-:W-:-:S04]  /*0680*/  IADD3 R5, R3, 0x8, RZ ;  /* 0x0000000803057810 */ /* 0x000fc80007ffe0ff */
[----:B------:R-:W1:Y:S01]  /*0690*/  SHFL.BFLY PT, R7, R6, 0x1, 0x1f ;  /* 0x0c201f0006077f89 */ /* 0x000e6200000e0000 */
[----:B0-----:R-:W-:-:S05]  /*06a0*/  LEA R5, R2, R5, 0x18 ;  /* 0x0000000502057211 */ /* 0x001fca00078ec0ff */
[----:B------:R-:W-:Y:S01]  /*06b0*/  IMAD.IADD R4, R14, 0x1, R5 ;  /* 0x000000010e047824 */ /* 0x000fe200078e0205 */
        /* <DEDUP_REMOVED lines=26> */
[----:B------:R-:W-:Y:S01]  /*0860*/  IMAD.MOV.U32 R8, RZ, RZ, RZ ;  /* 0x000000ffff087224 */ /* 0x000fe200078e00ff */
[----:B------:R-:W-:Y:S02]  /*0870*/  MOV R18, R0 ;  /* 0x0000000000127202 */ /* 0x000fe40000000f00 */
[----:B------:R-:W3:Y:S05]  /*0880*/  LDS R9, [R9] ;  /* 0x0000000009097984 */ /* 0x000eea0000000800 */
.L_x_2163:
[----:B------:R-:W-:-:S04]  /*0890*/  IMAD.U32 R15, RZ, RZ, UR4 ;  /* 0x00000004ff0f7e24 */ /* 0x000fc8000f8e00ff */
        /* <DEDUP_REMOVED lines=26> */
.L_x_2162:
[----:B------:R-:W-:Y:S05]  /*0a40*/  BSYNC B0 ;  /* 0x0000000000007941 */ /* 0x000fea0003800000 */
.L_x_2161:
        /* <DEDUP_REMOVED lines=36> */
.L_x_2165:
[----:B------:R-:W-:Y:S05]  /*0c90*/  BSYNC B0 ;  /* 0x0000000000007941 */ /* 0x000fea0003800000 */
.L_x_2164:
        /* <DEDUP_REMOVED lines=19> */
.L_x_2172:
        /* <DEDUP_REMOVED lines=28> */
.L_x_2168:
[----:B------:R2:W-:Y:S01]  /*0f90*/  STS [R20], R22 ;  /* 0x0000001614007388 */ /* 0x0005e20000000800 */
[C---:B------:R-:W-:Y:S01]  /*0fa0*/  HADD2 R6, |R22|.reuse, -RZ.H0_H0 ;  /* 0xa00000ff16067230 */ /* 0x040fe20000000200 */
[----:B------:R-:W-:-:S04]  /*0fb0*/  HSETP2.GT.AND P5, PT, |R22|.H0_H0, |R22|.H1_H1, PT ;  /* 0x7000001616007234 */ /* 0x000fc80003fa4a00 */
[----:B------:R-:W-:-:S04]  /*0fc0*/  PRMT R7, R6, 0x7632, R7 ;  /* 0x0000763206077816 */ /* 0x000fc80000000007 */
[----:B------:R-:W-:-:S05]  /*0fd0*/  SEL R6, R7, R6, !P5 ;  /* 0x0000000607067207 */ /* 0x000fca0006800000 */
[----:B------:R-:W-:-:S05]  /*0fe0*/  HSETP2.GT.AND P5, PT, R6.H0_H0, R15.H0_H0, PT ;  /* 0x2000000f06007234 */ /* 0x000fca0003fa4800 */
[----:B--2---:R-:W-:-:S08]  /*0ff0*/  SEL R15, R15, R6, !P5 ;  /* 0x000000060f0f7207 */ /* 0x004fd00006800000 */
.L_x_2169:
        /* <DEDUP_REMOVED lines=31> */
.L_x_2170:
[----:B------:R0:W-:Y:S01]  /*11f0*/  STS [R22], R20 ;  /* 0x0000001416007388 */ /* 0x0001e20000000800 */
[C---:B------:R-:W-:Y:S01]  /*1200*/  HADD2 R6, |R20|.reuse, -RZ.H0_H0 ;  /* 0xa00000ff14067230 */ /* 0x040fe20000000200 */
[----:B------:R-:W-:-:S04]  /*1210*/  HSETP2.GT.AND P5, PT, |R20|.H0_H0, |R20|.H1_H1, PT ;  /* 0x7000001414007234 */ /* 0x000fc80003fa4a00 */
[----:B------:R-:W-:-:S04]  /*1220*/  PRMT R7, R6, 0x7632, R7 ;  /* 0x0000763206077816 */ /* 0x000fc80000000007 */
[----:B------:R-:W-:-:S05]  /*1230*/  SEL R6, R7, R6, !P5 ;  /* 0x0000000607067207 */ /* 0x000fca0006800000 */
[----:B------:R-:W-:-:S05]  /*1240*/  HSETP2.GT.AND P5, PT, R6.H0_H0, R15.H0_H0, PT ;  /* 0x2000000f06007234 */ /* 0x000fca0003fa4800 */
[----:B0-----:R-:W-:-:S08]  /*1250*/  SEL R15, R15, R6, !P5 ;  /* 0x000000060f0f7207 */ /* 0x001fd00006800000 */
.L_x_2171:
[----:B------:R-:W-:-:S05]  /*1260*/  IMAD.IADD R21, R21, 0x1, R11 ;  /* 0x0000000115157824 */ /* 0x000fca00078e020b */
[----:B------:R-:W-:-:S13]  /*1270*/  ISETP.GE.AND P5, PT, R21, R17, PT ;  /* 0x000000111500720c */ /* 0x000fda0003fa6270 */
[----:B------:R-:W-:Y:S05]  /*1280*/  @!P5 BRA `(.L_x_2172) ;  /* 0xfffffff800d0d947 */ /* 0x000fea000383ffff */
.L_x_2167:
[----:B------:R-:W-:Y:S05]  /*1290*/  BSYNC B0 ;  /* 0x0000000000007941 */ /* 0x000fea0003800000 */
.L_x_2166:
        /* <DEDUP_REMOVED lines=60> */
[----:B------:R-:W-:Y:S05]  /*1660*/  CALL.REL.NOINC `($__internal_49_$__cuda_sm20_div_rn_f64_full) ;  /* 0x0000000000a47944 */ /* 0x000fea0003c00000 */
.L_x_2176:
[----:B------:R-:W-:Y:S05]  /*1670*/  BSYNC B1 ;  /* 0x0000000000017941 */ /* 0x000fea0003800000 */
.L_x_2175:
        /* <DEDUP_REMOVED lines=12> */
.L_x_2177:
        /* <DEDUP_REMOVED lines=17> */
.L_x_2174:
[----:B------:R-:W-:Y:S05]  /*1850*/  BSYNC B0 ;  /* 0x0000000000007941 */ /* 0x000fea0003800000 */
.L_x_2173:
        /* <DEDUP_REMOVED lines=10> */
        .weak           $__internal_49_$__cuda_sm20_div_rn_f64_full
        .type           $__internal_49_$__cuda_sm20_div_rn_f64_full,@function
        .size           $__internal_49_$__cuda_sm20_div_rn_f64_full,(.L_x_2708 - $__internal_49_$__cuda_sm20_div_rn_f64_full)
$__internal_49_$__cuda_sm20_div_rn_f64_full:
        /* <DEDUP_REMOVED lines=58> */
.L_x_2179:
        /* <DEDUP_REMOVED lines=15> */
.L_x_2181:
[----:B------:R-:W-:Y:S01]  /*1d90*/  LOP3.LUT R15, R7, 0x80000, RZ, 0xfc, !PT ;  /* 0x00080000070f7812 */ /* 0x000fe200078efcff */
[----:B------:R-:W-:-:S07]  /*1da0*/  IMAD.MOV.U32 R14, RZ, RZ, R6 ;  /* 0x000000ffff0e7224 */ /* 0x000fce00078e0006 */
.L_x_2180:
[----:B------:R-:W-:Y:S05]  /*1db0*/  BSYNC B2 ;  /* 0x0000000000027941 */ /* 0x000fea0003800000 */
.L_x_2178:
[----:B------:R-:W-:Y:S01]  /*1dc0*/  HFMA2.MMA R9, -RZ, RZ, 0, 0 ;  /* 0x00000000ff097435 */ /* 0x000fe200000001ff */
[----:B------:R-:W-:Y:S01]  /*1dd0*/  MOV R2, R14 ;  /* 0x0000000e00027202 */ /* 0x000fe20000000f00 */
[----:B------:R-:W-:-:S04]  /*1de0*/  IMAD.MOV.U32 R3, RZ, RZ, R15 ;  /* 0x000000ffff037224 */ /* 0x000fc800078e000f */
[----:B------:R-:W-:Y:S05]  /*1df0*/  RET.REL.NODEC R8 `(_ZN17fastertransformer34generalAddBiasResidualLayerNormOptI7__half2Lb1ELb0ELi1ELb1ELi2EEEvPT_S3_PKS2_S5_S5_S5_S5_S5_fiiPKfS7_S7_Pfi) ;  /* 0xffffffe008807950 */ /* 0x000fea0003c3ffff */
.L_x_2182:
        /* <DEDUP_REMOVED lines=16> */
.L_x_2708:


//--------------------- .text._ZN17fastertransformer35generalAddBiasResidualLayerNormOpt2I7__half2Lb0ELb1ELi1ELb1ELi2EEEvPT_S3_PKS2_S5_S5_S5_S5_S5_fiiPKfS7_S7_Pfi --------------------------
	.section	.text._ZN17fastertransformer35generalAddBiasResidualLayerNormOpt2I7__half2Lb0ELb1ELi1ELb1ELi2EEEvPT_S3_PKS2_S5_S5_S5_S5_S5_fiiPKfS7_S7_Pfi,"ax",@progbits
	.align	128
        .global         _ZN17fastertransformer35generalAddBiasResidualLayerNormOpt2I7__half2Lb0ELb1ELi1ELb1ELi2EEEvPT_S3_PKS2_S5_S5_S5_S5_S5_fiiPKfS7_S7_Pfi
        .type           _ZN17fastertransformer35generalAddBiasResidualLayerNormOpt2I7__half2Lb0ELb1ELi1ELb1ELi2EEEvPT_S3_PKS2_S5_S5_S5_S5_S5_fiiPKfS7_S7_Pfi,@function
        .size           _ZN17fastertransformer35generalAddBiasResidualLayerNormOpt2I7__half2Lb0ELb1ELi1ELb1ELi2EEEvPT_S3_PKS2_S5_S5_S5_S5_S5_fiiPKfS7_S7_Pfi,(.L_x_2709 - _ZN17fastertransformer35generalAddBiasResidualLayerNormOpt2I7__half2Lb0ELb1ELi1ELb1ELi2EEEvPT_S3_PKS2_S5_S5_S5_S5_S5_fiiPKfS7_S7_Pfi)
        .other          _ZN17fastertransformer35generalAddBiasResidualLayerNormOpt2I7__half2Lb0ELb1ELi1ELb1ELi2EEEvPT_S3_PKS2_S5_S5_S5_S5_S5_fiiPKfS7_S7_Pfi,@"STO_CUDA_ENTRY STV_DEFAULT"
_ZN17fastertransformer35generalAddBiasResidualLayerNormOpt2I7__half2Lb0ELb1ELi1ELb1ELi2EEEvPT_S3_PKS2_S5_S5_S5_S5_S5_fiiPKfS7_S7_Pfi:
.text._ZN17fastertransformer35generalAddBiasResidualLayerNormOpt2I7__half2Lb0ELb1ELi1ELb1ELi2EEEvPT_S3_PKS2_S5_S5_S5_S5_S5_fiiPKfS7_S7_Pfi:
        /* <DEDUP_REMOVED lines=28> */
.L_x_2185:
[----:B------:R-:W-:Y:S01]  /*01c0*/  MOV R8, UR6 ;  /* 0x0000000600087c02 */ /* 0x000fe20008000f00 */
[----:B--2---:R-:W-:-:S04]  /*01d0*/  IMAD.WIDE R22, R15, 0x4, R6 ;  /* 0x000000040f167825 */ /* 0x004fc800078e0206 */
[----:B------:R-:W-:Y:S02]  /*01e0*/  IMAD R21, R11, R8, R15 ;  /* 0x000000080b157224 */ /* 0x000fe400078e020f */
[----:B------:R1:W2:Y:S02]  /*01f0*/  LDG.E.CONSTANT R22, desc[UR4][R22.64] ;  /* 0x0000000416167981 */ /* 0x0002a4000c1e9900 */
[----:B---3--:R-:W-:-:S06]  /*0200*/  IMAD.WIDE R12, R21, 0x4, R4 ;  /* 0x00000004150c7825 */ /* 0x008fcc00078e0204 */
[----:B------:R-:W3:Y:S01]  /*0210*/  LDG.E.CONSTANT R12, desc[UR4][R12.64] ;  /* 0x000000040c0c7981 */ /* 0x000ee2000c1e9900 */
[----:B-1----:R-:W-:-:S04]  /*0220*/  IADD3 R23, R16, R15, RZ ;  /* 0x0000000f10177210 */ /* 0x002fc80007ffe0ff */
[----:B------:R-:W-:Y:S01]  /*0230*/  ISETP.GE.AND P0, PT, R23, R8, PT ;  /* 0x000000081700720c */ /* 0x000fe20003f06270 */
        /* <DEDUP_REMOVED lines=8> */
[----:B----4-:R-:W-:-:S04]  /*02c0*/  IMAD.WIDE R20, R21, 0x4, R2 ;  /* 0x0000000415147825 */ /* 0x010fc800078e0202 */
[----:B------:R-:W-:Y:S01]  /*02d0*/  F2FP.F16.F32.PACK_AB R13, R14, R25 ;  /* 0x000000190e0d723e */ /* 0x000fe200000000ff */
[----:B------:R-:W-:-:S03]  /*02e0*/  IMAD R19, R15, 0x4, R17 ;  /* 0x000000040f137824 */ /* 0x000fc600078e0211 */
        /* <DEDUP_REMOVED lines=9> */
[----:B0-----:R-:W-:-:S04]  /*0380*/  IMAD.WIDE R12, R23, 0x4, R6 ;  /* 0x00000004170c7825 */ /* 0x001fc800078e0206 */
[----:B------:R-:W-:Y:S02]  /*0390*/  IMAD R21, R11, R8, R23 ;  /* 0x000000080b157224 */ /* 0x000fe400078e0217 */
[----:B------:R-:W2:Y:S02]  /*03a0*/  LDG.E.CONSTANT R12, desc[UR4][R12.64] ;  /* 0x000000040c0c7981 */ /* 0x000ea4000c1e9900 */
[----:B------:R-:W-:-:S06]  /*03b0*/  IMAD.WIDE R14, R21, 0x4, R4 ;  /* 0x00000004150e7825 */ /* 0x000fcc00078e0204 */
[----:B------:R-:W3:Y:S01]  /*03c0*/  LDG.E.CONSTANT R14, desc[UR4][R14.64] ;  /* 0x000000040e0e7981 */ /* 0x000ee2000c1e9900 */
[----:B------:R-:W-:Y:S02]  /*03d0*/  IMAD R19, R16, 0x4, R19 ;  /* 0x0000000410137824 */ /* 0x000fe400078e0213 */
[--C-:B--2---:R-:W-:Y:S02]  /*03e0*/  HADD2.F32 R20, -RZ, R12.reuse.H0_H0 ;  /* 0x2000000cff147230 */ /* 0x104fe40000004100 */
[----:B------:R-:W-:Y:S02]  /*03f0*/  HADD2.F32 R22, -RZ, R12.H1_H1 ;  /* 0x3000000cff167230 */ /* 0x000fe40000004100 */
[----:B------:R-:W-:-:S04]  /*0400*/  IMAD.WIDE R12, R21, 0x4, R2 ;  /* 0x00000004150c7825 */ /* 0x000fc800078e0202 */
[----:B------:R-:W-:Y:S01]  /*0410*/  FADD.FTZ R20, RZ, R20 ;  /* 0x00000014ff147221 */ /* 0x000fe20000010000 */
[----:B------:R-:W-:Y:S01]  /*0420*/  FADD.FTZ R22, RZ, R22 ;  /* 0x00000016ff167221 */ /* 0x000fe20000010000 */
[--C-:B---3--:R-:W-:Y:S02]  /*0430*/  HADD2.F32 R25, -RZ, R14.reuse.H0_H0 ;  /* 0x2000000eff197230 */ /* 0x108fe40000004100 */
[----:B------:R-:W-:-:S03]  /*0440*/  HADD2.F32 R27, -RZ, R14.H1_H1 ;  /* 0x3000000eff1b7230 */ /* 0x000fc60000004100 */
[----:B------:R-:W-:Y:S02]  /*0450*/  FADD.FTZ R20, R20, R25 ;  /* 0x0000001914147221 */ /* 0x000fe40000010000 */
[----:B------:R-:W-:-:S04]  /*0460*/  FADD.FTZ R27, R22, R27 ;  /* 0x0000001b161b7221 */ /* 0x000fc80000010000 */
[-C--:B------:R-:W-:Y:S01]  /*0470*/  FMUL.FTZ R21, R27, R27.reuse ;  /* 0x0000001b1b157220 */ /* 0x080fe20000410000 */
[C---:B------:R-:W-:Y:S01]  /*0480*/  F2FP.F16.F32.PACK_AB R15, R20.reuse, R27 ;  /* 0x0000001b140f723e */ /* 0x040fe200000000ff */
[C---:B------:R-:W-:Y:S02]  /*0490*/  FADD.FTZ R27, R20.reuse, R27 ;  /* 0x0000001b141b7221 */ /* 0x040fe40000010000 */
[----:B------:R-:W-:Y:S01]  /*04a0*/  FFMA.FTZ R20, R20, R20, R21 ;  /* 0x0000001414147223 */ /* 0x000fe20000010015 */
[----:B------:R-:W-:Y:S01]  /*04b0*/  PRMT R14, R15, 0x5432, R15 ;  /* 0x000054320f0e7816 */ /* 0x000fe2000000000f */
[----:B------:R-:W-:Y:S01]  /*04c0*/  FADD.FTZ R18, R18, R27 ;  /* 0x0000001b12127221 */ /* 0x000fe20000010000 */
[----:B------:R-:W-:Y:S01]  /*04d0*/  IADD3 R15, R23, R16, RZ ;  /* 0x00000010170f7210 */ /* 0x000fe20007ffe0ff */
[----:B------:R-:W-:Y:S02]  /*04e0*/  FADD.FTZ R9, R9, R20 ;  /* 0x0000001409097221 */ /* 0x000fe40000010000 */
[----:B------:R0:W-:Y:S01]  /*04f0*/  STG.E desc[UR4][R12.64], R14 ;  /* 0x0000000e0c007986 */ /* 0x0001e2000c101904 */
[----:B------:R-:W-:-:S03]  /*0500*/  ISETP.GE.AND P0, PT, R15, R8, PT ;  /* 0x000000080f00720c */ /* 0x000fc60003f06270 */
[----:B------:R0:W-:Y:S10]  /*0510*/  STS [R19], R14 ;  /* 0x0000000e13007388 */ /* 0x0001f40000000800 */
[----:B0-----:R-:W-:Y:S05]  /*0520*/  @!P0 BRA `(.L_x_2185) ;  /* 0xfffffffc00248947 */ /* 0x001fea000383ffff */
.L_x_2184:
[----:B------:R-:W-:Y:S05]  /*0530*/  BSYNC B0 ;  /* 0x0000000000007941 */ /* 0x000fea0003800000 */
.L_x_2183:
[----:B------:R-:W1:Y:S01]  /*0540*/  SHFL.BFLY PT, R3, R18, 0x10, 0x1f ;  /* 0x0e001f0012037f89 */ /* 0x000e6200000e0000 */
[----:B------:R-:W2:Y:S01]  /*0550*/  LDC R13, c[0x0][RZ] ;  /* 0x00000000ff0d7b82 */ /* 0x000ea20000000800 */
[----:B0-----:R-:W-:Y:S01]  /*0560*/  MOV R20, 0x400 ;  /* 0x0000040000147802 */ /* 0x001fe20000000f00 */
[----:B------:R-:W-:Y:S01]  /*0570*/  BSSY B0, `(.L_x_2186) ;  /* 0x0000047000007945 */ /* 0x000fe20003800000 */
[----:B------:R-:W0:Y:S01]  /*0580*/  SHFL.BFLY PT, R2, R9, 0x10, 0x1f ;  /* 0x0e001f0009027f89 */ /* 0x000e2200000e0000 */
[----:B------:R-:W-:Y:S01]  /*0590*/  ISETP.NE.AND P1, PT, R0, RZ, PT ;  /* 0x000000ff0000720c */ /* 0x000fe20003f25270 */
[----:B------:R-:W3:Y:S01]  /*05a0*/  S2R R17, SR_CgaCtaId ;  /* 0x0000000000117919 */ /* 0x000ee20000008800 */
[----:B-1----:R-:W-:Y:S01]  /*05b0*/  FADD.FTZ R3, R3, R18 ;  /* 0x0000001203037221 */ /* 0x002fe20000010000 */
[----:B--2---:R-:W-:Y:S01]  /*05c0*/  I2FP.F32.U32 R14, R13 ;  /* 0x0000000d000e7245 */ /* 0x004fe20000201000 */
[----:B0-----:R-:W-:-:S03]  /*05d0*/  FADD.FTZ R6, R2, R9 ;  /* 0x0000000902067221 */ /* 0x001fc60000010000 */
        /* <DEDUP_REMOVED lines=11> */
[----:B---3--:R-:W-:-:S03]  /*0690*/  LEA R2, R17, R2, 0x18 ;  /* 0x0000000211027211 */ /* 0x008fc600078ec0ff */
[----:B------:R-:W1:Y:S01]  /*06a0*/  SHFL.BFLY PT, R12, R15, 0x2, 0x1f ;  /* 0x0c401f000f0c7f89 */ /* 0x000e6200000e0000 */
[----:B0-----:R-:W-:Y:S01]  /*06b0*/  FADD.FTZ R4, R5, R4 ;  /* 0x0000000405047221 */ /* 0x001fe20000010000 */
[----:B------:R-:W-:Y:S01]  /*06c0*/  I2FP.F32.U32 R5, R0 ;  /* 0x0000000000057245 */ /* 0x000fe20000201000 */
[----:B-1----:R-:W-:-:S03]  /*06d0*/  FADD.FTZ R6, R15, R12 ;  /* 0x0000000c0f067221 */ /* 0x002fc60000010000 */
[----:B------:R-:W0:Y:S01]  /*06e0*/  SHFL.BFLY PT, R3, R4, 0x1, 0x1f ;  /* 0x0c201f0004037f89 */ /* 0x000e2200000e0000 */
[----:B------:R-:W-:Y:S02]  /*06f0*/  LOP3.LUT P3, R12, R0, 0x1f, RZ, 0xc0, !PT ;  /* 0x0000001f000c7812 */ /* 0x000fe4000786c0ff */
[----:B------:R-:W-:Y:S01]  /*0700*/  SHF.R.U32.HI R15, RZ, 0x5, R0 ;  /* 0x00000005ff0f7819 */ /* 0x000fe20000011600 */
[----:B------:R-:W1:Y:S01]  /*0710*/  SHFL.BFLY PT, R9, R6, 0x1, 0x1f ;  /* 0x0c201f0006097f89 */ /* 0x000e6200000e0000 */
[----:B------:R-:W-:Y:S02]  /*0720*/  FSETP.GT.FTZ.AND P0, PT, R14, R5, PT ;  /* 0x000000050e00720b */ /* 0x000fe40003f14000 */
[----:B------:R-:W-:Y:S01]  /*0730*/  LEA R19, R12, R2, 0x2 ;  /* 0x000000020c137211 */ /* 0x000fe200078e10ff */
[----:B0-----:R-:W-:-:S06]  /*0740*/  FADD.FTZ R18, R4, R3 ;  /* 0x0000000304127221 */ /* 0x001fcc0000010000 */
        /* <DEDUP_REMOVED lines=41> */
.L_x_2187:
[----:B------:R-:W-:Y:S05]  /*09e0*/  BSYNC B0 ;  /* 0x0000000000007941 */ /* 0x000fea0003800000 */
.L_x_2186:
        /* <DEDUP_REMOVED lines=16> */
.L_x_2194:
        /* <DEDUP_REMOVED lines=30> */
.L_x_2190:
[----:B------:R2:W-:Y:S01]  /*0cd0*/  STS [R20], R22 ;  /* 0x0000001614007388 */ /* 0x0005e20000000800 */
[C---:B------:R-:W-:Y:S01]  /*0ce0*/  HADD2 R7, |R22|.reuse, -RZ.H0_H0 ;  /* 0xa00000ff16077230 */ /* 0x040fe20000000200 */
[----:B------:R-:W-:-:S04]  /*0cf0*/  HSETP2.GT.AND P4, PT, |R22|.H0_H0, |R22|.H1_H1, PT ;  /* 0x7000001616007234 */ /* 0x000fc80003f84a00 */
[----:B------:R-:W-:-:S04]  /*0d00*/  PRMT R6, R7, 0x7632, R6 ;  /* 0x0000763207067816 */ /* 0x000fc80000000006 */
[----:B------:R-:W-:-:S05]  /*0d10*/  SEL R7, R6, R7, !P4 ;  /* 0x0000000706077207 */ /* 0x000fca0006000000 */
[----:B------:R-:W-:-:S05]  /*0d20*/  HSETP2.GT.AND P4, PT, R7.H0_H0, R16.H0_H0, PT ;  /* 0x2000001007007234 */ /* 0x000fca0003f84800 */
[----:B--2---:R-:W-:-:S08]  /*0d30*/  SEL R16, R16, R7, !P4 ;  /* 0x0000000710107207 */ /* 0x004fd00006000000 */
.L_x_2191:
        /* <DEDUP_REMOVED lines=33> */
.L_x_2192:
[----:B------:R0:W-:Y:S01]  /*0f50*/  STS [R22], R20 ;  /* 0x0000001416007388 */ /* 0x0001e20000000800 */
[C---:B------:R-:W-:Y:S01]  /*0f60*/  HADD2 R7, |R20|.reuse, -RZ.H0_H0 ;  /* 0xa00000ff14077230 */ /* 0x040fe20000000200 */
[----:B------:R-:W-:-:S04]  /*0f70*/  HSETP2.GT.AND P4, PT, |R20|.H0_H0, |R20|.H1_H1, PT ;  /* 0x7000001414007234 */ /* 0x000fc80003f84a00 */
[----:B------:R-:W-:-:S04]  /*0f80*/  PRMT R6, R7, 0x7632, R6 ;  /* 0x0000763207067816 */ /* 0x000fc80000000006 */
[----:B------:R-:W-:-:S05]  /*0f90*/  SEL R7, R6, R7, !P4 ;  /* 0x0000000706077207 */ /* 0x000fca0006000000 */
[----:B------:R-:W-:-:S05]  /*0fa0*/  HSETP2.GT.AND P4, PT, R7.H0_H0, R16.H0_H0, PT ;  /* 0x2000001007007234 */ /* 0x000fca0003f84800 */
[----:B0-----:R-:W-:-:S08]  /*0fb0*/  SEL R16, R16, R7, !P4 ;  /* 0x0000000710107207 */ /* 0x001fd00006000000 */
.L_x_2193:
[----:B------:R-:W-:-:S04]  /*0fc0*/  IADD3 R21, R21, R13, RZ ;  /* 0x0000000d15157210 */ /* 0x000fc80007ffe0ff */
[----:B------:R-:W-:-:S13]  /*0fd0*/  ISETP.GE.AND P4, PT, R21, R18, PT ;  /* 0x000000121500720c */ /* 0x000fda0003f86270 */
[----:B------:R-:W-:Y:S05]  /*0fe0*/  @!P4 BRA `(.L_x_2194) ;  /* 0xfffffff800c0c947 */ /* 0x000fea000383ffff */
.L_x_2189:
[----:B------:R-:W-:Y:S05]  /*0ff0*/  BSYNC B0 ;  /* 0x0000000000007941 */ /* 0x000fea0003800000 */
.L_x_2188:
        /* <DEDUP_REMOVED lines=60> */
[----:B-----5:R-:W-:Y:S05]  /*13c0*/  CALL.REL.NOINC `($__internal_50_$__cuda_sm20_div_rn_f64_full) ;  /* 0x00000000009c7944 */ /* 0x020fea0003c00000 */
.L_x_2198:
[----:B------:R-:W-:Y:S05]  /*13d0*/  BSYNC B1 ;  /* 0x0000000000017941 */ /* 0x000fea0003800000 */
.L_x_2197:
        /* <DEDUP_REMOVED lines=11> */
.L_x_2199:
        /* <DEDUP_REMOVED lines=17> */
.L_x_2196:
[----:B------:R-:W-:Y:S05]  /*15a0*/  BSYNC B0 ;  /* 0x0000000000007941 */ /* 0x000fea0003800000 */
.L_x_2195:
        /* <DEDUP_REMOVED lines=9> */
        .weak           $__internal_50_$__cuda_sm20_div_rn_f64_full
        .type           $__internal_50_$__cuda_sm20_div_rn_f64_full,@function
        .size           $__internal_50_$__cuda_sm20_div_rn_f64_full,(.L_x_2709 - $__internal_50_$__cuda_sm20_div_rn_f64_full)
$__internal_50_$__cuda_sm20_div_rn_f64_full:
        /* <DEDUP_REMOVED lines=59> */
.L_x_2201:
        /* <DEDUP_REMOVED lines=15> */
.L_x_2203:
[----:B------:R-:W-:Y:S01]  /*1ae0*/  LOP3.LUT R19, R7, 0x80000, RZ, 0xfc, !PT ;  /* 0x0008000007137812 */ /* 0x000fe200078efcff */
[----:B------:R-:W-:-:S07]  /*1af0*/  IMAD.MOV.U32 R18, RZ, RZ, R6 ;  /* 0x000000ffff127224 */ /* 0x000fce00078e0006 */
.L_x_2202:
[----:B------:R-:W-:Y:S05]  /*1b00*/  BSYNC B2 ;  /* 0x0000000000027941 */ /* 0x000fea0003800000 */
.L_x_2200:
[----:B------:R-:W-:Y:S01]  /*1b10*/  HFMA2.MMA R9, -RZ, RZ, 0, 0 ;  /* 0x00000000ff097435 */ /* 0x000fe200000001ff */
[----:B------:R-:W-:Y:S01]  /*1b20*/  MOV R2, R18 ;  /* 0x0000001200027202 */ /* 0x000fe20000000f00 */
[----:B------:R-:W-:-:S04]  /*1b30*/  IMAD.MOV.U32 R3, RZ, RZ, R19 ;  /* 0x000000ffff037224 */ /* 0x000fc800078e0013 */
[----:B------:R-:W-:Y:S05]  /*1b40*/  RET.REL.NODEC R8 `(_ZN17fastertransformer35generalAddBiasResidualLayerNormOpt2I7__half2Lb0ELb1ELi1ELb1ELi2EEEvPT_S3_PKS2_S5_S5_S5_S5_S5_fiiPKfS7_S7_Pfi) ;  /* 0xffffffe4082c7950 */ /* 0x000fea0003c3ffff */
.L_x_2204:
        /* <DEDUP_REMOVED lines=11> */
.L_x_2709:


//--------------------- .text._ZN17fastertransformer34generalAddBiasResidualLayerNormOptI7__half2Lb0ELb1ELi1ELb1ELi2EEEvPT_S3_PKS2_S5_S5_S5_S5_S5_fiiPKfS7_S7_Pfi --------------------------
	.section	.text._ZN17fastertransformer34generalAddBiasResidualLayerNormOptI7__half2Lb0ELb1ELi1ELb1ELi2EEEvPT_S3_PKS2_S5_S5_S5_S5_S5_fiiPKfS7_S7_Pfi,"ax",@progbits
	.align	128
        .global         _ZN17fastertransformer34generalAddBiasResidualLayerNormOptI7__half2Lb0ELb1ELi1ELb1ELi2EEEvPT_S3_PKS2_S5_S5_S5_S5_S5_fiiPKfS7_S7_Pfi
        .type           _ZN17fastertransformer34generalAddBiasResidualLayerNormOptI7__half2Lb0ELb1ELi1ELb1ELi2EEEvPT_S3_PKS2_S5_S5_S5_S5_S5_fiiPKfS7_S7_Pfi,@function
        .size           _ZN17fastertransformer34generalAddBiasResidualLayerNormOptI7__half2Lb0ELb1ELi1ELb1ELi2EEEvPT_S3_PKS2_S5_S5_S5_S5_S5_fiiPKfS7_S7_Pfi,(.L_x_2710 - _ZN17fastertransformer34generalAddBiasResidualLayerNormOptI7__half2Lb0ELb1ELi1ELb1ELi2EEEvPT_S3_PKS2_S5_S5_S5_S5_S5_fiiPKfS7_S7_Pfi)
        .other          _ZN17fastertransformer34generalAddBiasResidualLayerNormOptI7__half2Lb0ELb1ELi1ELb1ELi2EEEvPT_S3_PKS2_S5_S5_S5_S5_S5_fiiPKfS7_S7_Pfi,@"STO_CUDA_ENTRY STV_DEFAULT"
_ZN17fastertransformer34generalAddBiasResidualLayerNormOptI7__half2Lb0ELb1ELi1ELb1ELi2EEEvPT_S3_PKS2_S5_S5_S5_S5_S5_fiiPKfS7_S7_Pfi:
.text._ZN17fastertransformer34generalAddBiasResidualLayerNormOptI7__half2Lb0ELb1ELi1ELb1ELi2EEEvPT_S3_PKS2_S5_S5_S5_S5_S5_fiiPKfS7_S7_Pfi:
        /* <DEDUP_REMOVED lines=24> */
.L_x_2207:
        /* <DEDUP_REMOVED lines=15> */
.L_x_2206:
[----:B------:R-:W-:Y:S05]  /*0270*/  BSYNC B0 ;  /* 0x0000000000007941 */ /* 0x000fea0003800000 */
.L_x_2205:
        /* <DEDUP_REMOVED lines=57> */
.L_x_2210:
        /* <DEDUP_REMOVED lines=27> */
.L_x_2209:
[----:B------:R-:W-:Y:S05]  /*07c0*/  BSYNC B0 ;  /* 0x0000000000007941 */ /* 0x000fea0003800000 */
.L_x_2208:
        /* <DEDUP_REMOVED lines=36> */
.L_x_2212:
[----:B------:R-:W-:Y:S05]  /*0a10*/  BSYNC B0 ;  /* 0x0000000000007941 */ /* 0x000fea0003800000 */
.L_x_2211:
        /* <DEDUP_REMOVED lines=19> */
.L_x_2219:
        /* <DEDUP_REMOVED lines=30> */
.L_x_2215:
[----:B------:R0:W-:Y:S01]  /*0d30*/  STS [R20], R22 ;  /* 0x0000001614007388 */ /* 0x0001e20000000800 */
[C---:B------:R-:W-:Y:S01]  /*0d40*/  HADD2 R6, |R22|.reuse, -RZ.H0_H0 ;  /* 0xa00000ff16067230 */ /* 0x040fe20000000200 */
[----:B------:R-:W-:-:S04]  /*0d50*/  HSETP2.GT.AND P4, PT, |R22|.H0_H0, |R22|.H1_H1, PT ;  /* 0x7000001616007234 */ /* 0x000fc80003f84a00 */
[----:B------:R-:W-:-:S04]  /*0d60*/  PRMT R7, R6, 0x7632, R7 ;  /* 0x0000763206077816 */ /* 0x000fc80000000007 */
[----:B------:R-:W-:-:S05]  /*0d70*/  SEL R6, R7, R6, !P4 ;  /* 0x0000000607067207 */ /* 0x000fca0006000000 */
[----:B------:R-:W-:-:S05]  /*0d80*/  HSETP2.GT.AND P4, PT, R6.H0_H0, R15.H0_H0, PT ;  /* 0x2000000f06007234 */ /* 0x000fca0003f84800 */
[----:B0-----:R-:W-:-:S08]  /*0d90*/  SEL R15, R15, R6, !P4 ;  /* 0x000000060f0f7207 */ /* 0x001fd00006000000 */
.L_x_2216:
        /* <DEDUP_REMOVED lines=33> */
.L_x_2217:
[----:B------:R0:W-:Y:S01]  /*0fb0*/  STS [R22], R20 ;  /* 0x0000001416007388 */ /* 0x0001e20000000800 */
[C---:B------:R-:W-:Y:S01]  /*0fc0*/  HADD2 R6, |R20|.reuse, -RZ.H0_H0 ;  /* 0xa00000ff14067230 */ /* 0x040fe20000000200 */
[----:B------:R-:W-:-:S04]  /*0fd0*/  HSETP2.GT.AND P4, PT, |R20|.H0_H0, |R20|.H1_H1, PT ;  /* 0x7000001414007234 */ /* 0x000fc80003f84a00 */
[----:B------:R-:W-:-:S04]  /*0fe0*/  PRMT R7, R6, 0x7632, R7 ;  /* 0x0000763206077816 */ /* 0x000fc80000000007 */
[----:B------:R-:W-:-:S05]  /*0ff0*/  SEL R6, R7, R6, !P4 ;  /* 0x0000000607067207 */ /* 0x000fca0006000000 */
[----:B------:R-:W-:-:S05]  /*1000*/  HSETP2.GT.AND P4, PT, R6.H0_H0, R15.H0_H0, PT ;  /* 0x2000000f06007234 */ /* 0x000fca0003f84800 */
[----:B0-----:R-:W-:-:S08]  /*1010*/  SEL R15, R15, R6, !P4 ;  /* 0x000000060f0f7207 */ /* 0x001fd00006000000 */
.L_x_2218:
[----:B------:R-:W-:-:S04]  /*1020*/  IADD3 R21, R21, R11, RZ ;  /* 0x0000000b15157210 */ /* 0x000fc80007ffe0ff */
[----:B------:R-:W-:-:S13]  /*1030*/  ISETP.GE.AND P4, PT, R21, R17, PT ;  /* 0x000000111500720c */ /* 0x000fda0003f86270 */
[----:B------:R-:W-:Y:S05]  /*1040*/  @!P4 BRA `(.L_x_2219) ;  /* 0xfffffff800c0c947 */ /* 0x000fea000383ffff */
.L_x_2214:
[----:B------:R-:W-:Y:S05]  /*1050*/  BSYNC B0 ;  /* 0x0000000000007941 */ /* 0x000fea0003800000 */
.L_x_2213:
        /* <DEDUP_REMOVED lines=60> */
[----:B------:R-:W-:Y:S05]  /*1420*/  CALL.REL.NOINC `($__internal_51_$__cuda_sm20_div_rn_f64_full) ;  /* 0x0000000000a47944 */ /* 0x000fea0003c00000 */
.L_x_2223:
[----:B------:R-:W-:Y:S05]  /*1430*/  BSYNC B1 ;  /* 0x0000000000017941 */ /* 0x000fea0003800000 */
.L_x_2222:
        /* <DEDUP_REMOVED lines=12> */
.L_x_2224:
        /* <DEDUP_REMOVED lines=17> */
.L_x_2221:
[----:B------:R-:W-:Y:S05]  /*1610*/  BSYNC B0 ;  /* 0x0000000000007941 */ /* 0x000fea0003800000 */
.L_x_2220:
        /* <DEDUP_REMOVED lines=10> */
        .weak           $__internal_51_$__cuda_sm20_div_rn_f64_full
        .type           $__internal_51_$__cuda_sm20_div_rn_f64_full,@function
        .size           $__internal_51_$__cuda_sm20_div_rn_f64_full,(.L_x_2710 - $__internal_51_$__cuda_sm20_div_rn_f64_full)
$__internal_51_$__cuda_sm20_div_rn_f64_full:
        /* <DEDUP_REMOVED lines=58> */
.L_x_2226:
        /* <DEDUP_REMOVED lines=15> */
.L_x_2228:
[----:B------:R-:W-:Y:S01]  /*1b50*/  LOP3.LUT R15, R7, 0x80000, RZ, 0xfc, !PT ;  /* 0x00080000070f7812 */ /* 0x000fe200078efcff */
[----:B------:R-:W-:-:S07]  /*1b60*/  IMAD.MOV.U32 R14, RZ, RZ, R6 ;  /* 0x000000ffff0e7224 */ /* 0x000fce00078e0006 */
.L_x_2227:
[----:B------:R-:W-:Y:S05]  /*1b70*/  BSYNC B2 ;  /* 0x0000000000027941 */ /* 0x000fea0003800000 */
.L_x_2225:
[----:B------:R-:W-:Y:S01]  /*1b80*/  HFMA2.MMA R9, -RZ, RZ, 0, 0 ;  /* 0x00000000ff097435 */ /* 0x000fe200000001ff */
[----:B------:R-:W-:Y:S01]  /*1b90*/  MOV R2, R14 ;  /* 0x0000000e00027202 */ /* 0x000fe20000000f00 */
[----:B------:R-:W-:-:S04]  /*1ba0*/  IMAD.MOV.U32 R3, RZ, RZ, R15 ;  /* 0x000000ffff037224 */ /* 0x000fc800078e000f */
[----:B------:R-:W-:Y:S05]  /*1bb0*/  RET.REL.NODEC R8 `(_ZN17fastertransformer34generalAddBiasResidualLayerNormOptI7__half2Lb0ELb1ELi1ELb1ELi2EEEvPT_S3_PKS2_S5_S5_S5_S5_S5_fiiPKfS7_S7_Pfi) ;  /* 0xffffffe408107950 */ /* 0x000fea0003c3ffff */
.L_x_2229:
        /* <DEDUP_REMOVED lines=12> */
.L_x_2710:


//--------------------- .text._ZN17fastertransformer35generalAddBiasResidualLayerNormOpt2I7__half2Lb1ELb1ELi1ELb1ELi2EEEvPT_S3_PKS2_S5_S5_S5_S5_S5_fiiPKfS7_S7_Pfi --------------------------
	.section	.text._ZN17fastertransformer35generalAddBiasResidualLayerNormOpt2I7__half2Lb1ELb1ELi1ELb1ELi2EEEvPT_S3_PKS2_S5_S5_S5_S5_S5_fiiPKfS7_S7_Pfi,"ax",@progbits
	.align	128
        .global         _ZN17fastertransformer35generalAddBiasResidualLayerNormOpt2I7__half2Lb1ELb1ELi1ELb1ELi2EEEvPT_S3_PKS2_S5_S5_S5_S5_S5_fiiPKfS7_S7_Pfi
        .type           _ZN17fastertransformer35generalAddBiasResidualLayerNormOpt2I7__half2Lb1ELb1ELi1ELb1ELi2EEEvPT_S3_PKS2_S5_S5_S5_S5_S5_fiiPKfS7_S7_Pfi,@function
        .size           _ZN17fastertransformer35generalAddBiasResidualLayerNormOpt2I7__half2Lb1ELb1ELi1ELb1ELi2EEEvPT_S3_PKS2_S5_S5_S5_S5_S5_fiiPKfS7_S7_Pfi,(.L_x_2711 - _ZN17fastertransformer35generalAddBiasResidualLayerNormOpt2I7__half2Lb1ELb1ELi1ELb1ELi2EEEvPT_S3_PKS2_S5_S5_S5_S5_S5_fiiPKfS7_S7_Pfi)
        .other          _ZN17fastertransformer35generalAddBiasResidualLayerNormOpt2I7__half2Lb1ELb1ELi1ELb1ELi2EEEvPT_S3_PKS2_S5_S5_S5_S5_S5_fiiPKfS7_S7_Pfi,@"STO_CUDA_ENTRY STV_DEFAULT"
_ZN17fastertransformer35generalAddBiasResidualLayerNormOpt2I7__half2Lb1ELb1ELi1ELb1ELi2EEEvPT_S3_PKS2_S5_S5_S5_S5_S5_fiiPKfS7_S7_Pfi:
.text._ZN17fastertransformer35generalAddBiasResidualLayerNormOpt2I7__half2Lb1ELb1ELi1ELb1ELi2EEEvPT_S3_PKS2_S5_S5_S5_S5_S5_fiiPKfS7_S7_Pfi:
        /* <DEDUP_REMOVED lines=40> */
.L_x_2233:
[----:B------:R-:W-:Y:S01]  /*0280*/  MOV R18, UR6 ;  /* 0x0000000600127c02 */ /* 0x000fe20008000f00 */
[----:B-12---:R-:W-:-:S04]  /*0290*/  IMAD.WIDE R12, R19, 0x4, R2 ;  /* 0x00000004130c7825 */ /* 0x006fc800078e0202 */
[----:B------:R-:W-:Y:S02]  /*02a0*/  IMAD R11, R17, R18, R19 ;  /* 0x00000012110b7224 */ /* 0x000fe400078e0213 */
[----:B------:R-:W2:Y:S02]  /*02b0*/  LDG.E.CONSTANT R12, desc[UR4][R12.64] ;  /* 0x000000040c0c7981 */ /* 0x000ea4000c1e9900 */
[----:B---3--:R-:W-:-:S04]  /*02c0*/  IMAD.WIDE R14, R11, 0x4, R4 ;  /* 0x000000040b0e7825 */ /* 0x008fc800078e0204 */
[----:B----4-:R-:W-:Y:S02]  /*02d0*/  IMAD.WIDE R24, R11, 0x4, R6 ;  /* 0x000000040b187825 */ /* 0x010fe400078e0206 */
[----:B------:R-:W3:Y:S04]  /*02e0*/  LDG.E.CONSTANT R14, desc[UR4][R14.64] ;  /* 0x000000040e0e7981 */ /* 0x000ee8000c1e9900 */
[----:B------:R-:W4:Y:S01]  /*02f0*/  LDG.E.CONSTANT R24, desc[UR4][R24.64] ;  /* 0x0000000418187981 */ /* 0x000f22000c1e9900 */
        /* <DEDUP_REMOVED lines=42> */
[----:B----4-:R-:W-:-:S02]  /*05a0*/  HADD2.F32 R13, -RZ, R24.H0_H0 ;  /* 0x20000018ff0d7230 */ /* 0x010fc40000004100 */
[----:B------:R-:W-:Y:S01]  /*05b0*/  FADD.FTZ R26, R26, R29 ;  /* 0x0000001d1a1a7221 */ /* 0x000fe20000010000 */
[----:B------:R-:W-:Y:S02]  /*05c0*/  HADD2.F32 R12, -RZ, R24.H1_H1 ;  /* 0x30000018ff0c7230 */ /* 0x000fe40000004100 */
[----:B------:R-:W-:Y:S01]  /*05d0*/  FADD.FTZ R27, R27, R28 ;  /* 0x0000001c1b1b7221 */ /* 0x000fe20000010000 */
[----:B------:R-:W-:-:S03]  /*05e0*/  FADD.FTZ R14, R26, R13 ;  /* 0x0000000d1a0e7221 */ /* 0x000fc60000010000 */
[----:B------:R-:W-:Y:S01]  /*05f0*/  FADD.FTZ R27, R27, R12 ;  /* 0x0000000c1b1b7221 */ /* 0x000fe20000010000 */
[----:B------:R-:W-:-:S04]  /*0600*/  IMAD.WIDE R12, R21, 0x4, R8 ;  /* 0x00000004150c7825 */ /* 0x000fc800078e0208 */
        /* <DEDUP_REMOVED lines=11> */
.L_x_2232:
        /* <DEDUP_REMOVED lines=10> */
.L_x_2234:
[----:B------:R-:W-:-:S05]  /*0760*/  MOV R18, UR7 ;  /* 0x0000000700127c02 */ /* 0x000fca0008000f00 */
[----:B0-----:R-:W-:-:S04]  /*0770*/  IMAD R25, R17, R18, R27 ;  /* 0x0000001211197224 */ /* 0x001fc800078e021b */
[----:B----4-:R-:W-:-:S04]  /*0780*/  IMAD.WIDE R10, R25, 0x8, R6 ;  /* 0x00000008190a7825 */ /* 0x010fc800078e0206 */
[----:B--2---:R-:W-:Y:S02]  /*0790*/  IMAD.WIDE R12, R27, 0x4, R2 ;  /* 0x000000041b0c7825 */ /* 0x004fe400078e0202 */
[----:B------:R-:W2:Y:S02]  /*07a0*/  LDG.E.64 R10, desc[UR4][R10.64] ;  /* 0x000000040a0a7981 */ /* 0x000ea4000c1e1b00 */
[----:B---3--:R-:W-:Y:S02]  /*07b0*/  IMAD.WIDE R14, R25, 0x4, R4 ;  /* 0x00000004190e7825 */ /* 0x008fe400078e0204 */
[----:B------:R-:W3:Y:S04]  /*07c0*/  LDG.E.CONSTANT R12, desc[UR4][R12.64] ;  /* 0x000000040c0c7981 */ /* 0x000ee8000c1e9900 */
[----:B------:R-:W4:Y:S01]  /*07d0*/  LDG.E.CONSTANT R14, desc[UR4][R14.64] ;  /* 0x000000040e0e7981 */ /* 0x000f22000c1e9900 */
[----:B--2---:R-:W-:-:S02]  /*07e0*/  I2FP.F32.S32 R24, R10 ;  /* 0x0000000a00187245 */ /* 0x004fc40000201400 */
[----:B------:R-:W-:Y:S01]  /*07f0*/  I2FP.F32.S32 R26, R11 ;  /* 0x0000000b001a7245 */ /* 0x000fe20000201400 */
[--C-:B---3--:R-:W-:Y:S02]  /*0800*/  HADD2.F32 R10, -RZ, R12.reuse.H0_H0 ;  /* 0x2000000cff0a7230 */ /* 0x108fe40000004100 */
[-C--:B------:R-:W-:Y:S01]  /*0810*/  FMUL.FTZ R28, R24, R19.reuse ;  /* 0x00000013181c7220 */ /* 0x080fe20000410000 */
[----:B------:R-:W-:Y:S02]  /*0820*/  HADD2.F32 R24, -RZ, R12.H1_H1 ;  /* 0x3000000cff187230 */ /* 0x000fe40000004100 */
[----:B------:R-:W-:Y:S01]  /*0830*/  FMUL.FTZ R29, R26, R19 ;  /* 0x000000131a1d7220 */ /* 0x000fe20000410000 */
[--C-:B----4-:R-:W-:Y:S02]  /*0840*/  HADD2.F32 R13, -RZ, R14.reuse.H0_H0 ;  /* 0x2000000eff0d7230 */ /* 0x110fe40000004100 */
[----:B------:R-:W-:Y:S01]  /*0850*/  FADD.FTZ R10, RZ, R10 ;  /* 0x0000000aff0a7221 */ /* 0x000fe20000010000 */
[----:B------:R-:W-:Y:S01]  /*0860*/  FADD.FTZ R24, RZ, R24 ;  /* 0x00000018ff187221 */ /* 0x000fe20000010000 */
[----:B------:R-:W-:Y:S01]  /*0870*/  F2FP.F16.F32.PACK_AB R11, R29, R28 ;  /* 0x0000001c1d0b723e */ /* 0x000fe200000000ff */
[----:B------:R-:W-:-:S02]  /*0880*/  HADD2.F32 R29, -RZ, R14.H1_H1 ;  /* 0x3000000eff1d7230 */ /* 0x000fc40000004100 */
[----:B------:R-:W-:Y:S02]  /*0890*/  FADD.FTZ R10, R10, R13 ;  /* 0x0000000d0a0a7221 */ /* 0x000fe40000010000 */
[--C-:B------:R-:W-:Y:S02]  /*08a0*/  HADD2.F32 R15, -RZ, R11.reuse.H1_H1 ;  /* 0x3000000bff0f7230 */ /* 0x100fe40000004100 */
[----:B------:R-:W-:Y:S01]  /*08b0*/  FADD.FTZ R12, R24, R29 ;  /* 0x0000001d180c7221 */ /* 0x000fe20000010000 */
[----:B------:R-:W-:-:S03]  /*08c0*/  HADD2.F32 R11, -RZ, R11.H0_H0 ;  /* 0x2000000bff0b7230 */ /* 0x000fc60000004100 */
[----:B------:R-:W-:Y:S02]  /*08d0*/  FADD.FTZ R12, R12, R15 ;  /* 0x0000000f0c0c7221 */ /* 0x000fe40000010000 */
        /* <DEDUP_REMOVED lines=16> */
[----:B0-----:R-:W-:-:S04]  /*09e0*/  IMAD.WIDE R10, R29, 0x8, R6 ;  /* 0x000000081d0a7825 */ /* 0x001fc800078e0206 */
[----:B------:R-:W-:Y:S02]  /*09f0*/  IMAD.WIDE R12, R27, 0x4, R2 ;  /* 0x000000041b0c7825 */ /* 0x000fe400078e0202 */
[----:B------:R-:W2:Y:S02]  /*0a00*/  LDG.E.64 R10, desc[UR4][R10.64] ;  /* 0x000000040a0a7981 */ /* 0x000ea4000c1e1b00 */
[----:B------:R-:W-:Y:S02]  /*0a10*/  IMAD.WIDE R14, R29, 0x4, R4 ;  /* 0x000000041d0e7825 */ /* 0x000fe400078e0204 */
[----:B------:R-:W3:Y:S04]  /*0a20*/  LDG.E.CONSTANT R12, desc[UR4][R12.64] ;  /* 0x000000040c0c7981 */ /* 0x000ee8000c1e9900 */
[----:B------:R-:W4:Y:S01]  /*0a30*/  LDG.E.CONSTANT R14, desc[UR4][R14.64] ;  /* 0x000000040e0e7981 */ /* 0x000f22000c1e9900 */
[----:B------:R-:W-:-:S02]  /*0a40*/  LEA R25, R20, R25, 0x2 ;  /* 0x0000001914197211 */ /* 0x000fc400078e10ff */
[----:B------:R-:W-:-:S04]  /*0a50*/  IADD3 R27, R27, R20, RZ ;  /* 0x000000141b1b7210 */ /* 0x000fc80007ffe0ff */
[----:B------:R-:W-:Y:S02]  /*0a60*/  ISETP.GE.AND P0, PT, R27, R18, PT ;  /* 0x000000121b00720c */ /* 0x000fe40003f06270 */
[----:B--2---:R-:W-:Y:S02]  /*0a70*/  I2FP.F32.S32 R24, R10 ;  /* 0x0000000a00187245 */ /* 0x004fe40000201400 */
[----:B------:R-:W-:Y:S01]  /*0a80*/  I2FP.F32.S32 R26, R11 ;  /* 0x0000000b001a7245 */ /* 0x000fe20000201400 */
[--C-:B---3--:R-:W-:Y:S02]  /*0a90*/  HADD2.F32 R10, -RZ, R12.reuse.H1_H1 ;  /* 0x3000000cff0a7230 */ /* 0x108fe40000004100 */
[-C--:B------:R-:W-:Y:S01]  /*0aa0*/  FMUL.FTZ R28, R24, R19.reuse ;  /* 0x00000013181c7220 */ /* 0x080fe20000410000 */
[----:B------:R-:W-:Y:S02]  /*0ab0*/  HADD2.F32 R24, -RZ, R12.H0_H0 ;  /* 0x2000000cff187230 */ /* 0x000fe40000004100 */
[----:B------:R-:W-:Y:S01]  /*0ac0*/  FMUL.FTZ R26, R26, R19 ;  /* 0x000000131a1a7220 */ /* 0x000fe20000410000 */
[----:B----4-:R-:W-:-:S02]  /*0ad0*/  HADD2.F32 R12, -RZ, R14.H1_H1 ;  /* 0x3000000eff0c7230 */ /* 0x010fc40000004100 */
[----:B------:R-:W-:Y:S01]  /*0ae0*/  FADD.FTZ R10, RZ, R10 ;  /* 0x0000000aff0a7221 */ /* 0x000fe20000010000 */
[----:B------:R-:W-:Y:S02]  /*0af0*/  HADD2.F32 R13, -RZ, R14.H0_H0 ;  /* 0x2000000eff0d7230 */ /* 0x000fe40000004100 */
[----:B------:R-:W-:Y:S01]  /*0b00*/  FADD.FTZ R24, RZ, R24 ;  /* 0x00000018ff187221 */ /* 0x000fe20000010000 */
[----:B------:R-:W-:Y:S01]  /*0b10*/  F2FP.F16.F32.PACK_AB R11, R26, R28 ;  /* 0x0000001c1a0b723e */ /* 0x000fe200000000ff */
[----:B------:R-:W-:Y:S02]  /*0b20*/  FADD.FTZ R12, R10, R12 ;  /* 0x0000000c0a0c7221 */ /* 0x000fe40000010000 */
[----:B------:R-:W-:Y:S02]  /*0b30*/  FADD.FTZ R13, R24, R13 ;  /* 0x0000000d180d7221 */ /* 0x000fe40000010000 */
[--C-:B------:R-:W-:Y:S02]  /*0b40*/  HADD2.F32 R15, -RZ, R11.reuse.H1_H1 ;  /* 0x3000000bff0f7230 */ /* 0x100fe40000004100 */
[----:B------:R-:W-:-:S03]  /*0b50*/  HADD2.F32 R10, -RZ, R11.H0_H0 ;  /* 0x2000000bff0a7230 */ /* 0x000fc60000004100 */
        /* <DEDUP_REMOVED lines=13> */
.L_x_2231:
[----:B------:R-:W-:Y:S05]  /*0c30*/  BSYNC B0 ;  /* 0x0000000000007941 */ /* 0x000fea0003800000 */
.L_x_2230:
[----:B------:R-:W2:Y:S01]  /*0c40*/  SHFL.BFLY PT, R2, R23, 0x10, 0x1f ;  /* 0x0e001f0017027f89 */ /* 0x000ea200000e0000 */
[----:B01----:R-:W0:Y:S01]  /*0c50*/  LDC R11, c[0x0][RZ] ;  /* 0x00000000ff0b7b82 */ /* 0x003e220000000800 */
[C---:B------:R-:W-:Y:S01]  /*0c60*/  LOP3.LUT P4, R10, R16.reuse, 0x1f, RZ, 0xc0, !PT ;  /* 0x0000001f100a7812 */ /* 0x040fe2000788c0ff */
[----:B------:R-:W-:Y:S01]  /*0c70*/  BSSY B0, `(.L_x_2235) ;  /* 0x0000047000007945 */ /* 0x000fe20003800000 */
[----:B------:R-:W1:Y:S01]  /*0c80*/  SHFL.BFLY PT, R3, R22, 0x10, 0x1f ;  /* 0x0e001f0016037f89 */ /* 0x000e6200000e0000 */
[----:B------:R-:W-:Y:S02]  /*0c90*/  SHF.R.U32.HI R13, RZ, 0x5, R16 ;  /* 0x00000005ff0d7819 */ /* 0x000fe40000011610 */
[----:B------:R-:W-:Y:S01]  /*0ca0*/  ISETP.NE.AND P1, PT, R16, RZ, PT ;  /* 0x000000ff1000720c */ /* 0x000fe20003f25270 */
[----:B------:R-:W3:Y:S01]  /*0cb0*/  S2R R15, SR_CgaCtaId ;  /* 0x00000000000f7919 */ /* 0x000ee20000008800 */
[----:B--2---:R-:W-:Y:S01]  /*0cc0*/  FADD.FTZ R2, R2, R23 ;  /* 0x0000001702027221 */ /* 0x004fe20000010000 */
        /* <DEDUP_REMOVED lines=21> */
[----:B---3--:R-:W-:-:S04]  /*0e20*/  LEA R4, R15, R4, 0x18 ;  /* 0x000000040f047211 */ /* 0x008fc800078ec0ff */
        /* <DEDUP_REMOVED lines=43> */
.L_x_2236:
[----:B------:R-:W-:Y:S05]  /*10e0*/  BSYNC B0 ;  /* 0x0000000000007941 */ /* 0x000fea0003800000 */
.L_x_2235:
        /* <DEDUP_REMOVED lines=16> */
.L_x_2243:
        /* <DEDUP_REMOVED lines=28> */
.L_x_2239:
[----:B------:R0:W-:Y:S01]  /*13b0*/  STS [R20], R22 ;  /* 0x0000001614007388 */ /* 0x0001e20000000800 */
[C---:B------:R-:W-:Y:S01]  /*13c0*/  HADD2 R7, |R22|.reuse, -RZ.H0_H0 ;  /* 0xa00000ff16077230 */ /* 0x040fe20000000200 */
[----:B------:R-:W-:-:S04]  /*13d0*/  HSETP2.GT.AND P5, PT, |R22|.H0_H0, |R22|.H1_H1, PT ;  /* 0x7000001616007234 */ /* 0x000fc80003fa4a00 */
[----:B------:R-:W-:-:S04]  /*13e0*/  PRMT R6, R7, 0x7632, R6 ;  /* 0x0000763207067816 */ /* 0x000fc80000000006 */
[----:B------:R-:W-:-:S05]  /*13f0*/  SEL R7, R6, R7, !P5 ;  /* 0x0000000706077207 */ /* 0x000fca0006800000 */
[----:B------:R-:W-:-:S05]  /*1400*/  HSETP2.GT.AND P5, PT, R7.H0_H0, R14.H0_H0, PT ;  /* 0x2000000e07007234 */ /* 0x000fca0003fa4800 */
[----:B0-----:R-:W-:-:S08]  /*1410*/  SEL R14, R14, R7, !P5 ;  /* 0x000000070e0e7207 */ /* 0x001fd00006800000 */
.L_x_2240:
        /* <DEDUP_REMOVED lines=31> */
.L_x_2241:
[----:B------:R0:W-:Y:S01]  /*1610*/  STS [R22], R20 ;  /* 0x0000001416007388 */ /* 0x0001e20000000800 */
[C---:B------:R-:W-:Y:S01]  /*1620*/  HADD2 R7, |R20|.reuse, -RZ.H0_H0 ;  /* 0xa00000ff14077230 */ /* 0x040fe20000000200 */
[----:B------:R-:W-:-:S04]  /*1630*/  HSETP2.GT.AND P5, PT, |R20|.H0_H0, |R20|.H1_H1, PT ;  /* 0x7000001414007234 */ /* 0x000fc80003fa4a00 */
[----:B------:R-:W-:-:S04]  /*1640*/  PRMT R6, R7, 0x7632, R6 ;  /* 0x0000763207067816 */ /* 0x000fc80000000006 */
[----:B------:R-:W-:-:S05]  /*1650*/  SEL R7, R6, R7, !P5 ;  /* 0x0000000706077207 */ /* 0x000fca0006800000 */
[----:B------:R-:W-:-:S05]  /*1660*/  HSETP2.GT.AND P5, PT, R7.H0_H0, R14.H0_H0, PT ;  /* 0x2000000e07007234 */ /* 0x000fca0003fa4800 */
[----:B0-----:R-:W-:-:S08]  /*1670*/  SEL R14, R14, R7, !P5 ;  /* 0x000000070e0e7207 */ /* 0x001fd00006800000 */
.L_x_2242:
[----:B------:R-:W-:-:S05]  /*1680*/  IMAD.IADD R21, R21, 0x1, R11 ;  /* 0x0000000115157824 */ /* 0x000fca00078e020b */
[----:B------:R-:W-:-:S13]  /*1690*/  ISETP.GE.AND P5, PT, R21, R18, PT ;  /* 0x000000121500720c */ /* 0x000fda0003fa6270 */
[----:B------:R-:W-:Y:S05]  /*16a0*/  @!P5 BRA `(.L_x_2243) ;  /* 0xfffffff800d0d947 */ /* 0x000fea000383ffff */
.L_x_2238:
[----:B------:R-:W-:Y:S05]  /*16b0*/  BSYNC B0 ;  /* 0x0000000000007941 */ /* 0x000fea0003800000 */
.L_x_2237:
        /* <DEDUP_REMOVED lines=60> */
[----:B------:R-:W-:Y:S05]  /*1a80*/  CALL.REL.NOINC `($__internal_52_$__cuda_sm20_div_rn_f64_full) ;  /* 0x00000000009c7944 */ /* 0x000fea0003c00000 */
.L_x_2247:
[----:B------:R-:W-:Y:S05]  /*1a90*/  BSYNC B1 ;  /* 0x0000000000017941 */ /* 0x000fea0003800000 */
.L_x_2246:
        /* <DEDUP_REMOVED lines=11> */
.L_x_2248:
        /* <DEDUP_REMOVED lines=17> */
.L_x_2245:
[----:B------:R-:W-:Y:S05]  /*1c60*/  BSYNC B0 ;  /* 0x0000000000007941 */ /* 0x000fea0003800000 */
.L_x_2244:
        /* <DEDUP_REMOVED lines=9> */
        .weak           $__internal_52_$__cuda_sm20_div_rn_f64_full
        .type           $__internal_52_$__cuda_sm20_div_rn_f64_full,@function
        .size           $__internal_52_$__cuda_sm20_div_rn_f64_full,(.L_x_2711 - $__internal_52_$__cuda_sm20_div_rn_f64_full)
$__internal_52_$__cuda_sm20_div_rn_f64_full:
        /* <DEDUP_REMOVED lines=59> */
.L_x_2250:
        /* <DEDUP_REMOVED lines=15> */
.L_x_2252:
[----:B------:R-:W-:Y:S02]  /*21a0*/  LOP3.LUT R15, R5, 0x80000, RZ, 0xfc, !PT ;  /* 0x00080000050f7812 */ /* 0x000fe400078efcff */
[----:B------:R-:W-:-:S07]  /*21b0*/  MOV R14, R4 ;  /* 0x00000004000e7202 */ /* 0x000fce0000000f00 */
.L_x_2251:
[----:B------:R-:W-:Y:S05]  /*21c0*/  BSYNC B2 ;  /* 0x0000000000027941 */ /* 0x000fea0003800000 */
.L_x_2249:
[----:B------:R-:W-:Y:S01]  /*21d0*/  HFMA2.MMA R7, -RZ, RZ, 0, 0 ;  /* 0x00000000ff077435 */ /* 0x000fe200000001ff */
[----:B------:R-:W-:Y:S02]  /*21e0*/  MOV R2, R14 ;  /* 0x0000000e00027202 */ /* 0x000fe40000000f00 */
[----:B------:R-:W-:-:S03]  /*21f0*/  MOV R3, R15 ;  /* 0x0000000f00037202 */ /* 0x000fc60000000f00 */
[----:B------:R-:W-:Y:S05]  /*2200*/  RET.REL.NODEC R6 `(_ZN17fastertransformer35generalAddBiasResidualLayerNormOpt2I7__half2Lb1ELb1ELi1ELb1ELi2EEEvPT_S3_PKS2_S5_S5_S5_S5_S5_fiiPKfS7_S7_Pfi) ;  /* 0xffffffdc067c7950 */ /* 0x000fea0003c3ffff */
.L_x_2253:
        /* <DEDUP_REMOVED lines=15> */
.L_x_2711:


//--------------------- .text._ZN17fastertransformer34generalAddBiasResidualLayerNormOptI7__half2Lb1ELb1ELi1ELb1ELi2EEEvPT_S3_PKS2_S5_S5_S5_S5_S5_fiiPKfS7_S7_Pfi --------------------------
	.section	.text._ZN17fastertransformer34generalAddBiasResidualLayerNormOptI7__half2Lb1ELb1ELi1ELb1ELi2EEEvPT_S3_PKS2_S5_S5_S5_S5_S5_fiiPKfS7_S7_Pfi,"ax",@progbits
	.align	128
        .global         _ZN17fastertransformer34generalAddBiasResidualLayerNormOptI7__half2Lb1ELb1ELi1ELb1ELi2EEEvPT_S3_PKS2_S5_S5_S5_S5_S5_fiiPKfS7_S7_Pfi
        .type           _ZN17fastertransformer34generalAddBiasResidualLayerNormOptI7__half2Lb1ELb1ELi1ELb1ELi2EEEvPT_S3_PKS2_S5_S5_S5_S5_S5_fiiPKfS7_S7_Pfi,@function
        .size           _ZN17fastertransformer34generalAddBiasResidualLayerNormOptI7__half2Lb1ELb1ELi1ELb1ELi2EEEvPT_S3_PKS2_S5_S5_S5_S5_S5_fiiPKfS7_S7_Pfi,(.L_x_2712 - _ZN17fastertransformer34generalAddBiasResidualLayerNormOptI7__half2Lb1ELb1ELi1ELb1ELi2EEEvPT_S3_PKS2_S5_S5_S5_S5_S5_fiiPKfS7_S7_Pfi)
        .other          _ZN17fastertransformer34generalAddBiasResidualLayerNormOptI7__half2Lb1ELb1ELi1ELb1ELi2EEEvPT_S3_PKS2_S5_S5_S5_S5_S5_fiiPKfS7_S7_Pfi,@"STO_CUDA_ENTRY STV_DEFAULT"
_ZN17fastertransformer34generalAddBiasResidualLayerNormOptI7__half2Lb1ELb1ELi1ELb1ELi2EEEvPT_S3_PKS2_S5_S5_S5_S5_S5_fiiPKfS7_S7_Pfi:
.text._ZN17fastertransformer34generalAddBiasResidualLayerNormOptI7__half2Lb1ELb1ELi1ELb1ELi2EEEvPT_S3_PKS2_S5_S5_S5_S5_S5_fiiPKfS7_S7_Pfi:
        /* <DEDUP_REMOVED lines=35> */
.L_x_2257:
        /* <DEDUP_REMOVED lines=19> */
.L_x_2256:
        /* <DEDUP_REMOVED lines=9> */
.L_x_2258:
        /* <DEDUP_REMOVED lines=23> */
.L_x_2255:
[----:B------:R-:W-:Y:S05]  /*0560*/  BSYNC B0 ;  /* 0x0000000000007941 */ /* 0x000fea0003800000 */
.L_x_2254:
        /* <DEDUP_REMOVED lines=57> */
.L_x_2261:
        /* <DEDUP_REMOVED lines=27> */
.L_x_2260:
[----:B------:R-:W-:Y:S05]  /*0ab0*/  BSYNC B0 ;  /* 0x0000000000007941 */ /* 0x000fea0003800000 */
.L_x_2259:
        /* <DEDUP_REMOVED lines=36> */
.L_x_2263:
[----:B------:R-:W-:Y:S05]  /*0d00*/  BSYNC B0 ;  /* 0x0000000000007941 */ /* 0x000fea0003800000 */
.L_x_2262:
        /* <DEDUP_REMOVED lines=19> */
.L_x_2270:
        /* <DEDUP_REMOVED lines=28> */
.L_x_2266:
[----:B------:R2:W-:Y:S01]  /*1000*/  STS [R20], R22 ;  /* 0x0000001614007388 */ /* 0x0005e20000000800 */
[C---:B------:R-:W-:Y:S01]  /*1010*/  HADD2 R6, |R22|.reuse, -RZ.H0_H0 ;  /* 0xa00000ff16067230 */ /* 0x040fe20000000200 */
[----:B------:R-:W-:-:S04]  /*1020*/  HSETP2.GT.AND P5, PT, |R22|.H0_H0, |R22|.H1_H1, PT ;  /* 0x7000001616007234 */ /* 0x000fc80003fa4a00 */
[----:B------:R-:W-:-:S04]  /*1030*/  PRMT R7, R6, 0x7632, R7 ;  /* 0x0000763206077816 */ /* 0x000fc80000000007 */
[----:B------:R-:W-:-:S05]  /*1040*/  SEL R6, R7, R6, !P5 ;  /* 0x0000000607067207 */ /* 0x000fca0006800000 */
[----:B------:R-:W-:-:S05]  /*1050*/  HSETP2.GT.AND P5, PT, R6.H0_H0, R15.H0_H0, PT ;  /* 0x2000000f06007234 */ /* 0x000fca0003fa4800 */
[----:B--2---:R-:W-:-:S08]  /*1060*/  SEL R15, R15, R6, !P5 ;  /* 0x000000060f0f7207 */ /* 0x004fd00006800000 */
.L_x_2267:
        /* <DEDUP_REMOVED lines=31> */
.L_x_2268:
[----:B------:R0:W-:Y:S01]  /*1260*/  STS [R22], R20 ;  /* 0x0000001416007388 */ /* 0x0001e20000000800 */
[C---:B------:R-:W-:Y:S01]  /*1270*/  HADD2 R6, |R20|.reuse, -RZ.H0_H0 ;  /* 0xa00000ff14067230 */ /* 0x040fe20000000200 */
[----:B------:R-:W-:-:S04]  /*1280*/  HSETP2.GT.AND P5, PT, |R20|.H0_H0, |R20|.H1_H1, PT ;  /* 0x7000001414007234 */ /* 0x000fc80003fa4a00 */
[----:B------:R-:W-:-:S04]  /*1290*/  PRMT R7, R6, 0x7632, R7 ;  /* 0x0000763206077816 */ /* 0x000fc80000000007 */
[----:B------:R-:W-:-:S05]  /*12a0*/  SEL R6, R7, R6, !P5 ;  /* 0x0000000607067207 */ /* 0x000fca0006800000 */
[----:B------:R-:W-:-:S05]  /*12b0*/  HSETP2.GT.AND P5, PT, R6.H0_H0, R15.H0_H0, PT ;  /* 0x2000000f06007234 */ /* 0x000fca0003fa4800 */
[----:B0-----:R-:W-:-:S08]  /*12c0*/  SEL R15, R15, R6, !P5 ;  /* 0x000000060f0f7207 */ /* 0x001fd00006800000 */
.L_x_2269:
[----:B------:R-:W-:-:S05]  /*12d0*/  IMAD.IADD R21, R21, 0x1, R11 ;  /* 0x0000000115157824 */ /* 0x000fca00078e020b */
[----:B------:R-:W-:-:S13]  /*12e0*/  ISETP.GE.AND P5, PT, R21, R17, PT ;  /* 0x000000111500720c */ /* 0x000fda0003fa6270 */
[----:B------:R-:W-:Y:S05]  /*12f0*/  @!P5 BRA `(.L_x_2270) ;  /* 0xfffffff800d0d947 */ /* 0x000fea000383ffff */
.L_x_2265:
[----:B------:R-:W-:Y:S05]  /*1300*/  BSYNC B0 ;  /* 0x0000000000007941 */ /* 0x000fea0003800000 */
.L_x_2264:
        /* <DEDUP_REMOVED lines=60> */
[----:B------:R-:W-:Y:S05]  /*16d0*/  CALL.REL.NOINC `($__internal_53_$__cuda_sm20_div_rn_f64_full) ;  /* 0x0000000000a47944 */ /* 0x000fea0003c00000 */
.L_x_2274:
[----:B------:R-:W-:Y:S05]  /*16e0*/  BSYNC B1 ;  /* 0x0000000000017941 */ /* 0x000fea0003800000 */
.L_x_2273:
        /* <DEDUP_REMOVED lines=12> */
.L_x_2275:
        /* <DEDUP_REMOVED lines=17> */
.L_x_2272:
[----:B------:R-:W-:Y:S05]  /*18c0*/  BSYNC B0 ;  /* 0x0000000000007941 */ /* 0x000fea0003800000 */
.L_x_2271:
        /* <DEDUP_REMOVED lines=10> */
        .weak           $__internal_53_$__cuda_sm20_div_rn_f64_full
        .type           $__internal_53_$__cuda_sm20_div_rn_f64_full,@function
        .size           $__internal_53_$__cuda_sm20_div_rn_f64_full,(.L_x_2712 - $__internal_53_$__cuda_sm20_div_rn_f64_full)
$__internal_53_$__cuda_sm20_div_rn_f64_full:
        /* <DEDUP_REMOVED lines=58> */
.L_x_2277:
        /* <DEDUP_REMOVED lines=15> */
.L_x_2279:
[----:B------:R-:W-:Y:S01]  /*1e00*/  LOP3.LUT R15, R7, 0x80000, RZ, 0xfc, !PT ;  /* 0x00080000070f7812 */ /* 0x000fe200078efcff */
[----:B------:R-:W-:-:S07]  /*1e10*/  IMAD.MOV.U32 R14, RZ, RZ, R6 ;  /* 0x000000ffff0e7224 */ /* 0x000fce00078e0006 */
.L_x_2278:
[----:B------:R-:W-:Y:S05]  /*1e20*/  BSYNC B2 ;  /* 0x0000000000027941 */ /* 0x000fea0003800000 */
.L_x_2276:
[----:B------:R-:W-:Y:S01]  /*1e30*/  HFMA2.MMA R9, -RZ, RZ, 0, 0 ;  /* 0x00000000ff097435 */ /* 0x000fe200000001ff */
[----:B------:R-:W-:Y:S01]  /*1e40*/  MOV R2, R14 ;  /* 0x0000000e00027202 */ /* 0x000fe20000000f00 */
[----:B------:R-:W-:-:S04]  /*1e50*/  IMAD.MOV.U32 R3, RZ, RZ, R15 ;  /* 0x000000ffff037224 */ /* 0x000fc800078e000f */
[----:B------:R-:W-:Y:S05]  /*1e60*/  RET.REL.NODEC R8 `(_ZN17fastertransformer34generalAddBiasResidualLayerNormOptI7__half2Lb1ELb1ELi1ELb1ELi2EEEvPT_S3_PKS2_S5_S5_S5_S5_S5_fiiPKfS7_S7_Pfi) ;  /* 0xffffffe008647950 */ /* 0x000fea0003c3ffff */
.L_x_2280:
        /* <DEDUP_REMOVED lines=9> */
.L_x_2712:


//--------------------- .text._ZN17fastertransformer35generalAddBiasResidualLayerNormOpt2I7__half2Lb0ELb0ELi2ELb1ELi1EEEvPT_S3_PKS2_S5_S5_S5_S5_S5_fiiPKfS7_S7_Pfi --------------------------
	.section	.text._ZN17fastertransformer35generalAddBiasResidualLayerNormOpt2I7__half2Lb0ELb0ELi2ELb1ELi1EEEvPT_S3_PKS2_S5_S5_S5_S5_S5_fiiPKfS7_S7_Pfi,"ax",@progbits
	.align	128
        .global         _ZN17fastertransformer35generalAddBiasResidualLayerNormOpt2I7__half2Lb0ELb0ELi2ELb1ELi1EEEvPT_S3_PKS2_S5_S5_S5_S5_S5_fiiPKfS7_S7_Pfi
        .type           _ZN17fastertransformer35generalAddBiasResidualLayerNormOpt2I7__half2Lb0ELb0ELi2ELb1ELi1EEEvPT_S3_PKS2_S5_S5_S5_S5_S5_fiiPKfS7_S7_Pfi,@function
        .size           _ZN17fastertransformer35generalAddBiasResidualLayerNormOpt2I7__half2Lb0ELb0ELi2ELb1ELi1EEEvPT_S3_PKS2_S5_S5_S5_S5_S5_fiiPKfS7_S7_Pfi,(.L_x_2713 - _ZN17fastertransformer35generalAddBiasResidualLayerNormOpt2I7__half2Lb0ELb0ELi2ELb1ELi1EEEvPT_S3_PKS2_S5_S5_S5_S5_S5_fiiPKfS7_S7_Pfi)
        .other          _ZN17fastertransformer35generalAddBiasResidualLayerNormOpt2I7__half2Lb0ELb0ELi2ELb1ELi1EEEvPT_S3_PKS2_S5_S5_S5_S5_S5_fiiPKfS7_S7_Pfi,@"STO_CUDA_ENTRY STV_DEFAULT"
_ZN17fastertransformer35generalAddBiasResidualLayerNormOpt2I7__half2Lb0ELb0ELi2ELb1ELi1EEEvPT_S3_PKS2_S5_S5_S5_S5_S5_fiiPKfS7_S7_Pfi:
.text._ZN17fastertransformer35generalAddBiasResidualLayerNormOpt2I7__half2Lb0ELb0ELi2ELb1ELi1EEEvPT_S3_PKS2_S5_S5_S5_S5_S5_fiiPKfS7_S7_Pfi:
[----:B------:R-:W-:Y:S08]  /*0000*/  LDC R1, c[0x0][0x28] ;  /* 0x00000a00ff017b82 */ /* 0x000ff00000000800 */
[----:B------:R-:W0:Y:S01]  /*0010*/  LDC R0, c[0x0][0x280] ;  /* 0x0000a000ff007b82 */ /* 0x000e220000000800 */
[----:B------:R-:W-:Y:S01]  /*0020*/  IMAD.MOV.U32 R8, RZ, RZ, RZ ;  /* 0x000000ffff087224 */ /* 0x000fe200078e00ff */
[----:B------:R-:W-:Y:S01]  /*0030*/  ULDC.64 UR4, c[0x0][0x208] ;  /* 0x0000820000047ab9 */ /* 0x000fe20000000a00 */
[----:B------:R-:W1:Y:S01]  /*0040*/  S2R R9, SR_TID.X ;  /* 0x0000000000097919 */ /* 0x000e620000002100 */
[----:B------:R-:W-:Y:S01]  /*0050*/  ULDC UR7, c[0x0][0x258] ;  /* 0x0000960000077ab9 */ /* 0x000fe20000000800 */
[----:B0-----:R-:W-:-:S02]  /*0060*/  ISETP.NE.AND P0, PT, R0, 0x2, PT ;  /* 0x000000020000780c */ /* 0x001fc40003f05270 */
[----:B------:R-:W0:Y:S01]  /*0070*/  S2R R0, SR_CTAID.X ;  /* 0x0000000000007919 */ /* 0x000e220000002500 */
[----:B-1----:R-:W-:-:S10]  /*0080*/  ISETP.GE.AND P2, PT, R9, UR7, PT ;  /* 0x0000000709007c0c */ /* 0x002fd4000bf46270 */
[----:B------:R-:W1:Y:S02]  /*0090*/  @!P0 LDC.64 R2, c[0x0][0x270] ;  /* 0x00009c00ff028b82 */ /* 0x000e640000000a00 */
[----:B-1----:R1:W5:Y:S01]  /*00a0*/  @!P0 LDG.E R8, desc[UR4][R2.64] ;  /* 0x0000000402088981 */ /* 0x002362000c1e1900 */
[----:B------:R-:W-:Y:S01]  /*00b0*/  BSSY B0, `(.L_x_2281) ;  /* 0x000002a000007945 */ /* 0x000fe20003800000 */
[----:B------:R-:W-:Y:S01]  /*00c0*/  HFMA2.MMA R13, -RZ, RZ, 0, 0 ;  /* 0x00000000ff0d7435 */ /* 0x000fe200000001ff */
[----:B------:R-:W-:Y:S02]  /*00d0*/  IMAD.MOV.U32 R15, RZ, RZ, RZ ;  /* 0x000000ffff0f7224 */ /* 0x000fe400078e00ff */
[----:B0-----:R-:W-:Y:S08]  /*00e0*/  @P2 BRA `(.L_x_2282) ;  /* 0x0000000000982947 */ /* 0x001ff00003800000 */
[----:B------:R-:W0:Y:S01]  /*00f0*/  S2R R11, SR_CgaCtaId ;  /* 0x00000000000b7919 */ /* 0x000e220000008800 */
[----:B------:R-:W2:Y:S01]  /*0100*/  LDC R12, c[0x0][RZ] ;  /* 0x00000000ff0c7b82 */ /* 0x000ea20000000800 */
[----:B------:R-:W-:Y:S01]  /*0110*/  MOV R10, 0x400 ;  /* 0x00000400000a7802 */ /* 0x000fe20000000f00 */
[----:B------:R-:W-:Y:S01]  /*0120*/  IMAD.MOV.U32 R13, RZ, RZ, RZ ;  /* 0x000000ffff0d7224 */ /* 0x000fe200078e00ff */
[----:B------:R-:W-:Y:S01]  /*0130*/  MOV R17, R9 ;  /* 0x0000000900117202 */ /* 0x000fe20000000f00 */
[----:B------:R-:W-:Y:S02]  /*0140*/  IMAD.MOV.U32 R15, RZ, RZ, RZ ;  /* 0x000000ffff0f7224 */ /* 0x000fe400078e00ff */
[----:B------:R-:W-:Y:S02]  /*0150*/  VIADD R10, R10, 0x190 ;  /* 0x000001900a0a7836 */ /* 0x000fe40000000000 */
[----:B-1----:R-:W1:Y:S08]  /*0160*/  LDC.64 R2, c[0x0][0x230] ;  /* 0x00008c00ff027b82 */ /* 0x002e700000000a00 */
[----:B------:R-:W3:Y:S08]  /*0170*/  LDC.64 R4, c[0x0][0x238] ;  /* 0x00008e00ff047b82 */ /* 0x000ef00000000a00 */
[----:B------:R-:W4:Y:S01]  /*0180*/  LDC.64 R6, c[0x0][0x218] ;  /* 0x00008600ff067b82 */ /* 0x000f220000000a00 */
[----:B0-----:R-:W-:-:S07]  /*0190*/  LEA R14, R11, R10, 0x18 ;  /* 0x0000000a0b0e7211 */ /* 0x001fce00078ec0ff */
.L_x_2283:
[----:B0-----:R-:W-:-:S04]  /*01a0*/  IMAD R19, R0, UR7, R17 ;  /* 0x0000000700137c24 */ /* 0x001fc8000f8e0211 */
[----:B-1----:R-:W-:-:S04]  /*01b0*/  IMAD.WIDE R20, R19, 0x4, R2 ;  /* 0x0000000413147825 */ /* 0x002fc800078e0202 */
[----:B---3--:R-:W-:Y:S02]  /*01c0*/  IMAD.WIDE R10, R19, 0x4, R4 ;  /* 0x00000004130a7825 */ /* 0x008fe400078e0204 */
[----:B------:R-:W3:Y:S04]  /*01d0*/  LDG.E.CONSTANT R20, desc[UR4][R20.64] ;  /* 0x0000000414147981 */ /* 0x000ee8000c1e9900 */
[----:B------:R-:W2:Y:S01]  /*01e0*/  LDG.E.CONSTANT R10, desc[UR4][R10.64] ;  /* 0x000000040a0a7981 */ /* 0x000ea2000c1e9900 */
[--C-:B---3--:R-:W-:Y:S02]  /*01f0*/  HADD2.F32 R16, -RZ, R20.reuse.H0_H0 ;  /* 0x20000014ff107230 */ /* 0x108fe40000004100 */
[----:B------:R-:W-:Y:S02]  /*0200*/  HADD2.F32 R18, -RZ, R20.H1_H1 ;  /* 0x30000014ff127230 */ /* 0x000fe40000004100 */
[----:B--2---:R-:W-:-:S02]  /*0210*/  HADD2.F32 R23, -RZ, R10.H0_H0 ;  /* 0x2000000aff177230 */ /* 0x004fc40000004100 */
[----:B------:R-:W-:Y:S02]  /*0220*/  HADD2.F32 R25, -RZ, R10.H1_H1 ;  /* 0x3000000aff197230 */ /* 0x000fe40000004100 */
[----:B------:R-:W-:Y:S02]  /*0230*/  IMAD R10, R17, 0x4, R14 ;  /* 0x00000004110a7824 */ /* 0x000fe400078e020e */
[----:B------:R-:W-:Y:S01]  /*0240*/  FADD.FTZ R16, R16, R23 ;  /* 0x0000001710107221 */ /* 0x000fe20000010000 */
[----:B------:R-:W-:Y:S01]  /*0250*/  IADD3 R17, R12, R17, RZ ;  /* 0x000000110c117210 */ /* 0x000fe20007ffe0ff */
[----:B------:R-:W-:Y:S02]  /*0260*/  FADD.FTZ R18, R18, R25 ;  /* 0x0000001912127221 */ /* 0x000fe40000010000 */
[----:B------:R-:W-:Y:S01]  /*0270*/  FADD.FTZ R16, RZ, R16 ;  /* 0x00000010ff107221 */ /* 0x000fe20000010000 */
[----:B------:R-:W-:Y:S01]  /*0280*/  ISETP.GE.AND P0, PT, R17, UR7, PT ;  /* 0x0000000711007c0c */ /* 0x000fe2000bf06270 */
[----:B------:R-:W-:Y:S01]  /*0290*/  FADD.FTZ R23, RZ, R18 ;  /* 0x00000012ff177221 */ /* 0x000fe20000010000 */
[----:B----4-:R-:W-:-:S04]  /*02a0*/  IMAD.WIDE R18, R19, 0x4, R6 ;  /* 0x0000000413127825 */ /* 0x010fc800078e0206 */
        /* <DEDUP_REMOVED lines=10> */
.L_x_2282:
[----:B------:R-:W-:Y:S05]  /*0350*/  BSYNC B0 ;  /* 0x0000000000007941 */ /* 0x000fea0003800000 */
.L_x_2281:
[----:B-1----:R-:W1:Y:S01]  /*0360*/  SHFL.BFLY PT, R2, R15, 0x10, 0x1f ;  /* 0x0e001f000f027f89 */ /* 0x002e6200000e0000 */
[----:B0-----:R-:W-:Y:S01]  /*0370*/  MOV R18, 0x400 ;  /* 0x0000040000127802 */ /* 0x001fe20000000f00 */
[----:B------:R-:W-:Y:S01]  /*0380*/  ULDC UR6, c[0x0][0x0] ;  /* 0x0000000000067ab9 */ /* 0x000fe20000000800 */
[C---:B------:R-:W-:Y:S01]  /*0390*/  LOP3.LUT P3, R16, R9.reuse, 0x1f, RZ, 0xc0, !PT ;  /* 0x0000001f09107812 */ /* 0x040fe2000786c0ff */
[----:B------:R-:W0:Y:S01]  /*03a0*/  SHFL.BFLY PT, R4, R13, 0x10, 0x1f ;  /* 0x0e001f000d047f89 */ /* 0x000e2200000e0000 */
[----:B------:R-:W-:Y:S01]  /*03b0*/  SHF.R.U32.HI R14, RZ, 0x5, R9 ;  /* 0x00000005ff0e7819 */ /* 0x000fe20000011609 */
[----:B------:R-:W-:Y:S01]  /*03c0*/  BSSY B0, `(.L_x_2284) ;  /* 0x0000044000007945 */ /* 0x000fe20003800000 */
[----:B------:R-:W-:Y:S01]  /*03d0*/  ISETP.NE.AND P1, PT, R9, RZ, PT ;  /* 0x000000ff0900720c */ /* 0x000fe20003f25270 */
[----:B------:R-:W2:Y:S01]  /*03e0*/  S2R R17, SR_CgaCtaId ;  /* 0x0000000000117919 */ /* 0x000ea20000008800 */
[----:B-1----:R-:W-:Y:S01]  /*03f0*/  FADD.FTZ R2, R2, R15 ;  /* 0x0000000f02027221 */ /* 0x002fe20000010000 */
[----:B------:R-:W-:Y:S01]  /*0400*/  I2FP.F32.U32 R15, UR6 ;  /* 0x00000006000f7c45 */ /* 0x000fe20008201000 */
        /* <DEDUP_REMOVED lines=16> */
[----:B--2---:R-:W-:-:S02]  /*0510*/  LEA R3, R17, R4, 0x18 ;  /* 0x0000000411037211 */ /* 0x004fc400078ec0ff */
[----:B------:R-:W-:Y:S01]  /*0520*/  I2FP.F32.U32 R10, R9 ;  /* 0x00000009000a7245 */ /* 0x000fe20000201000 */
[----:B------:R-:W1:Y:S01]  /*0530*/  SHFL.BFLY PT, R6, R11, 0x1, 0x1f ;  /* 0x0c201f000b067f89 */ /* 0x000e6200000e0000 */
[----:B------:R-:W-:Y:S01]  /*0540*/  MOV R4, RZ ;  /* 0x000000ff00047202 */ /* 0x000fe20000000f00 */
[--C-:B------:R-:W-:Y:S01]  /*0550*/  IMAD R12, R16, 0x4, R3.reuse ;  /* 0x00000004100c7824 */ /* 0x100fe200078e0203 */
[----:B------:R-:W-:Y:S01]  /*0560*/  FSETP.GT.FTZ.AND P0, PT, R15, R10, PT ;  /* 0x0000000a0f00720b */ /* 0x000fe20003f14000 */
[----:B0-----:R-:W-:Y:S01]  /*0570*/  FADD.FTZ R13, R5, R2 ;  /* 0x00000002050d7221 */ /* 0x001fe20000010000 */
[----:B------:R-:W-:Y:S02]  /*0580*/  @!P3 IMAD R2, R14, 0x4, R3 ;  /* 0x000000040e02b824 */ /* 0x000fe400078e0203 */
        /* <DEDUP_REMOVED lines=28> */
[----:B------:R-:W-:Y:S01]  /*0750*/  I2FP.F32.S32 R4, UR7 ;  /* 0x0000000700047c45 */ /* 0x000fe20008201400 */
        /* <DEDUP_REMOVED lines=10> */
.L_x_2285:
[----:B------:R-:W-:Y:S05]  /*0800*/  BSYNC B0 ;  /* 0x0000000000007941 */ /* 0x000fea0003800000 */
.L_x_2284:
[----:B------:R-:W-:Y:S01]  /*0810*/  BAR.SYNC.DEFER_BLOCKING 0x0 ;  /* 0x0000000000007b1d */ /* 0x000fe20000010000 */
[----:B------:R-:W-:-:S05]  /*0820*/  HFMA2.MMA R13, -RZ, RZ, 0, 1.013278961181640625e-06 ;  /* 0x00000011ff0d7435 */ /* 0x000fca00000001ff */
[----:B------:R-:W-:Y:S01]  /*0830*/  ULDC UR7, c[0x0][0x258] ;  /* 0x0000960000077ab9 */ /* 0x000fe20000000800 */
[----:B------:R-:W-:Y:S04]  /*0840*/  BSSY B0, `(.L_x_2286) ;  /* 0x0000035000007945 */ /* 0x000fe80003800000 */
[----:B------:R-:W-:Y:S05]  /*0850*/  @P2 BRA `(.L_x_2287) ;  /* 0x0000000000cc2947 */ /* 0x000fea0003800000 */
[C---:B------:R-:W-:Y:S01]  /*0860*/  LEA R10, R17.reuse, R18, 0x18 ;  /* 0x00000012110a7211 */ /* 0x040fe200078ec0ff */
[----:B------:R-:W1:Y:S01]  /*0870*/  LDC R12, c[0x0][0x280] ;  /* 0x0000a000ff0c7b82 */ /* 0x000e620000000800 */
[----:B------:R-:W-:Y:S01]  /*0880*/  ULDC.64 UR8, c[0x0][0x278] ;  /* 0x00009e0000087ab9 */ /* 0x000fe20000000a00 */
[----:B------:R-:W-:Y:S01]  /*0890*/  VIADD R18, R18, 0x190 ;  /* 0x0000019012127836 */ /* 0x000fe20000000000 */
[----:B------:R-:W-:Y:S01]  /*08a0*/  ISETP.NE.U32.AND P0, PT, RZ, UR8, PT ;  /* 0x00000008ff007c0c */ /* 0x000fe2000bf05070 */
[----:B------:R-:W-:Y:S01]  /*08b0*/  IMAD.MOV.U32 R21, RZ, RZ, R9 ;  /* 0x000000ffff157224 */ /* 0x000fe200078e0009 */
[----:B------:R-:W2:Y:S02]  /*08c0*/  LDS.64 R10, [R10] ;  /* 0x000000000a0a7984 */ /* 0x000ea40000000a00 */
[----:B------:R-:W-:Y:S01]  /*08d0*/  ISETP.NE.AND.EX P0, PT, RZ, UR9, PT, P0 ;  /* 0x00000009ff007c0c */ /* 0x000fe2000bf05300 */
[----:B0-----:R-:W0:Y:S01]  /*08e0*/  LDC.64 R2, c[0x0][0x210] ;  /* 0x00008400ff027b82 */ /* 0x001e220000000a00 */
[----:B------:R-:W-:-:S07]  /*08f0*/  LEA R17, R17, R18, 0x18 ;  /* 0x0000001211117211 */ /* 0x000fce00078ec0ff */
[----:B------:R-:W3:Y:S08]  /*0900*/  LDC.64 R4, c[0x0][0x240] ;  /* 0x00009000ff047b82 */ /* 0x000ef00000000a00 */
[----:B------:R-:W4:Y:S01]  /*0910*/  LDC.64 R6, c[0x0][0x248] ;  /* 0x00009200ff067b82 */ /* 0x000f220000000a00 */
[----:B--2---:R-:W-:-:S07]  /*0920*/  F2FP.F16.F32.PACK_AB R20, R11, R10 ;  /* 0x0000000a0b14723e */ /* 0x004fce00000000ff */
.L_x_2290:
[----:B-123--:R-:W-:-:S04]  /*0930*/  IMAD.WIDE R10, R21, 0x4, R4 ;  /* 0x00000004150a7825 */ /* 0x00efc800078e0204 */
[C---:B----4-:R-:W-:Y:S02]  /*0940*/  IMAD.WIDE R18, R21.reuse, 0x4, R6 ;  /* 0x0000000415127825 */ /* 0x050fe400078e0206 */
[----:B------:R2:W3:Y:S04]  /*0950*/  LDG.E.CONSTANT R10, desc[UR4][R10.64] ;  /* 0x000000040a0a7981 */ /* 0x0004e8000c1e9900 */
[----:B------:R-:W3:Y:S01]  /*0960*/  LDG.E.CONSTANT R18, desc[UR4][R18.64] ;  /* 0x0000000412127981 */ /* 0x000ee2000c1e9900 */
[----:B------:R-:W-:-:S05]  /*0970*/  LEA R22, R21, R17, 0x2 ;  /* 0x0000001115167211 */ /* 0x000fca00078e10ff */
[----:B------:R-:W2:Y:S02]  /*0980*/  LDS R23, [R22] ;  /* 0x0000000016177984 */ /* 0x000ea40000000800 */
[----:B--2---:R-:W-:Y:S02]  /*0990*/  HADD2 R11, R23, -R20.H0_H0 ;  /* 0xa0000014170b7230 */ /* 0x004fe40000000000 */
[----:B------:R-:W-:Y:S02]  /*09a0*/  IMAD R23, R0, UR7, R21 ;  /* 0x0000000700177c24 */ /* 0x000fe4000f8e0215 */
[----:B------:R-:W-:Y:S02]  /*09b0*/  VIADD R21, R21, UR6 ;  /* 0x0000000615157c36 */ /* 0x000fe40008000000 */
[----:B------:R-:W-:-:S03]  /*09c0*/  HMUL2 R11, R11, R20.H1_H1 ;  /* 0x300000140b0b7232 */ /* 0x000fc60000000000 */
[----:B------:R-:W-:-:S03]  /*09d0*/  ISETP.GE.AND P4, PT, R21, UR7, PT ;  /* 0x0000000715007c0c */ /* 0x000fc6000bf86270 */
[----:B---3--:R-:W-:Y:S01]  /*09e0*/  HFMA2.MMA R19, R11, R10, R18 ;  /* 0x0000000a0b137235 */ /* 0x008fe20000000012 */
[----:B------:R-:W-:Y:S10]  /*09f0*/  @P0 BRA `(.L_x_2288) ;  /* 0x0000000000440947 */ /* 0x000ff40003800000 */
[----:B-1----:R-:W-:-:S13]  /*0a00*/  ISETP.NE.AND P5, PT, R12, 0x2, PT ;  /* 0x000000020c00780c */ /* 0x002fda0003fa5270 */
[----:B------:R-:W1:Y:S02]  /*0a10*/  @P5 LDC.64 R10, c[0x0][0x210] ;  /* 0x00008400ff0a5b82 */ /* 0x000e640000000a00 */
[----:B-1----:R-:W-:-:S05]  /*0a20*/  @P5 IMAD.WIDE R10, R23, 0x4, R10 ;  /* 0x00000004170a5825 */ /* 0x002fca00078e020a */
[----:B------:R1:W-:Y:S01]  /*0a30*/  @P5 STG.E desc[UR4][R10.64], R19 ;  /* 0x000000130a005986 */ /* 0x0003e2000c101904 */
[----:B------:R-:W-:Y:S05]  /*0a40*/  @P5 BRA `(.L_x_2289) ;  /* 0x00000000004c5947 */ /* 0x000fea0003800000 */
[----:B-1----:R-:W-:-:S05]  /*0a50*/  HADD2.F32 R11, -RZ, R19.H0_H0 ;  /* 0x20000013ff0b7230 */ /* 0x002fca0000004100 */
[----:B-----5:R-:W-:Y:S01]  /*0a60*/  FMUL.FTZ R18, R11, R8 ;  /* 0x000000080b127220 */ /* 0x020fe20000410000 */
[----:B------:R-:W-:-:S05]  /*0a70*/  HADD2.F32 R11, -RZ, R19.H1_H1 ;  /* 0x30000013ff0b7230 */ /* 0x000fca0000004100 */
[----:B------:R-:W1:Y:S01]  /*0a80*/  F2I.S8.NTZ R18, R18 ;  /* 0x0000001200127305 */ /* 0x000e620000202100 */
[----:B------:R-:W-:Y:S01]  /*0a90*/  FMUL.FTZ R19, R11, R8 ;  /* 0x000000080b137220 */ /* 0x000fe20000410000 */
[----:B0-----:R-:W-:-:S06]  /*0aa0*/  IMAD.WIDE R10, R23, 0x2, R2 ;  /* 0x00000002170a7825 */ /* 0x001fcc00078e0202 */
[----:B------:R-:W0:Y:S01]  /*0ab0*/  F2I.S8.NTZ R19, R19 ;  /* 0x0000001300137305 */ /* 0x000e220000202100 */
[----:B-1----:R-:W-:-:S04]  /*0ac0*/  PRMT R22, R18, 0x8880, RZ ;  /* 0x0000888012167816 */ /* 0x002fc800000000ff */
[----:B------:R-:W-:-:S04]  /*0ad0*/  PRMT R22, R22, 0x7710, RZ ;  /* 0x0000771016167816 */ /* 0x000fc800000000ff */
[----:B0-----:R-:W-:-:S05]  /*0ae0*/  PRMT R23, R19, 0x7604, R22 ;  /* 0x0000760413177816 */ /* 0x001fca0000000016 */
[----:B------:R2:W-:Y:S01]  /*0af0*/  STG.E.U16 desc[UR4][R10.64], R23 ;  /* 0x000000170a007986 */ /* 0x0005e2000c101504 */
[----:B------:R-:W-:Y:S05]  /*0b00*/  BRA `(.L_x_2289) ;  /* 0x00000000001c7947 */ /* 0x000fea0003800000 */
.L_x_2288:
[----:B------:R3:W-:Y:S01]  /*0b10*/  STS [R22], R19 ;  /* 0x0000001316007388 */ /* 0x0007e20000000800 */
[C---:B------:R-:W-:Y:S01]  /*0b20*/  HADD2 R10, |R19|.reuse, -RZ.H0_H0 ;  /* 0xa00000ff130a7230 */ /* 0x040fe20000000200 */
[----:B------:R-:W-:-:S04]  /*0b30*/  HSETP2.GT.AND P5, PT, |R19|.H0_H0, |R19|.H1_H1, PT ;  /* 0x7000001313007234 */ /* 0x000fc80003fa4a00 */
[----:B------:R-:W-:-:S04]  /*0b40*/  PRMT R11, R10, 0x7632, R11 ;  /* 0x000076320a0b7816 */ /* 0x000fc8000000000b */
[----:B------:R-:W-:-:S05]  /*0b50*/  SEL R10, R11, R10, !P5 ;  /* 0x0000000a0b0a7207 */ /* 0x000fca0006800000 */
[----:B------:R-:W-:-:S05]  /*0b60*/  HSETP2.GT.AND P5, PT, R10.H0_H0, R13.H0_H0, PT ;  /* 0x2000000d0a007234 */ /* 0x000fca0003fa4800 */
[----:B---3--:R-:W-:-:S08]  /*0b70*/  SEL R13, R13, R10, !P5 ;  /* 0x0000000a0d0d7207 */ /* 0x008fd00006800000 */
.L_x_2289:
[----:B------:R-:W-:Y:S05]  /*0b80*/  @!P4 BRA `(.L_x_2290) ;  /* 0xfffffffc0068c947 */ /* 0x000fea000383ffff */
.L_x_2287:
[----:B------:R-:W-:Y:S05]  /*0b90*/  BSYNC B0 ;  /* 0x0000000000007941 */ /* 0x000fea0003800000 */
.L_x_2286:
[----:B------:R-:W-:Y:S02]  /*0ba0*/  ULDC.64 UR8, c[0x0][0x278] ;  /* 0x00009e0000087ab9 */ /* 0x000fe40000000a00 */
[----:B------:R-:W-:-:S04]  /*0bb0*/  ISETP.NE.U32.AND P0, PT, RZ, UR8, PT ;  /* 0x00000008ff007c0c */ /* 0x000fc8000bf05070 */
[----:B------:R-:W-:-:S13]  /*0bc0*/  ISETP.NE.AND.EX P0, PT, RZ, UR9, PT, P0 ;  /* 0x00000009ff007c0c */ /* 0x000fda000bf05300 */
[----:B------:R-:W-:Y:S05]  /*0bd0*/  @!P0 EXIT ;  /* 0x000000000000894d */ /* 0x000fea0003800000 */
[----:B------:R-:W-:Y:S01]  /*0be0*/  HADD2.F32 R13, -RZ, R13.H0_H0 ;  /* 0x2000000dff0d7230 */ /* 0x000fe20000004100 */
[----:B-12---:R-:W1:Y:S01]  /*0bf0*/  @!P3 S2R R11, SR_CgaCtaId ;  /* 0x00000000000bb919 */ /* 0x006e620000008800 */
[----:B------:R-:W-:Y:S01]  /*0c00*/  I2FP.F32.S32 R6, R16 ;  /* 0x0000001000067245 */ /* 0x000fe20000201400 */
[----:B------:R-:W-:Y:S02]  /*0c10*/  BSSY B0, `(.L_x_2291) ;  /* 0x0000055000007945 */ /* 0x000fe40003800000 */
[----:B0-----:R-:W0:Y:S01]  /*0c20*/  SHFL.BFLY PT, R2, R13, 0x10, 0x1f ;  /* 0x0e001f000d027f89 */ /* 0x001e2200000e0000 */
[----:B------:R-:W-:-:S13]  /*0c30*/  FSETP.GT.FTZ.AND P0, PT, R15, R6, PT ;  /* 0x000000060f00720b */ /* 0x000fda0003f14000 */
[----:B-----5:R-:W2:Y:S01]  /*0c40*/  @P0 S2R R8, SR_CgaCtaId ;  /* 0x0000000000080919 */ /* 0x020ea20000008800 */
[----:B------:R-:W-:-:S04]  /*0c50*/  @P0 MOV R7, 0x400 ;  /* 0x0000040000070802 */ /* 0x000fc80000000f00 */
[----:B------:R-:W-:Y:S02]  /*0c60*/  @P0 IADD3 R7, R7, 0x8, RZ ;  /* 0x0000000807070810 */ /* 0x000fe40007ffe0ff */
        /* <DEDUP_REMOVED lines=11> */
[----:B------:R-:W0:Y:S02]  /*0d20*/  SHFL.BFLY PT, R5, R4, 0x2, 0x1f ;  /* 0x0c401f0004057f89 */ /* 0x000e2400000e0000 */
        /* <DEDUP_REMOVED lines=35> */
[----:B------:R-:W-:Y:S05]  /*0f60*/  CALL.REL.NOINC `($__internal_54_$__cuda_sm20_div_rn_f64_full) ;  /* 0x0000000000a47944 */ /* 0x000fea0003c00000 */
[----:B------:R-:W-:Y:S01]  /*0f70*/  IMAD.MOV.U32 R2, RZ, RZ, R12 ;  /* 0x000000ffff027224 */ /* 0x000fe200078e000c */
[----:B------:R-:W-:-:S07]  /*0f80*/  MOV R3, R13 ;  /* 0x0000000d00037202 */ /* 0x000fce0000000f00 */
.L_x_2294:
[----:B------:R-:W-:Y:S05]  /*0f90*/  BSYNC B1 ;  /* 0x0000000000017941 */ /* 0x000fea0003800000 */
.L_x_2293:
        /* <DEDUP_REMOVED lines=11> */
.L_x_2295:
[C---:B------:R-:W-:Y:S02]  /*1050*/  IMAD R8, R9.reuse, 0x4, R14 ;  /* 0x0000000409087824 */ /* 0x040fe400078e020e */
[----:B01----:R-:W-:Y:S01]  /*1060*/  IMAD R3, R0, R16, R9 ;  /* 0x0000001000037224 */ /* 0x003fe200078e0209 */
[----:B------:R-:W-:-:S03]  /*1070*/  IADD3 R9, R9, UR6, RZ ;  /* 0x0000000609097c10 */ /* 0x000fc6000fffe0ff */
        /* <DEDUP_REMOVED lines=14> */
.L_x_2292:
[----:B------:R-:W-:Y:S05]  /*1160*/  BSYNC B0 ;  /* 0x0000000000007941 */ /* 0x000fea0003800000 */
.L_x_2291:
        /* <DEDUP_REMOVED lines=9> */
        .weak           $__internal_54_$__cuda_sm20_div_rn_f64_full
        .type           $__internal_54_$__cuda_sm20_div_rn_f64_full,@function
        .size           $__internal_54_$__cuda_sm20_div_rn_f64_full,(.L_x_2713 - $__internal_54_$__cuda_sm20_div_rn_f64_full)
$__internal_54_$__cuda_sm20_div_rn_f64_full:
        /* <DEDUP_REMOVED lines=32> */
[----:B------:R-:W-:Y:S02]  /*1400*/  ISETP.LE.U32.AND P0, PT, R16, 0x40500000, PT ;  /* 0x405000001000780c */ /* 0x000fe40003f03070 */
[----:B------:R-:W-:Y:S02]  /*1410*/  VIADDMNMX R12, R13, R12, 0xb9600000, !PT ;  /* 0xb96000000d0c7446 */ /* 0x000fe4000780010c */
[----:B------:R-:W-:Y:S02]  /*1420*/  SEL R5, R5, 0x63400000, !P0 ;  /* 0x6340000005057807 */ /* 0x000fe40004000000 */
[----:B------:R-:W-:Y:S02]  /*1430*/  VIMNMX R12, R12, 0x46a00000, PT ;  /* 0x46a000000c0c7848 */ /* 0x000fe40003fe0100 */
[----:B------:R-:W-:-:S03]  /*1440*/  MOV R16, RZ ;  /* 0x000000ff00107202 */ /* 0x000fc60000000f00 */
[----:B------:R-:W-:-:S04]  /*1450*/  IMAD.IADD R5, R12, 0x1, -R5 ;  /* 0x000000010c057824 */ /* 0x000fc800078e0a05 */
        /* <DEDUP_REMOVED lines=20> */
.L_x_2297:
        /* <DEDUP_REMOVED lines=15> */
.L_x_2299:
[----:B------:R-:W-:Y:S02]  /*1690*/  LOP3.LUT R13, R7, 0x80000, RZ, 0xfc, !PT ;  /* 0x00080000070d7812 */ /* 0x000fe400078efcff */
[----:B------:R-:W-:-:S07]  /*16a0*/  MOV R12, R6 ;  /* 0x00000006000c7202 */ /* 0x000fce0000000f00 */
.L_x_2298:
[----:B------:R-:W-:Y:S05]  /*16b0*/  BSYNC B2 ;  /* 0x0000000000027941 */ /* 0x000fea0003800000 */
.L_x_2296:
[----:B------:R-:W-:Y:S01]  /*16c0*/  HFMA2.MMA R3, -RZ, RZ, 0, 0 ;  /* 0x00000000ff037435 */ /* 0x000fe200000001ff */
[----:B------:R-:W-:-:S05]  /*16d0*/  IMAD.MOV.U32 R2, RZ, RZ, R8 ;  /* 0x000000ffff027224 */ /* 0x000fca00078e0008 */
[----:B------:R-:W-:Y:S05]  /*16e0*/  RET.REL.NODEC R2 `(_ZN17fastertransformer35generalAddBiasResidualLayerNormOpt2I7__half2Lb0ELb0ELi2ELb1ELi1EEEvPT_S3_PKS2_S5_S5_S5_S5_S5_fiiPKfS7_S7_Pfi) ;  /* 0xffffffe802447950 */ /* 0x000fea0003c3ffff */
.L_x_2300:
        /* <DEDUP_REMOVED lines=9> */
.L_x_2713:


//--------------------- .text._ZN17fastertransformer34generalAddBiasResidualLayerNormOptI7__half2Lb0ELb0ELi2ELb1ELi1EEEvPT_S3_PKS2_S5_S5_S5_S5_S5_fiiPKfS7_S7_Pfi --------------------------
	.section	.text._ZN17fastertransformer34generalAddBiasResidualLayerNormOptI7__half2Lb0ELb0ELi2ELb1ELi1EEEvPT_S3_PKS2_S5_S5_S5_S5_S5_fiiPKfS7_S7_Pfi,"ax",@progbits
	.align	128
        .global         _ZN17fastertransformer34generalAddBiasResidualLayerNormOptI7__half2Lb0ELb0ELi2ELb1ELi1EEEvPT_S3_PKS2_S5_S5_S5_S5_S5_fiiPKfS7_S7_Pfi
        .type           _ZN17fastertransformer34generalAddBiasResidualLayerNormOptI7__half2Lb0ELb0ELi2ELb1ELi1EEEvPT_S3_PKS2_S5_S5_S5_S5_S5_fiiPKfS7_S7_Pfi,@function
        .size           _ZN17fastertransformer34generalAddBiasResidualLayerNormOptI7__half2Lb0ELb0ELi2ELb1ELi1EEEvPT_S3_PKS2_S5_S5_S5_S5_S5_fiiPKfS7_S7_Pfi,(.L_x_2714 - _ZN17fastertransformer34generalAddBiasResidualLayerNormOptI7__half2Lb0ELb0ELi2ELb1ELi1EEEvPT_S3_PKS2_S5_S5_S5_S5_S5_fiiPKfS7_S7_Pfi)
        .other          _ZN17fastertransformer34generalAddBiasResidualLayerNormOptI7__half2Lb0ELb0ELi2ELb1ELi1EEEvPT_S3_PKS2_S5_S5_S5_S5_S5_fiiPKfS7_S7_Pfi,@"STO_CUDA_ENTRY STV_DEFAULT"
_ZN17fastertransformer34generalAddBiasResidualLayerNormOptI7__half2Lb0ELb0ELi2ELb1ELi1EEEvPT_S3_PKS2_S5_S5_S5_S5_S5_fiiPKfS7_S7_Pfi:
.text._ZN17fastertransformer34generalAddBiasResidualLayerNormOptI7__half2Lb0ELb0ELi2ELb1ELi1EEEvPT_S3_PKS2_S5_S5_S5_S5_S5_fiiPKfS7_S7_Pfi:
[----:B------:R-:W-:Y:S08]  /*0000*/  LDC R1, c[0x0][0x28] ;  /* 0x00000a00ff017b82 */ /* 0x000ff00000000800 */
[----:B------:R-:W0:Y:S01]  /*0010*/  LDC R2, c[0x0][0x280] ;  /* 0x0000a000ff027b82 */ /* 0x000e220000000800 */
[----:B------:R-:W-:Y:S01]  /*0020*/  IMAD.MOV.U32 R8, RZ, RZ, RZ ;  /* 0x000000ffff087224 */ /* 0x000fe200078e00ff */
[----:B------:R-:W-:Y:S01]  /*0030*/  ULDC.64 UR4, c[0x0][0x208] ;  /* 0x0000820000047ab9 */ /* 0x000fe20000000a00 */
[----:B------:R-:W1:Y:S01]  /*0040*/  S2R R0, SR_TID.X ;  /* 0x0000000000007919 */ /* 0x000e620000002100 */
[----:B------:R-:W-:Y:S01]  /*0050*/  ULDC UR7, c[0x0][0x258] ;  /* 0x0000960000077ab9 */ /* 0x000fe20000000800 */
[----:B------:R-:W-:-:S02]  /*0060*/  PRMT R9, RZ, 0x5410, RZ ;  /* 0x00005410ff097816 */ /* 0x000fc400000000ff */
[----:B0-----:R-:W-:Y:S02]  /*0070*/  ISETP.NE.AND P0, PT, R2, 0x2, PT ;  /* 0x000000020200780c */ /* 0x001fe40003f05270 */
[----:B-1----:R-:W-:-:S11]  /*0080*/  ISETP.GE.AND P2, PT, R0, UR7, PT ;  /* 0x0000000700007c0c */ /* 0x002fd6000bf46270 */
        /* <DEDUP_REMOVED lines=8> */
[----:B------:R-:W3:Y:S03]  /*0110*/  S2R R10, SR_CTAID.X ;  /* 0x00000000000a7919 */ /* 0x000ee60000002500 */
[----:B------:R-:W-:Y:S02]  /*0120*/  VIADD R12, R12, 0x110 ;  /* 0x000001100c0c7836 */ /* 0x000fe40000000000 */
[----:B0-----:R-:W0:Y:S08]  /*0130*/  LDC.64 R2, c[0x0][0x230] ;  /* 0x00008c00ff027b82 */ /* 0x001e300000000a00 */
[----:B------:R-:W4:Y:S08]  /*0140*/  LDC.64 R4, c[0x0][0x238] ;  /* 0x00008e00ff047b82 */ /* 0x000f300000000a00 */
[----:B------:R-:W0:Y:S01]  /*0150*/  LDC.64 R6, c[0x0][0x218] ;  /* 0x00008600ff067b82 */ /* 0x000e220000000a00 */
[----:B-1----:R-:W-:-:S07]  /*0160*/  LEA R19, R19, R12, 0x18 ;  /* 0x0000000c13137211 */ /* 0x002fce00078ec0ff */
.L_x_2303:
[----:B-1-3--:R-:W-:-:S04]  /*0170*/  IMAD R17, R10, UR7, R18 ;  /* 0x000000070a117c24 */ /* 0x00afc8000f8e0212 */
[----:B0-----:R-:W-:-:S04]  /*0180*/  IMAD.WIDE R12, R17, 0x4, R2 ;  /* 0x00000004110c7825 */ /* 0x001fc800078e0202 */
[C---:B----4-:R-:W-:Y:S02]  /*0190*/  IMAD.WIDE R14, R17.reuse, 0x4, R4 ;  /* 0x00000004110e7825 */ /* 0x050fe400078e0204 */
[----:B------:R-:W3:Y:S04]  /*01a0*/  LDG.E.CONSTANT R12, desc[UR4][R12.64] ;  /* 0x000000040c0c7981 */ /* 0x000ee8000c1e9900 */
[----:B------:R-:W4:Y:S01]  /*01b0*/  LDG.E.CONSTANT R14, desc[UR4][R14.64] ;  /* 0x000000040e0e7981 */ /* 0x000f22000c1e9900 */
[----:B------:R-:W-:Y:S01]  /*01c0*/  IMAD.WIDE R16, R17, 0x4, R6 ;  /* 0x0000000411107825 */ /* 0x000fe200078e0206 */
[----:B------:R-:W-:-:S03]  /*01d0*/  LEA R20, R18, R19, 0x2 ;  /* 0x0000001312147211 */ /* 0x000fc600078e10ff */
[----:B--2---:R-:W-:-:S05]  /*01e0*/  IMAD.IADD R18, R11, 0x1, R18 ;  /* 0x000000010b127824 */ /* 0x004fca00078e0212 */
[----:B------:R-:W-:Y:S01]  /*01f0*/  ISETP.GE.AND P0, PT, R18, UR7, PT ;  /* 0x0000000712007c0c */ /* 0x000fe2000bf06270 */
[----:B---3--:R-:W-:-:S10]  /*0200*/  HFMA2.MMA R13, R12, 1, 1, RZ ;  /* 0x3c003c000c0d7835 */ /* 0x008fd400000000ff */
[----:B----4-:R-:W-:-:S05]  /*0210*/  HADD2 R13, R13, R14 ;  /* 0x0000000e0d0d7230 */ /* 0x010fca0000000000 */
[----:B------:R1:W-:Y:S01]  /*0220*/  STG.E desc[UR4][R16.64], R13 ;  /* 0x0000000d10007986 */ /* 0x0003e2000c101904 */
[----:B------:R-:W-:-:S03]  /*0230*/  HFMA2.MMA R9, R9, 1, 1, R13 ;  /* 0x3c003c0009097835 */ /* 0x000fc6000000000d */
[----:B------:R1:W-:Y:S01]  /*0240*/  STS [R20], R13 ;  /* 0x0000000d14007388 */ /* 0x0003e20000000800 */
[----:B------:R-:W-:Y:S07]  /*0250*/  @!P0 BRA `(.L_x_2303) ;  /* 0xfffffffc00c48947 */ /* 0x000fee000383ffff */
.L_x_2302:
[----:B------:R-:W-:Y:S05]  /*0260*/  BSYNC B0 ;  /* 0x0000000000007941 */ /* 0x000fea0003800000 */
.L_x_2301:
[----:B------:R-:W-:Y:S01]  /*0270*/  HADD2 R9, R9.H0_H0, R9.H1_H1 ;  /* 0x3000000909097230 */ /* 0x000fe20000000800 */
[----:B-1----:R-:W1:Y:S01]  /*0280*/  S2R R17, SR_CgaCtaId ;  /* 0x0000000000117919 */ /* 0x002e620000008800 */
[----:B------:R-:W-:Y:S01]  /*0290*/  MOV R18, 0x400 ;  /* 0x0000040000127802 */ /* 0x000fe20000000f00 */
[----:B------:R-:W-:Y:S01]  /*02a0*/  ULDC UR6, c[0x0][0x0] ;  /* 0x0000000000067ab9 */ /* 0x000fe20000000800 */
[C---:B------:R-:W-:Y:S01]  /*02b0*/  LOP3.LUT P3, R12, R0.reuse, 0x1f, RZ, 0xc0, !PT ;  /* 0x0000001f000c7812 */ /* 0x040fe2000786c0ff */
[----:B------:R-:W-:Y:S01]  /*02c0*/  HADD2.F32 R9, -RZ, R9.H0_H0 ;  /* 0x20000009ff097230 */ /* 0x000fe20000004100 */
[----:B------:R-:W-:Y:S01]  /*02d0*/  I2FP.F32.U32 R13, UR6 ;  /* 0x00000006000d7c45 */ /* 0x000fe20008201000 */
[----:B------:R-:W-:Y:S01]  /*02e0*/  BSSY B0, `(.L_x_2304) ;  /* 0x000003e000007945 */ /* 0x000fe20003800000 */
[----:B------:R-:W-:Y:S02]  /*02f0*/  I2FP.F32.U32 R10, R0 ;  /* 0x00000000000a7245 */ /* 0x000fe40000201000 */
[----:B0-----:R-:W0:Y:S01]  /*0300*/  SHFL.BFLY PT, R2, R9, 0x10, 0x1f ;  /* 0x0e001f0009027f89 */ /* 0x001e2200000e0000 */
[----:B------:R-:W-:Y:S01]  /*0310*/  FMUL.FTZ R13, R13, 0.03125 ;  /* 0x3d0000000d0d7820 */ /* 0x000fe20000410000 */
[----:B------:R-:W-:-:S04]  /*0320*/  ISETP.NE.AND P1, PT, R0, RZ, PT ;  /* 0x000000ff0000720c */ /* 0x000fc80003f25270 */
[----:B------:R-:W-:-:S09]  /*0330*/  FSETP.GT.FTZ.AND P4, PT, R13, R10, PT ;  /* 0x0000000a0d00720b */ /* 0x000fd20003f94000 */
[----:B------:R-:W-:Y:S01]  /*0340*/  @!P1 I2FP.F32.S32 R14, UR7 ;  /* 0x00000007000e9c45 */ /* 0x000fe20008201400 */
[----:B0-----:R-:W-:Y:S01]  /*0350*/  FADD.FTZ R2, R9, R2 ;  /* 0x0000000209027221 */ /* 0x001fe20000010000 */
[----:B------:R-:W-:-:S04]  /*0360*/  SHF.R.U32.HI R9, RZ, 0x3, R0 ;  /* 0x00000003ff097819 */ /* 0x000fc80000011600 */
[----:B------:R-:W0:Y:S01]  /*0370*/  SHFL.BFLY PT, R3, R2, 0x8, 0x1f ;  /* 0x0d001f0002037f89 */ /* 0x000e2200000e0000 */
[----:B------:R-:W-:Y:S01]  /*0380*/  LOP3.LUT R9, R9, 0x1ffffffc, RZ, 0xc0, !PT ;  /* 0x1ffffffc09097812 */ /* 0x000fe200078ec0ff */
[----:B0-----:R-:W-:Y:S01]  /*0390*/  FADD.FTZ R3, R2, R3 ;  /* 0x0000000302037221 */ /* 0x001fe20000010000 */
[----:B------:R-:W-:-:S04]  /*03a0*/  VIADD R2, R18, 0x8 ;  /* 0x0000000812027836 */ /* 0x000fc80000000000 */
[----:B------:R-:W0:Y:S02]  /*03b0*/  SHFL.BFLY PT, R4, R3, 0x4, 0x1f ;  /* 0x0c801f0003047f89 */ /* 0x000e2400000e0000 */
[----:B0-----:R-:W-:Y:S01]  /*03c0*/  FADD.FTZ R4, R3, R4 ;  /* 0x0000000403047221 */ /* 0x001fe20000010000 */
[----:B-1----:R-:W-:-:S04]  /*03d0*/  LEA R3, R17, R2, 0x18 ;  /* 0x0000000211037211 */ /* 0x002fc800078ec0ff */
[----:B------:R-:W0:Y:S01]  /*03e0*/  SHFL.BFLY PT, R5, R4, 0x2, 0x1f ;  /* 0x0c401f0004057f89 */ /* 0x000e2200000e0000 */
[--C-:B------:R-:W-:Y:S02]  /*03f0*/  IMAD.IADD R2, R9, 0x1, R3.reuse ;  /* 0x0000000109027824 */ /* 0x100fe400078e0203 */
[----:B------:R-:W-:Y:S02]  /*0400*/  IMAD R3, R12, 0x4, R3 ;  /* 0x000000040c037824 */ /* 0x000fe400078e0203 */
[----:B0-----:R-:W-:Y:S01]  /*0410*/  FADD.FTZ R5, R4, R5 ;  /* 0x0000000504057221 */ /* 0x001fe20000010000 */
[----:B------:R-:W-:-:S04]  /*0420*/  MOV R4, RZ ;  /* 0x000000ff00047202 */ /* 0x000fc80000000f00 */
[----:B------:R-:W0:Y:S02]  /*0430*/  SHFL.BFLY PT, R6, R5, 0x1, 0x1f ;  /* 0x0c201f0005067f89 */ /* 0x000e2400000e0000 */
        /* <DEDUP_REMOVED lines=18> */
[----:B------:R0:W-:Y:S01]  /*0560*/  @!P1 STS [R5], R4 ;  /* 0x0000000405009388 */ /* 0x0001e20000000800 */
[----:B------:R-:W-:Y:S06]  /*0570*/  BAR.SYNC.DEFER_BLOCKING 0x0 ;  /* 0x0000000000007b1d */ /* 0x000fec0000010000 */
[----:B------:R-:W-:Y:S05]  /*0580*/  @P2 BRA `(.L_x_2305) ;  /* 0x00000000004c2947 */ /* 0x000fea0003800000 */
[----:B------:R-:W-:Y:S01]  /*0590*/  LEA R10, R17, R18, 0x18 ;  /* 0x00000012110a7211 */ /* 0x000fe200078ec0ff */
[----:B------:R-:W1:Y:S01]  /*05a0*/  S2R R21, SR_CTAID.X ;  /* 0x0000000000157919 */ /* 0x000e620000002500 */
[----:B0-----:R-:W0:Y:S01]  /*05b0*/  LDC.64 R4, c[0x0][0x220] ;  /* 0x00008800ff047b82 */ /* 0x001e220000000a00 */
[----:B------:R-:W-:Y:S01]  /*05c0*/  IMAD.MOV.U32 R11, RZ, RZ, RZ ;  /* 0x000000ffff0b7224 */ /* 0x000fe200078e00ff */
[----:B------:R-:W-:Y:S02]  /*05d0*/  MOV R14, R0 ;  /* 0x00000000000e7202 */ /* 0x000fe40000000f00 */
[----:B------:R-:W2:Y:S05]  /*05e0*/  LDS R10, [R10] ;  /* 0x000000000a0a7984 */ /* 0x000eaa0000000800 */
.L_x_2306:
[----:B-1----:R-:W-:-:S04]  /*05f0*/  IMAD R7, R21, UR7, R14 ;  /* 0x0000000715077c24 */ /* 0x002fc8000f8e020e */
[----:B0-----:R-:W-:-:S06]  /*0600*/  IMAD.WIDE.U32 R6, R7, 0x4, R4 ;  /* 0x0000000407067825 */ /* 0x001fcc00078e0004 */
[----:B------:R-:W3:Y:S01]  /*0610*/  LDG.E.CONSTANT R6, desc[UR4][R6.64] ;  /* 0x0000000406067981 */ /* 0x000ee2000c1e9900 */
[----:B------:R-:W-:-:S05]  /*0620*/  VIADD R14, R14, UR6 ;  /* 0x000000060e0e7c36 */ /* 0x000fca0008000000 */
[----:B------:R-:W-:Y:S01]  /*0630*/  ISETP.GE.AND P0, PT, R14, UR7, PT ;  /* 0x000000070e007c0c */ /* 0x000fe2000bf06270 */
[--C-:B---3--:R-:W-:Y:S02]  /*0640*/  HADD2.F32 R19, -RZ, R6.reuse.H1_H1 ;  /* 0x30000006ff137230 */ /* 0x108fe40000004100 */
[----:B------:R-:W-:-:S03]  /*0650*/  HADD2.F32 R15, -RZ, R6.H0_H0 ;  /* 0x20000006ff0f7230 */ /* 0x000fc60000004100 */
[C---:B--2---:R-:W-:Y:S02]  /*0660*/  FADD.FTZ R19, -R10.reuse, R19 ;  /* 0x000000130a137221 */ /* 0x044fe40000010100 */
[----:B------:R-:W-:Y:S02]  /*0670*/  FADD.FTZ R15, -R10, R15 ;  /* 0x0000000f0a0f7221 */ /* 0x000fe40000010100 */
[----:B------:R-:W-:-:S04]  /*0680*/  FMUL.FTZ R16, R19, R19 ;  /* 0x0000001313107220 */ /* 0x000fc80000410000 */
[----:B------:R-:W-:-:S04]  /*0690*/  FFMA.FTZ R16, R15, R15, R16 ;  /* 0x0000000f0f107223 */ /* 0x000fc80000010010 */
[----:B------:R-:W-:Y:S01]  /*06a0*/  FADD.FTZ R11, R16, R11 ;  /* 0x0000000b100b7221 */ /* 0x000fe20000010000 */
[----:B------:R-:W-:Y:S06]  /*06b0*/  @!P0 BRA `(.L_x_2306) ;  /* 0xfffffffc00cc8947 */ /* 0x000fec000383ffff */
.L_x_2305:
[----:B------:R-:W-:Y:S05]  /*06c0*/  BSYNC B0 ;  /* 0x0000000000007941 */ /* 0x000fea0003800000 */
.L_x_2304:
[----:B0-----:R-:W0:Y:S01]  /*06d0*/  SHFL.BFLY PT, R4, R11, 0x10, 0x1f ;  /* 0x0e001f000b047f89 */ /* 0x001e2200000e0000 */
[----:B------:R-:W-:Y:S01]  /*06e0*/  @!P1 I2FP.F32.S32 R14, UR7 ;  /* 0x00000007000e9c45 */ /* 0x000fe20008201400 */
[----:B------:R-:W-:Y:S01]  /*06f0*/  ULDC UR7, c[0x0][0x258] ;  /* 0x0000960000077ab9 */ /* 0x000fe20000000800 */
[----:B------:R-:W-:Y:S01]  /*0700*/  BSSY B0, `(.L_x_2307) ;  /* 0x0000055000007945 */ /* 0x000fe20003800000 */
[----:B------:R-:W-:Y:S02]  /*0710*/  IMAD.MOV.U32 R16, RZ, RZ, 0x11 ;  /* 0x00000011ff107424 */ /* 0x000fe400078e00ff */
        /* <DEDUP_REMOVED lines=11> */
[----:B------:R-:W-:Y:S06]  /*07d0*/  BAR.SYNC.DEFER_BLOCKING 0x0 ;  /* 0x0000000000007b1d */ /* 0x000fec0000010000 */
[----:B0-----:R-:W0:Y:S01]  /*07e0*/  @!P1 MUFU.RCP R15, R14 ;  /* 0x0000000e000f9308 */ /* 0x001e220000001000 */
[----:B------:R1:W2:Y:S02]  /*07f0*/  @P4 LDS R10, [R3] ;  /* 0x00000000030a4984 */ /* 0x0002a40000000800 */
[----:B-1----:R-:W1:Y:S02]  /*0800*/  @!P1 LDC R3, c[0x0][0x250] ;  /* 0x00009400ff039b82 */ /* 0x002e640000000800 */
[----:B--2---:R-:W2:Y:S02]  /*0810*/  SHFL.BFLY PT, R11, R10, 0x10, 0x1f ;  /* 0x0e001f000a0b7f89 */ /* 0x004ea400000e0000 */
[----:B--2---:R-:W-:-:S05]  /*0820*/  FADD.FTZ R11, R11, R10 ;  /* 0x0000000a0b0b7221 */ /* 0x004fca0000010000 */
[----:B------:R-:W2:Y:S02]  /*0830*/  SHFL.BFLY PT, R4, R11, 0x8, 0x1f ;  /* 0x0d001f000b047f89 */ /* 0x000ea400000e0000 */
[----:B--2---:R-:W-:Y:S01]  /*0840*/  FADD.FTZ R4, R11, R4 ;  /* 0x000000040b047221 */ /* 0x004fe20000010000 */
[----:B------:R-:W-:-:S04]  /*0850*/  LEA R11, R17, R18, 0x18 ;  /* 0x00000012110b7211 */ /* 0x000fc800078ec0ff */
[----:B------:R-:W2:Y:S02]  /*0860*/  SHFL.BFLY PT, R5, R4, 0x4, 0x1f ;  /* 0x0c801f0004057f89 */ /* 0x000ea400000e0000 */
[----:B--2---:R-:W-:-:S05]  /*0870*/  FADD.FTZ R5, R4, R5 ;  /* 0x0000000504057221 */ /* 0x004fca0000010000 */
[----:B------:R-:W2:Y:S02]  /*0880*/  SHFL.BFLY PT, R6, R5, 0x2, 0x1f ;  /* 0x0c401f0005067f89 */ /* 0x000ea400000e0000 */
[----:B--2---:R-:W-:-:S05]  /*0890*/  FADD.FTZ R6, R5, R6 ;  /* 0x0000000605067221 */ /* 0x004fca0000010000 */
[----:B------:R-:W2:Y:S02]  /*08a0*/  SHFL.BFLY PT, R7, R6, 0x1, 0x1f ;  /* 0x0c201f0006077f89 */ /* 0x000ea400000e0000 */
[----:B--2---:R-:W-:-:S04]  /*08b0*/  FADD.FTZ R2, R6, R7 ;  /* 0x0000000706027221 */ /* 0x004fc80000010000 */
[----:B0-----:R-:W-:-:S04]  /*08c0*/  @!P1 FMUL.FTZ R2, R2, R15 ;  /* 0x0000000f02029220 */ /* 0x001fc80000410000 */
[----:B-1----:R-:W-:-:S06]  /*08d0*/  @!P1 FFMA.FTZ R2, R2, 0.5, R3 ;  /* 0x3f00000002029823 */ /* 0x002fcc0000010003 */
[----:B------:R-:W0:Y:S02]  /*08e0*/  @!P1 MUFU.RSQ R2, R2 ;  /* 0x0000000200029308 */ /* 0x000e240000001400 */
[----:B0-----:R0:W-:Y:S01]  /*08f0*/  @!P1 STS [R11+0x4], R2 ;  /* 0x000004020b009388 */ /* 0x0011e20000000800 */
[----:B------:R-:W-:Y:S06]  /*0900*/  BAR.SYNC.DEFER_BLOCKING 0x0 ;  /* 0x0000000000007b1d */ /* 0x000fec0000010000 */
[----:B------:R-:W-:Y:S05]  /*0910*/  @P2 BRA `(.L_x_2308) ;  /* 0x0000000000cc2947 */ /* 0x000fea0003800000 */
[----:B0-----:R-:W0:Y:S01]  /*0920*/  LDS.64 R10, [R11] ;  /* 0x000000000b0a7984 */ /* 0x001e220000000a00 */
[----:B------:R-:W1:Y:S01]  /*0930*/  LDC R14, c[0x0][0x280] ;  /* 0x0000a000ff0e7b82 */ /* 0x000e620000000800 */
[----:B------:R-:W-:Y:S01]  /*0940*/  ULDC.64 UR8, c[0x0][0x278] ;  /* 0x00009e0000087ab9 */ /* 0x000fe20000000a00 */
[----:B------:R-:W-:Y:S01]  /*0950*/  IADD3 R18, R18, 0x110, RZ ;  /* 0x0000011012127810 */ /* 0x000fe20007ffe0ff */
[----:B------:R-:W2:Y:S01]  /*0960*/  S2R R15, SR_CTAID.X ;  /* 0x00000000000f7919 */ /* 0x000ea20000002500 */
[----:B------:R-:W-:Y:S01]  /*0970*/  ISETP.NE.U32.AND P0, PT, RZ, UR8, PT ;  /* 0x00000008ff007c0c */ /* 0x000fe2000bf05070 */
[----:B------:R-:W-:Y:S01]  /*0980*/  IMAD.MOV.U32 R20, RZ, RZ, R0 ;  /* 0x000000ffff147224 */ /* 0x000fe200078e0000 */
[----:B------:R-:W-:Y:S02]  /*0990*/  LEA R17, R17, R18, 0x18 ;  /* 0x0000001211117211 */ /* 0x000fe400078ec0ff */
[----:B------:R-:W3:Y:S01]  /*09a0*/  LDC.64 R2, c[0x0][0x210] ;  /* 0x00008400ff027b82 */ /* 0x000ee20000000a00 */
[----:B------:R-:W-:-:S07]  /*09b0*/  ISETP.NE.AND.EX P0, PT, RZ, UR9, PT, P0 ;  /* 0x00000009ff007c0c */ /* 0x000fce000bf05300 */
[----:B------:R-:W4:Y:S08]  /*09c0*/  LDC.64 R4, c[0x0][0x240] ;  /* 0x00009000ff047b82 */ /* 0x000f300000000a00 */
[----:B------:R-:W1:Y:S01]  /*09d0*/  LDC.64 R6, c[0x0][0x248] ;  /* 0x00009200ff067b82 */ /* 0x000e620000000a00 */
[----:B0-2---:R-:W-:-:S07]  /*09e0*/  F2FP.F16.F32.PACK_AB R21, R11, R10 ;  /* 0x0000000a0b15723e */ /* 0x005fce00000000ff */
.L_x_2311:
[----:B01--4-:R-:W-:-:S04]  /*09f0*/  IMAD.WIDE R10, R20, 0x4, R4 ;  /* 0x00000004140a7825 */ /* 0x013fc800078e0204 */
[C---:B-1----:R-:W-:Y:S02]  /*0a00*/  IMAD.WIDE R18, R20.reuse, 0x4, R6 ;  /* 0x0000000414127825 */ /* 0x042fe400078e0206 */
[----:B------:R-:W2:Y:S04]  /*0a10*/  LDG.E.CONSTANT R10, desc[UR4][R10.64] ;  /* 0x000000040a0a7981 */ /* 0x000ea8000c1e9900 */
[----:B------:R-:W2:Y:S01]  /*0a20*/  LDG.E.CONSTANT R19, desc[UR4][R18.64] ;  /* 0x0000000412137981 */ /* 0x000ea2000c1e9900 */
[C---:B------:R-:W-:Y:S02]  /*0a30*/  IMAD R24, R20.reuse, 0x4, R17 ;  /* 0x0000000414187824 */ /* 0x040fe400078e0211 */
[----:B------:R-:W-:Y:S02]  /*0a40*/  IMAD R23, R15, UR7, R20 ;  /* 0x000000070f177c24 */ /* 0x000fe4000f8e0214 */
[----:B------:R-:W-:Y:S01]  /*0a50*/  VIADD R20, R20, UR6 ;  /* 0x0000000614147c36 */ /* 0x000fe20008000000 */
[----:B------:R-:W0:Y:S04]  /*0a60*/  LDS R22, [R24] ;  /* 0x0000000018167984 */ /* 0x000e280000000800 */
[----:B------:R-:W-:Y:S01]  /*0a70*/  ISETP.GE.AND P4, PT, R20, UR7, PT ;  /* 0x0000000714007c0c */ /* 0x000fe2000bf86270 */
[----:B0-----:R-:W-:-:S04]  /*0a80*/  HADD2 R22, R22, -R21.H0_H0 ;  /* 0xa000001516167230 */ /* 0x001fc80000000000 */
[----:B------:R-:W-:-:S06]  /*0a90*/  HMUL2 R22, R22, R21.H1_H1 ;  /* 0x3000001516167232 */ /* 0x000fcc0000000000 */
[----:B--2---:R-:W-:Y:S01]  /*0aa0*/  HFMA2.MMA R22, R22, R10, R19 ;  /* 0x0000000a16167235 */ /* 0x004fe20000000013 */
[----:B------:R-:W-:Y:S10]  /*0ab0*/  @P0 BRA `(.L_x_2309) ;  /* 0x0000000000440947 */ /* 0x000ff40003800000 */
[----:B------:R-:W-:-:S13]  /*0ac0*/  ISETP.NE.AND P5, PT, R14, 0x2, PT ;  /* 0x000000020e00780c */ /* 0x000fda0003fa5270 */
[----:B------:R-:W0:Y:S02]  /*0ad0*/  @P5 LDC.64 R10, c[0x0][0x210] ;  /* 0x00008400ff0a5b82 */ /* 0x000e240000000a00 */
[----:B0-----:R-:W-:-:S05]  /*0ae0*/  @P5 IMAD.WIDE R10, R23, 0x4, R10 ;  /* 0x00000004170a5825 */ /* 0x001fca00078e020a */
[----:B------:R0:W-:Y:S01]  /*0af0*/  @P5 STG.E desc[UR4][R10.64], R22 ;  /* 0x000000160a005986 */ /* 0x0001e2000c101904 */
[----:B------:R-:W-:Y:S05]  /*0b00*/  @P5 BRA `(.L_x_2310) ;  /* 0x00000000004c5947 */ /* 0x000fea0003800000 */
[----:B0-----:R-:W-:-:S05]  /*0b10*/  HADD2.F32 R11, -RZ, R22.H0_H0 ;  /* 0x20000016ff0b7230 */ /* 0x001fca0000004100 */
[----:B-----5:R-:W-:Y:S01]  /*0b20*/  FMUL.FTZ R18, R11, R8 ;  /* 0x000000080b127220 */ /* 0x020fe20000410000 */
        /* <DEDUP_REMOVED lines=9> */
[----:B------:R-:W-:Y:S05]  /*0bc0*/  BRA `(.L_x_2310) ;  /* 0x00000000001c7947 */ /* 0x000fea0003800000 */
.L_x_2309:
[----:B------:R2:W-:Y:S01]  /*0bd0*/  STS [R24], R22 ;  /* 0x0000001618007388 */ /* 0x0005e20000000800 */
[C---:B------:R-:W-:Y:S01]  /*0be0*/  HADD2 R11, |R22|.reuse, -RZ.H0_H0 ;  /* 0xa00000ff160b7230 */ /* 0x040fe20000000200 */
[----:B------:R-:W-:-:S04]  /*0bf0*/  HSETP2.GT.AND P5, PT, |R22|.H0_H0, |R22|.H1_H1, PT ;  /* 0x7000001616007234 */ /* 0x000fc80003fa4a00 */
[----:B------:R-:W-:-:S04]  /*0c00*/  PRMT R10, R11, 0x7632, R10 ;  /* 0x000076320b0a7816 */ /* 0x000fc8000000000a */
[----:B------:R-:W-:-:S05]  /*0c10*/  SEL R11, R10, R11, !P5 ;  /* 0x0000000b0a0b7207 */ /* 0x000fca0006800000 */
[----:B------:R-:W-:-:S05]  /*0c20*/  HSETP2.GT.AND P5, PT, R11.H0_H0, R16.H0_H0, PT ;  /* 0x200000100b007234 */ /* 0x000fca0003fa4800 */
[----:B--2---:R-:W-:-:S08]  /*0c30*/  SEL R16, R16, R11, !P5 ;  /* 0x0000000b10107207 */ /* 0x004fd00006800000 */
.L_x_2310:
[----:B------:R-:W-:Y:S05]  /*0c40*/  @!P4 BRA `(.L_x_2311) ;  /* 0xfffffffc0068c947 */ /* 0x000fea000383ffff */
.L_x_2308:
[----:B------:R-:W-:Y:S05]  /*0c50*/  BSYNC B0 ;  /* 0x0000000000007941 */ /* 0x000fea0003800000 */
.L_x_2307:
[----:B------:R-:W-:Y:S02]  /*0c60*/  ULDC.64 UR8, c[0x0][0x278] ;  /* 0x00009e0000087ab9 */ /* 0x000fe40000000a00 */
[----:B------:R-:W-:-:S04]  /*0c70*/  ISETP.NE.U32.AND P0, PT, RZ, UR8, PT ;  /* 0x00000008ff007c0c */ /* 0x000fc8000bf05070 */
[----:B------:R-:W-:-:S13]  /*0c80*/  ISETP.NE.AND.EX P0, PT, RZ, UR9, PT, P0 ;  /* 0x00000009ff007c0c */ /* 0x000fda000bf05300 */
[----:B------:R-:W-:Y:S05]  /*0c90*/  @!P0 EXIT ;  /* 0x000000000000894d */ /* 0x000fea0003800000 */
[----:B------:R-:W-:Y:S01]  /*0ca0*/  HADD2.F32 R16, -RZ, R16.H0_H0 ;  /* 0x20000010ff107230 */ /* 0x000fe20000004100 */
[----:B01----:R-:W0:Y:S01]  /*0cb0*/  @!P3 S2R R11, SR_CgaCtaId ;  /* 0x00000000000bb919 */ /* 0x003e220000008800 */
[----:B------:R-:W-:Y:S01]  /*0cc0*/  I2FP.F32.S32 R6, R12 ;  /* 0x0000000c00067245 */ /* 0x000fe20000201400 */
[----:B------:R-:W-:Y:S02]  /*0cd0*/  BSSY B0, `(.L_x_2312) ;  /* 0x0000054000007945 */ /* 0x000fe40003800000 */
[----:B---3--:R-:W1:Y:S01]  /*0ce0*/  SHFL.BFLY PT, R3, R16, 0x10, 0x1f ;  /* 0x0e001f0010037f89 */ /* 0x008e6200000e0000 */
[----:B------:R-:W-:-:S13]  /*0cf0*/  FSETP.GT.FTZ.AND P0, PT, R13, R6, PT ;  /* 0x000000060d00720b */ /* 0x000fda0003f14000 */
[----:B------:R-:W2:Y:S01]  /*0d00*/  @P0 S2R R13, SR_CgaCtaId ;  /* 0x00000000000d0919 */ /* 0x000ea20000008800 */
[----:B------:R-:W-:-:S05]  /*0d10*/  @P0 MOV R6, 0x400 ;  /* 0x0000040000060802 */ /* 0x000fca0000000f00 */
[----:B------:R-:W-:Y:S01]  /*0d20*/  @P0 VIADD R6, R6, 0x88 ;  /* 0x0000008806060836 */ /* 0x000fe20000000000 */
[----:B-1----:R-:W-:-:S05]  /*0d30*/  FMNMX.FTZ R3, R16, R3, !PT ;  /* 0x0000000310037209 */ /* 0x002fca0007810000 */
[----:B------:R-:W1:Y:S01]  /*0d40*/  SHFL.BFLY PT, R2, R3, 0x8, 0x1f ;  /* 0x0d001f0003027f89 */ /* 0x000e6200000e0000 */
[----:B--2---:R-:W-:-:S05]  /*0d50*/  @P0 LEA R13, R13, R6, 0x18 ;  /* 0x000000060d0d0211 */ /* 0x004fca00078ec0ff */
[----:B------:R-:W-:Y:S01]  /*0d60*/  @P0 IMAD R12, R12, 0x4, R13 ;  /* 0x000000040c0c0824 */ /* 0x000fe200078e020d */
[----:B-1----:R-:W-:Y:S02]  /*0d70*/  FMNMX.FTZ R2, R3, R2, !PT ;  /* 0x0000000203027209 */ /* 0x002fe40007810000 */
[----:B------:R-:W-:-:S03]  /*0d80*/  @!P3 MOV R3, 0x400 ;  /* 0x000004000003b802 */ /* 0x000fc60000000f00 */
[----:B------:R-:W1:Y:S02]  /*0d90*/  SHFL.BFLY PT, R5, R2, 0x4, 0x1f ;  /* 0x0c801f0002057f89 */ /* 0x000e6400000e0000 */
[----:B-1----:R-:W-:Y:S02]  /*0da0*/  FMNMX.FTZ R5, R2, R5, !PT ;  /* 0x0000000502057209 */ /* 0x002fe40007810000 */
[----:B------:R-:W-:Y:S02]  /*0db0*/  @!P3 IADD3 R2, R3, 0x88, RZ ;  /* 0x000000880302b810 */ /* 0x000fe40007ffe0ff */
[----:B------:R-:W-:Y:S01]  /*0dc0*/  MOV R3, 0xe0ad78ec ;  /* 0xe0ad78ec00037802 */ /* 0x000fe20000000f00 */
[----:B------:R-:W1:Y:S01]  /*0dd0*/  SHFL.BFLY PT, R4, R5, 0x2, 0x1f ;  /* 0x0c401f0005047f89 */ /* 0x000e6200000e0000 */
[----:B0-----:R-:W-:-:S05]  /*0de0*/  @!P3 LEA R2, R11, R2, 0x18 ;  /* 0x000000020b02b211 */ /* 0x001fca00078ec0ff */
[----:B------:R-:W-:Y:S01]  /*0df0*/  @!P3 IMAD.IADD R2, R9, 0x1, R2 ;  /* 0x000000010902b824 */ /* 0x000fe200078e0202 */
[----:B-1----:R-:W-:-:S05]  /*0e00*/  FMNMX.FTZ R4, R5, R4, !PT ;  /* 0x0000000405047209 */ /* 0x002fca0007810000 */
        /* <DEDUP_REMOVED lines=12> */
[----:B0----5:R-:W-:-:S05]  /*0ed0*/  FMNMX.FTZ R8, R7, R4, !PT ;  /* 0x0000000407087209 */ /* 0x021fca0007810000 */
        /* <DEDUP_REMOVED lines=20> */
[----:B------:R-:W-:Y:S05]  /*1020*/  CALL.REL.NOINC `($__internal_55_$__cuda_sm20_div_rn_f64_full) ;  /* 0x0000000000a47944 */ /* 0x000fea0003c00000 */
.L_x_2315:
[----:B------:R-:W-:Y:S05]  /*1030*/  BSYNC B1 ;  /* 0x0000000000017941 */ /* 0x000fea0003800000 */
.L_x_2314:
        /* <DEDUP_REMOVED lines=12> */
.L_x_2316:
        /* <DEDUP_REMOVED lines=17> */
.L_x_2313:
[----:B------:R-:W-:Y:S05]  /*1210*/  BSYNC B0 ;  /* 0x0000000000007941 */ /* 0x000fea0003800000 */
.L_x_2312:
        /* <DEDUP_REMOVED lines=10> */
        .weak           $__internal_55_$__cuda_sm20_div_rn_f64_full
        .type           $__internal_55_$__cuda_sm20_div_rn_f64_full,@function
        .size           $__internal_55_$__cuda_sm20_div_rn_f64_full,(.L_x_2714 - $__internal_55_$__cuda_sm20_div_rn_f64_full)
$__internal_55_$__cuda_sm20_div_rn_f64_full:
        /* <DEDUP_REMOVED lines=58> */
.L_x_2318:
        /* <DEDUP_REMOVED lines=15> */
.L_x_2320:
[----:B------:R-:W-:Y:S01]  /*1750*/  LOP3.LUT R13, R7, 0x80000, RZ, 0xfc, !PT ;  /* 0x00080000070d7812 */ /* 0x000fe200078efcff */
[----:B------:R-:W-:-:S07]  /*1760*/  IMAD.MOV.U32 R12, RZ, RZ, R6 ;  /* 0x000000ffff0c7224 */ /* 0x000fce00078e0006 */
.L_x_2319:
[----:B------:R-:W-:Y:S05]  /*1770*/  BSYNC B2 ;  /* 0x0000000000027941 */ /* 0x000fea0003800000 */
.L_x_2317:
[----:B------:R-:W-:Y:S01]  /*1780*/  IMAD.MOV.U32 R9, RZ, RZ, 0x0 ;  /* 0x00000000ff097424 */ /* 0x000fe200078e00ff */
[----:B------:R-:W-:Y:S01]  /*1790*/  MOV R3, R13 ;  /* 0x0000000d00037202 */ /* 0x000fe20000000f00 */
[----:B------:R-:W-:Y:S02]  /*17a0*/  IMAD.MOV.U32 R2, RZ, RZ, R12 ;  /* 0x000000ffff027224 */ /* 0x000fe400078e000c */
[----:B------:R-:W-:Y:S05]  /*17b0*/  RET.REL.NODEC R8 `(_ZN17fastertransformer34generalAddBiasResidualLayerNormOptI7__half2Lb0ELb0ELi2ELb1ELi1EEEvPT_S3_PKS2_S5_S5_S5_S5_S5_fiiPKfS7_S7_Pfi) ;  /* 0xffffffe808107950 */ /* 0x000fea0003c3ffff */
.L_x_2321:
        /* <DEDUP_REMOVED lines=12> */
.L_x_2714:


//--------------------- .text._ZN17fastertransformer35generalAddBiasResidualLayerNormOpt2I7__half2Lb1ELb0ELi2ELb1ELi1EEEvPT_S3_PKS2_S5_S5_S5_S5_S5_fiiPKfS7_S7_Pfi --------------------------
	.section	.text._ZN17fastertransformer35generalAddBiasResidualLayerNormOpt2I7__half2Lb1ELb0ELi2ELb1ELi1EEEvPT_S3_PKS2_S5_S5_S5_S5_S5_fiiPKfS7_S7_Pfi,"ax",@progbits
	.align	128
        .global         _ZN17fastertransformer35generalAddBiasResidualLayerNormOpt2I7__half2Lb1ELb0ELi2ELb1ELi1EEEvPT_S3_PKS2_S5_S5_S5_S5_S5_fiiPKfS7_S7_Pfi
        .type           _ZN17fastertransformer35generalAddBiasResidualLayerNormOpt2I7__half2Lb1ELb0ELi2ELb1ELi1EEEvPT_S3_PKS2_S5_S5_S5_S5_S5_fiiPKfS7_S7_Pfi,@function
        .size           _ZN17fastertransformer35generalAddBiasResidualLayerNormOpt2I7__half2Lb1ELb0ELi2ELb1ELi1EEEvPT_S3_PKS2_S5_S5_S5_S5_S5_fiiPKfS7_S7_Pfi,(.L_x_2715 - _ZN17fastertransformer35generalAddBiasResidualLayerNormOpt2I7__half2Lb1ELb0ELi2ELb1ELi1EEEvPT_S3_PKS2_S5_S5_S5_S5_S5_fiiPKfS7_S7_Pfi)
        .other          _ZN17fastertransformer35generalAddBiasResidualLayerNormOpt2I7__half2Lb1ELb0ELi2ELb1ELi1EEEvPT_S3_PKS2_S5_S5_S5_S5_S5_fiiPKfS7_S7_Pfi,@"STO_CUDA_ENTRY STV_DEFAULT"
_ZN17fastertransformer35generalAddBiasResidualLayerNormOpt2I7__half2Lb1ELb0ELi2ELb1ELi1EEEvPT_S3_PKS2_S5_S5_S5_S5_S5_fiiPKfS7_S7_Pfi:
.text._ZN17fastertransformer35generalAddBiasResidualLayerNormOpt2I7__half2Lb1ELb0ELi2ELb1ELi1EEEvPT_S3_PKS2_S5_S5_S5_S5_S5_fiiPKfS7_S7_Pfi:
[----:B------:R-:W-:Y:S08]  /*0000*/  LDC R1, c[0x0][0x28] ;  /* 0x00000a00ff017b82 */ /* 0x000ff00000000800 */
[----:B------:R-:W0:Y:S01]  /*0010*/  LDC.64 R2, c[0x0][0x260] ;  /* 0x00009800ff027b82 */ /* 0x000e220000000a00 */
[----:B------:R-:W-:-:S07]  /*0020*/  ULDC.64 UR4, c[0x0][0x208] ;  /* 0x0000820000047ab9 */ /* 0x000fce0000000a00 */
[----:B------:R-:W1:Y:S01]  /*0030*/  LDC R0, c[0x0][0x280] ;  /* 0x0000a000ff007b82 */ /* 0x000e620000000800 */
[----:B------:R-:W-:Y:S01]  /*0040*/  CS2R R6, SRZ ;  /* 0x0000000000067805 */ /* 0x000fe2000001ff00 */
[----:B------:R-:W2:Y:S01]  /*0050*/  S2R R5, SR_TID.X ;  /* 0x0000000000057919 */ /* 0x000ea20000002100 */
        /* <DEDUP_REMOVED lines=11> */
[----:B------:R-:W1:Y:S01]  /*0110*/  S2R R0, SR_CTAID.X ;  /* 0x0000000000007919 */ /* 0x000e620000002500 */
[----:B--2---:R-:W-:Y:S01]  /*0120*/  ISETP.GE.AND P2, PT, R5, UR7, PT ;  /* 0x0000000705007c0c */ /* 0x004fe2000bf46270 */
[----:B------:R-:W-:Y:S01]  /*0130*/  BSSY B0, `(.L_x_2322) ;  /* 0x0000065000007945 */ /* 0x000fe20003800000 */
[----:B0-----:R-:W-:Y:S01]  /*0140*/  HFMA2.MMA R3, -RZ, RZ, 0, 0 ;  /* 0x00000000ff037435 */ /* 0x001fe200000001ff */
[----:B------:R-:W-:-:S02]  /*0150*/  IMAD.MOV.U32 R4, RZ, RZ, RZ ;  /* 0x000000ffff047224 */ /* 0x000fc400078e00ff */
[----:B----4-:R-:W-:-:S08]  /*0160*/  @P0 FMUL.FTZ R7, R2, R9 ;  /* 0x0000000902070220 */ /* 0x010fd00000410000 */
[----:B-1----:R-:W-:Y:S05]  /*0170*/  @P2 BRA `(.L_x_2323) ;  /* 0x0000000400802947 */ /* 0x002fea0003800000 */
[----:B------:R-:W0:Y:S01]  /*0180*/  LDC R2, c[0x0][RZ] ;  /* 0x00000000ff027b82 */ /* 0x000e220000000800 */
[----:B------:R-:W-:Y:S05]  /*0190*/  @P0 BRA `(.L_x_2324) ;  /* 0x0000000000b40947 */ /* 0x000fea0003800000 */
[----:B------:R-:W1:Y:S01]  /*01a0*/  S2R R4, SR_CgaCtaId ;  /* 0x0000000000047919 */ /* 0x000e620000008800 */
[----:B------:R-:W2:Y:S01]  /*01b0*/  LDC.64 R14, c[0x0][0x230] ;  /* 0x00008c00ff0e7b82 */ /* 0x000ea20000000a00 */
[----:B------:R-:W-:Y:S01]  /*01c0*/  MOV R3, 0x400 ;  /* 0x0000040000037802 */ /* 0x000fe20000000f00 */
[----:B------:R-:W-:-:S04]  /*01d0*/  IMAD.MOV.U32 R23, RZ, RZ, R5 ;  /* 0x000000ffff177224 */ /* 0x000fc800078e0005 */
[----:B------:R-:W-:Y:S02]  /*01e0*/  VIADD R3, R3, 0x190 ;  /* 0x0000019003037836 */ /* 0x000fe40000000000 */
[----:B------:R-:W3:Y:S08]  /*01f0*/  LDC.64 R12, c[0x0][0x238] ;  /* 0x00008e00ff0c7b82 */ /* 0x000ef00000000a00 */
[----:B------:R-:W4:Y:S08]  /*0200*/  LDC.64 R10, c[0x0][0x220] ;  /* 0x00008800ff0a7b82 */ /* 0x000f300000000a00 */
[----:B------:R-:W0:Y:S01]  /*0210*/  LDC.64 R8, c[0x0][0x218] ;  /* 0x00008600ff087b82 */ /* 0x000e220000000a00 */
[----:B-1----:R-:W-:Y:S01]  /*0220*/  LEA R7, R4, R3, 0x18 ;  /* 0x0000000304077211 */ /* 0x002fe200078ec0ff */
[----:B------:R-:W-:Y:S01]  /*0230*/  HFMA2.MMA R4, -RZ, RZ, 0, 0 ;  /* 0x00000000ff047435 */ /* 0x000fe200000001ff */
[----:B------:R-:W-:-:S10]  /*0240*/  MOV R3, RZ ;  /* 0x000000ff00037202 */ /* 0x000fd40000000f00 */
.L_x_2325:
[----:B-1----:R-:W-:-:S04]  /*0250*/  IMAD R25, R0, UR7, R23 ;  /* 0x0000000700197c24 */ /* 0x002fc8000f8e0217 */
        /* <DEDUP_REMOVED lines=10> */
[--C-:B----4-:R-:W-:Y:S02]  /*0300*/  HADD2.F32 R17, -RZ, R20.reuse.H1_H1 ;  /* 0x30000014ff117230 */ /* 0x110fe40000004100 */
[----:B------:R-:W-:Y:S01]  /*0310*/  FADD.FTZ R22, R22, R27 ;  /* 0x0000001b16167221 */ /* 0x000fe20000010000 */
[----:B------:R-:W-:Y:S02]  /*0320*/  HADD2.F32 R27, -RZ, R20.H0_H0 ;  /* 0x20000014ff1b7230 */ /* 0x000fe40000004100 */
[----:B------:R-:W-:Y:S01]  /*0330*/  FADD.FTZ R24, R24, R29 ;  /* 0x0000001d18187221 */ /* 0x000fe20000010000 */
[----:B------:R-:W-:-:S02]  /*0340*/  IMAD R20, R23, 0x4, R7 ;  /* 0x0000000417147824 */ /* 0x000fc400078e0207 */
[----:B------:R-:W-:Y:S01]  /*0350*/  FADD.FTZ R22, RZ, R22 ;  /* 0x00000016ff167221 */ /* 0x000fe20000010000 */
[----:B0-----:R-:W-:Y:S01]  /*0360*/  IADD3 R23, R2, R23, RZ ;  /* 0x0000001702177210 */ /* 0x001fe20007ffe0ff */
[----:B------:R-:W-:Y:S02]  /*0370*/  FADD.FTZ R24, RZ, R24 ;  /* 0x00000018ff187221 */ /* 0x000fe40000010000 */
[----:B------:R-:W-:Y:S01]  /*0380*/  FADD.FTZ R22, R22, R27 ;  /* 0x0000001b16167221 */ /* 0x000fe20000010000 */
[----:B------:R-:W-:Y:S01]  /*0390*/  ISETP.GE.AND P0, PT, R23, UR7, PT ;  /* 0x0000000717007c0c */ /* 0x000fe2000bf06270 */
[----:B------:R-:W-:Y:S01]  /*03a0*/  FADD.FTZ R19, R24, R17 ;  /* 0x0000001118137221 */ /* 0x000fe20000010000 */
[----:B------:R-:W-:-:S04]  /*03b0*/  IMAD.WIDE R16, R25, 0x4, R8 ;  /* 0x0000000419107825 */ /* 0x000fc800078e0208 */
        /* <DEDUP_REMOVED lines=11> */
.L_x_2324:
[----:B------:R-:W1:Y:S01]  /*0470*/  S2R R22, SR_CgaCtaId ;  /* 0x0000000000167919 */ /* 0x000e620000008800 */
[----:B------:R-:W2:Y:S01]  /*0480*/  LDC.64 R8, c[0x0][0x230] ;  /* 0x00008c00ff087b82 */ /* 0x000ea20000000a00 */
[----:B------:R-:W-:Y:S01]  /*0490*/  MOV R3, 0x400 ;  /* 0x0000040000037802 */ /* 0x000fe20000000f00 */
[----:B------:R-:W-:Y:S01]  /*04a0*/  HFMA2.MMA R4, -RZ, RZ, 0, 0 ;  /* 0x00000000ff047435 */ /* 0x000fe200000001ff */
[----:B------:R-:W-:-:S03]  /*04b0*/  IMAD.MOV.U32 R23, RZ, RZ, R5 ;  /* 0x000000ffff177224 */ /* 0x000fc600078e0005 */
[----:B------:R-:W-:Y:S02]  /*04c0*/  VIADD R3, R3, 0x190 ;  /* 0x0000019003037836 */ /* 0x000fe40000000000 */
[----:B------:R-:W3:Y:S08]  /*04d0*/  LDC.64 R10, c[0x0][0x238] ;  /* 0x00008e00ff0a7b82 */ /* 0x000ef00000000a00 */
[----:B------:R-:W4:Y:S08]  /*04e0*/  LDC.64 R12, c[0x0][0x220] ;  /* 0x00008800ff0c7b82 */ /* 0x000f300000000a00 */
[----:B------:R-:W0:Y:S01]  /*04f0*/  LDC.64 R14, c[0x0][0x218] ;  /* 0x00008600ff0e7b82 */ /* 0x000e220000000a00 */
[----:B-1----:R-:W-:-:S02]  /*0500*/  LEA R22, R22, R3, 0x18 ;  /* 0x0000000316167211 */ /* 0x002fc400078ec0ff */
[----:B------:R-:W-:-:S07]  /*0510*/  MOV R3, RZ ;  /* 0x000000ff00037202 */ /* 0x000fce0000000f00 */
.L_x_2326:
[----:B0-----:R-:W-:-:S04]  /*0520*/  IMAD R25, R0, UR7, R23 ;  /* 0x0000000700197c24 */ /* 0x001fc8000f8e0217 */
[----:B----4-:R-:W-:-:S04]  /*0530*/  IMAD.WIDE R16, R25, 0x8, R12 ;  /* 0x0000000819107825 */ /* 0x010fc800078e020c */
[C---:B--2---:R-:W-:Y:S02]  /*0540*/  IMAD.WIDE R18, R25.reuse, 0x4, R8 ;  /* 0x0000000419127825 */ /* 0x044fe400078e0208 */
[----:B------:R-:W2:Y:S02]  /*0550*/  LDG.E.64 R16, desc[UR4][R16.64] ;  /* 0x0000000410107981 */ /* 0x000ea4000c1e1b00 */
[----:B---3--:R-:W-:Y:S02]  /*0560*/  IMAD.WIDE R20, R25, 0x4, R10 ;  /* 0x0000000419147825 */ /* 0x008fe400078e020a */
[----:B------:R-:W3:Y:S04]  /*0570*/  LDG.E.CONSTANT R18, desc[UR4][R18.64] ;  /* 0x0000000412127981 */ /* 0x000ee8000c1e9900 */
[----:B------:R-:W4:Y:S01]  /*0580*/  LDG.E.CONSTANT R20, desc[UR4][R20.64] ;  /* 0x0000000414147981 */ /* 0x000f22000c1e9900 */
[----:B--2---:R-:W-:-:S02]  /*0590*/  I2FP.F32.S32 R24, R16 ;  /* 0x0000001000187245 */ /* 0x004fc40000201400 */
[----:B------:R-:W-:-:S03]  /*05a0*/  I2FP.F32.S32 R26, R17 ;  /* 0x00000011001a7245 */ /* 0x000fc60000201400 */
[-C--:B------:R-:W-:Y:S01]  /*05b0*/  FMUL.FTZ R28, R24, R7.reuse ;  /* 0x00000007181c7220 */ /* 0x080fe20000410000 */
[--C-:B---3--:R-:W-:Y:S02]  /*05c0*/  HADD2.F32 R24, -RZ, R18.reuse.H0_H0 ;  /* 0x20000012ff187230 */ /* 0x108fe40000004100 */
[----:B------:R-:W-:Y:S01]  /*05d0*/  FMUL.FTZ R29, R26, R7 ;  /* 0x000000071a1d7220 */ /* 0x000fe20000410000 */
[----:B------:R-:W-:Y:S02]  /*05e0*/  HADD2.F32 R26, -RZ, R18.H1_H1 ;  /* 0x30000012ff1a7230 */ /* 0x000fe40000004100 */
[--C-:B----4-:R-:W-:Y:S02]  /*05f0*/  HADD2.F32 R27, -RZ, R20.reuse.H1_H1 ;  /* 0x30000014ff1b7230 */ /* 0x110fe40000004100 */
[----:B------:R-:W-:Y:S01]  /*0600*/  HADD2.F32 R17, -RZ, R20.H0_H0 ;  /* 0x20000014ff117230 */ /* 0x000fe20000004100 */
[----:B------:R-:W-:Y:S01]  /*0610*/  F2FP.F16.F32.PACK_AB R28, R29, R28 ;  /* 0x0000001c1d1c723e */ /* 0x000fe200000000ff */
[----:B------:R-:W-:-:S02]  /*0620*/  IMAD R20, R23, 0x4, R22 ;  /* 0x0000000417147824 */ /* 0x000fc400078e0216 */
[----:B------:R-:W-:Y:S01]  /*0630*/  FADD.FTZ R26, R26, R27 ;  /* 0x0000001b1a1a7221 */ /* 0x000fe20000010000 */
[----:B0-----:R-:W-:Y:S01]  /*0640*/  IADD3 R23, R2, R23, RZ ;  /* 0x0000001702177210 */ /* 0x001fe20007ffe0ff */
[----:B------:R-:W-:Y:S01]  /*0650*/  FADD.FTZ R17, R24, R17 ;  /* 0x0000001118117221 */ /* 0x000fe20000010000 */
[--C-:B------:R-:W-:Y:S02]  /*0660*/  HADD2.F32 R19, -RZ, R28.reuse.H1_H1 ;  /* 0x3000001cff137230 */ /* 0x100fe40000004100 */
[----:B------:R-:W-:Y:S01]  /*0670*/  FADD.FTZ R26, RZ, R26 ;  /* 0x0000001aff1a7221 */ /* 0x000fe20000010000 */
[----:B------:R-:W-:Y:S02]  /*0680*/  HADD2.F32 R28, -RZ, R28.H0_H0 ;  /* 0x2000001cff1c7230 */ /* 0x000fe40000004100 */
[----:B------:R-:W-:Y:S01]  /*0690*/  FADD.FTZ R17, RZ, R17 ;  /* 0x00000011ff117221 */ /* 0x000fe20000010000 */
[----:B------:R-:W-:Y:S01]  /*06a0*/  ISETP.GE.AND P0, PT, R23, UR7, PT ;  /* 0x0000000717007c0c */ /* 0x000fe2000bf06270 */
[----:B------:R-:W-:-:S02]  /*06b0*/  FADD.FTZ R19, R26, R19 ;  /* 0x000000131a137221 */ /* 0x000fc40000010000 */
        /* <DEDUP_REMOVED lines=12> */
.L_x_2323:
[----:B------:R-:W-:Y:S05]  /*0780*/  BSYNC B0 ;  /* 0x0000000000007941 */ /* 0x000fea0003800000 */
.L_x_2322:
[----:B------:R-:W2:Y:S01]  /*0790*/  SHFL.BFLY PT, R7, R4, 0x10, 0x1f ;  /* 0x0e001f0004077f89 */ /* 0x000ea200000e0000 */
[----:B------:R-:W-:Y:S01]  /*07a0*/  MOV R13, 0x400 ;  /* 0x00000400000d7802 */ /* 0x000fe20000000f00 */
[----:B------:R-:W-:Y:S01]  /*07b0*/  ULDC UR6, c[0x0][0x0] ;  /* 0x0000000000067ab9 */ /* 0x000fe20000000800 */
[----:B01----:R-:W-:Y:S01]  /*07c0*/  SHF.R.U32.HI R16, RZ, 0x5, R5 ;  /* 0x00000005ff107819 */ /* 0x003fe20000011605 */
[----:B------:R-:W0:Y:S01]  /*07d0*/  SHFL.BFLY PT, R2, R3, 0x10, 0x1f ;  /* 0x0e001f0003027f89 */ /* 0x000e2200000e0000 */
[----:B------:R-:W-:Y:S01]  /*07e0*/  ISETP.NE.AND P1, PT, R5, RZ, PT ;  /* 0x000000ff0500720c */ /* 0x000fe20003f25270 */
[----:B------:R-:W-:Y:S01]  /*07f0*/  BSSY B0, `(.L_x_2327) ;  /* 0x0000044000007945 */ /* 0x000fe20003800000 */
[----:B------:R-:W1:Y:S01]  /*0800*/  S2R R12, SR_CgaCtaId ;  /* 0x00000000000c7919 */ /* 0x000e620000008800 */
[----:B--2---:R-:W-:Y:S01]  /*0810*/  FADD.FTZ R7, R7, R4 ;  /* 0x0000000407077221 */ /* 0x004fe20000010000 */
[----:B0-----:R-:W-:-:S04]  /*0820*/  FADD.FTZ R8, R2, R3 ;  /* 0x0000000302087221 */ /* 0x001fc80000010000 */
[----:B------:R-:W0:Y:S04]  /*0830*/  SHFL.BFLY PT, R2, R7, 0x8, 0x1f ;  /* 0x0d001f0007027f89 */ /* 0x000e2800000e0000 */
[----:B------:R-:W2:Y:S01]  /*0840*/  SHFL.BFLY PT, R9, R8, 0x8, 0x1f ;  /* 0x0d001f0008097f89 */ /* 0x000ea200000e0000 */
[----:B0-----:R-:W-:Y:S01]  /*0850*/  FADD.FTZ R2, R7, R2 ;  /* 0x0000000207027221 */ /* 0x001fe20000010000 */
[----:B------:R-:W-:Y:S01]  /*0860*/  I2FP.F32.U32 R7, UR6 ;  /* 0x0000000600077c45 */ /* 0x000fe20008201000 */
[----:B--2---:R-:W-:-:S03]  /*0870*/  FADD.FTZ R10, R8, R9 ;  /* 0x00000009080a7221 */ /* 0x004fc60000010000 */
[----:B------:R-:W0:Y:S01]  /*0880*/  SHFL.BFLY PT, R9, R2, 0x4, 0x1f ;  /* 0x0c801f0002097f89 */ /* 0x000e2200000e0000 */
[----:B------:R-:W-:-:S03]  /*0890*/  FMUL.FTZ R7, R7, 0.03125 ;  /* 0x3d00000007077820 */ /* 0x000fc60000410000 */
[----:B------:R-:W2:Y:S01]  /*08a0*/  SHFL.BFLY PT, R11, R10, 0x4, 0x1f ;  /* 0x0c801f000a0b7f89 */ /* 0x000ea200000e0000 */
[----:B0-----:R-:W-:Y:S01]  /*08b0*/  FADD.FTZ R9, R2, R9 ;  /* 0x0000000902097221 */ /* 0x001fe20000010000 */
[----:B------:R-:W-:Y:S01]  /*08c0*/  I2FP.F32.U32 R2, R5 ;  /* 0x0000000500027245 */ /* 0x000fe20000201000 */
[----:B--2---:R-:W-:-:S03]  /*08d0*/  FADD.FTZ R11, R10, R11 ;  /* 0x0000000b0a0b7221 */ /* 0x004fc60000010000 */
[----:B------:R-:W0:Y:S01]  /*08e0*/  SHFL.BFLY PT, R4, R9, 0x2, 0x1f ;  /* 0x0c401f0009047f89 */ /* 0x000e2200000e0000 */
[----:B------:R-:W-:-:S03]  /*08f0*/  FSETP.GT.FTZ.AND P0, PT, R7, R2, PT ;  /* 0x000000020700720b */ /* 0x000fc60003f14000 */
[----:B------:R-:W2:Y:S01]  /*0900*/  SHFL.BFLY PT, R14, R11, 0x2, 0x1f ;  /* 0x0c401f000b0e7f89 */ /* 0x000ea200000e0000 */
[----:B0-----:R-:W-:Y:S01]  /*0910*/  FADD.FTZ R3, R9, R4 ;  /* 0x0000000409037221 */ /* 0x001fe20000010000 */
[----:B------:R-:W-:Y:S01]  /*0920*/  LOP3.LUT P4, R4, R5, 0x1f, RZ, 0xc0, !PT ;  /* 0x0000001f05047812 */ /* 0x000fe2000788c0ff */
[----:B------:R-:W-:Y:S02]  /*0930*/  VIADD R9, R13, 0x88 ;  /* 0x000000880d097836 */ /* 0x000fe40000000000 */
[----:B--2---:R-:W-:Y:S01]  /*0940*/  FADD.FTZ R14, R11, R14 ;  /* 0x0000000e0b0e7221 */ /* 0x004fe20000010000 */
[----:B------:R-:W0:Y:S02]  /*0950*/  SHFL.BFLY PT, R8, R3, 0x1, 0x1f ;  /* 0x0c201f0003087f89 */ /* 0x000e2400000e0000 */
[----:B-1----:R-:W-:Y:S02]  /*0960*/  LEA R9, R12, R9, 0x18 ;  /* 0x000000090c097211 */ /* 0x002fe400078ec0ff */
[----:B------:R-:W1:Y:S02]  /*0970*/  SHFL.BFLY PT, R15, R14, 0x1, 0x1f ;  /* 0x0c201f000e0f7f89 */ /* 0x000e6400000e0000 */
[----:B------:R-:W-:-:S03]  /*0980*/  LEA R18, R4, R9, 0x2 ;  /* 0x0000000904127211 */ /* 0x000fc600078e10ff */
[----:B------:R-:W-:Y:S01]  /*0990*/  @!P4 LEA R2, R16, R9, 0x2 ;  /* 0x000000091002c211 */ /* 0x000fe200078e10ff */
[----:B0-----:R-:W-:Y:S01]  /*09a0*/  FADD.FTZ R17, R3, R8 ;  /* 0x0000000803117221 */ /* 0x001fe20000010000 */
[----:B------:R-:W-:Y:S02]  /*09b0*/  IMAD.MOV.U32 R8, RZ, RZ, RZ ;  /* 0x000000ffff087224 */ /* 0x000fe400078e00ff */
        /* <DEDUP_REMOVED lines=39> */
.L_x_2328:
[----:B------:R-:W-:Y:S05]  /*0c30*/  BSYNC B0 ;  /* 0x0000000000007941 */ /* 0x000fea0003800000 */
.L_x_2327:
[----:B------:R-:W-:Y:S01]  /*0c40*/  BAR.SYNC.DEFER_BLOCKING 0x0 ;  /* 0x0000000000007b1d */ /* 0x000fe20000010000 */
[----:B------:R-:W-:-:S05]  /*0c50*/  MOV R17, 0x11 ;  /* 0x0000001100117802 */ /* 0x000fca0000000f00 */
[----:B------:R-:W-:Y:S01]  /*0c60*/  ULDC UR7, c[0x0][0x258] ;  /* 0x0000960000077ab9 */ /* 0x000fe20000000800 */
[----:B------:R-:W-:Y:S04]  /*0c70*/  BSSY B0, `(.L_x_2329) ;  /* 0x0000033000007945 */ /* 0x000fe80003800000 */
[----:B------:R-:W-:Y:S05]  /*0c80*/  @P2 BRA `(.L_x_2330) ;  /* 0x0000000000c42947 */ /* 0x000fea0003800000 */
[----:B------:R-:W-:Y:S01]  /*0c90*/  LEA R21, R12, R13, 0x18 ;  /* 0x0000000d0c157211 */ /* 0x000fe200078ec0ff */
[----:B0-----:R-:W0:Y:S01]  /*0ca0*/  LDC.64 R2, c[0x0][0x210] ;  /* 0x00008400ff027b82 */ /* 0x001e220000000a00 */
[----:B------:R-:W-:Y:S01]  /*0cb0*/  ULDC.64 UR8, c[0x0][0x278] ;  /* 0x00009e0000087ab9 */ /* 0x000fe20000000a00 */
[----:B------:R-:W-:Y:S01]  /*0cc0*/  VIADD R13, R13, 0x190 ;  /* 0x000001900d0d7836 */ /* 0x000fe20000000000 */
[----:B------:R-:W-:Y:S02]  /*0cd0*/  ISETP.NE.U32.AND P0, PT, RZ, UR8, PT ;  /* 0x00000008ff007c0c */ /* 0x000fe4000bf05070 */
[----:B------:R-:W1:Y:S01]  /*0ce0*/  LDS.64 R20, [R21] ;  /* 0x0000000015147984 */ /* 0x000e620000000a00 */
[----:B------:R-:W-:Y:S02]  /*0cf0*/  MOV R19, R5 ;  /* 0x0000000500137202 */ /* 0x000fe40000000f00 */
[----:B------:R-:W2:Y:S01]  /*0d00*/  LDC.64 R8, c[0x0][0x240] ;  /* 0x00009000ff087b82 */ /* 0x000ea20000000a00 */
[----:B------:R-:W-:-:S02]  /*0d10*/  ISETP.NE.AND.EX P0, PT, RZ, UR9, PT, P0 ;  /* 0x00000009ff007c0c */ /* 0x000fc4000bf05300 */
[----:B------:R-:W-:-:S05]  /*0d20*/  LEA R18, R12, R13, 0x18 ;  /* 0x0000000d0c127211 */ /* 0x000fca00078ec0ff */
[----:B------:R-:W3:Y:S01]  /*0d30*/  LDC.64 R10, c[0x0][0x248] ;  /* 0x00009200ff0a7b82 */ /* 0x000ee20000000a00 */
[----:B-1----:R-:W-:-:S07]  /*0d40*/  F2FP.F16.F32.PACK_AB R20, R21, R20 ;  /* 0x000000141514723e */ /* 0x002fce00000000ff */
.L_x_2333:
[----:B-12---:R-:W-:-:S04]  /*0d50*/  IMAD.WIDE R12, R19, 0x4, R8 ;  /* 0x00000004130c7825 */ /* 0x006fc800078e0208 */
[C---:B---3--:R-:W-:Y:S02]  /*0d60*/  IMAD.WIDE R14, R19.reuse, 0x4, R10 ;  /* 0x00000004130e7825 */ /* 0x048fe400078e020a */
[----:B------:R1:W2:Y:S04]  /*0d70*/  LDG.E.CONSTANT R12, desc[UR4][R12.64] ;  /* 0x000000040c0c7981 */ /* 0x0002a8000c1e9900 */
[----:B------:R-:W2:Y:S01]  /*0d80*/  LDG.E.CONSTANT R14, desc[UR4][R14.64] ;  /* 0x000000040e0e7981 */ /* 0x000ea2000c1e9900 */
[----:B------:R-:W-:-:S05]  /*0d90*/  IMAD R22, R19, 0x4, R18 ;  /* 0x0000000413167824 */ /* 0x000fca00078e0212 */
[----:B------:R-:W1:Y:S02]  /*0da0*/  LDS R21, [R22] ;  /* 0x0000000016157984 */ /* 0x000e640000000800 */
[----:B-1----:R-:W-:Y:S02]  /*0db0*/  HADD2 R13, R21, -R20.H0_H0 ;  /* 0xa0000014150d7230 */ /* 0x002fe40000000000 */
[----:B------:R-:W-:Y:S01]  /*0dc0*/  IMAD R21, R0, UR7, R19 ;  /* 0x0000000700157c24 */ /* 0x000fe2000f8e0213 */
[----:B------:R-:W-:Y:S01]  /*0dd0*/  IADD3 R19, R19, UR6, RZ ;  /* 0x0000000613137c10 */ /* 0x000fe2000fffe0ff */
[----:B------:R-:W-:-:S03]  /*0de0*/  HMUL2 R13, R13, R20.H1_H1 ;  /* 0x300000140d0d7232 */ /* 0x000fc60000000000 */
[----:B------:R-:W-:-:S03]  /*0df0*/  ISETP.GE.AND P5, PT, R19, UR7, PT ;  /* 0x0000000713007c0c */ /* 0x000fc6000bfa6270 */
[----:B--2---:R-:W-:Y:S01]  /*0e00*/  HFMA2.MMA R15, R13, R12, R14 ;  /* 0x0000000c0d0f7235 */ /* 0x004fe2000000000e */
[----:B------:R-:W-:Y:S10]  /*0e10*/  @P0 BRA `(.L_x_2331) ;  /* 0x0000000000400947 */ /* 0x000ff40003800000 */
        /* <DEDUP_REMOVED lines=16> */
.L_x_2331:
[----:B------:R1:W-:Y:S01]  /*0f20*/  STS [R22], R15 ;  /* 0x0000000f16007388 */ /* 0x0003e20000000800 */
[C---:B------:R-:W-:Y:S01]  /*0f30*/  HADD2 R12, |R15|.reuse, -RZ.H0_H0 ;  /* 0xa00000ff0f0c7230 */ /* 0x040fe20000000200 */
[----:B------:R-:W-:-:S04]  /*0f40*/  HSETP2.GT.AND P6, PT, |R15|.H0_H0, |R15|.H1_H1, PT ;  /* 0x7000000f0f007234 */ /* 0x000fc80003fc4a00 */
[----:B------:R-:W-:-:S04]  /*0f50*/  PRMT R13, R12, 0x7632, R13 ;  /* 0x000076320c0d7816 */ /* 0x000fc8000000000d */
[----:B------:R-:W-:-:S05]  /*0f60*/  SEL R12, R13, R12, !P6 ;  /* 0x0000000c0d0c7207 */ /* 0x000fca0007000000 */
[----:B------:R-:W-:-:S05]  /*0f70*/  HSETP2.GT.AND P6, PT, R12.H0_H0, R17.H0_H0, PT ;  /* 0x200000110c007234 */ /* 0x000fca0003fc4800 */
[----:B-1----:R-:W-:-:S08]  /*0f80*/  SEL R17, R17, R12, !P6 ;  /* 0x0000000c11117207 */ /* 0x002fd00007000000 */
.L_x_2332:
[----:B------:R-:W-:Y:S05]  /*0f90*/  @!P5 BRA `(.L_x_2333) ;  /* 0xfffffffc006cd947 */ /* 0x000fea000383ffff */
.L_x_2330:
[----:B------:R-:W-:Y:S05]  /*0fa0*/  BSYNC B0 ;  /* 0x0000000000007941 */ /* 0x000fea0003800000 */
.L_x_2329:
[----:B------:R-:W-:Y:S02]  /*0fb0*/  ULDC.64 UR8, c[0x0][0x278] ;  /* 0x00009e0000087ab9 */ /* 0x000fe40000000a00 */
[----:B------:R-:W-:-:S04]  /*0fc0*/  ISETP.NE.U32.AND P0, PT, RZ, UR8, PT ;  /* 0x00000008ff007c0c */ /* 0x000fc8000bf05070 */
[----:B------:R-:W-:-:S13]  /*0fd0*/  ISETP.NE.AND.EX P0, PT, RZ, UR9, PT, P0 ;  /* 0x00000009ff007c0c */ /* 0x000fda000bf05300 */
[----:B------:R-:W-:Y:S05]  /*0fe0*/  @!P0 EXIT ;  /* 0x000000000000894d */ /* 0x000fea0003800000 */
[----:B------:R-:W-:Y:S01]  /*0ff0*/  HADD2.F32 R17, -RZ, R17.H0_H0 ;  /* 0x20000011ff117230 */ /* 0x000fe20000004100 */
[----:B------:R-:W3:Y:S01]  /*1000*/  @!P4 S2R R11, SR_CgaCtaId ;  /* 0x00000000000bc919 */ /* 0x000ee20000008800 */
[----:B------:R-:W-:Y:S01]  /*1010*/  I2FP.F32.S32 R8, R4 ;  /* 0x0000000400087245 */ /* 0x000fe20000201400 */
[----:B------:R-:W-:Y:S02]  /*1020*/  BSSY B0, `(.L_x_2334) ;  /* 0x0000053000007945 */ /* 0x000fe40003800000 */
[----:B0-----:R-:W0:Y:S01]  /*1030*/  SHFL.BFLY PT, R2, R17, 0x10, 0x1f ;  /* 0x0e001f0011027f89 */ /* 0x001e2200000e0000 */
[----:B------:R-:W-:-:S13]  /*1040*/  FSETP.GT.FTZ.AND P0, PT, R7, R8, PT ;  /* 0x000000080700720b */ /* 0x000fda0003f14000 */
[----:B------:R-:W4:Y:S01]  /*1050*/  @P0 S2R R10, SR_CgaCtaId ;  /* 0x00000000000a0919 */ /* 0x000f220000008800 */
[----:B------:R-:W-:-:S04]  /*1060*/  @P0 MOV R7, 0x400 ;  /* 0x0000040000070802 */ /* 0x000fc80000000f00 */
[----:B------:R-:W-:Y:S02]  /*1070*/  @P0 IADD3 R7, R7, 0x8, RZ ;  /* 0x0000000807070810 */ /* 0x000fe40007ffe0ff */
[----:B0-----:R-:W-:-:S05]  /*1080*/  FMNMX.FTZ R2, R17, R2, !PT ;  /* 0x0000000211027209 */ /* 0x001fca0007810000 */
[----:B------:R-:W0:Y:S01]  /*1090*/  SHFL.BFLY PT, R3, R2, 0x8, 0x1f ;  /* 0x0d001f0002037f89 */ /* 0x000e2200000e0000 */
[----:B----4-:R-:W-:Y:S02]  /*10a0*/  @P0 LEA R7, R10, R7, 0x18 ;  /* 0x000000070a070211 */ /* 0x010fe400078ec0ff */
[----:B0-----:R-:W-:Y:S02]  /*10b0*/  FMNMX.FTZ R3, R2, R3, !PT ;  /* 0x0000000302037209 */ /* 0x001fe40007810000 */
[----:B------:R-:W-:-:S03]  /*10c0*/  @!P4 MOV R2, 0x400 ;  /* 0x000004000002c802 */ /* 0x000fc60000000f00 */
[----:B-----5:R-:W0:Y:S02]  /*10d0*/  SHFL.BFLY PT, R6, R3, 0x4, 0x1f ;  /* 0x0c801f0003067f89 */ /* 0x020e2400000e0000 */
[----:B------:R-:W-:Y:S01]  /*10e0*/  @!P4 VIADD R2, R2, 0x8 ;  /* 0x000000080202c836 */ /* 0x000fe20000000000 */
[----:B0-----:R-:W-:-:S04]  /*10f0*/  FMNMX.FTZ R6, R3, R6, !PT ;  /* 0x0000000603067209 */ /* 0x001fc80007810000 */
[----:B---3--:R-:W-:Y:S01]  /*1100*/  @!P4 LEA R3, R11, R2, 0x18 ;  /* 0x000000020b03c211 */ /* 0x008fe200078ec0ff */
[----:B------:R-:W-:Y:S01]  /*1110*/  IMAD.MOV.U32 R2, RZ, RZ, -0x1f528714 ;  /* 0xe0ad78ecff027424 */ /* 0x000fe200078e00ff */
[----:B------:R-:W0:Y:S03]  /*1120*/  SHFL.BFLY PT, R9, R6, 0x2, 0x1f ;  /* 0x0c401f0006097f89 */ /* 0x000e2600000e0000 */
[----:B------:R-:W-:Y:S01]  /*1130*/  @!P4 IMAD R3, R16, 0x4, R3 ;  /* 0x000000041003c824 */ /* 0x000fe200078e0203 */
[----:B0-----:R-:W-:Y:S02]  /*1140*/  FMNMX.FTZ R9, R6, R9, !PT ;  /* 0x0000000906097209 */ /* 0x001fe40007810000 */
[----:B------:R-:W-:-:S03]  /*1150*/  @P0 LEA R6, R4, R7, 0x2 ;  /* 0x0000000704060211 */ /* 0x000fc600078e10ff */
[----:B------:R-:W1:Y:S02]  /*1160*/  SHFL.BFLY PT, R8, R9, 0x1, 0x1f ;  /* 0x0c201f0009087f89 */ /* 0x000e6400000e0000 */
[----:B-12---:R-:W-:-:S05]  /*1170*/  FMNMX.FTZ R12, R9, R8, !PT ;  /* 0x00000008090c7209 */ /* 0x006fca0007810000 */
        /* <DEDUP_REMOVED lines=31> */
[----:B------:R-:W-:Y:S05]  /*1370*/  CALL.REL.NOINC `($__internal_56_$__cuda_sm20_div_rn_f64_full) ;  /* 0x00000000009c7944 */ /* 0x000fea0003c00000 */
.L_x_2337:
[----:B------:R-:W-:Y:S05]  /*1380*/  BSYNC B1 ;  /* 0x0000000000017941 */ /* 0x000fea0003800000 */
.L_x_2336:
        /* <DEDUP_REMOVED lines=11> */
.L_x_2338:
[----:B0-----:R-:W-:-:S06]  /*1440*/  LEA R9, R5, R14, 0x2 ;  /* 0x0000000e05097211 */ /* 0x001fcc00078e10ff */
[----:B------:R-:W0:Y:S02]  /*1450*/  LDS R9, [R9] ;  /* 0x0000000009097984 */ /* 0x000e240000000800 */
[----:B0-----:R-:W-:-:S05]  /*1460*/  HADD2.F32 R3, -RZ, R9.H0_H0 ;  /* 0x20000009ff037230 */ /* 0x001fca0000004100 */
[----:B------:R-:W-:Y:S01]  /*1470*/  FMUL.FTZ R10, R8, R3 ;  /* 0x00000003080a7220 */ /* 0x000fe20000410000 */
[----:B------:R-:W-:-:S05]  /*1480*/  HADD2.F32 R3, -RZ, R9.H1_H1 ;  /* 0x30000009ff037230 */ /* 0x000fca0000004100 */
[----:B------:R-:W0:Y:S01]  /*1490*/  F2I.S8.NTZ R10, R10 ;  /* 0x0000000a000a7305 */ /* 0x000e220000202100 */
[----:B------:R-:W-:Y:S01]  /*14a0*/  FMUL.FTZ R11, R8, R3 ;  /* 0x00000003080b7220 */ /* 0x000fe20000410000 */
[-C--:B-1----:R-:W-:Y:S02]  /*14b0*/  IMAD R3, R0, R16.reuse, R5 ;  /* 0x0000001000037224 */ /* 0x082fe400078e0205 */
[----:B------:R-:W-:Y:S02]  /*14c0*/  VIADD R5, R5, UR6 ;  /* 0x0000000605057c36 */ /* 0x000fe40008000000 */
        /* <DEDUP_REMOVED lines=8> */
.L_x_2335:
[----:B------:R-:W-:Y:S05]  /*1550*/  BSYNC B0 ;  /* 0x0000000000007941 */ /* 0x000fea0003800000 */
.L_x_2334:
        /* <DEDUP_REMOVED lines=9> */
        .weak           $__internal_56_$__cuda_sm20_div_rn_f64_full
        .type           $__internal_56_$__cuda_sm20_div_rn_f64_full,@function
        .size           $__internal_56_$__cuda_sm20_div_rn_f64_full,(.L_x_2715 - $__internal_56_$__cuda_sm20_div_rn_f64_full)
$__internal_56_$__cuda_sm20_div_rn_f64_full:
        /* <DEDUP_REMOVED lines=58> */
.L_x_2340:
        /* <DEDUP_REMOVED lines=15> */
.L_x_2342:
[----:B------:R-:W-:Y:S02]  /*1a80*/  LOP3.LUT R13, R7, 0x80000, RZ, 0xfc, !PT ;  /* 0x00080000070d7812 */ /* 0x000fe400078efcff */
[----:B------:R-:W-:-:S07]  /*1a90*/  MOV R12, R6 ;  /* 0x00000006000c7202 */ /* 0x000fce0000000f00 */
.L_x_2341:
[----:B------:R-:W-:Y:S05]  /*1aa0*/  BSYNC B2 ;  /* 0x0000000000027941 */ /* 0x000fea0003800000 */
.L_x_2339:
[----:B------:R-:W-:Y:S01]  /*1ab0*/  IMAD.MOV.U32 R9, RZ, RZ, 0x0 ;  /* 0x00000000ff097424 */ /* 0x000fe200078e00ff */
[----:B------:R-:W-:Y:S01]  /*1ac0*/  MOV R3, R13 ;  /* 0x0000000d00037202 */ /* 0x000fe20000000f00 */
[----:B------:R-:W-:Y:S02]  /*1ad0*/  IMAD.MOV.U32 R2, RZ, RZ, R12 ;  /* 0x000000ffff027224 */ /* 0x000fe400078e000c */
[----:B------:R-:W-:Y:S05]  /*1ae0*/  RET.REL.NODEC R8 `(_ZN17fastertransformer35generalAddBiasResidualLayerNormOpt2I7__half2Lb1ELb0ELi2ELb1ELi1EEEvPT_S3_PKS2_S5_S5_S5_S5_S5_fiiPKfS7_S7_Pfi) ;  /* 0xffffffe408447950 */ /* 0x000fea0003c3ffff */
.L_x_2343:
        /* <DEDUP_REMOVED lines=9> */
.L_x_2715:


//--------------------- .text._ZN17fastertransformer34generalAddBiasResidualLayerNormOptI7__half2Lb1ELb0ELi2ELb1ELi1EEEvPT_S3_PKS2_S5_S5_S5_S5_S5_fiiPKfS7_S7_Pfi --------------------------
	.section	.text._ZN17fastertransformer34generalAddBiasResidualLayerNormOptI7__half2Lb1ELb0ELi2ELb1ELi1EEEvPT_S3_PKS2_S5_S5_S5_S5_S5_fiiPKfS7_S7_Pfi,"ax",@progbits
	.align	128
        .global         _ZN17fastertransformer34generalAddBiasResidualLayerNormOptI7__half2Lb1ELb0ELi2ELb1ELi1EEEvPT_S3_PKS2_S5_S5_S5_S5_S5_fiiPKfS7_S7_Pfi
        .type           _ZN17fastertransformer34generalAddBiasResidualLayerNormOptI7__half2Lb1ELb0ELi2ELb1ELi1EEEvPT_S3_PKS2_S5_S5_S5_S5_S5_fiiPKfS7_S7_Pfi,@function
        .size           _ZN17fastertransformer34generalAddBiasResidualLayerNormOptI7__half2Lb1ELb0ELi2ELb1ELi1EEEvPT_S3_PKS2_S5_S5_S5_S5_S5_fiiPKfS7_S7_Pfi,(.L_x_2716 - _ZN17fastertransformer34generalAddBiasResidualLayerNormOptI7__half2Lb1ELb0ELi2ELb1ELi1EEEvPT_S3_PKS2_S5_S5_S5_S5_S5_fiiPKfS7_S7_Pfi)
        .other          _ZN17fastertransformer34generalAddBiasResidualLayerNormOptI7__half2Lb1ELb0ELi2ELb1ELi1EEEvPT_S3_PKS2_S5_S5_S5_S5_S5_fiiPKfS7_S7_Pfi,@"STO_CUDA_ENTRY STV_DEFAULT"
_ZN17fastertransformer34generalAddBiasResidualLayerNormOptI7__half2Lb1ELb0ELi2ELb1ELi1EEEvPT_S3_PKS2_S5_S5_S5_S5_S5_fiiPKfS7_S7_Pfi:
.text._ZN17fastertransformer34generalAddBiasResidualLayerNormOptI7__half2Lb1ELb0ELi2ELb1ELi1EEEvPT_S3_PKS2_S5_S5_S5_S5_S5_fiiPKfS7_S7_Pfi:
        /* <DEDUP_REMOVED lines=17> */
[----:B------:R-:W-:Y:S01]  /*0110*/  BSSY B0, `(.L_x_2344) ;  /* 0x0000045000007945 */ /* 0x000fe20003800000 */
[----:B------:R-:W-:Y:S01]  /*0120*/  IMAD.MOV.U32 R20, RZ, RZ, RZ ;  /* 0x000000ffff147224 */ /* 0x000fe200078e00ff */
[----:B------:R-:W-:-:S02]  /*0130*/  PRMT R13, RZ, 0x5410, RZ ;  /* 0x00005410ff0d7816 */ /* 0x000fc400000000ff */
[----:B-1----:R-:W-:Y:S01]  /*0140*/  ISETP.GE.AND P2, PT, R0, UR7, PT ;  /* 0x0000000700007c0c */ /* 0x002fe2000bf46270 */
[----:B---3--:R-:W-:-:S12]  /*0150*/  @P0 FMUL.FTZ R20, R4, R7 ;  /* 0x0000000704140220 */ /* 0x008fd80000410000 */
[----:B0-----:R-:W-:Y:S05]  /*0160*/  @P2 BRA `(.L_x_2345) ;  /* 0x0000000000fc2947 */ /* 0x001fea0003800000 */
        /* <DEDUP_REMOVED lines=12> */
.L_x_2347:
[----:B0-2---:R-:W-:-:S04]  /*0230*/  IMAD R21, R12, UR7, R18 ;  /* 0x000000070c157c24 */ /* 0x005fc8000f8e0212 */
        /* <DEDUP_REMOVED lines=9> */
[----:B------:R-:W-:Y:S01]  /*02d0*/  ISETP.GE.AND P0, PT, R18, UR7, PT ;  /* 0x0000000712007c0c */ /* 0x000fe2000bf06270 */
        /* <DEDUP_REMOVED lines=8> */
.L_x_2346:
        /* <DEDUP_REMOVED lines=9> */
.L_x_2348:
[----:B0-----:R-:W-:-:S04]  /*03f0*/  IMAD R23, R12, UR7, R22 ;  /* 0x000000070c177c24 */ /* 0x001fc8000f8e0216 */
        /* <DEDUP_REMOVED lines=8> */
[----:B------:R-:W-:Y:S02]  /*0480*/  ISETP.GE.AND P0, PT, R22, UR7, PT ;  /* 0x0000000716007c0c */ /* 0x000fe4000bf06270 */
        /* <DEDUP_REMOVED lines=13> */
.L_x_2345:
[----:B------:R-:W-:Y:S05]  /*0560*/  BSYNC B0 ;  /* 0x0000000000007941 */ /* 0x000fea0003800000 */
.L_x_2344:
[----:B------:R-:W-:Y:S01]  /*0570*/  HADD2 R13, R13.H0_H0, R13.H1_H1 ;  /* 0x3000000d0d0d7230 */ /* 0x000fe20000000800 */
[----:B------:R-:W1:Y:S01]  /*0580*/  S2R R12, SR_CgaCtaId ;  /* 0x00000000000c7919 */ /* 0x000e620000008800 */
[----:B------:R-:W-:Y:S01]  /*0590*/  ULDC UR6, c[0x0][0x0] ;  /* 0x0000000000067ab9 */ /* 0x000fe20000000800 */
[----:B------:R-:W-:Y:S01]  /*05a0*/  SHF.R.U32.HI R7, RZ, 0x3, R0 ;  /* 0x00000003ff077819 */ /* 0x000fe20000011600 */
[----:B------:R-:W-:Y:S01]  /*05b0*/  BSSY B0, `(.L_x_2349) ;  /* 0x0000041000007945 */ /* 0x000fe20003800000 */
[----:B------:R-:W-:Y:S01]  /*05c0*/  HADD2.F32 R13, -RZ, R13.H0_H0 ;  /* 0x2000000dff0d7230 */ /* 0x000fe20000004100 */
[----:B------:R-:W-:Y:S02]  /*05d0*/  I2FP.F32.U32 R11, UR6 ;  /* 0x00000006000b7c45 */ /* 0x000fe40008201000 */
[C---:B------:R-:W-:Y:S02]  /*05e0*/  LOP3.LUT P4, R10, R0.reuse, 0x1f, RZ, 0xc0, !PT ;  /* 0x0000001f000a7812 */ /* 0x040fe4000788c0ff */
[----:B------:R-:W3:Y:S01]  /*05f0*/  SHFL.BFLY PT, R4, R13, 0x10, 0x1f ;  /* 0x0e001f000d047f89 */ /* 0x000ee200000e0000 */
[----:B------:R-:W-:Y:S01]  /*0600*/  FMUL.FTZ R11, R11, 0.03125 ;  /* 0x3d0000000b0b7820 */ /* 0x000fe20000410000 */
[----:B------:R-:W-:-:S13]  /*0610*/  ISETP.NE.AND P1, PT, R0, RZ, PT ;  /* 0x000000ff0000720c */ /* 0x000fda0003f25270 */
[----:B------:R-:W-:Y:S01]  /*0620*/  @!P1 I2FP.F32.S32 R16, UR7 ;  /* 0x0000000700109c45 */ /* 0x000fe20008201400 */
[----:B---3--:R-:W-:Y:S01]  /*0630*/  FADD.FTZ R4, R13, R4 ;  /* 0x000000040d047221 */ /* 0x008fe20000010000 */
[----:B------:R-:W-:-:S04]  /*0640*/  MOV R13, 0x400 ;  /* 0x00000400000d7802 */ /* 0x000fc80000000f00 */
[----:B------:R-:W3:Y:S01]  /*0650*/  SHFL.BFLY PT, R3, R4, 0x8, 0x1f ;  /* 0x0d001f0004037f89 */ /* 0x000ee200000e0000 */
[----:B------:R-:W-:-:S05]  /*0660*/  VIADD R9, R13, 0x8 ;  /* 0x000000080d097836 */ /* 0x000fca0000000000 */
[----:B-1----:R-:W-:Y:S01]  /*0670*/  LEA R9, R12, R9, 0x18 ;  /* 0x000000090c097211 */ /* 0x002fe200078ec0ff */
[----:B---3--:R-:W-:Y:S01]  /*0680*/  FADD.FTZ R3, R4, R3 ;  /* 0x0000000304037221 */ /* 0x008fe20000010000 */
[----:B------:R-:W-:-:S04]  /*0690*/  I2FP.F32.U32 R4, R0 ;  /* 0x0000000000047245 */ /* 0x000fc80000201000 */
[----:B------:R-:W1:Y:S01]  /*06a0*/  SHFL.BFLY PT, R6, R3, 0x4, 0x1f ;  /* 0x0c801f0003067f89 */ /* 0x000e6200000e0000 */
[----:B------:R-:W-:Y:S01]  /*06b0*/  FSETP.GT.FTZ.AND P5, PT, R11, R4, PT ;  /* 0x000000040b00720b */ /* 0x000fe20003fb4000 */
[----:B-1----:R-:W-:Y:S01]  /*06c0*/  FADD.FTZ R6, R3, R6 ;  /* 0x0000000603067221 */ /* 0x002fe20000010000 */
[----:B------:R-:W-:-:S04]  /*06d0*/  LOP3.LUT R3, R7, 0x1ffffffc, RZ, 0xc0, !PT ;  /* 0x1ffffffc07037812 */ /* 0x000fc800078ec0ff */
[----:B------:R-:W1:Y:S01]  /*06e0*/  SHFL.BFLY PT, R5, R6, 0x2, 0x1f ;  /* 0x0c401f0006057f89 */ /* 0x000e6200000e0000 */
[----:B------:R-:W-:Y:S01]  /*06f0*/  IADD3 R4, R3, R9, RZ ;  /* 0x0000000903047210 */ /* 0x000fe20007ffe0ff */
[----:B-1----:R-:W-:Y:S01]  /*0700*/  FADD.FTZ R5, R6, R5 ;  /* 0x0000000506057221 */ /* 0x002fe20000010000 */
[----:B------:R-:W-:-:S04]  /*0710*/  IMAD.MOV.U32 R6, RZ, RZ, RZ ;  /* 0x000000ffff067224 */ /* 0x000fc800078e00ff */
[----:B------:R-:W0:Y:S02]  /*0720*/  SHFL.BFLY PT, R8, R5, 0x1, 0x1f ;  /* 0x0c201f0005087f89 */ /* 0x000e2400000e0000 */
[----:B0-2---:R-:W-:Y:S01]  /*0730*/  FADD.FTZ R15, R5, R8 ;  /* 0x00000008050f7221 */ /* 0x005fe20000010000 */
[----:B------:R-:W-:-:S04]  /*0740*/  IMAD R5, R10, 0x4, R9 ;  /* 0x000000040a057824 */ /* 0x000fc800078e0209 */
        /* <DEDUP_REMOVED lines=16> */
[----:B------:R-:W-:-:S04]  /*0850*/  MOV R15, RZ ;  /* 0x000000ff000f7202 */ /* 0x000fc80000000f00 */
        /* <DEDUP_REMOVED lines=9> */
.L_x_2351:
[----:B-1----:R-:W-:-:S04]  /*08f0*/  IMAD R9, R21, UR7, R16 ;  /* 0x0000000715097c24 */ /* 0x002fc8000f8e0210 */
[----:B0-----:R-:W-:-:S06]  /*0900*/  IMAD.WIDE.U32 R8, R9, 0x4, R6 ;  /* 0x0000000409087825 */ /* 0x001fcc00078e0006 */
[----:B------:R-:W3:Y:S01]  /*0910*/  LDG.E.CONSTANT R8, desc[UR4][R8.64] ;  /* 0x0000000408087981 */ /* 0x000ee2000c1e9900 */
[----:B------:R-:W-:-:S04]  /*0920*/  IADD3 R16, R16, UR6, RZ ;  /* 0x0000000610107c10 */ /* 0x000fc8000fffe0ff */
        /* <DEDUP_REMOVED lines=9> */
.L_x_2350:
[----:B------:R-:W-:Y:S05]  /*09c0*/  BSYNC B0 ;  /* 0x0000000000007941 */ /* 0x000fea0003800000 */
.L_x_2349:
[----:B0-----:R-:W0:Y:S01]  /*09d0*/  SHFL.BFLY PT, R6, R15, 0x10, 0x1f ;  /* 0x0e001f000f067f89 */ /* 0x001e2200000e0000 */
[----:B------:R-:W-:Y:S01]  /*09e0*/  @!P1 I2FP.F32.S32 R16, UR7 ;  /* 0x0000000700109c45 */ /* 0x000fe20008201400 */
[----:B------:R-:W-:Y:S01]  /*09f0*/  ULDC UR7, c[0x0][0x258] ;  /* 0x0000960000077ab9 */ /* 0x000fe20000000800 */
[----:B------:R-:W-:Y:S01]  /*0a00*/  LEA R21, R12, R13, 0x18 ;  /* 0x0000000d0c157211 */ /* 0x000fe200078ec0ff */
        /* <DEDUP_REMOVED lines=19> */
[----:B--2---:R-:W-:-:S05]  /*0b40*/  FADD.FTZ R6, R15, R6 ;  /* 0x000000060f067221 */ /* 0x004fca0000010000 */
[----:B------:R-:W2:Y:S02]  /*0b50*/  SHFL.BFLY PT, R7, R6, 0x4, 0x1f ;  /* 0x0c801f0006077f89 */ /* 0x000ea400000e0000 */
[----:B--2---:R-:W-:-:S05]  /*0b60*/  FADD.FTZ R7, R6, R7 ;  /* 0x0000000706077221 */ /* 0x004fca0000010000 */
[----:B------:R-:W2:Y:S02]  /*0b70*/  SHFL.BFLY PT, R8, R7, 0x2, 0x1f ;  /* 0x0c401f0007087f89 */ /* 0x000ea400000e0000 */
[----:B--2---:R-:W-:-:S05]  /*0b80*/  FADD.FTZ R8, R7, R8 ;  /* 0x0000000807087221 */ /* 0x004fca0000010000 */
[----:B------:R-:W2:Y:S02]  /*0b90*/  SHFL.BFLY PT, R9, R8, 0x1, 0x1f ;  /* 0x0c201f0008097f89 */ /* 0x000ea400000e0000 */
[----:B--2---:R-:W-:-:S04]  /*0ba0*/  FADD.FTZ R4, R8, R9 ;  /* 0x0000000908047221 */ /* 0x004fc80000010000 */
[----:B0-----:R-:W-:Y:S01]  /*0bb0*/  @!P1 FMUL.FTZ R4, R4, R17 ;  /* 0x0000001104049220 */ /* 0x001fe20000410000 */
[----:B------:R-:W-:-:S03]  /*0bc0*/  IMAD.MOV.U32 R17, RZ, RZ, 0x11 ;  /* 0x00000011ff117424 */ /* 0x000fc600078e00ff */
[----:B-1----:R-:W-:-:S06]  /*0bd0*/  @!P1 FFMA.FTZ R4, R4, 0.5, R5 ;  /* 0x3f00000004049823 */ /* 0x002fcc0000010005 */
[----:B------:R-:W0:Y:S02]  /*0be0*/  @!P1 MUFU.RSQ R4, R4 ;  /* 0x0000000400049308 */ /* 0x000e240000001400 */
[----:B0-----:R0:W-:Y:S01]  /*0bf0*/  @!P1 STS [R21+0x4], R4 ;  /* 0x0000040415009388 */ /* 0x0011e20000000800 */
[----:B------:R-:W-:Y:S06]  /*0c00*/  BAR.SYNC.DEFER_BLOCKING 0x0 ;  /* 0x0000000000007b1d */ /* 0x000fec0000010000 */
[----:B------:R-:W-:Y:S05]  /*0c10*/  @P2 BRA `(.L_x_2353) ;  /* 0x0000000000c42947 */ /* 0x000fea0003800000 */
[----:B0-----:R-:W0:Y:S01]  /*0c20*/  LDS.64 R20, [R21] ;  /* 0x0000000015147984 */ /* 0x001e220000000a00 */
[----:B------:R-:W1:Y:S01]  /*0c30*/  LDC.64 R4, c[0x0][0x210] ;  /* 0x00008400ff047b82 */ /* 0x000e620000000a00 */
        /* <DEDUP_REMOVED lines=8> */
[----:B------:R-:W4:Y:S01]  /*0cc0*/  LDC.64 R8, c[0x0][0x248] ;  /* 0x00009200ff087b82 */ /* 0x000f220000000a00 */
[----:B0-2---:R-:W-:-:S07]  /*0cd0*/  F2FP.F16.F32.PACK_AB R20, R21, R20 ;  /* 0x000000141514723e */ /* 0x005fce00000000ff */
.L_x_2356:
[----:B0-23--:R-:W-:-:S04]  /*0ce0*/  IMAD.WIDE R12, R19, 0x4, R6 ;  /* 0x00000004130c7825 */ /* 0x00dfc800078e0206 */
[C---:B----4-:R-:W-:Y:S02]  /*0cf0*/  IMAD.WIDE R14, R19.reuse, 0x4, R8 ;  /* 0x00000004130e7825 */ /* 0x050fe400078e0208 */
[----:B------:R0:W2:Y:S04]  /*0d00*/  LDG.E.CONSTANT R12, desc[UR4][R12.64] ;  /* 0x000000040c0c7981 */ /* 0x0000a8000c1e9900 */
[----:B------:R-:W2:Y:S01]  /*0d10*/  LDG.E.CONSTANT R14, desc[UR4][R14.64] ;  /* 0x000000040e0e7981 */ /* 0x000ea2000c1e9900 */
[----:B------:R-:W-:-:S05]  /*0d20*/  IMAD R22, R19, 0x4, R18 ;  /* 0x0000000413167824 */ /* 0x000fca00078e0212 */
[----:B------:R-:W0:Y:S02]  /*0d30*/  LDS R21, [R22] ;  /* 0x0000000016157984 */ /* 0x000e240000000800 */
[----:B0-----:R-:W-:Y:S02]  /*0d40*/  HADD2 R13, R21, -R20.H0_H0 ;  /* 0xa0000014150d7230 */ /* 0x001fe40000000000 */
[----:B------:R-:W-:Y:S01]  /*0d50*/  IMAD R21, R16, UR7, R19 ;  /* 0x0000000710157c24 */ /* 0x000fe2000f8e0213 */
[----:B------:R-:W-:Y:S01]  /*0d60*/  IADD3 R19, R19, UR6, RZ ;  /* 0x0000000613137c10 */ /* 0x000fe2000fffe0ff */
[----:B------:R-:W-:-:S03]  /*0d70*/  HMUL2 R13, R13, R20.H1_H1 ;  /* 0x300000140d0d7232 */ /* 0x000fc60000000000 */
[----:B------:R-:W-:-:S03]  /*0d80*/  ISETP.GE.AND P5, PT, R19, UR7, PT ;  /* 0x0000000713007c0c */ /* 0x000fc6000bfa6270 */
[----:B--2---:R-:W-:Y:S01]  /*0d90*/  HFMA2.MMA R15, R13, R12, R14 ;  /* 0x0000000c0d0f7235 */ /* 0x004fe2000000000e */
[----:B------:R-:W-:Y:S10]  /*0da0*/  @P0 BRA `(.L_x_2354) ;  /* 0x0000000000400947 */ /* 0x000ff40003800000 */
        /* <DEDUP_REMOVED lines=9> */
[----:B-1----:R-:W-:-:S06]  /*0e40*/  IMAD.WIDE R12, R21, 0x2, R4 ;  /* 0x00000002150c7825 */ /* 0x002fcc00078e0204 */
[----:B------:R-:W1:Y:S01]  /*0e50*/  F2I.S8.NTZ R15, R15 ;  /* 0x0000000f000f7305 */ /* 0x000e620000202100 */
[----:B0-----:R-:W-:-:S04]  /*0e60*/  PRMT R22, R14, 0x8880, RZ ;  /* 0x000088800e167816 */ /* 0x001fc800000000ff */
[----:B------:R-:W-:-:S04]  /*0e70*/  PRMT R22, R22, 0x7710, RZ ;  /* 0x0000771016167816 */ /* 0x000fc800000000ff */
[----:B-1----:R-:W-:-:S05]  /*0e80*/  PRMT R21, R15, 0x7604, R22 ;  /* 0x000076040f157816 */ /* 0x002fca0000000016 */
[----:B------:R2:W-:Y:S01]  /*0e90*/  STG.E.U16 desc[UR4][R12.64], R21 ;  /* 0x000000150c007986 */ /* 0x0005e2000c101504 */
[----:B------:R-:W-:Y:S05]  /*0ea0*/  BRA `(.L_x_2355) ;  /* 0x00000000001c7947 */ /* 0x000fea0003800000 */
.L_x_2354:
[----:B------:R0:W-:Y:S01]  /*0eb0*/  STS [R22], R15 ;  /* 0x0000000f16007388 */ /* 0x0001e20000000800 */
[C---:B------:R-:W-:Y:S01]  /*0ec0*/  HADD2 R12, |R15|.reuse, -RZ.H0_H0 ;  /* 0xa00000ff0f0c7230 */ /* 0x040fe20000000200 */
[----:B------:R-:W-:-:S04]  /*0ed0*/  HSETP2.GT.AND P6, PT, |R15|.H0_H0, |R15|.H1_H1, PT ;  /* 0x7000000f0f007234 */ /* 0x000fc80003fc4a00 */
[----:B------:R-:W-:-:S04]  /*0ee0*/  PRMT R13, R12, 0x7632, R13 ;  /* 0x000076320c0d7816 */ /* 0x000fc8000000000d */
[----:B------:R-:W-:-:S05]  /*0ef0*/  SEL R12, R13, R12, !P6 ;  /* 0x0000000c0d0c7207 */ /* 0x000fca0007000000 */
[----:B------:R-:W-:-:S05]  /*0f00*/  HSETP2.GT.AND P6, PT, R12.H0_H0, R17.H0_H0, PT ;  /* 0x200000110c007234 */ /* 0x000fca0003fc4800 */
[----:B0-----:R-:W-:-:S08]  /*0f10*/  SEL R17, R17, R12, !P6 ;  /* 0x0000000c11117207 */ /* 0x001fd00007000000 */
.L_x_2355:
[----:B------:R-:W-:Y:S05]  /*0f20*/  @!P5 BRA `(.L_x_2356) ;  /* 0xfffffffc006cd947 */ /* 0x000fea000383ffff */
.L_x_2353:
[----:B------:R-:W-:Y:S05]  /*0f30*/  BSYNC B0 ;  /* 0x0000000000007941 */ /* 0x000fea0003800000 */
.L_x_2352:
        /* <DEDUP_REMOVED lines=8> */
[----:B-----5:R-:W4:Y:S01]  /*0fc0*/  SHFL.BFLY PT, R2, R17, 0x10, 0x1f ;  /* 0x0e001f0011027f89 */ /* 0x020f2200000e0000 */
[----:B------:R-:W-:-:S13]  /*0fd0*/  FSETP.GT.FTZ.AND P0, PT, R11, R6, PT ;  /* 0x000000060b00720b */ /* 0x000fda0003f14000 */
[----:B------:R-:W0:Y:S01]  /*0fe0*/  @P0 S2R R11, SR_CgaCtaId ;  /* 0x00000000000b0919 */ /* 0x000e220000008800 */
[----:B------:R-:W-:-:S05]  /*0ff0*/  @P0 MOV R8, 0x400 ;  /* 0x0000040000080802 */ /* 0x000fca0000000f00 */
[----:B------:R-:W-:Y:S01]  /*1000*/  @P0 VIADD R8, R8, 0x88 ;  /* 0x0000008808080836 */ /* 0x000fe20000000000 */
[----:B----4-:R-:W-:-:S05]  /*1010*/  FMNMX.FTZ R2, R17, R2, !PT ;  /* 0x0000000211027209 */ /* 0x010fca0007810000 */
[----:B-1----:R-:W1:Y:S01]  /*1020*/  SHFL.BFLY PT, R5, R2, 0x8, 0x1f ;  /* 0x0d001f0002057f89 */ /* 0x002e6200000e0000 */
[----:B0-----:R-:W-:-:S05]  /*1030*/  @P0 LEA R11, R11, R8, 0x18 ;  /* 0x000000080b0b0211 */ /* 0x001fca00078ec0ff */
[----:B------:R-:W-:Y:S01]  /*1040*/  @P0 IMAD R10, R10, 0x4, R11 ;  /* 0x000000040a0a0824 */ /* 0x000fe200078e020b */
[----:B-1----:R-:W-:Y:S02]  /*1050*/  FMNMX.FTZ R5, R2, R5, !PT ;  /* 0x0000000502057209 */ /* 0x002fe40007810000 */
[----:B------:R-:W-:-:S03]  /*1060*/  @!P4 MOV R2, 0x400 ;  /* 0x000004000002c802 */ /* 0x000fc60000000f00 */
[----:B------:R-:W0:Y:S02]  /*1070*/  SHFL.BFLY PT, R4, R5, 0x4, 0x1f ;  /* 0x0c801f0005047f89 */ /* 0x000e2400000e0000 */
[----:B------:R-:W-:-:S05]  /*1080*/  @!P4 VIADD R2, R2, 0x88 ;  /* 0x000000880202c836 */ /* 0x000fca0000000000 */
[----:B---3--:R-:W-:-:S04]  /*1090*/  @!P4 LEA R2, R9, R2, 0x18 ;  /* 0x000000020902c211 */ /* 0x008fc800078ec0ff */
[----:B------:R-:W-:Y:S01]  /*10a0*/  @!P4 IADD3 R2, R3, R2, RZ ;  /* 0x000000020302c210 */ /* 0x000fe20007ffe0ff */
[----:B------:R-:W-:Y:S01]  /*10b0*/  IMAD.MOV.U32 R3, RZ, RZ, -0x1f528714 ;  /* 0xe0ad78ecff037424 */ /* 0x000fe200078e00ff */
        /* <DEDUP_REMOVED lines=36> */
[----:B--2---:R-:W-:Y:S05]  /*1300*/  CALL.REL.NOINC `($__internal_57_$__cuda_sm20_div_rn_f64_full) ;  /* 0x0000000000a47944 */ /* 0x004fea0003c00000 */
.L_x_2360:
[----:B------:R-:W-:Y:S05]  /*1310*/  BSYNC B1 ;  /* 0x0000000000017941 */ /* 0x000fea0003800000 */
.L_x_2359:
[----:B------:R-:W0:Y:S01]  /*1320*/  S2R R9, SR_CgaCtaId ;  /* 0x0000000000097919 */ /* 0x000e220000008800 */
[----:B------:R-:W1:Y:S01]  /*1330*/  LDC R17, c[0x0][0x258] ;  /* 0x00009600ff117b82 */ /* 0x000e620000000800 */
[----:B------:R-:W-:Y:S01]  /*1340*/  UMOV UR8, 0xf0000000 ;  /* 0xf000000000087882 */ /* 0x000fe20000000000 */
[----:B------:R-:W-:Y:S01]  /*1350*/  UMOV UR9, 0x380fffff ;  /* 0x380fffff00097882 */ /* 0x000fe20000000000 */
[----:B--2---:R-:W2:Y:S01]  /*1360*/  S2R R13, SR_CTAID.X ;  /* 0x00000000000d7919 */ /* 0x004ea20000002500 */
[----:B------:R-:W3:Y:S01]  /*1370*/  F2F.F32.F64 R5, R2 ;  /* 0x0000000200057310 */ /* 0x000ee20000301000 */
[----:B------:R-:W-:Y:S01]  /*1380*/  DSETP.GEU.AND P0, PT, |R2|, UR8, PT ;  /* 0x0000000802007e2a */ /* 0x000fe2000bf0e200 */
[----:B------:R-:W-:Y:S02]  /*1390*/  MOV R8, 0x400 ;  /* 0x0000040000087802 */ /* 0x000fe40000000f00 */
[----:B------:R-:W4:Y:S03]  /*13a0*/  LDC.64 R6, c[0x0][0x210] ;  /* 0x00008400ff067b82 */ /* 0x000f260000000a00 */
[----:B------:R-:W-:-:S08]  /*13b0*/  VIADD R8, R8, 0x110 ;  /* 0x0000011008087836 */ /* 0x000fd00000000000 */
[----:B---3--:R-:W-:Y:S01]  /*13c0*/  @!P0 FMUL R5, R5, 1.175494350822287508e-38 ;  /* 0x0080000005058820 */ /* 0x008fe20000400000 */
[----:B0-----:R-:W-:-:S07]  /*13d0*/  LEA R15, R9, R8, 0x18 ;  /* 0x00000008090f7211 */ /* 0x001fce00078ec0ff */
.L_x_2361:
[C---:B------:R-:W-:Y:S02]  /*13e0*/  IMAD R8, R0.reuse, 0x4, R15 ;  /* 0x0000000400087824 */ /* 0x040fe400078e020f */
[----:B012---:R-:W-:Y:S01]  /*13f0*/  IMAD R3, R13, R17, R0 ;  /* 0x000000110d037224 */ /* 0x007fe200078e0200 */
        /* <DEDUP_REMOVED lines=15> */
.L_x_2358:
[----:B------:R-:W-:Y:S05]  /*14f0*/  BSYNC B0 ;  /* 0x0000000000007941 */ /* 0x000fea0003800000 */
.L_x_2357:
[----:B------:R-:W-:Y:S05]  /*1500*/  @P1 EXIT ;  /* 0x000000000000194d */ /* 0x000fea0003800000 */
[----:B------:R-:W1:Y:S01]  /*1510*/  LDC.64 R6, c[0x0][0x270] ;  /* 0x00009c00ff067b82 */ /* 0x000e620000000a00 */
[----:B------:R-:W3:Y:S07]  /*1520*/  S2R R5, SR_CTAID.X ;  /* 0x0000000000057919 */ /* 0x000eee0000002500 */
[----:B0-----:R-:W3:Y:S01]  /*1530*/  LDC.64 R2, c[0x0][0x278] ;  /* 0x00009e00ff027b82 */ /* 0x001ee20000000a00 */
[----:B-1----:R-:W4:Y:S01]  /*1540*/  LDG.E R7, desc[UR4][R6.64] ;  /* 0x0000000406077981 */ /* 0x002f22000c1e1900 */
[----:B---3--:R-:W-:-:S04]  /*1550*/  IMAD.WIDE.U32 R2, R5, 0x4, R2 ;  /* 0x0000000405027825 */ /* 0x008fc800078e0002 */
[----:B----4-:R-:W-:-:S04]  /*1560*/  FMUL.FTZ R4, R4, R7 ;  /* 0x0000000704047220 */ /* 0x010fc80000410000 */
[----:B------:R-:W-:-:S05]  /*1570*/  FMUL.FTZ R5, R4, 0.0078740157186985015869 ;  /* 0x3c01020404057820 */ /* 0x000fca0000410000 */
[----:B------:R-:W-:Y:S01]  /*1580*/  STG.E desc[UR4][R2.64], R5 ;  /* 0x0000000502007986 */ /* 0x000fe2000c101904 */
[----:B------:R-:W-:Y:S05]  /*1590*/  EXIT ;  /* 0x000000000000794d */ /* 0x000fea0003800000 */
        .weak           $__internal_57_$__cuda_sm20_div_rn_f64_full
        .type           $__internal_57_$__cuda_sm20_div_rn_f64_full,@function
        .size           $__internal_57_$__cuda_sm20_div_rn_f64_full,(.L_x_2716 - $__internal_57_$__cuda_sm20_div_rn_f64_full)
$__internal_57_$__cuda_sm20_div_rn_f64_full:
        /* <DEDUP_REMOVED lines=30> */
[----:B------:R-:W-:Y:S01]  /*1780*/  IMAD.MOV.U32 R9, RZ, RZ, 0x40500000 ;  /* 0x40500000ff097424 */ /* 0x000fe200078e00ff */
[----:B------:R-:W-:Y:S02]  /*1790*/  MOV R16, RZ ;  /* 0x000000ff00107202 */ /* 0x000fe40000000f00 */
[----:B------:R-:W-:Y:S02]  /*17a0*/  IADD3 R12, RZ, -R13, RZ ;  /* 0x8000000dff0c7210 */ /* 0x000fe40007ffe0ff */
[----:B------:R-:W-:Y:S02]  /*17b0*/  ISETP.LE.U32.AND P0, PT, R13, 0x40500000, PT ;  /* 0x405000000d00780c */ /* 0x000fe40003f03070 */
[----:B------:R-:W-:Y:S02]  /*17c0*/  VIADDMNMX R9, R12, R9, 0xb9600000, !PT ;  /* 0xb96000000c097446 */ /* 0x000fe40007800109 */
[----:B------:R-:W-:-:S02]  /*17d0*/  SEL R12, R5, 0x63400000, !P0 ;  /* 0x63400000050c7807 */ /* 0x000fc40004000000 */
[----:B------:R-:W-:-:S05]  /*17e0*/  VIMNMX R9, R9, 0x46a00000, PT ;  /* 0x46a0000009097848 */ /* 0x000fca0003fe0100 */
        /* <DEDUP_REMOVED lines=21> */
.L_x_2363:
        /* <DEDUP_REMOVED lines=15> */
.L_x_2365:
[----:B------:R-:W-:Y:S01]  /*1a30*/  LOP3.LUT R13, R7, 0x80000, RZ, 0xfc, !PT ;  /* 0x00080000070d7812 */ /* 0x000fe200078efcff */
[----:B------:R-:W-:-:S07]  /*1a40*/  IMAD.MOV.U32 R12, RZ, RZ, R6 ;  /* 0x000000ffff0c7224 */ /* 0x000fce00078e0006 */
.L_x_2364:
[----:B------:R-:W-:Y:S05]  /*1a50*/  BSYNC B2 ;  /* 0x0000000000027941 */ /* 0x000fea0003800000 */
.L_x_2362:
[----:B------:R-:W-:Y:S01]  /*1a60*/  HFMA2.MMA R9, -RZ, RZ, 0, 0 ;  /* 0x00000000ff097435 */ /* 0x000fe200000001ff */
[----:B------:R-:W-:Y:S01]  /*1a70*/  MOV R2, R12 ;  /* 0x0000000c00027202 */ /* 0x000fe20000000f00 */
[----:B------:R-:W-:-:S04]  /*1a80*/  IMAD.MOV.U32 R3, RZ, RZ, R13 ;  /* 0x000000ffff037224 */ /* 0x000fc800078e000d */
[----:B------:R-:W-:Y:S05]  /*1a90*/  RET.REL.NODEC R8 `(_ZN17fastertransformer34generalAddBiasResidualLayerNormOptI7__half2Lb1ELb0ELi2ELb1ELi1EEEvPT_S3_PKS2_S5_S5_S5_S5_S5_fiiPKfS7_S7_Pfi) ;  /* 0xffffffe408587950 */ /* 0x000fea0003c3ffff */
.L_x_2366:
        /* <DEDUP_REMOVED lines=14> */
.L_x_2716:


//--------------------- .text._ZN17fastertransformer35generalAddBiasResidualLayerNormOpt2I7__half2Lb0ELb1ELi2ELb1ELi1EEEvPT_S3_PKS2_S5_S5_S5_S5_S5_fiiPKfS7_S7_Pfi --------------------------
	.section	.text._ZN17fastertransformer35generalAddBiasResidualLayerNormOpt2I7__half2Lb0ELb1ELi2ELb1ELi1EEEvPT_S3_PKS2_S5_S5_S5_S5_S5_fiiPKfS7_S7_Pfi,"ax",@progbits
	.align	128
        .global         _ZN17fastertransformer35generalAddBiasResidualLayerNormOpt2I7__half2Lb0ELb1ELi2ELb1ELi1EEEvPT_S3_PKS2_S5_S5_S5_S5_S5_fiiPKfS7_S7_Pfi
        .type           _ZN17fastertransformer35generalAddBiasResidualLayerNormOpt2I7__half2Lb0ELb1ELi2ELb1ELi1EEEvPT_S3_PKS2_S5_S5_S5_S5_S5_fiiPKfS7_S7_Pfi,@function
        .size           _ZN17fastertransformer35generalAddBiasResidualLayerNormOpt2I7__half2Lb0ELb1ELi2ELb1ELi1EEEvPT_S3_PKS2_S5_S5_S5_S5_S5_fiiPKfS7_S7_Pfi,(.L_x_2717 - _ZN17fastertransformer35generalAddBiasResidualLayerNormOpt2I7__half2Lb0ELb1ELi2ELb1ELi1EEEvPT_S3_PKS2_S5_S5_S5_S5_S5_fiiPKfS7_S7_Pfi)
        .other          _ZN17fastertransformer35generalAddBiasResidualLayerNormOpt2I7__half2Lb0ELb1ELi2ELb1ELi1EEEvPT_S3_PKS2_S5_S5_S5_S5_S5_fiiPKfS7_S7_Pfi,@"STO_CUDA_ENTRY STV_DEFAULT"
_ZN17fastertransformer35generalAddBiasResidualLayerNormOpt2I7__half2Lb0ELb1ELi2ELb1ELi1EEEvPT_S3_PKS2_S5_S5_S5_S5_S5_fiiPKfS7_S7_Pfi:
.text._ZN17fastertransformer35generalAddBiasResidualLayerNormOpt2I7__half2Lb0ELb1ELi2ELb1ELi1EEEvPT_S3_PKS2_S5_S5_S5_S5_S5_fiiPKfS7_S7_Pfi:
        /* <DEDUP_REMOVED lines=19> */
[----:B------:R-:W-:-:S03]  /*0130*/  MOV R23, R5 ;  /* 0x0000000500177202 */ /* 0x000fc60000000f00 */
[----:B------:R-:W-:Y:S02]  /*0140*/  VIADD R4, R4, 0x190 ;  /* 0x0000019004047836 */ /* 0x000fe40000000000 */
[----:B------:R-:W3:Y:S08]  /*0150*/  LDC.64 R12, c[0x0][0x228] ;  /* 0x00008a00ff0c7b82 */ /* 0x000ef00000000a00 */
[----:B------:R-:W4:Y:S08]  /*0160*/  LDC.64 R10, c[0x0][0x230] ;  /* 0x00008c00ff0a7b82 */ /* 0x000f300000000a00 */
[----:B------:R-:W2:Y:S01]  /*0170*/  LDC.64 R8, c[0x0][0x238] ;  /* 0x00008e00ff087b82 */ /* 0x000ea20000000a00 */
[----:B0-----:R-:W-:-:S07]  /*0180*/  LEA R20, R15, R4, 0x18 ;  /* 0x000000040f147211 */ /* 0x001fce00078ec0ff */
[----:B-1----:R-:W0:Y:S01]  /*0190*/  LDC.64 R6, c[0x0][0x218] ;  /* 0x00008600ff067b82 */ /* 0x002e220000000a00 */
[----:B------:R-:W-:-:S07]  /*01a0*/  IMAD.MOV.U32 R4, RZ, RZ, RZ ;  /* 0x000000ffff047224 */ /* 0x000fce00078e00ff */
.L_x_2369:
[----:B------:R-:W-:Y:S02]  /*01b0*/  IMAD R25, R0, UR7, R23 ;  /* 0x0000000700197c24 */ /* 0x000fe4000f8e0217 */
[----:B---3--:R-:W-:-:S04]  /*01c0*/  IMAD.WIDE R18, R23, 0x4, R12 ;  /* 0x0000000417127825 */ /* 0x008fc800078e020c */
[C---:B----4-:R-:W-:Y:S02]  /*01d0*/  IMAD.WIDE R14, R25.reuse, 0x4, R10 ;  /* 0x00000004190e7825 */ /* 0x050fe400078e020a */
[----:B------:R-:W3:Y:S02]  /*01e0*/  LDG.E.CONSTANT R18, desc[UR4][R18.64] ;  /* 0x0000000412127981 */ /* 0x000ee4000c1e9900 */
[----:B--2---:R-:W-:Y:S02]  /*01f0*/  IMAD.WIDE R16, R25, 0x4, R8 ;  /* 0x0000000419107825 */ /* 0x004fe400078e0208 */
[----:B------:R-:W2:Y:S04]  /*0200*/  LDG.E.CONSTANT R14, desc[UR4][R14.64] ;  /* 0x000000040e0e7981 */ /* 0x000ea8000c1e9900 */
[----:B------:R1:W4:Y:S02]  /*0210*/  LDG.E.CONSTANT R16, desc[UR4][R16.64] ;  /* 0x0000000410107981 */ /* 0x000324000c1e9900 */
[----:B-1----:R-:W-:Y:S01]  /*0220*/  IMAD R17, R23, 0x4, R20 ;  /* 0x0000000417117824 */ /* 0x002fe200078e0214 */
[----:B------:R-:W-:-:S04]  /*0230*/  IADD3 R23, R3, R23, RZ ;  /* 0x0000001703177210 */ /* 0x000fc80007ffe0ff */
[----:B------:R-:W-:Y:S01]  /*0240*/  ISETP.GE.AND P0, PT, R23, UR7, PT ;  /* 0x0000000717007c0c */ /* 0x000fe2000bf06270 */
[--C-:B---3--:R-:W-:Y:S02]  /*0250*/  HADD2.F32 R22, -RZ, R18.reuse.H0_H0 ;  /* 0x20000012ff167230 */ /* 0x108fe40000004100 */
[----:B------:R-:W-:Y:S02]  /*0260*/  HADD2.F32 R24, -RZ, R18.H1_H1 ;  /* 0x30000012ff187230 */ /* 0x000fe40000004100 */
[--C-:B--2---:R-:W-:Y:S02]  /*0270*/  HADD2.F32 R26, -RZ, R14.reuse.H0_H0 ;  /* 0x2000000eff1a7230 */ /* 0x104fe40000004100 */
        /* <DEDUP_REMOVED lines=9> */
[----:B0-----:R-:W-:-:S04]  /*0310*/  IMAD.WIDE R14, R25, 0x4, R6 ;  /* 0x00000004190e7825 */ /* 0x001fc800078e0206 */
        /* <DEDUP_REMOVED lines=10> */
.L_x_2368:
[----:B------:R-:W-:Y:S05]  /*03c0*/  BSYNC B0 ;  /* 0x0000000000007941 */ /* 0x000fea0003800000 */
.L_x_2367:
[----:B-1----:R-:W0:Y:S01]  /*03d0*/  SHFL.BFLY PT, R6, R21, 0x10, 0x1f ;  /* 0x0e001f0015067f89 */ /* 0x002e2200000e0000 */
[----:B------:R-:W-:Y:S01]  /*03e0*/  MOV R18, 0x400 ;  /* 0x0000040000127802 */ /* 0x000fe20000000f00 */
[----:B------:R-:W-:Y:S01]  /*03f0*/  ULDC UR6, c[0x0][0x0] ;  /* 0x0000000000067ab9 */ /* 0x000fe20000000800 */
[C---:B------:R-:W-:Y:S01]  /*0400*/  LOP3.LUT P3, R16, R5.reuse, 0x1f, RZ, 0xc0, !PT ;  /* 0x0000001f05107812 */ /* 0x040fe2000786c0ff */
[----:B------:R-:W1:Y:S01]  /*0410*/  SHFL.BFLY PT, R3, R4, 0x10, 0x1f ;  /* 0x0e001f0004037f89 */ /* 0x000e6200000e0000 */
[----:B------:R-:W-:Y:S01]  /*0420*/  SHF.R.U32.HI R14, RZ, 0x5, R5 ;  /* 0x00000005ff0e7819 */ /* 0x000fe20000011605 */
[----:B------:R-:W-:Y:S01]  /*0430*/  BSSY B0, `(.L_x_2370) ;  /* 0x0000044000007945 */ /* 0x000fe20003800000 */
[----:B------:R-:W-:Y:S01]  /*0440*/  I2FP.F32.U32 R15, UR6 ;  /* 0x00000006000f7c45 */ /* 0x000fe20008201000 */
[----:B------:R-:W2:Y:S01]  /*0450*/  S2R R17, SR_CgaCtaId ;  /* 0x0000000000117919 */ /* 0x000ea20000008800 */
[----:B------:R-:W-:-:S03]  /*0460*/  ISETP.NE.AND P1, PT, R5, RZ, PT ;  /* 0x000000ff0500720c */ /* 0x000fc60003f25270 */
[----:B------:R-:W-:Y:S01]  /*0470*/  FMUL.FTZ R15, R15, 0.03125 ;  /* 0x3d0000000f0f7820 */ /* 0x000fe20000410000 */
        /* <DEDUP_REMOVED lines=15> */
[----:B------:R-:W-:Y:S02]  /*0570*/  VIADD R8, R18, 0x88 ;  /* 0x0000008812087836 */ /* 0x000fe40000000000 */
[----:B-1----:R-:W-:Y:S02]  /*0580*/  FADD.FTZ R6, R11, R4 ;  /* 0x000000040b067221 */ /* 0x002fe40000010000 */
[----:B------:R-:W0:Y:S01]  /*0590*/  SHFL.BFLY PT, R4, R7, 0x1, 0x1f ;  /* 0x0c201f0007047f89 */ /* 0x000e2200000e0000 */
[----:B--2---:R-:W-:-:S03]  /*05a0*/  LEA R3, R17, R8, 0x18 ;  /* 0x0000000811037211 */ /* 0x004fc600078ec0ff */
[----:B------:R-:W1:Y:S02]  /*05b0*/  SHFL.BFLY PT, R9, R6, 0x1, 0x1f ;  /* 0x0c201f0006097f89 */ /* 0x000e6400000e0000 */
[--C-:B------:R-:W-:Y:S02]  /*05c0*/  IMAD R12, R16, 0x4, R3.reuse ;  /* 0x00000004100c7824 */ /* 0x100fe400078e0203 */
[----:B0-----:R-:W-:Y:S01]  /*05d0*/  FADD.FTZ R11, R7, R4 ;  /* 0x00000004070b7221 */ /* 0x001fe20000010000 */
[----:B------:R-:W-:Y:S02]  /*05e0*/  @!P3 IMAD R4, R14, 0x4, R3 ;  /* 0x000000040e04b824 */ /* 0x000fe400078e0203 */
        /* <DEDUP_REMOVED lines=40> */
.L_x_2371:
[----:B------:R-:W-:Y:S05]  /*0870*/  BSYNC B0 ;  /* 0x0000000000007941 */ /* 0x000fea0003800000 */
.L_x_2370:
[----:B------:R-:W-:Y:S01]  /*0880*/  BAR.SYNC.DEFER_BLOCKING 0x0 ;  /* 0x0000000000007b1d */ /* 0x000fe20000010000 */
[----:B0-----:R-:W-:-:S05]  /*0890*/  HFMA2.MMA R4, -RZ, RZ, 0, 1.013278961181640625e-06 ;  /* 0x00000011ff047435 */ /* 0x001fca00000001ff */
[----:B------:R-:W-:Y:S01]  /*08a0*/  ULDC UR7, c[0x0][0x258] ;  /* 0x0000960000077ab9 */ /* 0x000fe20000000800 */
[----:B------:R-:W-:Y:S04]  /*08b0*/  BSSY B0, `(.L_x_2372) ;  /* 0x0000035000007945 */ /* 0x000fe80003800000 */
[----:B------:R-:W-:Y:S05]  /*08c0*/  @P2 BRA `(.L_x_2373) ;  /* 0x0000000000cc2947 */ /* 0x000fea0003800000 */
[C---:B------:R-:W-:Y:S01]  /*08d0*/  LEA R12, R17.reuse, R18, 0x18 ;  /* 0x00000012110c7211 */ /* 0x040fe200078ec0ff */
[----:B------:R-:W0:Y:S01]  /*08e0*/  LDC R3, c[0x0][0x280] ;  /* 0x0000a000ff037b82 */ /* 0x000e220000000800 */
[----:B------:R-:W-:Y:S01]  /*08f0*/  ULDC.64 UR8, c[0x0][0x278] ;  /* 0x00009e0000087ab9 */ /* 0x000fe20000000a00 */
[----:B------:R-:W-:Y:S01]  /*0900*/  VIADD R18, R18, 0x190 ;  /* 0x0000019012127836 */ /* 0x000fe20000000000 */
[----:B------:R-:W-:Y:S01]  /*0910*/  ISETP.NE.U32.AND P0, PT, RZ, UR8, PT ;  /* 0x00000008ff007c0c */ /* 0x000fe2000bf05070 */
[----:B------:R-:W-:Y:S01]  /*0920*/  IMAD.MOV.U32 R21, RZ, RZ, R5 ;  /* 0x000000ffff157224 */ /* 0x000fe200078e0005 */
[----:B------:R-:W1:Y:S02]  /*0930*/  LDS.64 R12, [R12] ;  /* 0x000000000c0c7984 */ /* 0x000e640000000a00 */
[----:B------:R-:W-:Y:S01]  /*0940*/  ISETP.NE.AND.EX P0, PT, RZ, UR9, PT, P0 ;  /* 0x00000009ff007c0c */ /* 0x000fe2000bf05300 */
[----:B------:R-:W2:Y:S01]  /*0950*/  LDC.64 R6, c[0x0][0x210] ;  /* 0x00008400ff067b82 */ /* 0x000ea20000000a00 */
[----:B------:R-:W-:-:S07]  /*0960*/  LEA R17, R17, R18, 0x18 ;  /* 0x0000001211117211 */ /* 0x000fce00078ec0ff */
[----:B------:R-:W3:Y:S08]  /*0970*/  LDC.64 R8, c[0x0][0x240] ;  /* 0x00009000ff087b82 */ /* 0x000ef00000000a00 */
[----:B------:R-:W4:Y:S01]  /*0980*/  LDC.64 R10, c[0x0][0x248] ;  /* 0x00009200ff0a7b82 */ /* 0x000f220000000a00 */
[----:B-1----:R-:W-:-:S07]  /*0990*/  F2FP.F16.F32.PACK_AB R20, R13, R12 ;  /* 0x0000000c0d14723e */ /* 0x002fce00000000ff */
.L_x_2376:
[----:B01-3--:R-:W-:-:S04]  /*09a0*/  IMAD.WIDE R12, R21, 0x4, R8 ;  /* 0x00000004150c7825 */ /* 0x00bfc800078e0208 */
[C---:B----4-:R-:W-:Y:S02]  /*09b0*/  IMAD.WIDE R18, R21.reuse, 0x4, R10 ;  /* 0x0000000415127825 */ /* 0x050fe400078e020a */
[----:B------:R1:W3:Y:S04]  /*09c0*/  LDG.E.CONSTANT R12, desc[UR4][R12.64] ;  /* 0x000000040c0c7981 */ /* 0x0002e8000c1e9900 */
[----:B------:R-:W3:Y:S01]  /*09d0*/  LDG.E.CONSTANT R18, desc[UR4][R18.64] ;  /* 0x0000000412127981 */ /* 0x000ee2000c1e9900 */
[----:B------:R-:W-:-:S05]  /*09e0*/  LEA R22, R21, R17, 0x2 ;  /* 0x0000001115167211 */ /* 0x000fca00078e10ff */
[----:B------:R-:W1:Y:S02]  /*09f0*/  LDS R23, [R22] ;  /* 0x0000000016177984 */ /* 0x000e640000000800 */
[----:B-1----:R-:W-:Y:S02]  /*0a00*/  HADD2 R13, R23, -R20.H0_H0 ;  /* 0xa0000014170d7230 */ /* 0x002fe40000000000 */
[----:B------:R-:W-:Y:S02]  /*0a10*/  IMAD R23, R0, UR7, R21 ;  /* 0x0000000700177c24 */ /* 0x000fe4000f8e0215 */
[----:B------:R-:W-:Y:S02]  /*0a20*/  VIADD R21, R21, UR6 ;  /* 0x0000000615157c36 */ /* 0x000fe40008000000 */
[----:B------:R-:W-:-:S03]  /*0a30*/  HMUL2 R13, R13, R20.H1_H1 ;  /* 0x300000140d0d7232 */ /* 0x000fc60000000000 */
[----:B------:R-:W-:-:S03]  /*0a40*/  ISETP.GE.AND P4, PT, R21, UR7, PT ;  /* 0x0000000715007c0c */ /* 0x000fc6000bf86270 */
[----:B---3--:R-:W-:Y:S01]  /*0a50*/  HFMA2.MMA R19, R13, R12, R18 ;  /* 0x0000000c0d137235 */ /* 0x008fe20000000012 */
[----:B------:R-:W-:Y:S10]  /*0a60*/  @P0 BRA `(.L_x_2374) ;  /* 0x0000000000440947 */ /* 0x000ff40003800000 */
[----:B0-----:R-:W-:-:S13]  /*0a70*/  ISETP.NE.AND P5, PT, R3, 0x2, PT ;  /* 0x000000020300780c */ /* 0x001fda0003fa5270 */
        /* <DEDUP_REMOVED lines=9> */
[----:B--2---:R-:W-:-:S06]  /*0b10*/  IMAD.WIDE R12, R23, 0x2, R6 ;  /* 0x00000002170c7825 */ /* 0x004fcc00078e0206 */
[----:B------:R-:W1:Y:S01]  /*0b20*/  F2I.S8.NTZ R19, R19 ;  /* 0x0000001300137305 */ /* 0x000e620000202100 */
[----:B0-----:R-:W-:-:S04]  /*0b30*/  PRMT R22, R18, 0x8880, RZ ;  /* 0x0000888012167816 */ /* 0x001fc800000000ff */
[----:B------:R-:W-:-:S04]  /*0b40*/  PRMT R22, R22, 0x7710, RZ ;  /* 0x0000771016167816 */ /* 0x000fc800000000ff */
[----:B-1----:R-:W-:-:S05]  /*0b50*/  PRMT R23, R19, 0x7604, R22 ;  /* 0x0000760413177816 */ /* 0x002fca0000000016 */
[----:B------:R1:W-:Y:S01]  /*0b60*/  STG.E.U16 desc[UR4][R12.64], R23 ;  /* 0x000000170c007986 */ /* 0x0003e2000c101504 */
[----:B------:R-:W-:Y:S05]  /*0b70*/  BRA `(.L_x_2375) ;  /* 0x00000000001c7947 */ /* 0x000fea0003800000 */
.L_x_2374:
[----:B------:R3:W-:Y:S01]  /*0b80*/  STS [R22], R19 ;  /* 0x0000001316007388 */ /* 0x0007e20000000800 */
[C---:B------:R-:W-:Y:S01]  /*0b90*/  HADD2 R13, |R19|.reuse, -RZ.H0_H0 ;  /* 0xa00000ff130d7230 */ /* 0x040fe20000000200 */
[----:B------:R-:W-:-:S04]  /*0ba0*/  HSETP2.GT.AND P5, PT, |R19|.H0_H0, |R19|.H1_H1, PT ;  /* 0x7000001313007234 */ /* 0x000fc80003fa4a00 */
[----:B------:R-:W-:-:S04]  /*0bb0*/  PRMT R12, R13, 0x7632, R12 ;  /* 0x000076320d0c7816 */ /* 0x000fc8000000000c */
[----:B------:R-:W-:-:S05]  /*0bc0*/  SEL R13, R12, R13, !P5 ;  /* 0x0000000d0c0d7207 */ /* 0x000fca0006800000 */
[----:B------:R-:W-:-:S05]  /*0bd0*/  HSETP2.GT.AND P5, PT, R13.H0_H0, R4.H0_H0, PT ;  /* 0x200000040d007234 */ /* 0x000fca0003fa4800 */
[----:B---3--:R-:W-:-:S08]  /*0be0*/  SEL R4, R4, R13, !P5 ;  /* 0x0000000d04047207 */ /* 0x008fd00006800000 */
.L_x_2375:
[----:B------:R-:W-:Y:S05]  /*0bf0*/  @!P4 BRA `(.L_x_2376) ;  /* 0xfffffffc0068c947 */ /* 0x000fea000383ffff */
.L_x_2373:
[----:B------:R-:W-:Y:S05]  /*0c00*/  BSYNC B0 ;  /* 0x0000000000007941 */ /* 0x000fea0003800000 */
.L_x_2372:
        /* <DEDUP_REMOVED lines=8> */
[----:B------:R-:W1:Y:S01]  /*0c90*/  SHFL.BFLY PT, R3, R4, 0x10, 0x1f ;  /* 0x0e001f0004037f89 */ /* 0x000e6200000e0000 */
[----:B------:R-:W-:-:S13]  /*0ca0*/  FSETP.GT.FTZ.AND P0, PT, R15, R8, PT ;  /* 0x000000080f00720b */ /* 0x000fda0003f14000 */
[----:B------:R-:W3:Y:S01]  /*0cb0*/  @P0 S2R R11, SR_CgaCtaId ;  /* 0x00000000000b0919 */ /* 0x000ee20000008800 */
[----:B-1----:R-:W-:Y:S02]  /*0cc0*/  FMNMX.FTZ R3, R4, R3, !PT ;  /* 0x0000000304037209 */ /* 0x002fe40007810000 */
[----:B------:R-:W-:-:S03]  /*0cd0*/  @!P3 MOV R4, 0x400 ;  /* 0x000004000004b802 */ /* 0x000fc60000000f00 */
[----:B-----5:R-:W1:Y:S02]  /*0ce0*/  SHFL.BFLY PT, R2, R3, 0x8, 0x1f ;  /* 0x0d001f0003027f89 */ /* 0x020e6400000e0000 */
[----:B-1----:R-:W-:Y:S02]  /*0cf0*/  FMNMX.FTZ R2, R3, R2, !PT ;  /* 0x0000000203027209 */ /* 0x002fe40007810000 */
[----:B------:R-:W-:-:S03]  /*0d00*/  @P0 MOV R3, 0x400 ;  /* 0x0000040000030802 */ /* 0x000fc60000000f00 */
[----:B--2---:R-:W1:Y:S02]  /*0d10*/  SHFL.BFLY PT, R7, R2, 0x4, 0x1f ;  /* 0x0c801f0002077f89 */ /* 0x004e6400000e0000 */
[----:B-1----:R-:W-:Y:S01]  /*0d20*/  FMNMX.FTZ R7, R2, R7, !PT ;  /* 0x0000000702077209 */ /* 0x002fe20007810000 */
[----:B------:R-:W-:Y:S01]  /*0d30*/  @!P3 VIADD R2, R4, 0x8 ;  /* 0x000000080402b836 */ /* 0x000fe20000000000 */
[----:B------:R-:W-:-:S03]  /*0d40*/  @P0 IADD3 R4, R3, 0x8, RZ ;  /* 0x0000000803040810 */ /* 0x000fc60007ffe0ff */
[----:B------:R-:W1:Y:S01]  /*0d50*/  SHFL.BFLY PT, R6, R7, 0x2, 0x1f ;  /* 0x0c401f0007067f89 */ /* 0x000e6200000e0000 */
[----:B0-----:R-:W-:Y:S02]  /*0d60*/  @!P3 LEA R3, R13, R2, 0x18 ;  /* 0x000000020d03b211 */ /* 0x001fe400078ec0ff */
[----:B---3--:R-:W-:Y:S02]  /*0d70*/  @P0 LEA R11, R11, R4, 0x18 ;  /* 0x000000040b0b0211 */ /* 0x008fe400078ec0ff */
[----:B------:R-:W-:Y:S01]  /*0d80*/  MOV R2, 0xe0ad78ec ;  /* 0xe0ad78ec00027802 */ /* 0x000fe20000000f00 */
[----:B------:R-:W-:Y:S02]  /*0d90*/  @!P3 IMAD R3, R14, 0x4, R3 ;  /* 0x000000040e03b824 */ /* 0x000fe400078e0203 */
[----:B------:R-:W-:Y:S01]  /*0da0*/  @P0 IMAD R16, R16, 0x4, R11 ;  /* 0x0000000410100824 */ /* 0x000fe200078e020b */
        /* <DEDUP_REMOVED lines=34> */
[----:B------:R-:W-:Y:S05]  /*0fd0*/  CALL.REL.NOINC `($__internal_58_$__cuda_sm20_div_rn_f64_full) ;  /* 0x00000000009c7944 */ /* 0x000fea0003c00000 */
.L_x_2380:
[----:B------:R-:W-:Y:S05]  /*0fe0*/  BSYNC B1 ;  /* 0x0000000000017941 */ /* 0x000fea0003800000 */
.L_x_2379:
        /* <DEDUP_REMOVED lines=11> */
.L_x_2381:
        /* <DEDUP_REMOVED lines=17> */
.L_x_2378:
[----:B------:R-:W-:Y:S05]  /*11b0*/  BSYNC B0 ;  /* 0x0000000000007941 */ /* 0x000fea0003800000 */
.L_x_2377:
        /* <DEDUP_REMOVED lines=9> */
        .weak           $__internal_58_$__cuda_sm20_div_rn_f64_full
        .type           $__internal_58_$__cuda_sm20_div_rn_f64_full,@function
        .size           $__internal_58_$__cuda_sm20_div_rn_f64_full,(.L_x_2717 - $__internal_58_$__cuda_sm20_div_rn_f64_full)
$__internal_58_$__cuda_sm20_div_rn_f64_full:
        /* <DEDUP_REMOVED lines=58> */
.L_x_2383:
        /* <DEDUP_REMOVED lines=15> */
.L_x_2385:
[----:B------:R-:W-:Y:S01]  /*16e0*/  LOP3.LUT R13, R7, 0x80000, RZ, 0xfc, !PT ;  /* 0x00080000070d7812 */ /* 0x000fe200078efcff */
[----:B------:R-:W-:-:S07]  /*16f0*/  IMAD.MOV.U32 R12, RZ, RZ, R6 ;  /* 0x000000ffff0c7224 */ /* 0x000fce00078e0006 */
.L_x_2384:
[----:B------:R-:W-:Y:S05]  /*1700*/  BSYNC B2 ;  /* 0x0000000000027941 */ /* 0x000fea0003800000 */
.L_x_2382:
[----:B------:R-:W-:Y:S01]  /*1710*/  HFMA2.MMA R9, -RZ, RZ, 0, 0 ;  /* 0x00000000ff097435 */ /* 0x000fe200000001ff */
[----:B------:R-:W-:Y:S01]  /*1720*/  MOV R2, R12 ;  /* 0x0000000c00027202 */ /* 0x000fe20000000f00 */
[----:B------:R-:W-:-:S04]  /*1730*/  IMAD.MOV.U32 R3, RZ, RZ, R13 ;  /* 0x000000ffff037224 */ /* 0x000fc800078e000d */
[----:B------:R-:W-:Y:S05]  /*1740*/  RET.REL.NODEC R8 `(_ZN17fastertransformer35generalAddBiasResidualLayerNormOpt2I7__half2Lb0ELb1ELi2ELb1ELi1EEEvPT_S3_PKS2_S5_S5_S5_S5_S5_fiiPKfS7_S7_Pfi) ;  /* 0xffffffe8082c7950 */ /* 0x000fea0003c3ffff */
.L_x_2386:
        /* <DEDUP_REMOVED lines=11> */
.L_x_2717:


//--------------------- .text._ZN17fastertransformer34generalAddBiasResidualLayerNormOptI7__half2Lb0ELb1ELi2ELb1ELi1EEEvPT_S3_PKS2_S5_S5_S5_S5_S5_fiiPKfS7_S7_Pfi --------------------------
	.section	.text._ZN17fastertransformer34generalAddBiasResidualLayerNormOptI7__half2Lb0ELb1ELi2ELb1ELi1EEEvPT_S3_PKS2_S5_S5_S5_S5_S5_fiiPKfS7_S7_Pfi,"ax",@progbits
	.align	128
        .global         _ZN17fastertransformer34generalAddBiasResidualLayerNormOptI7__half2Lb0ELb1ELi2ELb1ELi1EEEvPT_S3_PKS2_S5_S5_S5_S5_S5_fiiPKfS7_S7_Pfi
        .type           _ZN17fastertransformer34generalAddBiasResidualLayerNormOptI7__half2Lb0ELb1ELi2ELb1ELi1EEEvPT_S3_PKS2_S5_S5_S5_S5_S5_fiiPKfS7_S7_Pfi,@function
        .size           _ZN17fastertransformer34generalAddBiasResidualLayerNormOptI7__half2Lb0ELb1ELi2ELb1ELi1EEEvPT_S3_PKS2_S5_S5_S5_S5_S5_fiiPKfS7_S7_Pfi,(.L_x_2718 - _ZN17fastertransformer34generalAddBiasResidualLayerNormOptI7__half2Lb0ELb1ELi2ELb1ELi1EEEvPT_S3_PKS2_S5_S5_S5_S5_S5_fiiPKfS7_S7_Pfi)
        .other          _ZN17fastertransformer34generalAddBiasResidualLayerNormOptI7__half2Lb0ELb1ELi2ELb1ELi1EEEvPT_S3_PKS2_S5_S5_S5_S5_S5_fiiPKfS7_S7_Pfi,@"STO_CUDA_ENTRY STV_DEFAULT"
_ZN17fastertransformer34generalAddBiasResidualLayerNormOptI7__half2Lb0ELb1ELi2ELb1ELi1EEEvPT_S3_PKS2_S5_S5_S5_S5_S5_fiiPKfS7_S7_Pfi:
.text._ZN17fastertransformer34generalAddBiasResidualLayerNormOptI7__half2Lb0ELb1ELi2ELb1ELi1EEEvPT_S3_PKS2_S5_S5_S5_S5_S5_fiiPKfS7_S7_Pfi:
        /* <DEDUP_REMOVED lines=23> */
[----:B---3--:R-:W1:Y:S02]  /*0170*/  LDC.64 R10, c[0x0][0x218] ;  /* 0x00008600ff0a7b82 */ /* 0x008e640000000a00 */
.L_x_2389:
[----:B0-----:R-:W-:-:S04]  /*0180*/  IMAD.WIDE R24, R17, 0x4, R2 ;  /* 0x0000000411187825 */ /* 0x001fc800078e0202 */
[----:B---3--:R-:W-:Y:S02]  /*0190*/  IMAD R23, R18, UR7, R17 ;  /* 0x0000000712177c24 */ /* 0x008fe4000f8e0211 */
[----:B------:R-:W3:Y:S02]  /*01a0*/  LDG.E.CONSTANT R24, desc[UR4][R24.64] ;  /* 0x0000000418187981 */ /* 0x000ee4000c1e9900 */
[----:B----4-:R-:W-:-:S04]  /*01b0*/  IMAD.WIDE R12, R23, 0x4, R4 ;  /* 0x00000004170c7825 */ /* 0x010fc800078e0204 */
[C---:B------:R-:W-:Y:S02]  /*01c0*/  IMAD.WIDE R14, R23.reuse, 0x4, R6 ;  /* 0x00000004170e7825 */ /* 0x040fe400078e0206 */
[----:B------:R3:W4:Y:S04]  /*01d0*/  LDG.E.CONSTANT R12, desc[UR4][R12.64] ;  /* 0x000000040c0c7981 */ /* 0x000728000c1e9900 */
[----:B------:R-:W4:Y:S01]  /*01e0*/  LDG.E.CONSTANT R14, desc[UR4][R14.64] ;  /* 0x000000040e0e7981 */ /* 0x000f22000c1e9900 */
[----:B-1----:R-:W-:Y:S01]  /*01f0*/  IMAD.WIDE R22, R23, 0x4, R10 ;  /* 0x0000000417167825 */ /* 0x002fe200078e020a */
[----:B------:R-:W-:-:S03]  /*0200*/  LEA R26, R17, R16, 0x2 ;  /* 0x00000010111a7211 */ /* 0x000fc600078e10ff */
[----:B--2---:R-:W-:-:S05]  /*0210*/  IMAD.IADD R17, R20, 0x1, R17 ;  /* 0x0000000114117824 */ /* 0x004fca00078e0211 */
[----:B------:R-:W-:Y:S01]  /*0220*/  ISETP.GE.AND P0, PT, R17, UR7, PT ;  /* 0x0000000711007c0c */ /* 0x000fe2000bf06270 */
[----:B---3--:R-:W-:-:S10]  /*0230*/  HFMA2.MMA R13, R24, 1, 1, RZ ;  /* 0x3c003c00180d7835 */ /* 0x008fd400000000ff */
[----:B----4-:R-:W-:-:S06]  /*0240*/  HADD2 R13, R13, R12 ;  /* 0x0000000c0d0d7230 */ /* 0x010fcc0000000000 */
[----:B------:R-:W-:-:S07]  /*0250*/  HFMA2.MMA R13, R13, 1, 1, R14 ;  /* 0x3c003c000d0d7835 */ /* 0x000fce000000000e */
[----:B------:R3:W-:Y:S04]  /*0260*/  STG.E desc[UR4][R22.64], R13 ;  /* 0x0000000d16007986 */ /* 0x0007e8000c101904 */
[----:B------:R3:W-:Y:S01]  /*0270*/  STS [R26], R13 ;  /* 0x0000000d1a007388 */ /* 0x0007e20000000800 */
[----:B------:R-:W-:Y:S01]  /*0280*/  HADD2 R9, R9, R13 ;  /* 0x0000000d09097230 */ /* 0x000fe20000000000 */
[----:B------:R-:W-:Y:S06]  /*0290*/  @!P0 BRA `(.L_x_2389) ;  /* 0xfffffffc00b88947 */ /* 0x000fec000383ffff */
.L_x_2388:
[----:B------:R-:W-:Y:S05]  /*02a0*/  BSYNC B0 ;  /* 0x0000000000007941 */ /* 0x000fea0003800000 */
.L_x_2387:
[----:B------:R-:W-:Y:S01]  /*02b0*/  HADD2 R9, R9.H0_H0, R9.H1_H1 ;  /* 0x3000000909097230 */ /* 0x000fe20000000800 */
[----:B------:R-:W1:Y:S01]  /*02c0*/  S2R R17, SR_CgaCtaId ;  /* 0x0000000000117919 */ /* 0x000e620000008800 */
[----:B------:R-:W-:Y:S01]  /*02d0*/  MOV R18, 0x400 ;  /* 0x0000040000127802 */ /* 0x000fe20000000f00 */
[----:B------:R-:W-:Y:S01]  /*02e0*/  ULDC UR6, c[0x0][0x0] ;  /* 0x0000000000067ab9 */ /* 0x000fe20000000800 */
[C---:B------:R-:W-:Y:S01]  /*02f0*/  LOP3.LUT P3, R12, R0.reuse, 0x1f, RZ, 0xc0, !PT ;  /* 0x0000001f000c7812 */ /* 0x040fe2000786c0ff */
[----:B------:R-:W-:Y:S01]  /*0300*/  HADD2.F32 R9, -RZ, R9.H0_H0 ;  /* 0x20000009ff097230 */ /* 0x000fe20000004100 */
[----:B---3--:R-:W-:Y:S01]  /*0310*/  I2FP.F32.U32 R13, UR6 ;  /* 0x00000006000d7c45 */ /* 0x008fe20008201000 */
        /* <DEDUP_REMOVED lines=49> */
.L_x_2392:
        /* <DEDUP_REMOVED lines=13> */
.L_x_2391:
[----:B------:R-:W-:Y:S05]  /*0700*/  BSYNC B0 ;  /* 0x0000000000007941 */ /* 0x000fea0003800000 */
.L_x_2390:
[----:B0-----:R-:W0:Y:S01]  /*0710*/  SHFL.BFLY PT, R4, R11, 0x10, 0x1f ;  /* 0x0e001f000b047f89 */ /* 0x001e2200000e0000 */
[----:B------:R-:W-:Y:S01]  /*0720*/  @!P1 I2FP.F32.S32 R14, UR7 ;  /* 0x00000007000e9c45 */ /* 0x000fe20008201400 */
[----:B------:R-:W-:Y:S01]  /*0730*/  ULDC UR7, c[0x0][0x258] ;  /* 0x0000960000077ab9 */ /* 0x000fe20000000800 */
[----:B------:R-:W-:Y:S01]  /*0740*/  BSSY B0, `(.L_x_2393) ;  /* 0x0000055000007945 */ /* 0x000fe20003800000 */
[----:B------:R-:W-:Y:S01]  /*0750*/  HFMA2.MMA R16, -RZ, RZ, 0, 1.013278961181640625e-06 ;  /* 0x00000011ff107435 */ /* 0x000fe200000001ff */
        /* <DEDUP_REMOVED lines=35> */
[----:B------:R-:W-:Y:S01]  /*0990*/  VIADD R18, R18, 0x110 ;  /* 0x0000011012127836 */ /* 0x000fe20000000000 */
[----:B------:R-:W2:Y:S01]  /*09a0*/  S2R R15, SR_CTAID.X ;  /* 0x00000000000f7919 */ /* 0x000ea20000002500 */
[----:B------:R-:W-:Y:S01]  /*09b0*/  ISETP.NE.U32.AND P0, PT, RZ, UR8, PT ;  /* 0x00000008ff007c0c */ /* 0x000fe2000bf05070 */
[----:B------:R-:W-:Y:S02]  /*09c0*/  IMAD.MOV.U32 R20, RZ, RZ, R0 ;  /* 0x000000ffff147224 */ /* 0x000fe400078e0000 */
[----:B------:R-:W-:Y:S01]  /*09d0*/  LEA R17, R17, R18, 0x18 ;  /* 0x0000001211117211 */ /* 0x000fe200078ec0ff */
[----:B------:R-:W3:Y:S01]  /*09e0*/  LDC.64 R2, c[0x0][0x210] ;  /* 0x00008400ff027b82 */ /* 0x000ee20000000a00 */
[----:B------:R-:W-:-:S07]  /*09f0*/  ISETP.NE.AND.EX P0, PT, RZ, UR9, PT, P0 ;  /* 0x00000009ff007c0c */ /* 0x000fce000bf05300 */
[----:B------:R-:W4:Y:S08]  /*0a00*/  LDC.64 R4, c[0x0][0x240] ;  /* 0x00009000ff047b82 */ /* 0x000f300000000a00 */
[----:B------:R-:W1:Y:S01]  /*0a10*/  LDC.64 R6, c[0x0][0x248] ;  /* 0x00009200ff067b82 */ /* 0x000e620000000a00 */
[----:B0-2---:R-:W-:-:S07]  /*0a20*/  F2FP.F16.F32.PACK_AB R21, R11, R10 ;  /* 0x0000000a0b15723e */ /* 0x005fce00000000ff */
.L_x_2397:
[----:B01--4-:R-:W-:-:S04]  /*0a30*/  IMAD.WIDE R10, R20, 0x4, R4 ;  /* 0x00000004140a7825 */ /* 0x013fc800078e0204 */
[C---:B-1----:R-:W-:Y:S02]  /*0a40*/  IMAD.WIDE R18, R20.reuse, 0x4, R6 ;  /* 0x0000000414127825 */ /* 0x042fe400078e0206 */
[----:B------:R-:W2:Y:S04]  /*0a50*/  LDG.E.CONSTANT R10, desc[UR4][R10.64] ;  /* 0x000000040a0a7981 */ /* 0x000ea8000c1e9900 */
[----:B------:R-:W2:Y:S01]  /*0a60*/  LDG.E.CONSTANT R19, desc[UR4][R18.64] ;  /* 0x0000000412137981 */ /* 0x000ea2000c1e9900 */
[C---:B------:R-:W-:Y:S01]  /*0a70*/  LEA R24, R20.reuse, R17, 0x2 ;  /* 0x0000001114187211 */ /* 0x040fe200078e10ff */
[----:B------:R-:W-:Y:S02]  /*0a80*/  IMAD R23, R15, UR7, R20 ;  /* 0x000000070f177c24 */ /* 0x000fe4000f8e0214 */
[----:B------:R-:W-:-:S02]  /*0a90*/  VIADD R20, R20, UR6 ;  /* 0x0000000614147c36 */ /* 0x000fc40008000000 */
[----:B------:R-:W0:Y:S03]  /*0aa0*/  LDS R22, [R24] ;  /* 0x0000000018167984 */ /* 0x000e260000000800 */
        /* <DEDUP_REMOVED lines=22> */
.L_x_2395:
[----:B------:R2:W-:Y:S01]  /*0c10*/  STS [R24], R22 ;  /* 0x0000001618007388 */ /* 0x0005e20000000800 */
[C---:B------:R-:W-:Y:S01]  /*0c20*/  HADD2 R11, |R22|.reuse, -RZ.H0_H0 ;  /* 0xa00000ff160b7230 */ /* 0x040fe20000000200 */
[----:B------:R-:W-:-:S04]  /*0c30*/  HSETP2.GT.AND P5, PT, |R22|.H0_H0, |R22|.H1_H1, PT ;  /* 0x7000001616007234 */ /* 0x000fc80003fa4a00 */
[----:B------:R-:W-:-:S04]  /*0c40*/  PRMT R10, R11, 0x7632, R10 ;  /* 0x000076320b0a7816 */ /* 0x000fc8000000000a */
[----:B------:R-:W-:-:S05]  /*0c50*/  SEL R11, R10, R11, !P5 ;  /* 0x0000000b0a0b7207 */ /* 0x000fca0006800000 */
[----:B------:R-:W-:-:S05]  /*0c60*/  HSETP2.GT.AND P5, PT, R11.H0_H0, R16.H0_H0, PT ;  /* 0x200000100b007234 */ /* 0x000fca0003fa4800 */
[----:B--2---:R-:W-:-:S08]  /*0c70*/  SEL R16, R16, R11, !P5 ;  /* 0x0000000b10107207 */ /* 0x004fd00006800000 */
.L_x_2396:
[----:B------:R-:W-:Y:S05]  /*0c80*/  @!P4 BRA `(.L_x_2397) ;  /* 0xfffffffc0068c947 */ /* 0x000fea000383ffff */
.L_x_2394:
[----:B------:R-:W-:Y:S05]  /*0c90*/  BSYNC B0 ;  /* 0x0000000000007941 */ /* 0x000fea0003800000 */
.L_x_2393:
        /* <DEDUP_REMOVED lines=11> */
[----:B------:R-:W-:-:S04]  /*0d50*/  @P0 MOV R6, 0x400 ;  /* 0x0000040000060802 */ /* 0x000fc80000000f00 */
[----:B------:R-:W-:Y:S02]  /*0d60*/  @P0 IADD3 R6, R6, 0x88, RZ ;  /* 0x0000008806060810 */ /* 0x000fe40007ffe0ff */
[----:B-1----:R-:W-:-:S05]  /*0d70*/  FMNMX.FTZ R3, R16, R3, !PT ;  /* 0x0000000310037209 */ /* 0x002fca0007810000 */
[----:B------:R-:W1:Y:S01]  /*0d80*/  SHFL.BFLY PT, R2, R3, 0x8, 0x1f ;  /* 0x0d001f0003027f89 */ /* 0x000e6200000e0000 */
[----:B--2---:R-:W-:-:S05]  /*0d90*/  @P0 LEA R13, R13, R6, 0x18 ;  /* 0x000000060d0d0211 */ /* 0x004fca00078ec0ff */
[----:B------:R-:W-:Y:S01]  /*0da0*/  @P0 IMAD R12, R12, 0x4, R13 ;  /* 0x000000040c0c0824 */ /* 0x000fe200078e020d */
[----:B-1----:R-:W-:Y:S02]  /*0db0*/  FMNMX.FTZ R2, R3, R2, !PT ;  /* 0x0000000203027209 */ /* 0x002fe40007810000 */
[----:B------:R-:W-:-:S03]  /*0dc0*/  @!P3 MOV R3, 0x400 ;  /* 0x000004000003b802 */ /* 0x000fc60000000f00 */
[----:B------:R-:W1:Y:S02]  /*0dd0*/  SHFL.BFLY PT, R5, R2, 0x4, 0x1f ;  /* 0x0c801f0002057f89 */ /* 0x000e6400000e0000 */
[----:B-1----:R-:W-:Y:S01]  /*0de0*/  FMNMX.FTZ R5, R2, R5, !PT ;  /* 0x0000000502057209 */ /* 0x002fe20007810000 */
[----:B------:R-:W-:Y:S01]  /*0df0*/  @!P3 VIADD R2, R3, 0x88 ;  /* 0x000000880302b836 */ /* 0x000fe20000000000 */
[----:B------:R-:W-:-:S03]  /*0e00*/  MOV R3, 0xe0ad78ec ;  /* 0xe0ad78ec00037802 */ /* 0x000fc60000000f00 */
        /* <DEDUP_REMOVED lines=37> */
[----:B------:R-:W-:Y:S05]  /*1060*/  CALL.REL.NOINC `($__internal_59_$__cuda_sm20_div_rn_f64_full) ;  /* 0x0000000000a47944 */ /* 0x000fea0003c00000 */
.L_x_2401:
[----:B------:R-:W-:Y:S05]  /*1070*/  BSYNC B1 ;  /* 0x0000000000017941 */ /* 0x000fea0003800000 */
.L_x_2400:
        /* <DEDUP_REMOVED lines=12> */
.L_x_2402:
        /* <DEDUP_REMOVED lines=17> */
.L_x_2399:
[----:B------:R-:W-:Y:S05]  /*1250*/  BSYNC B0 ;  /* 0x0000000000007941 */ /* 0x000fea0003800000 */
.L_x_2398:
        /* <DEDUP_REMOVED lines=10> */
        .weak           $__internal_59_$__cuda_sm20_div_rn_f64_full
        .type           $__internal_59_$__cuda_sm20_div_rn_f64_full,@function
        .size           $__internal_59_$__cuda_sm20_div_rn_f64_full,(.L_x_2718 - $__internal_59_$__cuda_sm20_div_rn_f64_full)
$__internal_59_$__cuda_sm20_div_rn_f64_full:
        /* <DEDUP_REMOVED lines=58> */
.L_x_2404:
        /* <DEDUP_REMOVED lines=15> */
.L_x_2406:
[----:B------:R-:W-:Y:S01]  /*1790*/  LOP3.LUT R13, R7, 0x80000, RZ, 0xfc, !PT ;  /* 0x00080000070d7812 */ /* 0x000fe200078efcff */
[----:B------:R-:W-:-:S07]  /*17a0*/  IMAD.MOV.U32 R12, RZ, RZ, R6 ;  /* 0x000000ffff0c7224 */ /* 0x000fce00078e0006 */
.L_x_2405:
[----:B------:R-:W-:Y:S05]  /*17b0*/  BSYNC B2 ;  /* 0x0000000000027941 */ /* 0x000fea0003800000 */
.L_x_2403:
[----:B------:R-:W-:Y:S01]  /*17c0*/  IMAD.MOV.U32 R9, RZ, RZ, 0x0 ;  /* 0x00000000ff097424 */ /* 0x000fe200078e00ff */
[----:B------:R-:W-:Y:S01]  /*17d0*/  MOV R3, R13 ;  /* 0x0000000d00037202 */ /* 0x000fe20000000f00 */
[----:B------:R-:W-:Y:S02]  /*17e0*/  IMAD.MOV.U32 R2, RZ, RZ, R12 ;  /* 0x000000ffff027224 */ /* 0x000fe400078e000c */
[----:B------:R-:W-:Y:S05]  /*17f0*/  RET.REL.NODEC R8 `(_ZN17fastertransformer34generalAddBiasResidualLayerNormOptI7__half2Lb0ELb1ELi2ELb1ELi1EEEvPT_S3_PKS2_S5_S5_S5_S5_S5_fiiPKfS7_S7_Pfi) ;  /* 0xffffffe808007950 */ /* 0x000fea0003c3ffff */
.L_x_2407:
        /* <DEDUP_REMOVED lines=16> */
.L_x_2718:


//--------------------- .text._ZN17fastertransformer35generalAddBiasResidualLayerNormOpt2I7__half2Lb1ELb1ELi2ELb1ELi1EEEvPT_S3_PKS2_S5_S5_S5_S5_S5_fiiPKfS7_S7_Pfi --------------------------
	.section	.text._ZN17fastertransformer35generalAddBiasResidualLayerNormOpt2I7__half2Lb1ELb1ELi2ELb1ELi1EEEvPT_S3_PKS2_S5_S5_S5_S5_S5_fiiPKfS7_S7_Pfi,"ax",@progbits
	.align	128
        .global         _ZN17fastertransformer35generalAddBiasResidualLayerNormOpt2I7__half2Lb1ELb1ELi2ELb1ELi1EEEvPT_S3_PKS2_S5_S5_S5_S5_S5_fiiPKfS7_S7_Pfi
        .type           _ZN17fastertransformer35generalAddBiasResidualLayerNormOpt2I7__half2Lb1ELb1ELi2ELb1ELi1EEEvPT_S3_PKS2_S5_S5_S5_S5_S5_fiiPKfS7_S7_Pfi,@function
        .size           _ZN17fastertransformer35generalAddBiasResidualLayerNormOpt2I7__half2Lb1ELb1ELi2ELb1ELi1EEEvPT_S3_PKS2_S5_S5_S5_S5_S5_fiiPKfS7_S7_Pfi,(.L_x_2719 - _ZN17fastertransformer35generalAddBiasResidualLayerNormOpt2I7__half2Lb1ELb1ELi2ELb1ELi1EEEvPT_S3_PKS2_S5_S5_S5_S5_S5_fiiPKfS7_S7_Pfi)
        .other          _ZN17fastertransformer35generalAddBiasResidualLayerNormOpt2I7__half2Lb1ELb1ELi2ELb1ELi1EEEvPT_S3_PKS2_S5_S5_S5_S5_S5_fiiPKfS7_S7_Pfi,@"STO_CUDA_ENTRY STV_DEFAULT"
_ZN17fastertransformer35generalAddBiasResidualLayerNormOpt2I7__half2Lb1ELb1ELi2ELb1ELi1EEEvPT_S3_PKS2_S5_S5_S5_S5_S5_fiiPKfS7_S7_Pfi:
.text._ZN17fastertransformer35generalAddBiasResidualLayerNormOpt2I7__half2Lb1ELb1ELi2ELb1ELi1EEEvPT_S3_PKS2_S5_S5_S5_S5_S5_fiiPKfS7_S7_Pfi:
        /* <DEDUP_REMOVED lines=17> */
[----:B------:R-:W2:Y:S01]  /*0110*/  S2R R3, SR_CTAID.X ;  /* 0x0000000000037919 */ /* 0x000ea20000002500 */
[----:B------:R-:W-:Y:S01]  /*0120*/  BSSY B0, `(.L_x_2408) ;  /* 0x0000074000007945 */ /* 0x000fe20003800000 */
[----:B------:R-:W-:Y:S01]  /*0130*/  CS2R R4, SRZ ;  /* 0x0000000000047805 */ /* 0x000fe2000001ff00 */
[----:B------:R-:W-:Y:S01]  /*0140*/  IMAD.MOV.U32 R23, RZ, RZ, RZ ;  /* 0x000000ffff177224 */ /* 0x000fe200078e00ff */
[----:B-1----:R-:W-:Y:S01]  /*0150*/  ISETP.GE.AND P2, PT, R2, UR7, PT ;  /* 0x0000000702007c0c */ /* 0x002fe2000bf46270 */
[----:B---3--:R-:W-:-:S12]  /*0160*/  @P0 FMUL.FTZ R4, R6, R9 ;  /* 0x0000000906040220 */ /* 0x008fd80000410000 */
[----:B0-2---:R-:W-:Y:S05]  /*0170*/  @P2 BRA `(.L_x_2409) ;  /* 0x0000000400b82947 */ /* 0x005fea0003800000 */
[----:B------:R-:W0:Y:S01]  /*0180*/  LDC R7, c[0x0][RZ] ;  /* 0x00000000ff077b82 */ /* 0x000e220000000800 */
[----:B------:R-:W-:Y:S05]  /*0190*/  @P0 BRA `(.L_x_2410) ;  /* 0x0000000000d00947 */ /* 0x000fea0003800000 */
[----:B------:R-:W1:Y:S01]  /*01a0*/  S2R R5, SR_CgaCtaId ;  /* 0x0000000000057919 */ /* 0x000e620000008800 */
[----:B------:R-:W2:Y:S01]  /*01b0*/  LDC.64 R8, c[0x0][0x228] ;  /* 0x00008a00ff087b82 */ /* 0x000ea20000000a00 */
[----:B------:R-:W-:Y:S01]  /*01c0*/  MOV R4, 0x400 ;  /* 0x0000040000047802 */ /* 0x000fe20000000f00 */
[----:B------:R-:W-:Y:S01]  /*01d0*/  IMAD.MOV.U32 R23, RZ, RZ, RZ ;  /* 0x000000ffff177224 */ /* 0x000fe200078e00ff */
[----:B------:R-:W-:Y:S02]  /*01e0*/  MOV R6, R2 ;  /* 0x0000000200067202 */ /* 0x000fe40000000f00 */
[----:B------:R-:W-:-:S03]  /*01f0*/  IADD3 R4, R4, 0x190, RZ ;  /* 0x0000019004047810 */ /* 0x000fc60007ffe0ff */
[----:B------:R-:W3:Y:S08]  /*0200*/  LDC.64 R10, c[0x0][0x230] ;  /* 0x00008c00ff0a7b82 */ /* 0x000ef00000000a00 */
[----:B------:R-:W4:Y:S08]  /*0210*/  LDC.64 R12, c[0x0][0x238] ;  /* 0x00008e00ff0c7b82 */ /* 0x000f300000000a00 */
[----:B------:R-:W0:Y:S01]  /*0220*/  LDC.64 R14, c[0x0][0x220] ;  /* 0x00008800ff0e7b82 */ /* 0x000e220000000a00 */
[----:B-1----:R-:W-:-:S07]  /*0230*/  LEA R4, R5, R4, 0x18 ;  /* 0x0000000405047211 */ /* 0x002fce00078ec0ff */
[----:B------:R-:W1:Y:S01]  /*0240*/  LDC.64 R16, c[0x0][0x218] ;  /* 0x00008600ff107b82 */ /* 0x000e620000000a00 */
[----:B------:R-:W-:-:S07]  /*0250*/  IMAD.MOV.U32 R5, RZ, RZ, RZ ;  /* 0x000000ffff057224 */ /* 0x000fce00078e00ff */
.L_x_2411:
[----:B------:R-:W-:-:S04]  /*0260*/  IMAD R29, R3, UR7, R6 ;  /* 0x00000007031d7c24 */ /* 0x000fc8000f8e0206 */
[----:B0--3--:R-:W-:-:S04]  /*0270*/  IMAD.WIDE R18, R29, 0x4, R10 ;  /* 0x000000041d127825 */ /* 0x009fc800078e020a */
[C---:B----4-:R-:W-:Y:S02]  /*0280*/  IMAD.WIDE R20, R29.reuse, 0x4, R12 ;  /* 0x000000041d147825 */ /* 0x050fe400078e020c */
[----:B------:R-:W3:Y:S02]  /*0290*/  LDG.E.CONSTANT R18, desc[UR4][R18.64] ;  /* 0x0000000412127981 */ /* 0x000ee4000c1e9900 */
[----:B--2---:R-:W-:Y:S02]  /*02a0*/  IMAD.WIDE R24, R6, 0x4, R8 ;  /* 0x0000000406187825 */ /* 0x004fe400078e0208 */
[----:B------:R2:W4:Y:S02]  /*02b0*/  LDG.E.CONSTANT R20, desc[UR4][R20.64] ;  /* 0x0000000414147981 */ /* 0x000524000c1e9900 */
[----:B0-----:R-:W-:Y:S02]  /*02c0*/  IMAD.WIDE R26, R29, 0x4, R14 ;  /* 0x000000041d1a7825 */ /* 0x001fe400078e020e */
[----:B------:R-:W4:Y:S04]  /*02d0*/  LDG.E.CONSTANT R24, desc[UR4][R24.64] ;  /* 0x0000000418187981 */ /* 0x000f28000c1e9900 */
[----:B------:R-:W4:Y:S01]  /*02e0*/  LDG.E.CONSTANT R26, desc[UR4][R26.64] ;  /* 0x000000041a1a7981 */ /* 0x000f22000c1e9900 */
[----:B---3--:R-:W-:-:S02]  /*02f0*/  HADD2.F32 R22, -RZ, R18.H0_H0 ;  /* 0x20000012ff167230 */ /* 0x008fc40000004100 */
[----:B--2---:R-:W-:Y:S02]  /*0300*/  HADD2.F32 R21, -RZ, R18.H1_H1 ;  /* 0x30000012ff157230 */ /* 0x004fe40000004100 */
[--C-:B----4-:R-:W-:Y:S02]  /*0310*/  HADD2.F32 R28, -RZ, R20.reuse.H0_H0 ;  /* 0x20000014ff1c7230 */ /* 0x110fe40000004100 */
[----:B------:R-:W-:Y:S02]  /*0320*/  HADD2.F32 R20, -RZ, R20.H1_H1 ;  /* 0x30000014ff147230 */ /* 0x000fe40000004100 */
[--C-:B------:R-:W-:Y:S02]  /*0330*/  HADD2.F32 R18, -RZ, R24.reuse.H1_H1 ;  /* 0x30000018ff127230 */ /* 0x100fe40000004100 */
[----:B------:R-:W-:Y:S01]  /*0340*/  FADD.FTZ R22, R22, R28 ;  /* 0x0000001c16167221 */ /* 0x000fe20000010000 */
[----:B------:R-:W-:Y:S02]  /*0350*/  HADD2.F32 R28, -RZ, R24.H0_H0 ;  /* 0x20000018ff1c7230 */ /* 0x000fe40000004100 */
[----:B------:R-:W-:Y:S01]  /*0360*/  FADD.FTZ R21, R21, R20 ;  /* 0x0000001415157221 */ /* 0x000fe20000010000 */
[----:B------:R-:W-:-:S02]  /*0370*/  HADD2.F32 R20, -RZ, R26.H0_H0 ;  /* 0x2000001aff147230 */ /* 0x000fc40000004100 */
[----:B------:R-:W-:Y:S01]  /*0380*/  FADD.FTZ R18, RZ, R18 ;  /* 0x00000012ff127221 */ /* 0x000fe20000010000 */
[----:B------:R-:W-:Y:S02]  /*0390*/  HADD2.F32 R25, -RZ, R26.H1_H1 ;  /* 0x3000001aff197230 */ /* 0x000fe40000004100 */
[----:B------:R-:W-:Y:S01]  /*03a0*/  FADD.FTZ R19, RZ, R28 ;  /* 0x0000001cff137221 */ /* 0x000fe20000010000 */
[----:B------:R-:W-:-:S03]  /*03b0*/  FADD.FTZ R18, R18, R21 ;  /* 0x0000001512127221 */ /* 0x000fc60000010000 */
[----:B------:R-:W-:Y:S01]  /*03c0*/  FADD.FTZ R19, R19, R22 ;  /* 0x0000001613137221 */ /* 0x000fe20000010000 */
[----:B------:R-:W-:Y:S01]  /*03d0*/  LEA R22, R6, R4, 0x2 ;  /* 0x0000000406167211 */ /* 0x000fe200078e10ff */
[----:B------:R-:W-:Y:S01]  /*03e0*/  FADD.FTZ R25, R18, R25 ;  /* 0x0000001912197221 */ /* 0x000fe20000010000 */
[----:B------:R-:W-:Y:S02]  /*03f0*/  IMAD.IADD R6, R7, 0x1, R6 ;  /* 0x0000000107067824 */ /* 0x000fe400078e0206 */
[----:B------:R-:W-:Y:S01]  /*0400*/  FADD.FTZ R20, R19, R20 ;  /* 0x0000001413147221 */ /* 0x000fe20000010000 */
[----:B-1----:R-:W-:Y:S02]  /*0410*/  IMAD.WIDE R18, R29, 0x4, R16 ;  /* 0x000000041d127825 */ /* 0x002fe400078e0210 */
[----:B------:R-:W-:Y:S02]  /*0420*/  ISETP.GE.AND P0, PT, R6, UR7, PT ;  /* 0x0000000706007c0c */ /* 0x000fe4000bf06270 */
        /* <DEDUP_REMOVED lines=11> */
.L_x_2410:
        /* <DEDUP_REMOVED lines=12> */
.L_x_2412:
[----:B------:R-:W-:-:S04]  /*05a0*/  IMAD R6, R3, UR7, R26 ;  /* 0x0000000703067c24 */ /* 0x000fc8000f8e021a */
[----:B---3--:R-:W-:-:S04]  /*05b0*/  IMAD.WIDE R18, R6, 0x4, R14 ;  /* 0x0000000406127825 */ /* 0x008fc800078e020e */
        /* <DEDUP_REMOVED lines=9> */
[----:B------:R-:W3:Y:S01]  /*0650*/  LDG.E.64 R24, desc[UR4][R24.64] ;  /* 0x0000000418187981 */ /* 0x000ee2000c1e1b00 */
[----:B------:R-:W-:Y:S02]  /*0660*/  HADD2.F32 R18, -RZ, R18.H1_H1 ;  /* 0x30000012ff127230 */ /* 0x000fe40000004100 */
[----:B------:R-:W-:-:S05]  /*0670*/  HADD2.F32 R19, -RZ, R20.H1_H1 ;  /* 0x30000014ff137230 */ /* 0x000fca0000004100 */
[----:B------:R-:W-:Y:S01]  /*0680*/  FADD.FTZ R18, R18, R19 ;  /* 0x0000001312127221 */ /* 0x000fe20000010000 */
[----:B---3--:R-:W-:Y:S02]  /*0690*/  I2FP.F32.S32 R21, R24 ;  /* 0x0000001800157245 */ /* 0x008fe40000201400 */
[----:B------:R-:W-:-:S03]  /*06a0*/  I2FP.F32.S32 R20, R25 ;  /* 0x0000001900147245 */ /* 0x000fc60000201400 */
[-C--:B------:R-:W-:Y:S02]  /*06b0*/  FMUL.FTZ R19, R21, R4.reuse ;  /* 0x0000000415137220 */ /* 0x080fe40000410000 */
[----:B------:R-:W-:Y:S01]  /*06c0*/  FMUL.FTZ R21, R20, R4 ;  /* 0x0000000414157220 */ /* 0x000fe20000410000 */
[--C-:B--2---:R-:W-:Y:S02]  /*06d0*/  HADD2.F32 R20, -RZ, R28.reuse.H0_H0 ;  /* 0x2000001cff147230 */ /* 0x104fe40000004100 */
[----:B------:R-:W-:Y:S02]  /*06e0*/  HADD2.F32 R28, -RZ, R28.H1_H1 ;  /* 0x3000001cff1c7230 */ /* 0x000fe40000004100 */
[----:B------:R-:W-:Y:S01]  /*06f0*/  F2FP.F16.F32.PACK_AB R19, R21, R19 ;  /* 0x000000131513723e */ /* 0x000fe200000000ff */
[----:B------:R-:W-:Y:S02]  /*0700*/  FADD.FTZ R20, RZ, R20 ;  /* 0x00000014ff147221 */ /* 0x000fe40000010000 */
[----:B------:R-:W-:-:S02]  /*0710*/  FADD.FTZ R21, RZ, R28 ;  /* 0x0000001cff157221 */ /* 0x000fc40000010000 */
[--C-:B------:R-:W-:Y:S02]  /*0720*/  HADD2.F32 R24, -RZ, R19.reuse.H0_H0 ;  /* 0x20000013ff187230 */ /* 0x100fe40000004100 */
[----:B------:R-:W-:Y:S01]  /*0730*/  FADD.FTZ R18, R21, R18 ;  /* 0x0000001215127221 */ /* 0x000fe20000010000 */
[----:B------:R-:W-:Y:S02]  /*0740*/  HADD2.F32 R21, -RZ, R19.H1_H1 ;  /* 0x30000013ff157230 */ /* 0x000fe40000004100 */
[----:B------:R-:W-:-:S03]  /*0750*/  FADD.FTZ R27, R20, R27 ;  /* 0x0000001b141b7221 */ /* 0x000fc60000010000 */
[----:B------:R-:W-:Y:S01]  /*0760*/  FADD.FTZ R20, R18, R21 ;  /* 0x0000001512147221 */ /* 0x000fe20000010000 */
[----:B------:R-:W-:Y:S01]  /*0770*/  FADD.FTZ R27, R27, R24 ;  /* 0x000000181b1b7221 */ /* 0x000fe20000010000 */
[----:B-1----:R-:W-:-:S04]  /*0780*/  IMAD.WIDE R18, R6, 0x4, R8 ;  /* 0x0000000406127825 */ /* 0x002fc800078e0208 */
[----:B------:R-:W-:Y:S02]  /*0790*/  F2FP.F16.F32.PACK_AB R21, R27, R20 ;  /* 0x000000141b15723e */ /* 0x000fe400000000ff */
[----:B------:R-:W-:Y:S02]  /*07a0*/  LEA R6, R26, R22, 0x2 ;  /* 0x000000161a067211 */ /* 0x000fe400078e10ff */
[----:B------:R-:W-:Y:S01]  /*07b0*/  PRMT R21, R21, 0x5432, R21 ;  /* 0x0000543215157816 */ /* 0x000fe20000000015 */
[----:B------:R-:W-:-:S04]  /*07c0*/  IMAD.IADD R26, R7, 0x1, R26 ;  /* 0x00000001071a7824 */ /* 0x000fc800078e021a */
[----:B------:R0:W-:Y:S04]  /*07d0*/  STG.E desc[UR4][R18.64], R21 ;  /* 0x0000001512007986 */ /* 0x0001e8000c101904 */
[----:B------:R0:W-:Y:S01]  /*07e0*/  STS [R6], R21 ;  /* 0x0000001506007388 */ /* 0x0001e20000000800 */
[----:B------:R-:W-:Y:S01]  /*07f0*/  ISETP.GE.AND P0, PT, R26, UR7, PT ;  /* 0x000000071a007c0c */ /* 0x000fe2000bf06270 */
[----:B------:R-:W-:Y:S01]  /*0800*/  FMUL.FTZ R24, R20, R20 ;  /* 0x0000001414187220 */ /* 0x000fe20000410000 */
[----:B------:R-:W-:-:S03]  /*0810*/  FADD.FTZ R20, R27, R20 ;  /* 0x000000141b147221 */ /* 0x000fc60000010000 */
[----:B------:R-:W-:Y:S01]  /*0820*/  FFMA.FTZ R24, R27, R27, R24 ;  /* 0x0000001b1b187223 */ /* 0x000fe20000010018 */
[----:B------:R-:W-:-:S03]  /*0830*/  FADD.FTZ R23, R20, R23 ;  /* 0x0000001714177221 */ /* 0x000fc60000010000 */
[----:B------:R-:W-:-:S04]  /*0840*/  FADD.FTZ R5, R24, R5 ;  /* 0x0000000518057221 */ /* 0x000fc80000010000 */
[----:B0-----:R-:W-:Y:S05]  /*0850*/  @!P0 BRA `(.L_x_2412) ;  /* 0xfffffffc00508947 */ /* 0x001fea000383ffff */
.L_x_2409:
[----:B------:R-:W-:Y:S05]  /*0860*/  BSYNC B0 ;  /* 0x0000000000007941 */ /* 0x000fea0003800000 */
.L_x_2408:
[----:B------:R-:W1:Y:S01]  /*0870*/  SHFL.BFLY PT, R4, R23, 0x10, 0x1f ;  /* 0x0e001f0017047f89 */ /* 0x000e6200000e0000 */
[C---:B------:R-:W-:Y:S01]  /*0880*/  LOP3.LUT P4, R14, R2.reuse, 0x1f, RZ, 0xc0, !PT ;  /* 0x0000001f020e7812 */ /* 0x040fe2000788c0ff */
[----:B------:R-:W-:Y:S01]  /*0890*/  ULDC UR6, c[0x0][0x0] ;  /* 0x0000000000067ab9 */ /* 0x000fe20000000800 */
[----:B------:R-:W-:Y:S01]  /*08a0*/  SHF.R.U32.HI R16, RZ, 0x5, R2 ;  /* 0x00000005ff107819 */ /* 0x000fe20000011602 */
[----:B------:R-:W2:Y:S01]  /*08b0*/  SHFL.BFLY PT, R6, R5, 0x10, 0x1f ;  /* 0x0e001f0005067f89 */ /* 0x000ea200000e0000 */
[----:B------:R-:W-:Y:S01]  /*08c0*/  I2FP.F32.U32 R15, UR6 ;  /* 0x00000006000f7c45 */ /* 0x000fe20008201000 */
[----:B------:R-:W-:Y:S01]  /*08d0*/  BSSY B0, `(.L_x_2413) ;  /* 0x0000044000007945 */ /* 0x000fe20003800000 */
[----:B------:R-:W-:-:S03]  /*08e0*/  ISETP.NE.AND P1, PT, R2, RZ, PT ;  /* 0x000000ff0200720c */ /* 0x000fc60003f25270 */
[----:B------:R-:W-:Y:S01]  /*08f0*/  FMUL.FTZ R15, R15, 0.03125 ;  /* 0x3d0000000f0f7820 */ /* 0x000fe20000410000 */
[----:B-1----:R-:W-:Y:S01]  /*0900*/  FADD.FTZ R4, R4, R23 ;  /* 0x0000001704047221 */ /* 0x002fe20000010000 */
[----:B--2---:R-:W-:-:S04]  /*0910*/  FADD.FTZ R8, R6, R5 ;  /* 0x0000000506087221 */ /* 0x004fc80000010000 */
[----:B------:R-:W1:Y:S04]  /*0920*/  SHFL.BFLY PT, R7, R4, 0x8, 0x1f ;  /* 0x0d001f0004077f89 */ /* 0x000e6800000e0000 */
[----:B------:R-:W2:Y:S01]  /*0930*/  SHFL.BFLY PT, R9, R8, 0x8, 0x1f ;  /* 0x0d001f0008097f89 */ /* 0x000ea200000e0000 */
        /* <DEDUP_REMOVED lines=8> */
[----:B------:R-:W3:Y:S01]  /*09c0*/  S2R R10, SR_CgaCtaId ;  /* 0x00000000000a7919 */ /* 0x000ee20000008800 */
[----:B-1----:R-:W-:Y:S01]  /*09d0*/  FADD.FTZ R5, R6, R5 ;  /* 0x0000000506057221 */ /* 0x002fe20000010000 */
[----:B------:R-:W-:Y:S01]  /*09e0*/  I2FP.F32.U32 R6, R2 ;  /* 0x0000000200067245 */ /* 0x000fe20000201000 */
[----:B--2---:R-:W-:-:S03]  /*09f0*/  FADD.FTZ R8, R12, R11 ;  /* 0x0000000b0c087221 */ /* 0x004fc60000010000 */
[----:B------:R-:W1:Y:S01]  /*0a00*/  SHFL.BFLY PT, R4, R5, 0x1, 0x1f ;  /* 0x0c201f0005047f89 */ /* 0x000e6200000e0000 */
[----:B------:R-:W-:Y:S02]  /*0a10*/  MOV R11, 0x400 ;  /* 0x00000400000b7802 */ /* 0x000fe40000000f00 */
[----:B------:R-:W-:Y:S01]  /*0a20*/  FSETP.GT.FTZ.AND P0, PT, R15, R6, PT ;  /* 0x000000060f00720b */ /* 0x000fe20003f14000 */
[----:B------:R-:W2:Y:S01]  /*0a30*/  SHFL.BFLY PT, R13, R8, 0x1, 0x1f ;  /* 0x0c201f00080d7f89 */ /* 0x000ea200000e0000 */
[----:B------:R-:W-:Y:S01]  /*0a40*/  IADD3 R7, R11, 0x88, RZ ;  /* 0x000000880b077810 */ /* 0x000fe20007ffe0ff */
[----:B------:R-:W-:-:S03]  /*0a50*/  HFMA2.MMA R6, -RZ, RZ, 0, 0 ;  /* 0x00000000ff067435 */ /* 0x000fc600000001ff */
[----:B---3--:R-:W-:-:S05]  /*0a60*/  LEA R7, R10, R7, 0x18 ;  /* 0x000000070a077211 */ /* 0x008fca00078ec0ff */
[--C-:B0-----:R-:W-:Y:S02]  /*0a70*/  IMAD R18, R14, 0x4, R7.reuse ;  /* 0x000000040e127824 */ /* 0x101fe400078e0207 */
[----:B-1----:R-:W-:Y:S01]  /*0a80*/  FADD.FTZ R17, R5, R4 ;  /* 0x0000000405117221 */ /* 0x002fe20000010000 */
[----:B------:R-:W-:Y:S01]  /*0a90*/  @!P4 IMAD R4, R16, 0x4, R7 ;  /* 0x000000041004c824 */ /* 0x000fe200078e0207 */
[----:B------:R-:W-:Y:S01]  /*0aa0*/  MOV R5, RZ ;  /* 0x000000ff00057202 */ /* 0x000fe20000000f00 */
[----:B--2---:R-:W-:-:S03]  /*0ab0*/  FADD.FTZ R13, R8, R13 ;  /* 0x0000000d080d7221 */ /* 0x004fc60000010000 */
        /* <DEDUP_REMOVED lines=37> */
.L_x_2414:
[----:B------:R-:W-:Y:S05]  /*0d10*/  BSYNC B0 ;  /* 0x0000000000007941 */ /* 0x000fea0003800000 */
.L_x_2413:
[----:B------:R-:W-:Y:S01]  /*0d20*/  BAR.SYNC.DEFER_BLOCKING 0x0 ;  /* 0x0000000000007b1d */ /* 0x000fe20000010000 */
[----:B------:R-:W-:-:S05]  /*0d30*/  IMAD.MOV.U32 R17, RZ, RZ, 0x11 ;  /* 0x00000011ff117424 */ /* 0x000fca00078e00ff */
[----:B------:R-:W-:Y:S01]  /*0d40*/  ULDC UR7, c[0x0][0x258] ;  /* 0x0000960000077ab9 */ /* 0x000fe20000000800 */
[----:B------:R-:W-:Y:S04]  /*0d50*/  BSSY B0, `(.L_x_2415) ;  /* 0x0000033000007945 */ /* 0x000fe80003800000 */
[----:B------:R-:W-:Y:S05]  /*0d60*/  @P2 BRA `(.L_x_2416) ;  /* 0x0000000000c42947 */ /* 0x000fea0003800000 */
[C---:B------:R-:W-:Y:S01]  /*0d70*/  LEA R21, R10.reuse, R11, 0x18 ;  /* 0x0000000b0a157211 */ /* 0x040fe200078ec0ff */
[----:B0-----:R-:W0:Y:S01]  /*0d80*/  LDC.64 R4, c[0x0][0x210] ;  /* 0x00008400ff047b82 */ /* 0x001e220000000a00 */
[----:B------:R-:W-:Y:S01]  /*0d90*/  ULDC.64 UR8, c[0x0][0x278] ;  /* 0x00009e0000087ab9 */ /* 0x000fe20000000a00 */
[----:B------:R-:W-:Y:S01]  /*0da0*/  IADD3 R11, R11, 0x190, RZ ;  /* 0x000001900b0b7810 */ /* 0x000fe20007ffe0ff */
[----:B------:R-:W-:Y:S01]  /*0db0*/  IMAD.MOV.U32 R19, RZ, RZ, R2 ;  /* 0x000000ffff137224 */ /* 0x000fe200078e0002 */
[----:B------:R-:W-:Y:S01]  /*0dc0*/  ISETP.NE.U32.AND P0, PT, RZ, UR8, PT ;  /* 0x00000008ff007c0c */ /* 0x000fe2000bf05070 */
[----:B------:R-:W1:Y:S01]  /*0dd0*/  LDS.64 R20, [R21] ;  /* 0x0000000015147984 */ /* 0x000e620000000a00 */
[----:B------:R-:W-:Y:S02]  /*0de0*/  LEA R18, R10, R11, 0x18 ;  /* 0x0000000b0a127211 */ /* 0x000fe400078ec0ff */
[----:B------:R-:W2:Y:S01]  /*0df0*/  LDC.64 R6, c[0x0][0x240] ;  /* 0x00009000ff067b82 */ /* 0x000ea20000000a00 */
[----:B------:R-:W-:-:S07]  /*0e00*/  ISETP.NE.AND.EX P0, PT, RZ, UR9, PT, P0 ;  /* 0x00000009ff007c0c */ /* 0x000fce000bf05300 */
[----:B------:R-:W3:Y:S01]  /*0e10*/  LDC.64 R8, c[0x0][0x248] ;  /* 0x00009200ff087b82 */ /* 0x000ee20000000a00 */
[----:B-1----:R-:W-:-:S07]  /*0e20*/  F2FP.F16.F32.PACK_AB R20, R21, R20 ;  /* 0x000000141514723e */ /* 0x002fce00000000ff */
.L_x_2419:
[----:B-12---:R-:W-:-:S04]  /*0e30*/  IMAD.WIDE R10, R19, 0x4, R6 ;  /* 0x00000004130a7825 */ /* 0x006fc800078e0206 */
[C---:B---3--:R-:W-:Y:S02]  /*0e40*/  IMAD.WIDE R12, R19.reuse, 0x4, R8 ;  /* 0x00000004130c7825 */ /* 0x048fe400078e0208 */
[----:B------:R1:W2:Y:S04]  /*0e50*/  LDG.E.CONSTANT R10, desc[UR4][R10.64] ;  /* 0x000000040a0a7981 */ /* 0x0002a8000c1e9900 */
[----:B------:R-:W2:Y:S01]  /*0e60*/  LDG.E.CONSTANT R12, desc[UR4][R12.64] ;  /* 0x000000040c0c7981 */ /* 0x000ea2000c1e9900 */
[----:B------:R-:W-:-:S05]  /*0e70*/  LEA R22, R19, R18, 0x2 ;  /* 0x0000001213167211 */ /* 0x000fca00078e10ff */
[----:B------:R-:W1:Y:S02]  /*0e80*/  LDS R21, [R22] ;  /* 0x0000000016157984 */ /* 0x000e640000000800 */
[----:B-1----:R-:W-:Y:S02]  /*0e90*/  HADD2 R11, R21, -R20.H0_H0 ;  /* 0xa0000014150b7230 */ /* 0x002fe40000000000 */
[----:B------:R-:W-:Y:S02]  /*0ea0*/  IMAD R21, R3, UR7, R19 ;  /* 0x0000000703157c24 */ /* 0x000fe4000f8e0213 */
[----:B------:R-:W-:Y:S02]  /*0eb0*/  VIADD R19, R19, UR6 ;  /* 0x0000000613137c36 */ /* 0x000fe40008000000 */
        /* <DEDUP_REMOVED lines=20> */
.L_x_2417:
[----:B------:R1:W-:Y:S01]  /*1000*/  STS [R22], R13 ;  /* 0x0000000d16007388 */ /* 0x0003e20000000800 */
[C---:B------:R-:W-:Y:S01]  /*1010*/  HADD2 R10, |R13|.reuse, -RZ.H0_H0 ;  /* 0xa00000ff0d0a7230 */ /* 0x040fe20000000200 */
[----:B------:R-:W-:-:S04]  /*1020*/  HSETP2.GT.AND P6, PT, |R13|.H0_H0, |R13|.H1_H1, PT ;  /* 0x7000000d0d007234 */ /* 0x000fc80003fc4a00 */
[----:B------:R-:W-:-:S04]  /*1030*/  PRMT R11, R10, 0x7632, R11 ;  /* 0x000076320a0b7816 */ /* 0x000fc8000000000b */
[----:B------:R-:W-:-:S05]  /*1040*/  SEL R10, R11, R10, !P6 ;  /* 0x0000000a0b0a7207 */ /* 0x000fca0007000000 */
[----:B------:R-:W-:-:S05]  /*1050*/  HSETP2.GT.AND P6, PT, R10.H0_H0, R17.H0_H0, PT ;  /* 0x200000110a007234 */ /* 0x000fca0003fc4800 */
[----:B-1----:R-:W-:-:S08]  /*1060*/  SEL R17, R17, R10, !P6 ;  /* 0x0000000a11117207 */ /* 0x002fd00007000000 */
.L_x_2418:
[----:B------:R-:W-:Y:S05]  /*1070*/  @!P5 BRA `(.L_x_2419) ;  /* 0xfffffffc006cd947 */ /* 0x000fea000383ffff */
.L_x_2416:
[----:B------:R-:W-:Y:S05]  /*1080*/  BSYNC B0 ;  /* 0x0000000000007941 */ /* 0x000fea0003800000 */
.L_x_2415:
        /* <DEDUP_REMOVED lines=8> */
[----:B-----5:R-:W2:Y:S01]  /*1110*/  SHFL.BFLY PT, R0, R17, 0x10, 0x1f ;  /* 0x0e001f0011007f89 */ /* 0x020ea200000e0000 */
[----:B------:R-:W-:-:S13]  /*1120*/  FSETP.GT.FTZ.AND P0, PT, R15, R6, PT ;  /* 0x000000060f00720b */ /* 0x000fda0003f14000 */
[----:B------:R-:W3:Y:S01]  /*1130*/  @P0 S2R R9, SR_CgaCtaId ;  /* 0x0000000000090919 */ /* 0x000ee20000008800 */
[----:B------:R-:W-:-:S05]  /*1140*/  @P0 MOV R8, 0x400 ;  /* 0x0000040000080802 */ /* 0x000fca0000000f00 */
[----:B------:R-:W-:Y:S01]  /*1150*/  @P0 VIADD R8, R8, 0x8 ;  /* 0x0000000808080836 */ /* 0x000fe20000000000 */
[----:B--2---:R-:W-:-:S05]  /*1160*/  FMNMX.FTZ R0, R17, R0, !PT ;  /* 0x0000000011007209 */ /* 0x004fca0007810000 */
[----:B0-----:R-:W0:Y:S01]  /*1170*/  SHFL.BFLY PT, R5, R0, 0x8, 0x1f ;  /* 0x0d001f0000057f89 */ /* 0x001e2200000e0000 */
[----:B---3--:R-:W-:-:S05]  /*1180*/  @P0 LEA R9, R9, R8, 0x18 ;  /* 0x0000000809090211 */ /* 0x008fca00078ec0ff */
[----:B------:R-:W-:Y:S01]  /*1190*/  @P0 IMAD R14, R14, 0x4, R9 ;  /* 0x000000040e0e0824 */ /* 0x000fe200078e0209 */
[----:B0-----:R-:W-:Y:S02]  /*11a0*/  FMNMX.FTZ R5, R0, R5, !PT ;  /* 0x0000000500057209 */ /* 0x001fe40007810000 */
[----:B------:R-:W-:-:S03]  /*11b0*/  @!P4 MOV R0, 0x400 ;  /* 0x000004000000c802 */ /* 0x000fc60000000f00 */
[----:B------:R-:W0:Y:S01]  /*11c0*/  SHFL.BFLY PT, R4, R5, 0x4, 0x1f ;  /* 0x0c801f0005047f89 */ /* 0x000e2200000e0000 */
[----:B------:R-:W-:Y:S02]  /*11d0*/  @!P4 IADD3 R0, R0, 0x8, RZ ;  /* 0x000000080000c810 */ /* 0x000fe40007ffe0ff */
[----:B0-----:R-:W-:Y:S02]  /*11e0*/  FMNMX.FTZ R4, R5, R4, !PT ;  /* 0x0000000405047209 */ /* 0x001fe40007810000 */
[----:B-1----:R-:W-:-:S03]  /*11f0*/  @!P4 LEA R5, R11, R0, 0x18 ;  /* 0x000000000b05c211 */ /* 0x002fc600078ec0ff */
[----:B------:R-:W0:Y:S01]  /*1200*/  SHFL.BFLY PT, R7, R4, 0x2, 0x1f ;  /* 0x0c401f0004077f89 */ /* 0x000e2200000e0000 */
[----:B------:R-:W-:Y:S02]  /*1210*/  @!P4 LEA R5, R16, R5, 0x2 ;  /* 0x000000051005c211 */ /* 0x000fe400078e10ff */
[----:B0-----:R-:W-:Y:S02]  /*1220*/  FMNMX.FTZ R7, R4, R7, !PT ;  /* 0x0000000704077209 */ /* 0x001fe40007810000 */
[----:B------:R-:W-:-:S03]  /*1230*/  MOV R4, 0xe0ad78ec ;  /* 0xe0ad78ec00047802 */ /* 0x000fc60000000f00 */
        /* <DEDUP_REMOVED lines=33> */
[----:B------:R-:W-:Y:S05]  /*1450*/  CALL.REL.NOINC `($__internal_60_$__cuda_sm20_div_rn_f64_full) ;  /* 0x00000000009c7944 */ /* 0x000fea0003c00000 */
.L_x_2423:
[----:B------:R-:W-:Y:S05]  /*1460*/  BSYNC B1 ;  /* 0x0000000000017941 */ /* 0x000fea0003800000 */
.L_x_2422:
        /* <DEDUP_REMOVED lines=11> */
.L_x_2424:
        /* <DEDUP_REMOVED lines=17> */
.L_x_2421:
[----:B------:R-:W-:Y:S05]  /*1630*/  BSYNC B0 ;  /* 0x0000000000007941 */ /* 0x000fea0003800000 */
.L_x_2420:
        /* <DEDUP_REMOVED lines=9> */
        .weak           $__internal_60_$__cuda_sm20_div_rn_f64_full
        .type           $__internal_60_$__cuda_sm20_div_rn_f64_full,@function
        .size           $__internal_60_$__cuda_sm20_div_rn_f64_full,(.L_x_2719 - $__internal_60_$__cuda_sm20_div_rn_f64_full)
$__internal_60_$__cuda_sm20_div_rn_f64_full:
        /* <DEDUP_REMOVED lines=58> */
.L_x_2426:
        /* <DEDUP_REMOVED lines=15> */
.L_x_2428:
[----:B------:R-:W-:Y:S02]  /*1b60*/  LOP3.LUT R13, R7, 0x80000, RZ, 0xfc, !PT ;  /* 0x00080000070d7812 */ /* 0x000fe400078efcff */
[----:B------:R-:W-:-:S07]  /*1b70*/  MOV R12, R6 ;  /* 0x00000006000c7202 */ /* 0x000fce0000000f00 */
.L_x_2427:
[----:B------:R-:W-:Y:S05]  /*1b80*/  BSYNC B2 ;  /* 0x0000000000027941 */ /* 0x000fea0003800000 */
.L_x_2425:
[----:B------:R-:W-:Y:S01]  /*1b90*/  HFMA2.MMA R9, -RZ, RZ, 0, 0 ;  /* 0x00000000ff097435 */ /* 0x000fe200000001ff */
[----:B------:R-:W-:Y:S01]  /*1ba0*/  IMAD.MOV.U32 R4, RZ, RZ, R12 ;  /* 0x000000ffff047224 */ /* 0x000fe200078e000c */
[----:B------:R-:W-:-:S04]  /*1bb0*/  MOV R5, R13 ;  /* 0x0000000d00057202 */ /* 0x000fc80000000f00 */
[----:B------:R-:W-:Y:S05]  /*1bc0*/  RET.REL.NODEC R8 `(_ZN17fastertransformer35generalAddBiasResidualLayerNormOpt2I7__half2Lb1ELb1ELi2ELb1ELi1EEEvPT_S3_PKS2_S5_S5_S5_S5_S5_fiiPKfS7_S7_Pfi) ;  /* 0xffffffe4080c7950 */ /* 0x000fea0003c3ffff */
.L_x_2429:
        /* <DEDUP_REMOVED lines=11> */
.L_x_2719:


//--------------------- .text._ZN17fastertransformer34generalAddBiasResidualLayerNormOptI7__half2Lb1ELb1ELi2ELb1ELi1EEEvPT_S3_PKS2_S5_S5_S5_S5_S5_fiiPKfS7_S7_Pfi --------------------------
	.section	.text._ZN17fastertransformer34generalAddBiasResidualLayerNormOptI7__half2Lb1ELb1ELi2ELb1ELi1EEEvPT_S3_PKS2_S5_S5_S5_S5_S5_fiiPKfS7_S7_Pfi,"ax",@progbits
	.align	128
        .global         _ZN17fastertransformer34generalAddBiasResidualLayerNormOptI7__half2Lb1ELb1ELi2ELb1ELi1EEEvPT_S3_PKS2_S5_S5_S5_S5_S5_fiiPKfS7_S7_Pfi
        .type           _ZN17fastertransformer34generalAddBiasResidualLayerNormOptI7__half2Lb1ELb1ELi2ELb1ELi1EEEvPT_S3_PKS2_S5_S5_S5_S5_S5_fiiPKfS7_S7_Pfi,@function
        .size           _ZN17fastertransformer34generalAddBiasResidualLayerNormOptI7__half2Lb1ELb1ELi2ELb1ELi1EEEvPT_S3_PKS2_S5_S5_S5_S5_S5_fiiPKfS7_S7_Pfi,(.L_x_2720 - _ZN17fastertransformer34generalAddBiasResidualLayerNormOptI7__half2Lb1ELb1ELi2ELb1ELi1EEEvPT_S3_PKS2_S5_S5_S5_S5_S5_fiiPKfS7_S7_Pfi)
        .other          _ZN17fastertransformer34generalAddBiasResidualLayerNormOptI7__half2Lb1ELb1ELi2ELb1ELi1EEEvPT_S3_PKS2_S5_S5_S5_S5_S5_fiiPKfS7_S7_Pfi,@"STO_CUDA_ENTRY STV_DEFAULT"
_ZN17fastertransformer34generalAddBiasResidualLayerNormOptI7__half2Lb1ELb1ELi2ELb1ELi1EEEvPT_S3_PKS2_S5_S5_S5_S5_S5_fiiPKfS7_S7_Pfi:
.text._ZN17fastertransformer34generalAddBiasResidualLayerNormOptI7__half2Lb1ELb1ELi2ELb1ELi1EEEvPT_S3_PKS2_S5_S5_S5_S5_S5_fiiPKfS7_S7_Pfi:
        /* <DEDUP_REMOVED lines=35> */
[----:B------:R-:W2:Y:S02]  /*0230*/  LDC.64 R2, c[0x0][0x218] ;  /* 0x00008600ff027b82 */ /* 0x000ea40000000a00 */
.L_x_2433:
[----:B----4-:R-:W-:-:S04]  /*0240*/  IMAD.WIDE R16, R25, 0x4, R8 ;  /* 0x0000000419107825 */ /* 0x010fc800078e0208 */
[----:B0-----:R-:W-:Y:S02]  /*0250*/  IMAD R27, R21, UR7, R25 ;  /* 0x00000007151b7c24 */ /* 0x001fe4000f8e0219 */
        /* <DEDUP_REMOVED lines=16> */
[----:B------:R-:W-:Y:S01]  /*0360*/  ISETP.GE.AND P0, PT, R25, UR7, PT ;  /* 0x0000000719007c0c */ /* 0x000fe2000bf06270 */
[----:B------:R-:W-:-:S12]  /*0370*/  HFMA2.MMA R22, R22, 1, 1, R13 ;  /* 0x3c003c0016167835 */ /* 0x000fd8000000000d */
[----:B0-----:R-:W-:Y:S05]  /*0380*/  @!P0 BRA `(.L_x_2433) ;  /* 0xfffffffc00ac8947 */ /* 0x001fea000383ffff */
[----:B------:R-:W-:Y:S05]  /*0390*/  BRA `(.L_x_2431) ;  /* 0x0000000000907947 */ /* 0x000fea0003800000 */
.L_x_2432:
        /* <DEDUP_REMOVED lines=10> */
.L_x_2434:
[----:B----4-:R-:W-:-:S04]  /*0440*/  IMAD.WIDE R12, R26, 0x4, R4 ;  /* 0x000000041a0c7825 */ /* 0x010fc800078e0204 */
[----:B0-----:R-:W-:Y:S02]  /*0450*/  IMAD R27, R21, UR7, R26 ;  /* 0x00000007151b7c24 */ /* 0x001fe4000f8e021a */
        /* <DEDUP_REMOVED lines=14> */
[----:B------:R-:W-:Y:S02]  /*0540*/  F2FP.F16.F32.PACK_AB R28, R28, R29 ;  /* 0x0000001d1c1c723e */ /* 0x000fe400000000ff */
[----:B------:R-:W-:-:S03]  /*0550*/  LEA R15, R26, R25, 0x2 ;  /* 0x000000191a0f7211 */ /* 0x000fc600078e10ff */
[----:B------:R-:W-:Y:S02]  /*0560*/  HADD2 R28, R13, R28 ;  /* 0x0000001c0d1c7230 */ /* 0x000fe40000000000 */
[----:B------:R-:W-:-:S03]  /*0570*/  IMAD.WIDE R12, R27, 0x4, R10 ;  /* 0x000000041b0c7825 */ /* 0x000fc600078e020a */
[----:B------:R0:W-:Y:S01]  /*0580*/  STS [R15], R28 ;  /* 0x0000001c0f007388 */ /* 0x0001e20000000800 */
[----:B-1----:R-:W-:-:S03]  /*0590*/  IMAD.IADD R26, R20, 0x1, R26 ;  /* 0x00000001141a7824 */ /* 0x002fc600078e021a */
[----:B------:R0:W-:Y:S02]  /*05a0*/  STG.E desc[UR4][R12.64], R28 ;  /* 0x0000001c0c007986 */ /* 0x0001e4000c101904 */
[----:B------:R-:W-:Y:S01]  /*05b0*/  ISETP.GE.AND P0, PT, R26, UR7, PT ;  /* 0x000000071a007c0c */ /* 0x000fe2000bf06270 */
[----:B------:R-:W-:-:S12]  /*05c0*/  HFMA2.MMA R22, R22, 1, 1, R28 ;  /* 0x3c003c0016167835 */ /* 0x000fd8000000001c */
[----:B0-----:R-:W-:Y:S05]  /*05d0*/  @!P0 BRA `(.L_x_2434) ;  /* 0xfffffffc00988947 */ /* 0x001fea000383ffff */
.L_x_2431:
[----:B------:R-:W-:Y:S05]  /*05e0*/  BSYNC B0 ;  /* 0x0000000000007941 */ /* 0x000fea0003800000 */
.L_x_2430:
[----:B------:R-:W-:Y:S01]  /*05f0*/  HADD2 R22, R22.H0_H0, R22.H1_H1 ;  /* 0x3000001616167230 */ /* 0x000fe20000000800 */
[----:B------:R-:W0:Y:S01]  /*0600*/  S2R R12, SR_CgaCtaId ;  /* 0x00000000000c7919 */ /* 0x000e220000008800 */
[----:B------:R-:W-:Y:S01]  /*0610*/  MOV R13, 0x400 ;  /* 0x00000400000d7802 */ /* 0x000fe20000000f00 */
[----:B------:R-:W-:Y:S01]  /*0620*/  ULDC UR6, c[0x0][0x0] ;  /* 0x0000000000067ab9 */ /* 0x000fe20000000800 */
[----:B------:R-:W-:Y:S01]  /*0630*/  SHF.R.U32.HI R8, RZ, 0x3, R0 ;  /* 0x00000003ff087819 */ /* 0x000fe20000011600 */
[----:B------:R-:W-:Y:S01]  /*0640*/  HADD2.F32 R22, -RZ, R22.H0_H0 ;  /* 0x20000016ff167230 */ /* 0x000fe20000004100 */
[----:B------:R-:W-:Y:S01]  /*0650*/  I2FP.F32.U32 R10, UR6 ;  /* 0x00000006000a7c45 */ /* 0x000fe20008201000 */
[----:B------:R-:W-:Y:S01]  /*0660*/  BSSY B0, `(.L_x_2435) ;  /* 0x000003e000007945 */ /* 0x000fe20003800000 */
[----:B------:R-:W-:Y:S02]  /*0670*/  LOP3.LUT P4, R9, R0, 0x1f, RZ, 0xc0, !PT ;  /* 0x0000001f00097812 */ /* 0x000fe4000788c0ff */
[----:B------:R-:W1:Y:S01]  /*0680*/  SHFL.BFLY PT, R3, R22, 0x10, 0x1f ;  /* 0x0e001f0016037f89 */ /* 0x000e6200000e0000 */
[----:B------:R-:W-:Y:S01]  /*0690*/  FMUL.FTZ R10, R10, 0.03125 ;  /* 0x3d0000000a0a7820 */ /* 0x000fe20000410000 */
[----:B------:R-:W-:-:S02]  /*06a0*/  I2FP.F32.U32 R11, R0 ;  /* 0x00000000000b7245 */ /* 0x000fc40000201000 */
[----:B------:R-:W-:Y:S02]  /*06b0*/  LOP3.LUT R8, R8, 0x1ffffffc, RZ, 0xc0, !PT ;  /* 0x1ffffffc08087812 */ /* 0x000fe400078ec0ff */
[----:B------:R-:W-:Y:S02]  /*06c0*/  FSETP.GT.FTZ.AND P5, PT, R10, R11, PT ;  /* 0x0000000b0a00720b */ /* 0x000fe40003fb4000 */
[----:B------:R-:W-:-:S13]  /*06d0*/  ISETP.NE.AND P1, PT, R0, RZ, PT ;  /* 0x000000ff0000720c */ /* 0x000fda0003f25270 */
[----:B------:R-:W-:Y:S01]  /*06e0*/  @!P1 I2FP.F32.S32 R15, UR7 ;  /* 0x00000007000f9c45 */ /* 0x000fe20008201400 */
[----:B-1----:R-:W-:-:S05]  /*06f0*/  FADD.FTZ R3, R22, R3 ;  /* 0x0000000316037221 */ /* 0x002fca0000010000 */
[----:B------:R-:W1:Y:S02]  /*0700*/  SHFL.BFLY PT, R2, R3, 0x8, 0x1f ;  /* 0x0d001f0003027f89 */ /* 0x000e6400000e0000 */
[----:B-1----:R-:W-:Y:S01]  /*0710*/  FADD.FTZ R2, R3, R2 ;  /* 0x0000000203027221 */ /* 0x002fe20000010000 */
[----:B------:R-:W-:-:S04]  /*0720*/  VIADD R3, R13, 0x8 ;  /* 0x000000080d037836 */ /* 0x000fc80000000000 */
[----:B------:R-:W1:Y:S01]  /*0730*/  SHFL.BFLY PT, R5, R2, 0x4, 0x1f ;  /* 0x0c801f0002057f89 */ /* 0x000e6200000e0000 */
[----:B0-----:R-:W-:Y:S01]  /*0740*/  LEA R3, R12, R3, 0x18 ;  /* 0x000000030c037211 */ /* 0x001fe200078ec0ff */
[----:B-1----:R-:W-:-:S03]  /*0750*/  FADD.FTZ R5, R2, R5 ;  /* 0x0000000502057221 */ /* 0x002fc60000010000 */
[----:B------:R-:W-:Y:S01]  /*0760*/  IADD3 R2, R8, R3, RZ ;  /* 0x0000000308027210 */ /* 0x000fe20007ffe0ff */
[----:B------:R-:W-:Y:S01]  /*0770*/  IMAD R3, R9, 0x4, R3 ;  /* 0x0000000409037824 */ /* 0x000fe200078e0203 */
        /* <DEDUP_REMOVED lines=31> */
.L_x_2437:
        /* <DEDUP_REMOVED lines=13> */
.L_x_2436:
[----:B------:R-:W-:Y:S05]  /*0a40*/  BSYNC B0 ;  /* 0x0000000000007941 */ /* 0x000fea0003800000 */
.L_x_2435:
[----:B0-----:R-:W0:Y:S01]  /*0a50*/  SHFL.BFLY PT, R4, R11, 0x10, 0x1f ;  /* 0x0e001f000b047f89 */ /* 0x001e2200000e0000 */
[----:B------:R-:W-:Y:S01]  /*0a60*/  LEA R21, R12, R13, 0x18 ;  /* 0x0000000d0c157211 */ /* 0x000fe200078ec0ff */
        /* <DEDUP_REMOVED lines=13> */
[----:B------:R-:W-:Y:S01]  /*0b40*/  BAR.SYNC.DEFER_BLOCKING 0x0 ;  /* 0x0000000000007b1d */ /* 0x000fe20000010000 */
[----:B0-----:R-:W-:-:S05]  /*0b50*/  @!P1 I2FP.F32.S32 R15, UR7 ;  /* 0x00000007000f9c45 */ /* 0x001fca0008201400 */
[----:B------:R-:W-:Y:S01]  /*0b60*/  ULDC UR7, c[0x0][0x258] ;  /* 0x0000960000077ab9 */ /* 0x000fe20000000800 */
[----:B------:R-:W0:Y:S01]  /*0b70*/  @!P1 MUFU.RCP R15, R15 ;  /* 0x0000000f000f9308 */ /* 0x000e220000001000 */
        /* <DEDUP_REMOVED lines=18> */
[----:B------:R-:W1:Y:S01]  /*0ca0*/  LDS.64 R18, [R21] ;  /* 0x0000000015127984 */ /* 0x000e620000000a00 */
[----:B0-----:R-:W0:Y:S01]  /*0cb0*/  LDC.64 R2, c[0x0][0x210] ;  /* 0x00008400ff027b82 */ /* 0x001e220000000a00 */
[----:B------:R-:W-:Y:S01]  /*0cc0*/  ULDC.64 UR8, c[0x0][0x278] ;  /* 0x00009e0000087ab9 */ /* 0x000fe20000000a00 */
[----:B------:R-:W-:Y:S01]  /*0cd0*/  IADD3 R17, R13, 0x110, RZ ;  /* 0x000001100d117810 */ /* 0x000fe20007ffe0ff */
[----:B------:R-:W2:Y:S01]  /*0ce0*/  S2R R11, SR_CTAID.X ;  /* 0x00000000000b7919 */ /* 0x000ea20000002500 */
[----:B------:R-:W-:Y:S02]  /*0cf0*/  ISETP.NE.U32.AND P0, PT, RZ, UR8, PT ;  /* 0x00000008ff007c0c */ /* 0x000fe4000bf05070 */
[----:B------:R-:W-:Y:S02]  /*0d00*/  LEA R17, R12, R17, 0x18 ;  /* 0x000000110c117211 */ /* 0x000fe400078ec0ff */
[----:B------:R-:W3:Y:S01]  /*0d10*/  LDC.64 R4, c[0x0][0x240] ;  /* 0x00009000ff047b82 */ /* 0x000ee20000000a00 */
[----:B------:R-:W-:-:S07]  /*0d20*/  ISETP.NE.AND.EX P0, PT, RZ, UR9, PT, P0 ;  /* 0x00000009ff007c0c */ /* 0x000fce000bf05300 */
[----:B------:R-:W4:Y:S01]  /*0d30*/  LDC.64 R6, c[0x0][0x248] ;  /* 0x00009200ff067b82 */ /* 0x000f220000000a00 */
[----:B-1----:R-:W-:Y:S01]  /*0d40*/  F2FP.F16.F32.PACK_AB R19, R19, R18 ;  /* 0x000000121313723e */ /* 0x002fe200000000ff */
[----:B--2---:R-:W-:-:S07]  /*0d50*/  IMAD.MOV.U32 R18, RZ, RZ, R0 ;  /* 0x000000ffff127224 */ /* 0x004fce00078e0000 */
.L_x_2442:
[----:B-123--:R-:W-:-:S04]  /*0d60*/  IMAD.WIDE R12, R18, 0x4, R4 ;  /* 0x00000004120c7825 */ /* 0x00efc800078e0204 */
[C---:B----4-:R-:W-:Y:S02]  /*0d70*/  IMAD.WIDE R14, R18.reuse, 0x4, R6 ;  /* 0x00000004120e7825 */ /* 0x050fe400078e0206 */
[----:B------:R-:W2:Y:S04]  /*0d80*/  LDG.E.CONSTANT R12, desc[UR4][R12.64] ;  /* 0x000000040c0c7981 */ /* 0x000ea8000c1e9900 */
[----:B------:R-:W2:Y:S01]  /*0d90*/  LDG.E.CONSTANT R15, desc[UR4][R14.64] ;  /* 0x000000040e0f7981 */ /* 0x000ea2000c1e9900 */
[C---:B------:R-:W-:Y:S02]  /*0da0*/  IMAD R22, R18.reuse, 0x4, R17 ;  /* 0x0000000412167824 */ /* 0x040fe400078e0211 */
[----:B------:R-:W-:Y:S01]  /*0db0*/  IMAD R21, R11, UR7, R18 ;  /* 0x000000070b157c24 */ /* 0x000fe2000f8e0212 */
[----:B------:R-:W-:-:S02]  /*0dc0*/  IADD3 R18, R18, UR6, RZ ;  /* 0x0000000612127c10 */ /* 0x000fc4000fffe0ff */
[----:B------:R-:W1:Y:S02]  /*0dd0*/  LDS R20, [R22] ;  /* 0x0000000016147984 */ /* 0x000e640000000800 */
[----:B------:R-:W-:Y:S01]  /*0de0*/  ISETP.GE.AND P5, PT, R18, UR7, PT ;  /* 0x0000000712007c0c */ /* 0x000fe2000bfa6270 */
[----:B-1----:R-:W-:-:S04]  /*0df0*/  HADD2 R20, R20, -R19.H0_H0 ;  /* 0xa000001314147230 */ /* 0x002fc80000000000 */
[----:B------:R-:W-:-:S06]  /*0e00*/  HMUL2 R20, R20, R19.H1_H1 ;  /* 0x3000001314147232 */ /* 0x000fcc0000000000 */
        /* <DEDUP_REMOVED lines=18> */
.L_x_2440:
[----:B------:R1:W-:Y:S01]  /*0f30*/  STS [R22], R20 ;  /* 0x0000001416007388 */ /* 0x0003e20000000800 */
[C---:B------:R-:W-:Y:S01]  /*0f40*/  HADD2 R13, |R20|.reuse, -RZ.H0_H0 ;  /* 0xa00000ff140d7230 */ /* 0x040fe20000000200 */
[----:B------:R-:W-:-:S04]  /*0f50*/  HSETP2.GT.AND P6, PT, |R20|.H0_H0, |R20|.H1_H1, PT ;  /* 0x7000001414007234 */ /* 0x000fc80003fc4a00 */
[----:B------:R-:W-:-:S04]  /*0f60*/  PRMT R12, R13, 0x7632, R12 ;  /* 0x000076320d0c7816 */ /* 0x000fc8000000000c */
[----:B------:R-:W-:-:S05]  /*0f70*/  SEL R13, R12, R13, !P6 ;  /* 0x0000000d0c0d7207 */ /* 0x000fca0007000000 */
[----:B------:R-:W-:-:S05]  /*0f80*/  HSETP2.GT.AND P6, PT, R13.H0_H0, R16.H0_H0, PT ;  /* 0x200000100d007234 */ /* 0x000fca0003fc4800 */
[----:B-1----:R-:W-:-:S08]  /*0f90*/  SEL R16, R16, R13, !P6 ;  /* 0x0000000d10107207 */ /* 0x002fd00007000000 */
.L_x_2441:
[----:B------:R-:W-:Y:S05]  /*0fa0*/  @!P5 BRA `(.L_x_2442) ;  /* 0xfffffffc006cd947 */ /* 0x000fea000383ffff */
.L_x_2439:
[----:B------:R-:W-:Y:S05]  /*0fb0*/  BSYNC B0 ;  /* 0x0000000000007941 */ /* 0x000fea0003800000 */
.L_x_2438:
        /* <DEDUP_REMOVED lines=10> */
[----:B-12---:R-:W1:Y:S01]  /*1060*/  @P0 S2R R13, SR_CgaCtaId ;  /* 0x00000000000d0919 */ /* 0x006e620000008800 */
[----:B------:R-:W-:-:S05]  /*1070*/  @P0 MOV R6, 0x400 ;  /* 0x0000040000060802 */ /* 0x000fca0000000f00 */
[----:B------:R-:W-:Y:S01]  /*1080*/  @P0 VIADD R6, R6, 0x88 ;  /* 0x0000008806060836 */ /* 0x000fe20000000000 */
[----:B0-----:R-:W-:-:S05]  /*1090*/  FMNMX.FTZ R3, R16, R3, !PT ;  /* 0x0000000310037209 */ /* 0x001fca0007810000 */
[----:B------:R-:W0:Y:S01]  /*10a0*/  SHFL.BFLY PT, R2, R3, 0x8, 0x1f ;  /* 0x0d001f0003027f89 */ /* 0x000e2200000e0000 */
[----:B-1----:R-:W-:-:S05]  /*10b0*/  @P0 LEA R6, R13, R6, 0x18 ;  /* 0x000000060d060211 */ /* 0x002fca00078ec0ff */
[----:B------:R-:W-:Y:S01]  /*10c0*/  @P0 IMAD R9, R9, 0x4, R6 ;  /* 0x0000000409090824 */ /* 0x000fe200078e0206 */
[----:B0-----:R-:W-:Y:S02]  /*10d0*/  FMNMX.FTZ R2, R3, R2, !PT ;  /* 0x0000000203027209 */ /* 0x001fe40007810000 */
[----:B------:R-:W-:-:S03]  /*10e0*/  @!P4 MOV R3, 0x400 ;  /* 0x000004000003c802 */ /* 0x000fc60000000f00 */
[----:B------:R-:W0:Y:S02]  /*10f0*/  SHFL.BFLY PT, R5, R2, 0x4, 0x1f ;  /* 0x0c801f0002057f89 */ /* 0x000e2400000e0000 */
[----:B0-----:R-:W-:Y:S01]  /*1100*/  FMNMX.FTZ R5, R2, R5, !PT ;  /* 0x0000000502057209 */ /* 0x001fe20007810000 */
[----:B------:R-:W-:-:S04]  /*1110*/  @!P4 VIADD R2, R3, 0x88 ;  /* 0x000000880302c836 */ /* 0x000fc80000000000 */
[----:B------:R-:W0:Y:S01]  /*1120*/  SHFL.BFLY PT, R4, R5, 0x2, 0x1f ;  /* 0x0c401f0005047f89 */ /* 0x000e2200000e0000 */
[----:B---3--:R-:W-:Y:S01]  /*1130*/  @!P4 LEA R3, R11, R2, 0x18 ;  /* 0x000000020b03c211 */ /* 0x008fe200078ec0ff */
[----:B------:R-:W-:-:S03]  /*1140*/  IMAD.MOV.U32 R2, RZ, RZ, -0x1f528714 ;  /* 0xe0ad78ecff027424 */ /* 0x000fc600078e00ff */
[----:B------:R-:W-:Y:S02]  /*1150*/  @!P4 IADD3 R3, R8, R3, RZ ;  /* 0x000000030803c210 */ /* 0x000fe40007ffe0ff */
        /* <DEDUP_REMOVED lines=34> */
[----:B-----5:R-:W-:Y:S05]  /*1380*/  CALL.REL.NOINC `($__internal_61_$__cuda_sm20_div_rn_f64_full) ;  /* 0x0000000000a47944 */ /* 0x020fea0003c00000 */
.L_x_2446:
[----:B------:R-:W-:Y:S05]  /*1390*/  BSYNC B1 ;  /* 0x0000000000017941 */ /* 0x000fea0003800000 */
.L_x_2445:
        /* <DEDUP_REMOVED lines=12> */
.L_x_2447:
        /* <DEDUP_REMOVED lines=17> */
.L_x_2444:
[----:B------:R-:W-:Y:S05]  /*1570*/  BSYNC B0 ;  /* 0x0000000000007941 */ /* 0x000fea0003800000 */
.L_x_2443:
        /* <DEDUP_REMOVED lines=10> */
        .weak           $__internal_61_$__cuda_sm20_div_rn_f64_full
        .type           $__internal_61_$__cuda_sm20_div_rn_f64_full,@function
        .size           $__internal_61_$__cuda_sm20_div_rn_f64_full,(.L_x_2720 - $__internal_61_$__cuda_sm20_div_rn_f64_full)
$__internal_61_$__cuda_sm20_div_rn_f64_full:
        /* <DEDUP_REMOVED lines=58> */
.L_x_2449:
        /* <DEDUP_REMOVED lines=15> */
.L_x_2451:
[----:B------:R-:W-:Y:S01]  /*1ab0*/  LOP3.LUT R13, R7, 0x80000, RZ, 0xfc, !PT ;  /* 0x00080000070d7812 */ /* 0x000fe200078efcff */
[----:B------:R-:W-:-:S07]  /*1ac0*/  IMAD.MOV.U32 R12, RZ, RZ, R6 ;  /* 0x000000ffff0c7224 */ /* 0x000fce00078e0006 */
.L_x_2450:
[----:B------:R-:W-:Y:S05]  /*1ad0*/  BSYNC B2 ;  /* 0x0000000000027941 */ /* 0x000fea0003800000 */
.L_x_2448:
[----:B------:R-:W-:Y:S01]  /*1ae0*/  HFMA2.MMA R9, -RZ, RZ, 0, 0 ;  /* 0x00000000ff097435 */ /* 0x000fe200000001ff */
[----:B------:R-:W-:Y:S01]  /*1af0*/  MOV R2, R12 ;  /* 0x0000000c00027202 */ /* 0x000fe20000000f00 */
[----:B------:R-:W-:-:S04]  /*1b00*/  IMAD.MOV.U32 R3, RZ, RZ, R13 ;  /* 0x000000ffff037224 */ /* 0x000fc800078e000d */
[----:B------:R-:W-:Y:S05]  /*1b10*/  RET.REL.NODEC R8 `(_ZN17fastertransformer34generalAddBiasResidualLayerNormOptI7__half2Lb1ELb1ELi2ELb1ELi1EEEvPT_S3_PKS2_S5_S5_S5_S5_S5_fiiPKfS7_S7_Pfi) ;  /* 0xffffffe408387950 */ /* 0x000fea0003c3ffff */
.L_x_2452:
        /* <DEDUP_REMOVED lines=14> */
.L_x_2720:


//--------------------- .text._ZN17fastertransformer35generalAddBiasResidualLayerNormOpt2I7__half2Lb0ELb0ELi1ELb1ELi1EEEvPT_S3_PKS2_S5_S5_S5_S5_S5_fiiPKfS7_S7_Pfi --------------------------
	.section	.text._ZN17fastertransformer35generalAddBiasResidualLayerNormOpt2I7__half2Lb0ELb0ELi1ELb1ELi1EEEvPT_S3_PKS2_S5_S5_S5_S5_S5_fiiPKfS7_S7_Pfi,"ax",@progbits
	.align	128
        .global         _ZN17fastertransformer35generalAddBiasResidualLayerNormOpt2I7__half2Lb0ELb0ELi1ELb1ELi1EEEvPT_S3_PKS2_S5_S5_S5_S5_S5_fiiPKfS7_S7_Pfi
        .type           _ZN17fastertransformer35generalAddBiasResidualLayerNormOpt2I7__half2Lb0ELb0ELi1ELb1ELi1EEEvPT_S3_PKS2_S5_S5_S5_S5_S5_fiiPKfS7_S7_Pfi,@function
        .size           _ZN17fastertransformer35generalAddBiasResidualLayerNormOpt2I7__half2Lb0ELb0ELi1ELb1ELi1EEEvPT_S3_PKS2_S5_S5_S5_S5_S5_fiiPKfS7_S7_Pfi,(.L_x_2721 - _ZN17fastertransformer35generalAddBiasResidualLayerNormOpt2I7__half2Lb0ELb0ELi1ELb1ELi1EEEvPT_S3_PKS2_S5_S5_S5_S5_S5_fiiPKfS7_S7_Pfi)
        .other          _ZN17fastertransformer35generalAddBiasResidualLayerNormOpt2I7__half2Lb0ELb0ELi1ELb1ELi1EEEvPT_S3_PKS2_S5_S5_S5_S5_S5_fiiPKfS7_S7_Pfi,@"STO_CUDA_ENTRY STV_DEFAULT"
_ZN17fastertransformer35generalAddBiasResidualLayerNormOpt2I7__half2Lb0ELb0ELi1ELb1ELi1EEEvPT_S3_PKS2_S5_S5_S5_S5_S5_fiiPKfS7_S7_Pfi:
.text._ZN17fastertransformer35generalAddBiasResidualLayerNormOpt2I7__half2Lb0ELb0ELi1ELb1ELi1EEEvPT_S3_PKS2_S5_S5_S5_S5_S5_fiiPKfS7_S7_Pfi:
        /* <DEDUP_REMOVED lines=12> */
[----:B------:R-:W-:Y:S02]  /*00c0*/  IMAD.MOV.U32 R12, RZ, RZ, RZ ;  /* 0x000000ffff0c7224 */ /* 0x000fe400078e00ff */
[----:B------:R-:W-:Y:S01]  /*00d0*/  IMAD.MOV.U32 R10, RZ, RZ, RZ ;  /* 0x000000ffff0a7224 */ /* 0x000fe200078e00ff */
[----:B0-----:R-:W-:Y:S06]  /*00e0*/  @P2 BRA `(.L_x_2454) ;  /* 0x00000000007c2947 */ /* 0x001fec0003800000 */
[----:B------:R-:W0:Y:S01]  /*00f0*/  S2R R13, SR_CgaCtaId ;  /* 0x00000000000d7919 */ /* 0x000e220000008800 */
[----:B------:R-:W2:Y:S01]  /*0100*/  LDC R11, c[0x0][RZ] ;  /* 0x00000000ff0b7b82 */ /* 0x000ea20000000800 */
[----:B------:R-:W-:Y:S01]  /*0110*/  MOV R6, 0x400 ;  /* 0x0000040000067802 */ /* 0x000fe20000000f00 */
[----:B------:R-:W-:Y:S02]  /*0120*/  IMAD.MOV.U32 R10, RZ, RZ, RZ ;  /* 0x000000ffff0a7224 */ /* 0x000fe400078e00ff */
[----:B------:R-:W-:Y:S01]  /*0130*/  IMAD.MOV.U32 R16, RZ, RZ, R9 ;  /* 0x000000ffff107224 */ /* 0x000fe200078e0009 */
[----:B------:R-:W-:Y:S01]  /*0140*/  IADD3 R6, R6, 0x190, RZ ;  /* 0x0000019006067810 */ /* 0x000fe20007ffe0ff */
[----:B------:R-:W-:Y:S02]  /*0150*/  IMAD.MOV.U32 R12, RZ, RZ, RZ ;  /* 0x000000ffff0c7224 */ /* 0x000fe400078e00ff */
[----:B-1----:R-:W1:Y:S08]  /*0160*/  LDC.64 R2, c[0x0][0x230] ;  /* 0x00008c00ff027b82 */ /* 0x002e700000000a00 */
[----:B------:R-:W3:Y:S01]  /*0170*/  LDC.64 R4, c[0x0][0x218] ;  /* 0x00008600ff047b82 */ /* 0x000ee20000000a00 */
[----:B0-----:R-:W-:-:S07]  /*0180*/  LEA R13, R13, R6, 0x18 ;  /* 0x000000060d0d7211 */ /* 0x001fce00078ec0ff */
.L_x_2455:
[----:B0-----:R-:W-:-:S04]  /*0190*/  IMAD R7, R0, UR7, R16 ;  /* 0x0000000700077c24 */ /* 0x001fc8000f8e0210 */
[----:B-1----:R-:W-:-:S06]  /*01a0*/  IMAD.WIDE R14, R7, 0x4, R2 ;  /* 0x00000004070e7825 */ /* 0x002fcc00078e0202 */
[----:B------:R-:W4:Y:S01]  /*01b0*/  LDG.E.CONSTANT R14, desc[UR4][R14.64] ;  /* 0x000000040e0e7981 */ /* 0x000f22000c1e9900 */
[----:B------:R-:W-:Y:S01]  /*01c0*/  LEA R19, R16, R13, 0x2 ;  /* 0x0000000d10137211 */ /* 0x000fe200078e10ff */
[----:B--2---:R-:W-:-:S05]  /*01d0*/  IMAD.IADD R16, R11, 0x1, R16 ;  /* 0x000000010b107824 */ /* 0x004fca00078e0210 */
[----:B------:R-:W-:Y:S01]  /*01e0*/  ISETP.GE.AND P0, PT, R16, UR7, PT ;  /* 0x0000000710007c0c */ /* 0x000fe2000bf06270 */
[--C-:B----4-:R-:W-:Y:S02]  /*01f0*/  HADD2.F32 R6, -RZ, R14.reuse.H0_H0 ;  /* 0x2000000eff067230 */ /* 0x110fe40000004100 */
[----:B------:R-:W-:-:S03]  /*0200*/  HADD2.F32 R18, -RZ, R14.H1_H1 ;  /* 0x3000000eff127230 */ /* 0x000fc60000004100 */
[----:B------:R-:W-:Y:S01]  /*0210*/  FADD.FTZ R17, RZ, R6 ;  /* 0x00000006ff117221 */ /* 0x000fe20000010000 */
[----:B---3--:R-:W-:-:S04]  /*0220*/  IMAD.WIDE R6, R7, 0x4, R4 ;  /* 0x0000000407067825 */ /* 0x008fc800078e0204 */
[----:B------:R-:W-:-:S04]  /*0230*/  FADD.FTZ R18, RZ, R18 ;  /* 0x00000012ff127221 */ /* 0x000fc80000010000 */
[-C--:B------:R-:W-:Y:S01]  /*0240*/  FMUL.FTZ R14, R18, R18.reuse ;  /* 0x00000012120e7220 */ /* 0x080fe20000410000 */
[----:B------:R-:W-:-:S04]  /*0250*/  F2FP.F16.F32.PACK_AB R15, R17, R18 ;  /* 0x00000012110f723e */ /* 0x000fc800000000ff */
[----:B------:R-:W-:Y:S01]  /*0260*/  PRMT R20, R15, 0x5432, R15 ;  /* 0x000054320f147816 */ /* 0x000fe2000000000f */
[C---:B------:R-:W-:Y:S01]  /*0270*/  FADD.FTZ R15, R17.reuse, R18 ;  /* 0x00000012110f7221 */ /* 0x040fe20000010000 */
[----:B------:R-:W-:-:S03]  /*0280*/  FFMA.FTZ R17, R17, R17, R14 ;  /* 0x0000001111117223 */ /* 0x000fc6000001000e */
[----:B------:R0:W-:Y:S01]  /*0290*/  STG.E desc[UR4][R6.64], R20 ;  /* 0x0000001406007986 */ /* 0x0001e2000c101904 */
[----:B------:R-:W-:Y:S01]  /*02a0*/  FADD.FTZ R12, R15, R12 ;  /* 0x0000000c0f0c7221 */ /* 0x000fe20000010000 */
[----:B------:R-:W-:Y:S02]  /*02b0*/  FADD.FTZ R10, R17, R10 ;  /* 0x0000000a110a7221 */ /* 0x000fe40000010000 */
[----:B------:R0:W-:Y:S01]  /*02c0*/  STS [R19], R20 ;  /* 0x0000001413007388 */ /* 0x0001e20000000800 */
[----:B------:R-:W-:Y:S05]  /*02d0*/  @!P0 BRA `(.L_x_2455) ;  /* 0xfffffffc00ac8947 */ /* 0x000fea000383ffff */
.L_x_2454:
[----:B------:R-:W-:Y:S05]  /*02e0*/  BSYNC B0 ;  /* 0x0000000000007941 */ /* 0x000fea0003800000 */
.L_x_2453:
[----:B-1----:R-:W1:Y:S01]  /*02f0*/  SHFL.BFLY PT, R3, R12, 0x10, 0x1f ;  /* 0x0e001f000c037f89 */ /* 0x002e6200000e0000 */
[----:B------:R-:W-:Y:S01]  /*0300*/  MOV R18, 0x400 ;  /* 0x0000040000127802 */ /* 0x000fe20000000f00 */
[----:B------:R-:W-:Y:S01]  /*0310*/  ULDC UR6, c[0x0][0x0] ;  /* 0x0000000000067ab9 */ /* 0x000fe20000000800 */
[C---:B------:R-:W-:Y:S01]  /*0320*/  LOP3.LUT P3, R16, R9.reuse, 0x1f, RZ, 0xc0, !PT ;  /* 0x0000001f09107812 */ /* 0x040fe2000786c0ff */
[----:B------:R-:W0:Y:S01]  /*0330*/  SHFL.BFLY PT, R5, R10, 0x10, 0x1f ;  /* 0x0e001f000a057f89 */ /* 0x000e2200000e0000 */
[----:B------:R-:W-:Y:S01]  /*0340*/  SHF.R.U32.HI R14, RZ, 0x5, R9 ;  /* 0x00000005ff0e7819 */ /* 0x000fe20000011609 */
[----:B------:R-:W-:Y:S01]  /*0350*/  BSSY B0, `(.L_x_2456) ;  /* 0x0000044000007945 */ /* 0x000fe20003800000 */
[----:B------:R-:W-:Y:S01]  /*0360*/  I2FP.F32.U32 R15, UR6 ;  /* 0x00000006000f7c45 */ /* 0x000fe20008201000 */
[----:B------:R-:W2:Y:S01]  /*0370*/  S2R R17, SR_CgaCtaId ;  /* 0x0000000000117919 */ /* 0x000ea20000008800 */
[----:B------:R-:W-:-:S03]  /*0380*/  ISETP.NE.AND P1, PT, R9, RZ, PT ;  /* 0x000000ff0900720c */ /* 0x000fc60003f25270 */
[----:B------:R-:W-:Y:S01]  /*0390*/  FMUL.FTZ R15, R15, 0.03125 ;  /* 0x3d0000000f0f7820 */ /* 0x000fe20000410000 */
[----:B-1----:R-:W-:Y:S01]  /*03a0*/  FADD.FTZ R3, R3, R12 ;  /* 0x0000000c03037221 */ /* 0x002fe20000010000 */
[----:B0-----:R-:W-:-:S04]  /*03b0*/  FADD.FTZ R6, R5, R10 ;  /* 0x0000000a05067221 */ /* 0x001fc80000010000 */
        /* <DEDUP_REMOVED lines=11> */
[----:B------:R-:W0:Y:S04]  /*0470*/  SHFL.BFLY PT, R4, R5, 0x2, 0x1f ;  /* 0x0c401f0005047f89 */ /* 0x000e2800000e0000 */
[----:B------:R-:W1:Y:S01]  /*0480*/  SHFL.BFLY PT, R10, R11, 0x2, 0x1f ;  /* 0x0c401f000b0a7f89 */ /* 0x000e6200000e0000 */
[----:B0-----:R-:W-:Y:S01]  /*0490*/  FADD.FTZ R4, R5, R4 ;  /* 0x0000000405047221 */ /* 0x001fe20000010000 */
[----:B--2---:R-:W-:Y:S01]  /*04a0*/  LEA R5, R17, R2, 0x18 ;  /* 0x0000000211057211 */ /* 0x004fe200078ec0ff */
[----:B-1----:R-:W-:-:S03]  /*04b0*/  FADD.FTZ R10, R11, R10 ;  /* 0x0000000a0b0a7221 */ /* 0x002fc60000010000 */
[----:B------:R-:W0:Y:S01]  /*04c0*/  SHFL.BFLY PT, R3, R4, 0x1, 0x1f ;  /* 0x0c201f0004037f89 */ /* 0x000e2200000e0000 */
[--C-:B------:R-:W-:Y:S02]  /*04d0*/  @!P3 IMAD R2, R14, 0x4, R5.reuse ;  /* 0x000000040e02b824 */ /* 0x100fe400078e0205 */
[----:B------:R-:W-:Y:S01]  /*04e0*/  IMAD R12, R16, 0x4, R5 ;  /* 0x00000004100c7824 */ /* 0x000fe200078e0205 */
[----:B------:R-:W1:Y:S01]  /*04f0*/  SHFL.BFLY PT, R13, R10, 0x1, 0x1f ;  /* 0x0c201f000a0d7f89 */ /* 0x000e6200000e0000 */
        /* <DEDUP_REMOVED lines=41> */
.L_x_2457:
[----:B------:R-:W-:Y:S05]  /*0790*/  BSYNC B0 ;  /* 0x0000000000007941 */ /* 0x000fea0003800000 */
.L_x_2456:
[----:B------:R-:W-:Y:S01]  /*07a0*/  BAR.SYNC.DEFER_BLOCKING 0x0 ;  /* 0x0000000000007b1d */ /* 0x000fe20000010000 */
[----:B------:R-:W-:-:S05]  /*07b0*/  IMAD.MOV.U32 R13, RZ, RZ, 0x11 ;  /* 0x00000011ff0d7424 */ /* 0x000fca00078e00ff */
[----:B------:R-:W-:Y:S01]  /*07c0*/  ULDC UR7, c[0x0][0x258] ;  /* 0x0000960000077ab9 */ /* 0x000fe20000000800 */
        /* <DEDUP_REMOVED lines=12> */
[----:B------:R-:W3:Y:S08]  /*0890*/  LDC.64 R4, c[0x0][0x240] ;  /* 0x00009000ff047b82 */ /* 0x000ef00000000a00 */
[----:B------:R-:W4:Y:S01]  /*08a0*/  LDC.64 R6, c[0x0][0x248] ;  /* 0x00009200ff067b82 */ /* 0x000f220000000a00 */
[----:B--2---:R-:W-:-:S07]  /*08b0*/  F2FP.F16.F32.PACK_AB R20, R11, R10 ;  /* 0x0000000a0b14723e */ /* 0x004fce00000000ff */
.L_x_2462:
[----:B-123--:R-:W-:-:S04]  /*08c0*/  IMAD.WIDE R10, R21, 0x4, R4 ;  /* 0x00000004150a7825 */ /* 0x00efc800078e0204 */
[C---:B----4-:R-:W-:Y:S02]  /*08d0*/  IMAD.WIDE R18, R21.reuse, 0x4, R6 ;  /* 0x0000000415127825 */ /* 0x050fe400078e0206 */
[----:B------:R2:W3:Y:S04]  /*08e0*/  LDG.E.CONSTANT R10, desc[UR4][R10.64] ;  /* 0x000000040a0a7981 */ /* 0x0004e8000c1e9900 */
[----:B------:R-:W3:Y:S01]  /*08f0*/  LDG.E.CONSTANT R18, desc[UR4][R18.64] ;  /* 0x0000000412127981 */ /* 0x000ee2000c1e9900 */
[----:B------:R-:W-:-:S05]  /*0900*/  IMAD R22, R21, 0x4, R17 ;  /* 0x0000000415167824 */ /* 0x000fca00078e0211 */
        /* <DEDUP_REMOVED lines=25> */
.L_x_2460:
[----:B------:R3:W-:Y:S01]  /*0aa0*/  STS [R22], R19 ;  /* 0x0000001316007388 */ /* 0x0007e20000000800 */
[C---:B------:R-:W-:Y:S01]  /*0ab0*/  HADD2 R10, |R19|.reuse, -RZ.H0_H0 ;  /* 0xa00000ff130a7230 */ /* 0x040fe20000000200 */
[----:B------:R-:W-:-:S04]  /*0ac0*/  HSETP2.GT.AND P5, PT, |R19|.H0_H0, |R19|.H1_H1, PT ;  /* 0x7000001313007234 */ /* 0x000fc80003fa4a00 */
[----:B------:R-:W-:-:S04]  /*0ad0*/  PRMT R11, R10, 0x7632, R11 ;  /* 0x000076320a0b7816 */ /* 0x000fc8000000000b */
[----:B------:R-:W-:-:S05]  /*0ae0*/  SEL R10, R11, R10, !P5 ;  /* 0x0000000a0b0a7207 */ /* 0x000fca0006800000 */
[----:B------:R-:W-:-:S05]  /*0af0*/  HSETP2.GT.AND P5, PT, R10.H0_H0, R13.H0_H0, PT ;  /* 0x2000000d0a007234 */ /* 0x000fca0003fa4800 */
[----:B---3--:R-:W-:-:S08]  /*0b00*/  SEL R13, R13, R10, !P5 ;  /* 0x0000000a0d0d7207 */ /* 0x008fd00006800000 */
.L_x_2461:
[----:B------:R-:W-:Y:S05]  /*0b10*/  @!P4 BRA `(.L_x_2462) ;  /* 0xfffffffc0068c947 */ /* 0x000fea000383ffff */
.L_x_2459:
[----:B------:R-:W-:Y:S05]  /*0b20*/  BSYNC B0 ;  /* 0x0000000000007941 */ /* 0x000fea0003800000 */
.L_x_2458:
        /* <DEDUP_REMOVED lines=60> */
[----:B------:R-:W-:Y:S05]  /*0ef0*/  CALL.REL.NOINC `($__internal_62_$__cuda_sm20_div_rn_f64_full) ;  /* 0x0000000000a47944 */ /* 0x000fea0003c00000 */
[----:B------:R-:W-:Y:S02]  /*0f00*/  IMAD.MOV.U32 R2, RZ, RZ, R12 ;  /* 0x000000ffff027224 */ /* 0x000fe400078e000c */
[----:B------:R-:W-:-:S07]  /*0f10*/  IMAD.MOV.U32 R3, RZ, RZ, R13 ;  /* 0x000000ffff037224 */ /* 0x000fce00078e000d */
.L_x_2466:
[----:B------:R-:W-:Y:S05]  /*0f20*/  BSYNC B1 ;  /* 0x0000000000017941 */ /* 0x000fea0003800000 */
.L_x_2465:
        /* <DEDUP_REMOVED lines=11> */
.L_x_2467:
[C---:B------:R-:W-:Y:S02]  /*0fe0*/  IMAD R8, R9.reuse, 0x4, R14 ;  /* 0x0000000409087824 */ /* 0x040fe400078e020e */
[-C--:B01----:R-:W-:Y:S02]  /*0ff0*/  IMAD R3, R0, R16.reuse, R9 ;  /* 0x0000001000037224 */ /* 0x083fe400078e0209 */
[----:B------:R-:W-:Y:S02]  /*1000*/  VIADD R9, R9, UR6 ;  /* 0x0000000609097c36 */ /* 0x000fe40008000000 */
[----:B------:R-:W0:Y:S03]  /*1010*/  LDS R8, [R8] ;  /* 0x0000000008087984 */ /* 0x000e260000000800 */
        /* <DEDUP_REMOVED lines=13> */
.L_x_2464:
[----:B------:R-:W-:Y:S05]  /*10f0*/  BSYNC B0 ;  /* 0x0000000000007941 */ /* 0x000fea0003800000 */
.L_x_2463:
        /* <DEDUP_REMOVED lines=9> */
        .weak           $__internal_62_$__cuda_sm20_div_rn_f64_full
        .type           $__internal_62_$__cuda_sm20_div_rn_f64_full,@function
        .size           $__internal_62_$__cuda_sm20_div_rn_f64_full,(.L_x_2721 - $__internal_62_$__cuda_sm20_div_rn_f64_full)
$__internal_62_$__cuda_sm20_div_rn_f64_full:
        /* <DEDUP_REMOVED lines=8> */
[----:B------:R-:W-:Y:S01]  /*1210*/  MOV R2, R6 ;  /* 0x0000000600027202 */ /* 0x000fe20000000f00 */
[----:B------:R-:W-:Y:S01]  /*1220*/  VIADD R20, R19, 0xffffffff ;  /* 0xffffffff13147836 */ /* 0x000fe20000000000 */
[----:B------:R-:W-:-:S03]  /*1230*/  ISETP.LE.U32.AND P2, PT, R18, 0x40500000, PT ;  /* 0x405000001200780c */ /* 0x000fc60003f43070 */
[----:B------:R-:W-:Y:S01]  /*1240*/  @!P0 DMUL R2, R6, 8.98846567431157953865e+307 ;  /* 0x7fe0000006028828 */ /* 0x000fe20000000000 */
[----:B------:R-:W-:-:S04]  /*1250*/  SEL R14, R5, 0x63400000, !P2 ;  /* 0x63400000050e7807 */ /* 0x000fc80005000000 */
[----:B------:R-:W-:Y:S01]  /*1260*/  LOP3.LUT R15, R14, 0xfc000, RZ, 0xfc, !PT ;  /* 0x000fc0000e0f7812 */ /* 0x000fe200078efcff */
[----:B------:R-:W0:Y:S01]  /*1270*/  MUFU.RCP64H R11, R3 ;  /* 0x00000003000b7308 */ /* 0x000e220000001800 */
[----:B------:R-:W-:-:S03]  /*1280*/  MOV R14, RZ ;  /* 0x000000ff000e7202 */ /* 0x000fc60000000f00 */
        /* <DEDUP_REMOVED lines=42> */
.L_x_2469:
        /* <DEDUP_REMOVED lines=15> */
.L_x_2471:
[----:B------:R-:W-:Y:S01]  /*1620*/  LOP3.LUT R13, R7, 0x80000, RZ, 0xfc, !PT ;  /* 0x00080000070d7812 */ /* 0x000fe200078efcff */
[----:B------:R-:W-:-:S07]  /*1630*/  IMAD.MOV.U32 R12, RZ, RZ, R6 ;  /* 0x000000ffff0c7224 */ /* 0x000fce00078e0006 */
.L_x_2470:
[----:B------:R-:W-:Y:S05]  /*1640*/  BSYNC B2 ;  /* 0x0000000000027941 */ /* 0x000fea0003800000 */
.L_x_2468:
[----:B------:R-:W-:Y:S01]  /*1650*/  MOV R2, R8 ;  /* 0x0000000800027202 */ /* 0x000fe20000000f00 */
[----:B------:R-:W-:-:S04]  /*1660*/  IMAD.MOV.U32 R3, RZ, RZ, 0x0 ;  /* 0x00000000ff037424 */ /* 0x000fc800078e00ff */
[----:B------:R-:W-:Y:S05]  /*1670*/  RET.REL.NODEC R2 `(_ZN17fastertransformer35generalAddBiasResidualLayerNormOpt2I7__half2Lb0ELb0ELi1ELb1ELi1EEEvPT_S3_PKS2_S5_S5_S5_S5_S5_fiiPKfS7_S7_Pfi) ;  /* 0xffffffe802607950 */ /* 0x000fea0003c3ffff */
.L_x_2472:
        /* <DEDUP_REMOVED lines=16> */
.L_x_2721:


//--------------------- .text._ZN17fastertransformer34generalAddBiasResidualLayerNormOptI7__half2Lb0ELb0ELi1ELb1ELi1EEEvPT_S3_PKS2_S5_S5_S5_S5_S5_fiiPKfS7_S7_Pfi --------------------------
	.section	.text._ZN17fastertransformer34generalAddBiasResidualLayerNormOptI7__half2Lb0ELb0ELi1ELb1ELi1EEEvPT_S3_PKS2_S5_S5_S5_S5_S5_fiiPKfS7_S7_Pfi,"ax",@progbits
	.align	128
        .global         _ZN17fastertransformer34generalAddBiasResidualLayerNormOptI7__half2Lb0ELb0ELi1ELb1ELi1EEEvPT_S3_PKS2_S5_S5_S5_S5_S5_fiiPKfS7_S7_Pfi
        .type           _ZN17fastertransformer34generalAddBiasResidualLayerNormOptI7__half2Lb0ELb0ELi1ELb1ELi1EEEvPT_S3_PKS2_S5_S5_S5_S5_S5_fiiPKfS7_S7_Pfi,@function
        .size           _ZN17fastertransformer34generalAddBiasResidualLayerNormOptI7__half2Lb0ELb0ELi1ELb1ELi1EEEvPT_S3_PKS2_S5_S5_S5_S5_S5_fiiPKfS7_S7_Pfi,(.L_x_2722 - _ZN17fastertransformer34generalAddBiasResidualLayerNormOptI7__half2Lb0ELb0ELi1ELb1ELi1EEEvPT_S3_PKS2_S5_S5_S5_S5_S5_fiiPKfS7_S7_Pfi)
        .other          _ZN17fastertransformer34generalAddBiasResidualLayerNormOptI7__half2Lb0ELb0ELi1ELb1ELi1EEEvPT_S3_PKS2_S5_S5_S5_S5_S5_fiiPKfS7_S7_Pfi,@"STO_CUDA_ENTRY STV_DEFAULT"
_ZN17fastertransformer34generalAddBiasResidualLayerNormOptI7__half2Lb0ELb0ELi1ELb1ELi1EEEvPT_S3_PKS2_S5_S5_S5_S5_S5_fiiPKfS7_S7_Pfi:
.text._ZN17fastertransformer34generalAddBiasResidualLayerNormOptI7__half2Lb0ELb0ELi1ELb1ELi1EEEvPT_S3_PKS2_S5_S5_S5_S5_S5_fiiPKfS7_S7_Pfi:
        /* <DEDUP_REMOVED lines=19> */
[----:B------:R-:W4:Y:S08]  /*0130*/  LDC.64 R4, c[0x0][0x230] ;  /* 0x00008c00ff047b82 */ /* 0x000f300000000a00 */
[----:B0-----:R-:W0:Y:S01]  /*0140*/  LDC.64 R2, c[0x0][0x218] ;  /* 0x00008600ff027b82 */ /* 0x001e220000000a00 */
[----:B-1----:R-:W-:-:S07]  /*0150*/  LEA R13, R13, R6, 0x18 ;  /* 0x000000060d0d7211 */ /* 0x002fce00078ec0ff */
.L_x_2475:
[----:B-1-3--:R-:W-:-:S04]  /*0160*/  IMAD R11, R15, UR7, R12 ;  /* 0x000000070f0b7c24 */ /* 0x00afc8000f8e020c */
[----:B----4-:R-:W-:-:S06]  /*0170*/  IMAD.WIDE R6, R11, 0x4, R4 ;  /* 0x000000040b067825 */ /* 0x010fcc00078e0204 */
[----:B------:R-:W3:Y:S01]  /*0180*/  LDG.E.CONSTANT R6, desc[UR4][R6.64] ;  /* 0x0000000406067981 */ /* 0x000ee2000c1e9900 */
[----:B0-----:R-:W-:Y:S01]  /*0190*/  IMAD.WIDE R10, R11, 0x4, R2 ;  /* 0x000000040b0a7825 */ /* 0x001fe200078e0202 */
[----:B------:R-:W-:-:S03]  /*01a0*/  LEA R14, R12, R13, 0x2 ;  /* 0x0000000d0c0e7211 */ /* 0x000fc600078e10ff */
[----:B--2---:R-:W-:-:S05]  /*01b0*/  IMAD.IADD R12, R17, 0x1, R12 ;  /* 0x00000001110c7824 */ /* 0x004fca00078e020c */
[----:B------:R-:W-:Y:S01]  /*01c0*/  ISETP.GE.AND P0, PT, R12, UR7, PT ;  /* 0x000000070c007c0c */ /* 0x000fe2000bf06270 */
[----:B---3--:R-:W-:-:S07]  /*01d0*/  HFMA2.MMA R7, R6, 1, 1, RZ ;  /* 0x3c003c0006077835 */ /* 0x008fce00000000ff */
[----:B------:R1:W-:Y:S03]  /*01e0*/  STG.E desc[UR4][R10.64], R7 ;  /* 0x000000070a007986 */ /* 0x0003e6000c101904 */
[----:B------:R-:W-:Y:S01]  /*01f0*/  HADD2 R9, R9, R7 ;  /* 0x0000000709097230 */ /* 0x000fe20000000000 */
[----:B------:R1:W-:Y:S01]  /*0200*/  STS [R14], R7 ;  /* 0x000000070e007388 */ /* 0x0003e20000000800 */
[----:B------:R-:W-:Y:S05]  /*0210*/  @!P0 BRA `(.L_x_2475) ;  /* 0xfffffffc00d08947 */ /* 0x000fea000383ffff */
.L_x_2474:
[----:B------:R-:W-:Y:S05]  /*0220*/  BSYNC B0 ;  /* 0x0000000000007941 */ /* 0x000fea0003800000 */
.L_x_2473:
[----:B------:R-:W-:Y:S01]  /*0230*/  HADD2 R9, R9.H0_H0, R9.H1_H1 ;  /* 0x3000000909097230 */ /* 0x000fe20000000800 */
[----:B------:R-:W2:Y:S01]  /*0240*/  S2R R17, SR_CgaCtaId ;  /* 0x0000000000117919 */ /* 0x000ea20000008800 */
[----:B------:R-:W-:Y:S01]  /*0250*/  MOV R18, 0x400 ;  /* 0x0000040000127802 */ /* 0x000fe20000000f00 */
[----:B------:R-:W-:Y:S01]  /*0260*/  ULDC UR6, c[0x0][0x0] ;  /* 0x0000000000067ab9 */ /* 0x000fe20000000800 */
[C---:B------:R-:W-:Y:S01]  /*0270*/  LOP3.LUT P3, R12, R0.reuse, 0x1f, RZ, 0xc0, !PT ;  /* 0x0000001f000c7812 */ /* 0x040fe2000786c0ff */
[----:B------:R-:W-:Y:S01]  /*0280*/  HADD2.F32 R9, -RZ, R9.H0_H0 ;  /* 0x20000009ff097230 */ /* 0x000fe20000004100 */
[----:B------:R-:W-:Y:S01]  /*0290*/  I2FP.F32.U32 R13, UR6 ;  /* 0x00000006000d7c45 */ /* 0x000fe20008201000 */
[----:B------:R-:W-:Y:S01]  /*02a0*/  BSSY B0, `(.L_x_2476) ;  /* 0x000003e000007945 */ /* 0x000fe20003800000 */
[----:B-1----:R-:W-:Y:S02]  /*02b0*/  I2FP.F32.U32 R10, R0 ;  /* 0x00000000000a7245 */ /* 0x002fe40000201000 */
        /* <DEDUP_REMOVED lines=13> */
[----:B--2---:R-:W-:-:S04]  /*0390*/  LEA R3, R17, R2, 0x18 ;  /* 0x0000000211037211 */ /* 0x004fc800078ec0ff */
        /* <DEDUP_REMOVED lines=33> */
.L_x_2478:
        /* <DEDUP_REMOVED lines=13> */
.L_x_2477:
[----:B------:R-:W-:Y:S05]  /*0680*/  BSYNC B0 ;  /* 0x0000000000007941 */ /* 0x000fea0003800000 */
.L_x_2476:
        /* <DEDUP_REMOVED lines=50> */
.L_x_2483:
        /* <DEDUP_REMOVED lines=30> */
.L_x_2481:
[----:B------:R2:W-:Y:S01]  /*0b90*/  STS [R24], R22 ;  /* 0x0000001618007388 */ /* 0x0005e20000000800 */
[C---:B------:R-:W-:Y:S01]  /*0ba0*/  HADD2 R11, |R22|.reuse, -RZ.H0_H0 ;  /* 0xa00000ff160b7230 */ /* 0x040fe20000000200 */
[----:B------:R-:W-:-:S04]  /*0bb0*/  HSETP2.GT.AND P5, PT, |R22|.H0_H0, |R22|.H1_H1, PT ;  /* 0x7000001616007234 */ /* 0x000fc80003fa4a00 */
[----:B------:R-:W-:-:S04]  /*0bc0*/  PRMT R10, R11, 0x7632, R10 ;  /* 0x000076320b0a7816 */ /* 0x000fc8000000000a */
[----:B------:R-:W-:-:S05]  /*0bd0*/  SEL R11, R10, R11, !P5 ;  /* 0x0000000b0a0b7207 */ /* 0x000fca0006800000 */
[----:B------:R-:W-:-:S05]  /*0be0*/  HSETP2.GT.AND P5, PT, R11.H0_H0, R16.H0_H0, PT ;  /* 0x200000100b007234 */ /* 0x000fca0003fa4800 */
[----:B--2---:R-:W-:-:S08]  /*0bf0*/  SEL R16, R16, R11, !P5 ;  /* 0x0000000b10107207 */ /* 0x004fd00006800000 */
.L_x_2482:
[----:B------:R-:W-:Y:S05]  /*0c00*/  @!P4 BRA `(.L_x_2483) ;  /* 0xfffffffc0068c947 */ /* 0x000fea000383ffff */
.L_x_2480:
[----:B------:R-:W-:Y:S05]  /*0c10*/  BSYNC B0 ;  /* 0x0000000000007941 */ /* 0x000fea0003800000 */
.L_x_2479:
        /* <DEDUP_REMOVED lines=60> */
[----:B------:R-:W-:Y:S05]  /*0fe0*/  CALL.REL.NOINC `($__internal_63_$__cuda_sm20_div_rn_f64_full) ;  /* 0x0000000000a47944 */ /* 0x000fea0003c00000 */
.L_x_2487:
[----:B------:R-:W-:Y:S05]  /*0ff0*/  BSYNC B1 ;  /* 0x0000000000017941 */ /* 0x000fea0003800000 */
.L_x_2486:
        /* <DEDUP_REMOVED lines=12> */
.L_x_2488:
        /* <DEDUP_REMOVED lines=17> */
.L_x_2485:
[----:B------:R-:W-:Y:S05]  /*11d0*/  BSYNC B0 ;  /* 0x0000000000007941 */ /* 0x000fea0003800000 */
.L_x_2484:
        /* <DEDUP_REMOVED lines=10> */
        .weak           $__internal_63_$__cuda_sm20_div_rn_f64_full
        .type           $__internal_63_$__cuda_sm20_div_rn_f64_full,@function
        .size           $__internal_63_$__cuda_sm20_div_rn_f64_full,(.L_x_2722 - $__internal_63_$__cuda_sm20_div_rn_f64_full)
$__internal_63_$__cuda_sm20_div_rn_f64_full:
[C---:B------:R-:W-:Y:S01]  /*1280*/  FSETP.GEU.AND P0, PT, |R7|.reuse, 1.469367938527859385e-39, PT ;  /* 0x001000000700780b */ /* 0x040fe20003f0e200 */
[----:B------:R-:W-:Y:S01]  /*1290*/  IMAD.MOV.U32 R10, RZ, RZ, 0x1 ;  /* 0x00000001ff0a7424 */ /* 0x000fe200078e00ff */
[C---:B------:R-:W-:Y:S01]  /*12a0*/  LOP3.LUT R2, R7.reuse, 0x800fffff, RZ, 0xc0, !PT ;  /* 0x800fffff07027812 */ /* 0x040fe200078ec0ff */
[----:B------:R-:W-:Y:S01]  /*12b0*/  IMAD.MOV.U32 R5, RZ, RZ, 0x1ca00000 ;  /* 0x1ca00000ff057424 */ /* 0x000fe200078e00ff */
[----:B------:R-:W-:Y:S01]  /*12c0*/  LOP3.LUT R9, R7, 0x7ff00000, RZ, 0xc0, !PT ;  /* 0x7ff0000007097812 */ /* 0x000fe200078ec0ff */
[----:B------:R-:W-:Y:S01]  /*12d0*/  IMAD.MOV.U32 R18, RZ, RZ, 0x40500000 ;  /* 0x40500000ff127424 */ /* 0x000fe200078e00ff */
[----:B------:R-:W-:Y:S01]  /*12e0*/  LOP3.LUT R3, R2, 0x3ff00000, RZ, 0xfc, !PT ;  /* 0x3ff0000002037812 */ /* 0x000fe200078efcff */
[----:B------:R-:W-:Y:S01]  /*12f0*/  IMAD.MOV.U32 R2, RZ, RZ, R6 ;  /* 0x000000ffff027224 */ /* 0x000fe200078e0006 */
[----:B------:R-:W-:Y:S01]  /*1300*/  ISETP.LE.U32.AND P2, PT, R9, 0x40500000, PT ;  /* 0x405000000900780c */ /* 0x000fe20003f43070 */
[----:B------:R-:W-:Y:S01]  /*1310*/  VIADD R19, R18, 0xffffffff ;  /* 0xffffffff12137836 */ /* 0x000fe20000000000 */
[----:B------:R-:W-:Y:S02]  /*1320*/  BSSY B2, `(.L_x_2489) ;  /* 0x0000041000027945 */ /* 0x000fe40003800000 */
[----:B------:R-:W-:Y:S01]  /*1330*/  SEL R14, R5, 0x63400000, !P2 ;  /* 0x63400000050e7807 */ /* 0x000fe20005000000 */
[----:B------:R-:W-:-:S03]  /*1340*/  @!P0 DMUL R2, R6, 8.98846567431157953865e+307 ;  /* 0x7fe0000006028828 */ /* 0x000fc60000000000 */
[----:B------:R-:W-:Y:S02]  /*1350*/  LOP3.LUT R15, R14, 0xfc000, RZ, 0xfc, !PT ;  /* 0x000fc0000e0f7812 */ /* 0x000fe400078efcff */
[----:B------:R-:W-:Y:S01]  /*1360*/  MOV R14, RZ ;  /* 0x000000ff000e7202 */ /* 0x000fe20000000f00 */
[----:B------:R-:W0:Y:S04]  /*1370*/  MUFU.RCP64H R11, R3 ;  /* 0x00000003000b7308 */ /* 0x000e280000001800 */
        /* <DEDUP_REMOVED lines=42> */
.L_x_2490:
        /* <DEDUP_REMOVED lines=15> */
.L_x_2492:
[----:B------:R-:W-:Y:S01]  /*1710*/  LOP3.LUT R13, R7, 0x80000, RZ, 0xfc, !PT ;  /* 0x00080000070d7812 */ /* 0x000fe200078efcff */
[----:B------:R-:W-:-:S07]  /*1720*/  IMAD.MOV.U32 R12, RZ, RZ, R6 ;  /* 0x000000ffff0c7224 */ /* 0x000fce00078e0006 */
.L_x_2491:
[----:B------:R-:W-:Y:S05]  /*1730*/  BSYNC B2 ;  /* 0x0000000000027941 */ /* 0x000fea0003800000 */
.L_x_2489:
[----:B------:R-:W-:Y:S01]  /*1740*/  IMAD.MOV.U32 R9, RZ, RZ, 0x0 ;  /* 0x00000000ff097424 */ /* 0x000fe200078e00ff */
[----:B------:R-:W-:Y:S01]  /*1750*/  MOV R3, R13 ;  /* 0x0000000d00037202 */ /* 0x000fe20000000f00 */
[----:B------:R-:W-:Y:S02]  /*1760*/  IMAD.MOV.U32 R2, RZ, RZ, R12 ;  /* 0x000000ffff027224 */ /* 0x000fe400078e000c */
[----:B------:R-:W-:Y:S05]  /*1770*/  RET.REL.NODEC R8 `(_ZN17fastertransformer34generalAddBiasResidualLayerNormOptI7__half2Lb0ELb0ELi1ELb1ELi1EEEvPT_S3_PKS2_S5_S5_S5_S5_S5_fiiPKfS7_S7_Pfi) ;  /* 0xffffffe808207950 */ /* 0x000fea0003c3ffff */
.L_x_2493:
        /* <DEDUP_REMOVED lines=16> */
.L_x_2722:


//--------------------- .text._ZN17fastertransformer35generalAddBiasResidualLayerNormOpt2I7__half2Lb1ELb0ELi1ELb1ELi1EEEvPT_S3_PKS2_S5_S5_S5_S5_S5_fiiPKfS7_S7_Pfi --------------------------
	.section	.text._ZN17fastertransformer35generalAddBiasResidualLayerNormOpt2I7__half2Lb1ELb0ELi1ELb1ELi1EEEvPT_S3_PKS2_S5_S5_S5_S5_S5_fiiPKfS7_S7_Pfi,"ax",@progbits
	.align	128
        .global         _ZN17fastertransformer35generalAddBiasResidualLayerNormOpt2I7__half2Lb1ELb0ELi1ELb1ELi1EEEvPT_S3_PKS2_S5_S5_S5_S5_S5_fiiPKfS7_S7_Pfi
        .type           _ZN17fastertransformer35generalAddBiasResidualLayerNormOpt2I7__half2Lb1ELb0ELi1ELb1ELi1EEEvPT_S3_PKS2_S5_S5_S5_S5_S5_fiiPKfS7_S7_Pfi,@function
        .size           _ZN17fastertransformer35generalAddBiasResidualLayerNormOpt2I7__half2Lb1ELb0ELi1ELb1ELi1EEEvPT_S3_PKS2_S5_S5_S5_S5_S5_fiiPKfS7_S7_Pfi,(.L_x_2723 - _ZN17fastertransformer35generalAddBiasResidualLayerNormOpt2I7__half2Lb1ELb0ELi1ELb1ELi1EEEvPT_S3_PKS2_S5_S5_S5_S5_S5_fiiPKfS7_S7_Pfi)
        .other          _ZN17fastertransformer35generalAddBiasResidualLayerNormOpt2I7__half2Lb1ELb0ELi1ELb1ELi1EEEvPT_S3_PKS2_S5_S5_S5_S5_S5_fiiPKfS7_S7_Pfi,@"STO_CUDA_ENTRY STV_DEFAULT"
_ZN17fastertransformer35generalAddBiasResidualLayerNormOpt2I7__half2Lb1ELb0ELi1ELb1ELi1EEEvPT_S3_PKS2_S5_S5_S5_S5_S5_fiiPKfS7_S7_Pfi:
.text._ZN17fastertransformer35generalAddBiasResidualLayerNormOpt2I7__half2Lb1ELb0ELi1ELb1ELi1EEEvPT_S3_PKS2_S5_S5_S5_S5_S5_fiiPKfS7_S7_Pfi:
[----:B------:R-:W-:Y:S08]  /*0000*/  LDC R1, c[0x0][0x28] ;  /* 0x00000a00ff017b82 */ /* 0x000ff00000000800 */
[----:B------:R-:W0:Y:S01]  /*0010*/  LDC.64 R2, c[0x0][0x260] ;  /* 0x00009800ff027b82 */ /* 0x000e220000000a00 */
[----:B------:R-:W-:-:S07]  /*0020*/  ULDC.64 UR4, c[0x0][0x208] ;  /* 0x0000820000047ab9 */ /* 0x000fce0000000a00 */
[----:B------:R-:W1:Y:S01]  /*0030*/  LDC R0, c[0x0][0x280] ;  /* 0x0000a000ff007b82 */ /* 0x000e620000000800 */
[----:B------:R-:W2:Y:S01]  /*0040*/  S2R R5, SR_CTAID.X ;  /* 0x0000000000057919 */ /* 0x000ea20000002500 */
        /* <DEDUP_REMOVED lines=8> */
[----:B------:R-:W-:-:S06]  /*00d0*/  CS2R R2, SRZ ;  /* 0x0000000000027805 */ /* 0x000fcc000001ff00 */
[----:B0-----:R0:W5:Y:S04]  /*00e0*/  @!P1 LDG.E R2, desc[UR4][R10.64] ;  /* 0x000000040a029981 */ /* 0x001168000c1e1900 */
[----:B-1----:R-:W4:Y:S04]  /*00f0*/  @P0 LDG.E R6, desc[UR4][R6.64] ;  /* 0x0000000406060981 */ /* 0x002f28000c1e1900 */
[----:B---3--:R-:W4:Y:S01]  /*0100*/  @P0 LDG.E R9, desc[UR4][R8.64] ;  /* 0x0000000408090981 */ /* 0x008f22000c1e1900 */
[----:B------:R-:W1:Y:S01]  /*0110*/  S2R R0, SR_TID.X ;  /* 0x0000000000007919 */ /* 0x000e620000002100 */
[----:B------:R-:W-:Y:S01]  /*0120*/  BSSY B0, `(.L_x_2494) ;  /* 0x0000057000007945 */ /* 0x000fe20003800000 */
[----:B------:R-:W-:-:S02]  /*0130*/  CS2R R16, SRZ ;  /* 0x0000000000107805 */ /* 0x000fc4000001ff00 */
[----:B-1----:R-:W-:Y:S01]  /*0140*/  ISETP.GE.AND P2, PT, R0, UR7, PT ;  /* 0x0000000700007c0c */ /* 0x002fe2000bf46270 */
[----:B----4-:R-:W-:-:S12]  /*0150*/  @P0 FMUL.FTZ R17, R6, R9 ;  /* 0x0000000906110220 */ /* 0x010fd80000410000 */
[----:B0-2---:R-:W-:Y:S05]  /*0160*/  @P2 BRA `(.L_x_2495) ;  /* 0x0000000400482947 */ /* 0x005fea0003800000 */
[----:B------:R-:W0:Y:S01]  /*0170*/  LDC R4, c[0x0][RZ] ;  /* 0x00000000ff047b82 */ /* 0x000e220000000800 */
[----:B------:R-:W-:Y:S05]  /*0180*/  @P0 BRA `(.L_x_2496) ;  /* 0x0000000000980947 */ /* 0x000fea0003800000 */
[----:B------:R-:W1:Y:S01]  /*0190*/  S2R R14, SR_CgaCtaId ;  /* 0x00000000000e7919 */ /* 0x000e620000008800 */
[----:B------:R-:W2:Y:S01]  /*01a0*/  LDC.64 R6, c[0x0][0x230] ;  /* 0x00008c00ff067b82 */ /* 0x000ea20000000a00 */
[----:B------:R-:W-:Y:S01]  /*01b0*/  MOV R3, 0x400 ;  /* 0x0000040000037802 */ /* 0x000fe20000000f00 */
[----:B------:R-:W-:Y:S01]  /*01c0*/  IMAD.MOV.U32 R16, RZ, RZ, RZ ;  /* 0x000000ffff107224 */ /* 0x000fe200078e00ff */
[----:B------:R-:W-:-:S03]  /*01d0*/  MOV R15, R0 ;  /* 0x00000000000f7202 */ /* 0x000fc60000000f00 */
[----:B------:R-:W-:Y:S02]  /*01e0*/  VIADD R3, R3, 0x190 ;  /* 0x0000019003037836 */ /* 0x000fe40000000000 */
[----:B------:R-:W3:Y:S08]  /*01f0*/  LDC.64 R8, c[0x0][0x220] ;  /* 0x00008800ff087b82 */ /* 0x000ef00000000a00 */
[----:B------:R-:W4:Y:S01]  /*0200*/  LDC.64 R10, c[0x0][0x218] ;  /* 0x00008600ff0a7b82 */ /* 0x000f220000000a00 */
[----:B-1----:R-:W-:Y:S01]  /*0210*/  LEA R14, R14, R3, 0x18 ;  /* 0x000000030e0e7211 */ /* 0x002fe200078ec0ff */
[----:B------:R-:W-:-:S07]  /*0220*/  IMAD.MOV.U32 R3, RZ, RZ, RZ ;  /* 0x000000ffff037224 */ /* 0x000fce00078e00ff */
.L_x_2497:
[----:B-1----:R-:W-:-:S04]  /*0230*/  IMAD R17, R5, UR7, R15 ;  /* 0x0000000705117c24 */ /* 0x002fc8000f8e020f */
        /* <DEDUP_REMOVED lines=12> */
[----:B------:R-:W-:Y:S01]  /*0300*/  FADD.FTZ R21, R21, R22 ;  /* 0x0000001615157221 */ /* 0x000fe20000010000 */
[----:B------:R-:W-:Y:S01]  /*0310*/  IMAD R12, R15, 0x4, R14 ;  /* 0x000000040f0c7824 */ /* 0x000fe200078e020e */
[----:B0-----:R-:W-:-:S03]  /*0320*/  IADD3 R15, R4, R15, RZ ;  /* 0x0000000f040f7210 */ /* 0x001fc60007ffe0ff */
[CC--:B------:R-:W-:Y:S02]  /*0330*/  F2FP.F16.F32.PACK_AB R13, R20.reuse, R21.reuse ;  /* 0x00000015140d723e */ /* 0x0c0fe400000000ff */
[----:B------:R-:W-:Y:S02]  /*0340*/  ISETP.GE.AND P0, PT, R15, UR7, PT ;  /* 0x000000070f007c0c */ /* 0x000fe4000bf06270 */
        /* <DEDUP_REMOVED lines=10> */
.L_x_2496:
        /* <DEDUP_REMOVED lines=10> */
.L_x_2498:
[----:B------:R-:W-:-:S04]  /*0490*/  IMAD R21, R5, UR7, R19 ;  /* 0x0000000705157c24 */ /* 0x000fc8000f8e0213 */
[----:B0--3--:R-:W-:-:S06]  /*04a0*/  IMAD.WIDE R12, R21, 0x8, R8 ;  /* 0x00000008150c7825 */ /* 0x009fcc00078e0208 */
[----:B------:R-:W3:Y:S01]  /*04b0*/  LDG.E.64 R12, desc[UR4][R12.64] ;  /* 0x000000040c0c7981 */ /* 0x000ee2000c1e1b00 */
[----:B--2---:R-:W-:-:S06]  /*04c0*/  IMAD.WIDE R14, R21, 0x4, R6 ;  /* 0x00000004150e7825 */ /* 0x004fcc00078e0206 */
[----:B------:R1:W2:Y:S02]  /*04d0*/  LDG.E.CONSTANT R14, desc[UR4][R14.64] ;  /* 0x000000040e0e7981 */ /* 0x0002a4000c1e9900 */
[----:B-1----:R-:W-:Y:S01]  /*04e0*/  IMAD R15, R19, 0x4, R18 ;  /* 0x00000004130f7824 */ /* 0x002fe200078e0212 */
[----:B0-----:R-:W-:-:S04]  /*04f0*/  IADD3 R19, R4, R19, RZ ;  /* 0x0000001304137210 */ /* 0x001fc80007ffe0ff */
[----:B------:R-:W-:Y:S02]  /*0500*/  ISETP.GE.AND P0, PT, R19, UR7, PT ;  /* 0x0000000713007c0c */ /* 0x000fe4000bf06270 */
[----:B---3--:R-:W-:Y:S02]  /*0510*/  I2FP.F32.S32 R20, R12 ;  /* 0x0000000c00147245 */ /* 0x008fe40000201400 */
[----:B------:R-:W-:Y:S01]  /*0520*/  I2FP.F32.S32 R22, R13 ;  /* 0x0000000d00167245 */ /* 0x000fe20000201400 */
[----:B----4-:R-:W-:-:S04]  /*0530*/  IMAD.WIDE R12, R21, 0x4, R10 ;  /* 0x00000004150c7825 */ /* 0x010fc800078e020a */
[-C--:B------:R-:W-:Y:S01]  /*0540*/  FMUL.FTZ R20, R20, R17.reuse ;  /* 0x0000001114147220 */ /* 0x080fe20000410000 */
[----:B------:R-:W-:Y:S01]  /*0550*/  FMUL.FTZ R23, R22, R17 ;  /* 0x0000001116177220 */ /* 0x000fe20000410000 */
[----:B--2---:R-:W-:-:S04]  /*0560*/  HADD2.F32 R22, -RZ, R14.H1_H1 ;  /* 0x3000000eff167230 */ /* 0x004fc80000004100 */
        /* <DEDUP_REMOVED lines=8> */
[----:B------:R-:W-:-:S04]  /*05f0*/  FMUL.FTZ R21, R25, R25 ;  /* 0x0000001919157220 */ /* 0x000fc80000410000 */
[C---:B------:R-:W-:Y:S01]  /*0600*/  F2FP.F16.F32.PACK_AB R14, R20.reuse, R25 ;  /* 0x00000019140e723e */ /* 0x040fe200000000ff */
[C---:B------:R-:W-:Y:S01]  /*0610*/  FADD.FTZ R25, R20.reuse, R25 ;  /* 0x0000001914197221 */ /* 0x040fe20000010000 */
[----:B------:R-:W-:Y:S02]  /*0620*/  FFMA.FTZ R20, R20, R20, R21 ;  /* 0x0000001414147223 */ /* 0x000fe40000010015 */
[----:B------:R-:W-:Y:S01]  /*0630*/  PRMT R14, R14, 0x5432, R14 ;  /* 0x000054320e0e7816 */ /* 0x000fe2000000000e */
[----:B------:R-:W-:Y:S01]  /*0640*/  FADD.FTZ R16, R25, R16 ;  /* 0x0000001019107221 */ /* 0x000fe20000010000 */
[----:B------:R-:W-:-:S03]  /*0650*/  FADD.FTZ R3, R20, R3 ;  /* 0x0000000314037221 */ /* 0x000fc60000010000 */
[----:B------:R0:W-:Y:S04]  /*0660*/  STG.E desc[UR4][R12.64], R14 ;  /* 0x0000000e0c007986 */ /* 0x0001e8000c101904 */
[----:B------:R0:W-:Y:S01]  /*0670*/  STS [R15], R14 ;  /* 0x0000000e0f007388 */ /* 0x0001e20000000800 */
[----:B------:R-:W-:Y:S05]  /*0680*/  @!P0 BRA `(.L_x_2498) ;  /* 0xfffffffc00808947 */ /* 0x000fea000383ffff */
.L_x_2495:
[----:B------:R-:W-:Y:S05]  /*0690*/  BSYNC B0 ;  /* 0x0000000000007941 */ /* 0x000fea0003800000 */
.L_x_2494:
[----:B------:R-:W2:Y:S01]  /*06a0*/  SHFL.BFLY PT, R7, R16, 0x10, 0x1f ;  /* 0x0e001f0010077f89 */ /* 0x000ea200000e0000 */
[----:B0-----:R-:W-:Y:S01]  /*06b0*/  MOV R13, 0x400 ;  /* 0x00000400000d7802 */ /* 0x001fe20000000f00 */
[----:B------:R-:W-:Y:S01]  /*06c0*/  ULDC UR6, c[0x0][0x0] ;  /* 0x0000000000067ab9 */ /* 0x000fe20000000800 */
[----:B------:R-:W-:Y:S01]  /*06d0*/  ISETP.NE.AND P1, PT, R0, RZ, PT ;  /* 0x000000ff0000720c */ /* 0x000fe20003f25270 */
[----:B------:R-:W0:Y:S01]  /*06e0*/  SHFL.BFLY PT, R4, R3, 0x10, 0x1f ;  /* 0x0e001f0003047f89 */ /* 0x000e2200000e0000 */
[----:B------:R-:W-:Y:S01]  /*06f0*/  BSSY B0, `(.L_x_2499) ;  /* 0x0000045000007945 */ /* 0x000fe20003800000 */
[----:B-1----:R-:W1:Y:S01]  /*0700*/  S2R R12, SR_CgaCtaId ;  /* 0x00000000000c7919 */ /* 0x002e620000008800 */
[----:B--2---:R-:W-:Y:S01]  /*0710*/  FADD.FTZ R7, R7, R16 ;  /* 0x0000001007077221 */ /* 0x004fe20000010000 */
[----:B------:R-:W-:Y:S01]  /*0720*/  SHF.R.U32.HI R16, RZ, 0x5, R0 ;  /* 0x00000005ff107819 */ /* 0x000fe20000011600 */
[----:B0-----:R-:W-:Y:S01]  /*0730*/  FADD.FTZ R8, R4, R3 ;  /* 0x0000000304087221 */ /* 0x001fe20000010000 */
[----:B------:R-:W-:-:S02]  /*0740*/  LOP3.LUT P4, R3, R0, 0x1f, RZ, 0xc0, !PT ;  /* 0x0000001f00037812 */ /* 0x000fc4000788c0ff */
[----:B------:R-:W0:Y:S04]  /*0750*/  SHFL.BFLY PT, R4, R7, 0x8, 0x1f ;  /* 0x0d001f0007047f89 */ /* 0x000e2800000e0000 */
[----:B------:R-:W2:Y:S01]  /*0760*/  SHFL.BFLY PT, R9, R8, 0x8, 0x1f ;  /* 0x0d001f0008097f89 */ /* 0x000ea200000e0000 */
[----:B0-----:R-:W-:Y:S01]  /*0770*/  FADD.FTZ R4, R7, R4 ;  /* 0x0000000407047221 */ /* 0x001fe20000010000 */
[----:B--2---:R-:W-:Y:S01]  /*0780*/  FADD.FTZ R10, R8, R9 ;  /* 0x00000009080a7221 */ /* 0x004fe20000010000 */
[----:B------:R-:W-:-:S03]  /*0790*/  HFMA2.MMA R8, -RZ, RZ, 0, 0 ;  /* 0x00000000ff087435 */ /* 0x000fc600000001ff */
        /* <DEDUP_REMOVED lines=9> */
[----:B------:R-:W-:Y:S02]  /*0830*/  VIADD R9, R13, 0x88 ;  /* 0x000000880d097836 */ /* 0x000fe40000000000 */
[----:B--2---:R-:W-:Y:S02]  /*0840*/  FADD.FTZ R14, R11, R14 ;  /* 0x0000000e0b0e7221 */ /* 0x004fe40000010000 */
[----:B------:R-:W0:Y:S01]  /*0850*/  SHFL.BFLY PT, R7, R6, 0x1, 0x1f ;  /* 0x0c201f0006077f89 */ /* 0x000e2200000e0000 */
[----:B-1----:R-:W-:Y:S02]  /*0860*/  LEA R9, R12, R9, 0x18 ;  /* 0x000000090c097211 */ /* 0x002fe400078ec0ff */
[----:B------:R-:W-:Y:S01]  /*0870*/  I2FP.F32.U32 R11, R0 ;  /* 0x00000000000b7245 */ /* 0x000fe20000201000 */
[----:B------:R-:W1:Y:S02]  /*0880*/  SHFL.BFLY PT, R15, R14, 0x1, 0x1f ;  /* 0x0c201f000e0f7f89 */ /* 0x000e6400000e0000 */
[----:B------:R-:W-:Y:S01]  /*0890*/  IMAD R18, R3, 0x4, R9 ;  /* 0x0000000403127824 */ /* 0x000fe200078e0209 */
[----:B------:R-:W-:Y:S01]  /*08a0*/  FSETP.GT.FTZ.AND P0, PT, R4, R11, PT ;  /* 0x0000000b0400720b */ /* 0x000fe20003f14000 */
[----:B0-----:R-:W-:Y:S01]  /*08b0*/  FADD.FTZ R17, R6, R7 ;  /* 0x0000000706117221 */ /* 0x001fe20000010000 */
[----:B------:R-:W-:-:S02]  /*08c0*/  @!P4 IMAD R6, R16, 0x4, R9 ;  /* 0x000000041006c824 */ /* 0x000fc400078e0209 */
        /* <DEDUP_REMOVED lines=39> */
.L_x_2500:
[----:B------:R-:W-:Y:S05]  /*0b40*/  BSYNC B0 ;  /* 0x0000000000007941 */ /* 0x000fea0003800000 */
.L_x_2499:
[----:B------:R-:W-:Y:S01]  /*0b50*/  BAR.SYNC.DEFER_BLOCKING 0x0 ;  /* 0x0000000000007b1d */ /* 0x000fe20000010000 */
[----:B------:R-:W-:-:S05]  /*0b60*/  MOV R17, 0x11 ;  /* 0x0000001100117802 */ /* 0x000fca0000000f00 */
[----:B------:R-:W-:Y:S01]  /*0b70*/  ULDC UR7, c[0x0][0x258] ;  /* 0x0000960000077ab9 */ /* 0x000fe20000000800 */
[----:B------:R-:W-:Y:S04]  /*0b80*/  BSSY B0, `(.L_x_2501) ;  /* 0x0000033000007945 */ /* 0x000fe80003800000 */
[----:B------:R-:W-:Y:S05]  /*0b90*/  @P2 BRA `(.L_x_2502) ;  /* 0x0000000000c42947 */ /* 0x000fea0003800000 */
[C---:B------:R-:W-:Y:S01]  /*0ba0*/  LEA R21, R12.reuse, R13, 0x18 ;  /* 0x0000000d0c157211 */ /* 0x040fe200078ec0ff */
[----:B0-----:R-:W0:Y:S01]  /*0bb0*/  LDC.64 R6, c[0x0][0x210] ;  /* 0x00008400ff067b82 */ /* 0x001e220000000a00 */
        /* <DEDUP_REMOVED lines=8> */
[----:B------:R-:W3:Y:S01]  /*0c40*/  LDC.64 R10, c[0x0][0x248] ;  /* 0x00009200ff0a7b82 */ /* 0x000ee20000000a00 */
[----:B-1----:R-:W-:-:S07]  /*0c50*/  F2FP.F16.F32.PACK_AB R20, R21, R20 ;  /* 0x000000141514723e */ /* 0x002fce00000000ff */
.L_x_2505:
        /* <DEDUP_REMOVED lines=29> */
.L_x_2503:
[----:B------:R1:W-:Y:S01]  /*0e30*/  STS [R22], R15 ;  /* 0x0000000f16007388 */ /* 0x0003e20000000800 */
[C---:B------:R-:W-:Y:S01]  /*0e40*/  HADD2 R12, |R15|.reuse, -RZ.H0_H0 ;  /* 0xa00000ff0f0c7230 */ /* 0x040fe20000000200 */
[----:B------:R-:W-:-:S04]  /*0e50*/  HSETP2.GT.AND P6, PT, |R15|.H0_H0, |R15|.H1_H1, PT ;  /* 0x7000000f0f007234 */ /* 0x000fc80003fc4a00 */
[----:B------:R-:W-:-:S04]  /*0e60*/  PRMT R13, R12, 0x7632, R13 ;  /* 0x000076320c0d7816 */ /* 0x000fc8000000000d */
[----:B------:R-:W-:-:S05]  /*0e70*/  SEL R12, R13, R12, !P6 ;  /* 0x0000000c0d0c7207 */ /* 0x000fca0007000000 */
[----:B------:R-:W-:-:S05]  /*0e80*/  HSETP2.GT.AND P6, PT, R12.H0_H0, R17.H0_H0, PT ;  /* 0x200000110c007234 */ /* 0x000fca0003fc4800 */
[----:B-1----:R-:W-:-:S08]  /*0e90*/  SEL R17, R17, R12, !P6 ;  /* 0x0000000c11117207 */ /* 0x002fd00007000000 */
.L_x_2504:
[----:B------:R-:W-:Y:S05]  /*0ea0*/  @!P5 BRA `(.L_x_2505) ;  /* 0xfffffffc006cd947 */ /* 0x000fea000383ffff */
.L_x_2502:
[----:B------:R-:W-:Y:S05]  /*0eb0*/  BSYNC B0 ;  /* 0x0000000000007941 */ /* 0x000fea0003800000 */
.L_x_2501:
        /* <DEDUP_REMOVED lines=11> */
[----:B------:R-:W-:-:S04]  /*0f70*/  @P0 MOV R8, 0x400 ;  /* 0x0000040000080802 */ /* 0x000fc80000000f00 */
[----:B------:R-:W-:Y:S02]  /*0f80*/  @P0 IADD3 R8, R8, 0x8, RZ ;  /* 0x0000000808080810 */ /* 0x000fe40007ffe0ff */
[----:B--2---:R-:W-:-:S05]  /*0f90*/  FMNMX.FTZ R2, R17, R2, !PT ;  /* 0x0000000211027209 */ /* 0x004fca0007810000 */
[----:B0-----:R-:W0:Y:S01]  /*0fa0*/  SHFL.BFLY PT, R7, R2, 0x8, 0x1f ;  /* 0x0d001f0002077f89 */ /* 0x001e2200000e0000 */
[----:B---3--:R-:W-:-:S05]  /*0fb0*/  @P0 LEA R8, R11, R8, 0x18 ;  /* 0x000000080b080211 */ /* 0x008fca00078ec0ff */
        /* <DEDUP_REMOVED lines=44> */
[----:B------:R-:W-:Y:S05]  /*1280*/  CALL.REL.NOINC `($__internal_64_$__cuda_sm20_div_rn_f64_full) ;  /* 0x00000000009c7944 */ /* 0x000fea0003c00000 */
.L_x_2509:
[----:B------:R-:W-:Y:S05]  /*1290*/  BSYNC B1 ;  /* 0x0000000000017941 */ /* 0x000fea0003800000 */
.L_x_2508:
        /* <DEDUP_REMOVED lines=11> */
.L_x_2510:
        /* <DEDUP_REMOVED lines=17> */
.L_x_2507:
[----:B------:R-:W-:Y:S05]  /*1460*/  BSYNC B0 ;  /* 0x0000000000007941 */ /* 0x000fea0003800000 */
.L_x_2506:
        /* <DEDUP_REMOVED lines=9> */
        .weak           $__internal_64_$__cuda_sm20_div_rn_f64_full
        .type           $__internal_64_$__cuda_sm20_div_rn_f64_full,@function
        .size           $__internal_64_$__cuda_sm20_div_rn_f64_full,(.L_x_2723 - $__internal_64_$__cuda_sm20_div_rn_f64_full)
$__internal_64_$__cuda_sm20_div_rn_f64_full:
        /* <DEDUP_REMOVED lines=58> */
.L_x_2512:
        /* <DEDUP_REMOVED lines=15> */
.L_x_2514:
[----:B------:R-:W-:Y:S01]  /*1990*/  LOP3.LUT R13, R7, 0x80000, RZ, 0xfc, !PT ;  /* 0x00080000070d7812 */ /* 0x000fe200078efcff */
[----:B------:R-:W-:-:S07]  /*19a0*/  IMAD.MOV.U32 R12, RZ, RZ, R6 ;  /* 0x000000ffff0c7224 */ /* 0x000fce00078e0006 */
.L_x_2513:
[----:B------:R-:W-:Y:S05]  /*19b0*/  BSYNC B2 ;  /* 0x0000000000027941 */ /* 0x000fea0003800000 */
.L_x_2511:
[----:B------:R-:W-:Y:S01]  /*19c0*/  HFMA2.MMA R9, -RZ, RZ, 0, 0 ;  /* 0x00000000ff097435 */ /* 0x000fe200000001ff */
[----:B------:R-:W-:Y:S01]  /*19d0*/  MOV R2, R12 ;  /* 0x0000000c00027202 */ /* 0x000fe20000000f00 */
[----:B------:R-:W-:-:S04]  /*19e0*/  IMAD.MOV.U32 R3, RZ, RZ, R13 ;  /* 0x000000ffff037224 */ /* 0x000fc800078e000d */
[----:B------:R-:W-:Y:S05]  /*19f0*/  RET.REL.NODEC R8 `(_ZN17fastertransformer35generalAddBiasResidualLayerNormOpt2I7__half2Lb1ELb0ELi1ELb1ELi1EEEvPT_S3_PKS2_S5_S5_S5_S5_S5_fiiPKfS7_S7_Pfi) ;  /* 0xffffffe408807950 */ /* 0x000fea0003c3ffff */
.L_x_2515:
        /* <DEDUP_REMOVED lines=16> */
.L_x_2723:


//--------------------- .text._ZN17fastertransformer34generalAddBiasResidualLayerNormOptI7__half2Lb1ELb0ELi1ELb1ELi1EEEvPT_S3_PKS2_S5_S5_S5_S5_S5_fiiPKfS7_S7_Pfi --------------------------
	.section	.text._ZN17fastertransformer34generalAddBiasResidualLayerNormOptI7__half2Lb1ELb0ELi1ELb1ELi1EEEvPT_S3_PKS2_S5_S5_S5_S5_S5_fiiPKfS7_S7_Pfi,"ax",@progbits
	.align	128
        .global         _ZN17fastertransformer34generalAddBiasResidualLayerNormOptI7__half2Lb1ELb0ELi1ELb1ELi1EEEvPT_S3_PKS2_S5_S5_S5_S5_S5_fiiPKfS7_S7_Pfi
        .type           _ZN17fastertransformer34generalAddBiasResidualLayerNormOptI7__half2Lb1ELb0ELi1ELb1ELi1EEEvPT_S3_PKS2_S5_S5_S5_S5_S5_fiiPKfS7_S7_Pfi,@function
        .size           _ZN17fastertransformer34generalAddBiasResidualLayerNormOptI7__half2Lb1ELb0ELi1ELb1ELi1EEEvPT_S3_PKS2_S5_S5_S5_S5_S5_fiiPKfS7_S7_Pfi,(.L_x_2724 - _ZN17fastertransformer34generalAddBiasResidualLayerNormOptI7__half2Lb1ELb0ELi1ELb1ELi1EEEvPT_S3_PKS2_S5_S5_S5_S5_S5_fiiPKfS7_S7_Pfi)
        .other          _ZN17fastertransformer34generalAddBiasResidualLayerNormOptI7__half2Lb1ELb0ELi1ELb1ELi1EEEvPT_S3_PKS2_S5_S5_S5_S5_S5_fiiPKfS7_S7_Pfi,@"STO_CUDA_ENTRY STV_DEFAULT"
_ZN17fastertransformer34generalAddBiasResidualLayerNormOptI7__half2Lb1ELb0ELi1ELb1ELi1EEEvPT_S3_PKS2_S5_S5_S5_S5_S5_fiiPKfS7_S7_Pfi:
.text._ZN17fastertransformer34generalAddBiasResidualLayerNormOptI7__half2Lb1ELb0ELi1ELb1ELi1EEEvPT_S3_PKS2_S5_S5_S5_S5_S5_fiiPKfS7_S7_Pfi:
        /* <DEDUP_REMOVED lines=34> */
.L_x_2519:
[----:B0-2---:R-:W-:-:S04]  /*0220*/  IMAD R17, R3, UR7, R19 ;  /* 0x0000000703117c24 */ /* 0x005fc8000f8e0213 */
[----:B----4-:R-:W-:-:S04]  /*0230*/  IMAD.WIDE R12, R17, 0x4, R6 ;  /* 0x00000004110c7825 */ /* 0x010fc800078e0206 */
[C---:B---3--:R-:W-:Y:S02]  /*0240*/  IMAD.WIDE R14, R17.reuse, 0x4, R8 ;  /* 0x00000004110e7825 */ /* 0x048fe400078e0208 */
[----:B------:R-:W2:Y:S04]  /*0250*/  LDG.E.CONSTANT R12, desc[UR4][R12.64] ;  /* 0x000000040c0c7981 */ /* 0x000ea8000c1e9900 */
[----:B------:R-:W3:Y:S01]  /*0260*/  LDG.E.CONSTANT R14, desc[UR4][R14.64] ;  /* 0x000000040e0e7981 */ /* 0x000ee2000c1e9900 */
[----:B------:R-:W-:-:S04]  /*0270*/  IMAD.WIDE R16, R17, 0x4, R4 ;  /* 0x0000000411107825 */ /* 0x000fc800078e0204 */
[----:B------:R-:W-:Y:S02]  /*0280*/  IMAD R20, R19, 0x4, R18 ;  /* 0x0000000413147824 */ /* 0x000fe400078e0212 */
[----:B-1----:R-:W-:-:S05]  /*0290*/  IMAD.IADD R19, R10, 0x1, R19 ;  /* 0x000000010a137824 */ /* 0x002fca00078e0213 */
[----:B------:R-:W-:Y:S01]  /*02a0*/  ISETP.GE.AND P0, PT, R19, UR7, PT ;  /* 0x0000000713007c0c */ /* 0x000fe2000bf06270 */
[----:B--2---:R-:W-:-:S10]  /*02b0*/  HFMA2.MMA R13, R12, 1, 1, RZ ;  /* 0x3c003c000c0d7835 */ /* 0x004fd400000000ff */
[----:B---3--:R-:W-:-:S05]  /*02c0*/  HADD2 R13, R13, R14 ;  /* 0x0000000e0d0d7230 */ /* 0x008fca0000000000 */
[----:B------:R2:W-:Y:S01]  /*02d0*/  STG.E desc[UR4][R16.64], R13 ;  /* 0x0000000d10007986 */ /* 0x0005e2000c101904 */
[----:B------:R-:W-:-:S03]  /*02e0*/  HFMA2.MMA R11, R11, 1, 1, R13 ;  /* 0x3c003c000b0b7835 */ /* 0x000fc6000000000d */
[----:B------:R2:W-:Y:S01]  /*02f0*/  STS [R20], R13 ;  /* 0x0000000d14007388 */ /* 0x0005e20000000800 */
[----:B------:R-:W-:Y:S07]  /*0300*/  @!P0 BRA `(.L_x_2519) ;  /* 0xfffffffc00c48947 */ /* 0x000fee000383ffff */
[----:B------:R-:W-:Y:S05]  /*0310*/  BRA `(.L_x_2517) ;  /* 0x0000000000707947 */ /* 0x000fea0003800000 */
.L_x_2518:
        /* <DEDUP_REMOVED lines=8> */
.L_x_2520:
[----:B0-----:R-:W-:-:S04]  /*03a0*/  IMAD R17, R3, UR7, R16 ;  /* 0x0000000703117c24 */ /* 0x001fc8000f8e0210 */
[----:B---3--:R-:W-:-:S05]  /*03b0*/  IMAD.WIDE R20, R17, 0x8, R4 ;  /* 0x0000000811147825 */ /* 0x008fca00078e0204 */
[----:B------:R0:W2:Y:S01]  /*03c0*/  LDG.E.64.CONSTANT R12, desc[UR4][R20.64] ;  /* 0x00000004140c7981 */ /* 0x0000a2000c1e9b00 */
[----:B----4-:R-:W-:-:S06]  /*03d0*/  IMAD.WIDE R18, R17, 0x4, R6 ;  /* 0x0000000411127825 */ /* 0x010fcc00078e0206 */
[----:B------:R-:W3:Y:S01]  /*03e0*/  LDG.E.CONSTANT R18, desc[UR4][R18.64] ;  /* 0x0000000412127981 */ /* 0x000ee2000c1e9900 */
[----:B0-----:R-:W-:Y:S01]  /*03f0*/  IMAD R20, R16, 0x4, R15 ;  /* 0x0000000410147824 */ /* 0x001fe200078e020f */
[----:B-1----:R-:W-:-:S04]  /*0400*/  IADD3 R16, R10, R16, RZ ;  /* 0x000000100a107210 */ /* 0x002fc80007ffe0ff */
[----:B------:R-:W-:Y:S02]  /*0410*/  ISETP.GE.AND P0, PT, R16, UR7, PT ;  /* 0x0000000710007c0c */ /* 0x000fe4000bf06270 */
        /* <DEDUP_REMOVED lines=12> */
.L_x_2517:
[----:B------:R-:W-:Y:S05]  /*04e0*/  BSYNC B0 ;  /* 0x0000000000007941 */ /* 0x000fea0003800000 */
.L_x_2516:
[----:B------:R-:W-:Y:S01]  /*04f0*/  HADD2 R11, R11.H0_H0, R11.H1_H1 ;  /* 0x3000000b0b0b7230 */ /* 0x000fe20000000800 */
[----:B0-----:R-:W0:Y:S01]  /*0500*/  S2R R12, SR_CgaCtaId ;  /* 0x00000000000c7919 */ /* 0x001e220000008800 */
[----:B--2---:R-:W-:Y:S01]  /*0510*/  MOV R13, 0x400 ;  /* 0x00000400000d7802 */ /* 0x004fe20000000f00 */
[----:B------:R-:W-:Y:S01]  /*0520*/  ULDC UR6, c[0x0][0x0] ;  /* 0x0000000000067ab9 */ /* 0x000fe20000000800 */
[----:B------:R-:W-:Y:S01]  /*0530*/  SHF.R.U32.HI R7, RZ, 0x3, R0 ;  /* 0x00000003ff077819 */ /* 0x000fe20000011600 */
[----:B------:R-:W-:Y:S01]  /*0540*/  HADD2.F32 R11, -RZ, R11.H0_H0 ;  /* 0x2000000bff0b7230 */ /* 0x000fe20000004100 */
[C---:B------:R-:W-:Y:S01]  /*0550*/  LOP3.LUT P4, R10, R0.reuse, 0x1f, RZ, 0xc0, !PT ;  /* 0x0000001f000a7812 */ /* 0x040fe2000788c0ff */
[----:B------:R-:W-:Y:S01]  /*0560*/  VIADD R9, R13, 0x8 ;  /* 0x000000080d097836 */ /* 0x000fe20000000000 */
[----:B------:R-:W-:Y:S01]  /*0570*/  ISETP.NE.AND P1, PT, R0, RZ, PT ;  /* 0x000000ff0000720c */ /* 0x000fe20003f25270 */
[----:B------:R-:W-:Y:S01]  /*0580*/  BSSY B0, `(.L_x_2521) ;  /* 0x000003c000007945 */ /* 0x000fe20003800000 */
[----:B------:R-:W1:Y:S11]  /*0590*/  SHFL.BFLY PT, R4, R11, 0x10, 0x1f ;  /* 0x0e001f000b047f89 */ /* 0x000e7600000e0000 */
[----:B------:R-:W-:-:S02]  /*05a0*/  @!P1 I2FP.F32.S32 R16, UR7 ;  /* 0x0000000700109c45 */ /* 0x000fc40008201400 */
[----:B0-----:R-:W-:Y:S01]  /*05b0*/  LEA R9, R12, R9, 0x18 ;  /* 0x000000090c097211 */ /* 0x001fe200078ec0ff */
[----:B-1----:R-:W-:Y:S01]  /*05c0*/  FADD.FTZ R4, R11, R4 ;  /* 0x000000040b047221 */ /* 0x002fe20000010000 */
[----:B------:R-:W-:-:S04]  /*05d0*/  I2FP.F32.U32 R11, UR6 ;  /* 0x00000006000b7c45 */ /* 0x000fc80008201000 */
[----:B------:R-:W0:Y:S01]  /*05e0*/  SHFL.BFLY PT, R3, R4, 0x8, 0x1f ;  /* 0x0d001f0004037f89 */ /* 0x000e2200000e0000 */
[----:B------:R-:W-:Y:S01]  /*05f0*/  FMUL.FTZ R11, R11, 0.03125 ;  /* 0x3d0000000b0b7820 */ /* 0x000fe20000410000 */
[----:B0-----:R-:W-:Y:S01]  /*0600*/  FADD.FTZ R3, R4, R3 ;  /* 0x0000000304037221 */ /* 0x001fe20000010000 */
[----:B------:R-:W-:-:S04]  /*0610*/  I2FP.F32.U32 R4, R0 ;  /* 0x0000000000047245 */ /* 0x000fc80000201000 */
[----:B------:R-:W0:Y:S01]  /*0620*/  SHFL.BFLY PT, R6, R3, 0x4, 0x1f ;  /* 0x0c801f0003067f89 */ /* 0x000e2200000e0000 */
[----:B------:R-:W-:Y:S01]  /*0630*/  FSETP.GT.FTZ.AND P5, PT, R11, R4, PT ;  /* 0x000000040b00720b */ /* 0x000fe20003fb4000 */
[----:B0-----:R-:W-:Y:S01]  /*0640*/  FADD.FTZ R6, R3, R6 ;  /* 0x0000000603067221 */ /* 0x001fe20000010000 */
[----:B------:R-:W-:-:S04]  /*0650*/  LOP3.LUT R3, R7, 0x1ffffffc, RZ, 0xc0, !PT ;  /* 0x1ffffffc07037812 */ /* 0x000fc800078ec0ff */
[----:B------:R-:W0:Y:S01]  /*0660*/  SHFL.BFLY PT, R5, R6, 0x2, 0x1f ;  /* 0x0c401f0006057f89 */ /* 0x000e2200000e0000 */
[----:B------:R-:W-:Y:S02]  /*0670*/  IMAD.IADD R4, R3, 0x1, R9 ;  /* 0x0000000103047824 */ /* 0x000fe400078e0209 */
[----:B0-----:R-:W-:Y:S01]  /*0680*/  FADD.FTZ R5, R6, R5 ;  /* 0x0000000506057221 */ /* 0x001fe20000010000 */
[----:B------:R-:W-:-:S04]  /*0690*/  MOV R6, RZ ;  /* 0x000000ff00067202 */ /* 0x000fc80000000f00 */
[----:B------:R-:W0:Y:S02]  /*06a0*/  SHFL.BFLY PT, R8, R5, 0x1, 0x1f ;  /* 0x0c201f0005087f89 */ /* 0x000e2400000e0000 */
[----:B0-----:R-:W-:Y:S01]  /*06b0*/  FADD.FTZ R15, R5, R8 ;  /* 0x00000008050f7221 */ /* 0x001fe20000010000 */
        /* <DEDUP_REMOVED lines=27> */
.L_x_2523:
        /* <DEDUP_REMOVED lines=13> */
.L_x_2522:
[----:B------:R-:W-:Y:S05]  /*0940*/  BSYNC B0 ;  /* 0x0000000000007941 */ /* 0x000fea0003800000 */
.L_x_2521:
        /* <DEDUP_REMOVED lines=40> */
[----:B------:R-:W-:Y:S01]  /*0bd0*/  VIADD R13, R13, 0x110 ;  /* 0x000001100d0d7836 */ /* 0x000fe20000000000 */
[----:B------:R-:W2:Y:S01]  /*0be0*/  S2R R16, SR_CTAID.X ;  /* 0x0000000000107919 */ /* 0x000ea20000002500 */
[----:B------:R-:W-:Y:S02]  /*0bf0*/  ISETP.NE.U32.AND P0, PT, RZ, UR8, PT ;  /* 0x00000008ff007c0c */ /* 0x000fe4000bf05070 */
[----:B------:R-:W-:Y:S02]  /*0c00*/  MOV R19, R0 ;  /* 0x0000000000137202 */ /* 0x000fe40000000f00 */
[----:B------:R-:W3:Y:S01]  /*0c10*/  LDC.64 R6, c[0x0][0x240] ;  /* 0x00009000ff067b82 */ /* 0x000ee20000000a00 */
[----:B------:R-:W-:-:S02]  /*0c20*/  ISETP.NE.AND.EX P0, PT, RZ, UR9, PT, P0 ;  /* 0x00000009ff007c0c */ /* 0x000fc4000bf05300 */
[----:B------:R-:W-:-:S05]  /*0c30*/  LEA R18, R12, R13, 0x18 ;  /* 0x0000000d0c127211 */ /* 0x000fca00078ec0ff */
[----:B------:R-:W4:Y:S01]  /*0c40*/  LDC.64 R8, c[0x0][0x248] ;  /* 0x00009200ff087b82 */ /* 0x000f220000000a00 */
[----:B0-2---:R-:W-:-:S07]  /*0c50*/  F2FP.F16.F32.PACK_AB R20, R21, R20 ;  /* 0x000000141514723e */ /* 0x005fce00000000ff */
.L_x_2528:
[----:B0-23--:R-:W-:-:S04]  /*0c60*/  IMAD.WIDE R12, R19, 0x4, R6 ;  /* 0x00000004130c7825 */ /* 0x00dfc800078e0206 */
[C---:B----4-:R-:W-:Y:S02]  /*0c70*/  IMAD.WIDE R14, R19.reuse, 0x4, R8 ;  /* 0x00000004130e7825 */ /* 0x050fe400078e0208 */
[----:B------:R0:W2:Y:S04]  /*0c80*/  LDG.E.CONSTANT R12, desc[UR4][R12.64] ;  /* 0x000000040c0c7981 */ /* 0x0000a8000c1e9900 */
[----:B------:R-:W2:Y:S01]  /*0c90*/  LDG.E.CONSTANT R14, desc[UR4][R14.64] ;  /* 0x000000040e0e7981 */ /* 0x000ea2000c1e9900 */
[----:B------:R-:W-:-:S05]  /*0ca0*/  IMAD R22, R19, 0x4, R18 ;  /* 0x0000000413167824 */ /* 0x000fca00078e0212 */
[----:B------:R-:W0:Y:S02]  /*0cb0*/  LDS R21, [R22] ;  /* 0x0000000016157984 */ /* 0x000e240000000800 */
[----:B0-----:R-:W-:Y:S02]  /*0cc0*/  HADD2 R13, R21, -R20.H0_H0 ;  /* 0xa0000014150d7230 */ /* 0x001fe40000000000 */
[----:B------:R-:W-:Y:S02]  /*0cd0*/  IMAD R21, R16, UR7, R19 ;  /* 0x0000000710157c24 */ /* 0x000fe4000f8e0213 */
[----:B------:R-:W-:Y:S02]  /*0ce0*/  VIADD R19, R19, UR6 ;  /* 0x0000000613137c36 */ /* 0x000fe40008000000 */
        /* <DEDUP_REMOVED lines=20> */
.L_x_2526:
[----:B------:R0:W-:Y:S01]  /*0e30*/  STS [R22], R15 ;  /* 0x0000000f16007388 */ /* 0x0001e20000000800 */
[C---:B------:R-:W-:Y:S01]  /*0e40*/  HADD2 R12, |R15|.reuse, -RZ.H0_H0 ;  /* 0xa00000ff0f0c7230 */ /* 0x040fe20000000200 */
[----:B------:R-:W-:-:S04]  /*0e50*/  HSETP2.GT.AND P6, PT, |R15|.H0_H0, |R15|.H1_H1, PT ;  /* 0x7000000f0f007234 */ /* 0x000fc80003fc4a00 */
[----:B------:R-:W-:-:S04]  /*0e60*/  PRMT R13, R12, 0x7632, R13 ;  /* 0x000076320c0d7816 */ /* 0x000fc8000000000d */
[----:B------:R-:W-:-:S05]  /*0e70*/  SEL R12, R13, R12, !P6 ;  /* 0x0000000c0d0c7207 */ /* 0x000fca0007000000 */
[----:B------:R-:W-:-:S05]  /*0e80*/  HSETP2.GT.AND P6, PT, R12.H0_H0, R17.H0_H0, PT ;  /* 0x200000110c007234 */ /* 0x000fca0003fc4800 */
[----:B0-----:R-:W-:-:S08]  /*0e90*/  SEL R17, R17, R12, !P6 ;  /* 0x0000000c11117207 */ /* 0x001fd00007000000 */
.L_x_2527:
[----:B------:R-:W-:Y:S05]  /*0ea0*/  @!P5 BRA `(.L_x_2528) ;  /* 0xfffffffc006cd947 */ /* 0x000fea000383ffff */
.L_x_2525:
[----:B------:R-:W-:Y:S05]  /*0eb0*/  BSYNC B0 ;  /* 0x0000000000007941 */ /* 0x000fea0003800000 */
.L_x_2524:
        /* <DEDUP_REMOVED lines=15> */
[----:B0-----:R-:W-:-:S04]  /*0fb0*/  @P0 LEA R11, R11, R8, 0x18 ;  /* 0x000000080b0b0211 */ /* 0x001fc800078ec0ff */
[----:B------:R-:W-:Y:S02]  /*0fc0*/  @P0 LEA R10, R10, R11, 0x2 ;  /* 0x0000000b0a0a0211 */ /* 0x000fe400078e10ff */
[----:B-1----:R-:W-:Y:S02]  /*0fd0*/  FMNMX.FTZ R5, R2, R5, !PT ;  /* 0x0000000502057209 */ /* 0x002fe40007810000 */
[----:B------:R-:W-:-:S03]  /*0fe0*/  @!P4 MOV R2, 0x400 ;  /* 0x000004000002c802 */ /* 0x000fc60000000f00 */
[----:B------:R-:W0:Y:S01]  /*0ff0*/  SHFL.BFLY PT, R4, R5, 0x4, 0x1f ;  /* 0x0c801f0005047f89 */ /* 0x000e2200000e0000 */
[----:B------:R-:W-:-:S04]  /*1000*/  @!P4 IADD3 R2, R2, 0x88, RZ ;  /* 0x000000880202c810 */ /* 0x000fc80007ffe0ff */
[----:B---3--:R-:W-:-:S05]  /*1010*/  @!P4 LEA R2, R9, R2, 0x18 ;  /* 0x000000020902c211 */ /* 0x008fca00078ec0ff */
[----:B------:R-:W-:Y:S02]  /*1020*/  @!P4 IMAD.IADD R2, R3, 0x1, R2 ;  /* 0x000000010302c824 */ /* 0x000fe400078e0202 */
        /* <DEDUP_REMOVED lines=37> */
[----:B--2---:R-:W-:Y:S05]  /*1280*/  CALL.REL.NOINC `($__internal_65_$__cuda_sm20_div_rn_f64_full) ;  /* 0x0000000000a47944 */ /* 0x004fea0003c00000 */
.L_x_2532:
[----:B------:R-:W-:Y:S05]  /*1290*/  BSYNC B1 ;  /* 0x0000000000017941 */ /* 0x000fea0003800000 */
.L_x_2531:
        /* <DEDUP_REMOVED lines=8> */
[----:B------:R-:W4:Y:S02]  /*1320*/  LDC.64 R6, c[0x0][0x210] ;  /* 0x00008400ff067b82 */ /* 0x000f240000000a00 */
[----:B------:R-:W-:-:S09]  /*1330*/  IADD3 R8, R8, 0x110, RZ ;  /* 0x0000011008087810 */ /* 0x000fd20007ffe0ff */
[----:B---3--:R-:W-:Y:S01]  /*1340*/  @!P0 FMUL R5, R5, 1.175494350822287508e-38 ;  /* 0x0080000005058820 */ /* 0x008fe20000400000 */
[----:B0-----:R-:W-:-:S07]  /*1350*/  LEA R15, R9, R8, 0x18 ;  /* 0x00000008090f7211 */ /* 0x001fce00078ec0ff */
.L_x_2533:
[C---:B------:R-:W-:Y:S02]  /*1360*/  IMAD R8, R0.reuse, 0x4, R15 ;  /* 0x0000000400087824 */ /* 0x040fe400078e020f */
[-C--:B012---:R-:W-:Y:S02]  /*1370*/  IMAD R3, R13, R17.reuse, R0 ;  /* 0x000000110d037224 */ /* 0x087fe400078e0200 */
        /* <DEDUP_REMOVED lines=15> */
.L_x_2530:
[----:B------:R-:W-:Y:S05]  /*1470*/  BSYNC B0 ;  /* 0x0000000000007941 */ /* 0x000fea0003800000 */
.L_x_2529:
        /* <DEDUP_REMOVED lines=10> */
        .weak           $__internal_65_$__cuda_sm20_div_rn_f64_full
        .type           $__internal_65_$__cuda_sm20_div_rn_f64_full,@function
        .size           $__internal_65_$__cuda_sm20_div_rn_f64_full,(.L_x_2724 - $__internal_65_$__cuda_sm20_div_rn_f64_full)
$__internal_65_$__cuda_sm20_div_rn_f64_full:
        /* <DEDUP_REMOVED lines=32> */
[----:B------:R-:W-:Y:S01]  /*1720*/  ISETP.LE.U32.AND P0, PT, R13, 0x40500000, PT ;  /* 0x405000000d00780c */ /* 0x000fe20003f03070 */
[----:B------:R-:W-:-:S05]  /*1730*/  IMAD.MOV R12, RZ, RZ, -R13 ;  /* 0x000000ffff0c7224 */ /* 0x000fca00078e0a0d */
        /* <DEDUP_REMOVED lines=24> */
.L_x_2535:
        /* <DEDUP_REMOVED lines=15> */
.L_x_2537:
[----:B------:R-:W-:Y:S01]  /*19b0*/  LOP3.LUT R13, R7, 0x80000, RZ, 0xfc, !PT ;  /* 0x00080000070d7812 */ /* 0x000fe200078efcff */
[----:B------:R-:W-:-:S07]  /*19c0*/  IMAD.MOV.U32 R12, RZ, RZ, R6 ;  /* 0x000000ffff0c7224 */ /* 0x000fce00078e0006 */
.L_x_2536:
[----:B------:R-:W-:Y:S05]  /*19d0*/  BSYNC B2 ;  /* 0x0000000000027941 */ /* 0x000fea0003800000 */
.L_x_2534:
[----:B------:R-:W-:Y:S01]  /*19e0*/  HFMA2.MMA R9, -RZ, RZ, 0, 0 ;  /* 0x00000000ff097435 */ /* 0x000fe200000001ff */
[----:B------:R-:W-:Y:S01]  /*19f0*/  MOV R2, R12 ;  /* 0x0000000c00027202 */ /* 0x000fe20000000f00 */
[----:B------:R-:W-:-:S04]  /*1a00*/  IMAD.MOV.U32 R3, RZ, RZ, R13 ;  /* 0x000000ffff037224 */ /* 0x000fc800078e000d */
[----:B------:R-:W-:Y:S05]  /*1a10*/  RET.REL.NODEC R8 `(_ZN17fastertransformer34generalAddBiasResidualLayerNormOptI7__half2Lb1ELb0ELi1ELb1ELi1EEEvPT_S3_PKS2_S5_S5_S5_S5_S5_fiiPKfS7_S7_Pfi) ;  /* 0xffffffe408787950 */ /* 0x000fea0003c3ffff */
.L_x_2538:
        /* <DEDUP_REMOVED lines=14> */
.L_x_2724:


//--------------------- .text._ZN17fastertransformer35generalAddBiasResidualLayerNormOpt2I7__half2Lb0ELb1ELi1ELb1ELi1EEEvPT_S3_PKS2_S5_S5_S5_S5_S5_fiiPKfS7_S7_Pfi --------------------------
	.section	.text._ZN17fastertransformer35generalAddBiasResidualLayerNormOpt2I7__half2Lb0ELb1ELi1ELb1ELi1EEEvPT_S3_PKS2_S5_S5_S5_S5_S5_fiiPKfS7_S7_Pfi,"ax",@progbits
	.align	128
        .global         _ZN17fastertransformer35generalAddBiasResidualLayerNormOpt2I7__half2Lb0ELb1ELi1ELb1ELi1EEEvPT_S3_PKS2_S5_S5_S5_S5_S5_fiiPKfS7_S7_Pfi
        .type           _ZN17fastertransformer35generalAddBiasResidualLayerNormOpt2I7__half2Lb0ELb1ELi1ELb1ELi1EEEvPT_S3_PKS2_S5_S5_S5_S5_S5_fiiPKfS7_S7_Pfi,@function
        .size           _ZN17fastertransformer35generalAddBiasResidualLayerNormOpt2I7__half2Lb0ELb1ELi1ELb1ELi1EEEvPT_S3_PKS2_S5_S5_S5_S5_S5_fiiPKfS7_S7_Pfi,(.L_x_2725 - _ZN17fastertransformer35generalAddBiasResidualLayerNormOpt2I7__half2Lb0ELb1ELi1ELb1ELi1EEEvPT_S3_PKS2_S5_S5_S5_S5_S5_fiiPKfS7_S7_Pfi)
        .other          _ZN17fastertransformer35generalAddBiasResidualLayerNormOpt2I7__half2Lb0ELb1ELi1ELb1ELi1EEEvPT_S3_PKS2_S5_S5_S5_S5_S5_fiiPKfS7_S7_Pfi,@"STO_CUDA_ENTRY STV_DEFAULT"
_ZN17fastertransformer35generalAddBiasResidualLayerNormOpt2I7__half2Lb0ELb1ELi1ELb1ELi1EEEvPT_S3_PKS2_S5_S5_S5_S5_S5_fiiPKfS7_S7_Pfi:
.text._ZN17fastertransformer35generalAddBiasResidualLayerNormOpt2I7__half2Lb0ELb1ELi1ELb1ELi1EEEvPT_S3_PKS2_S5_S5_S5_S5_S5_fiiPKfS7_S7_Pfi:
        /* <DEDUP_REMOVED lines=21> */
[----:B-1----:R-:W1:Y:S08]  /*0150*/  LDC.64 R2, c[0x0][0x228] ;  /* 0x00008a00ff027b82 */ /* 0x002e700000000a00 */
[----:B------:R-:W3:Y:S08]  /*0160*/  LDC.64 R4, c[0x0][0x230] ;  /* 0x00008c00ff047b82 */ /* 0x000ef00000000a00 */
[----:B------:R-:W4:Y:S01]  /*0170*/  LDC.64 R6, c[0x0][0x218] ;  /* 0x00008600ff067b82 */ /* 0x000f220000000a00 */
[----:B0-----:R-:W-:Y:S01]  /*0180*/  LEA R12, R12, R11, 0x18 ;  /* 0x0000000b0c0c7211 */ /* 0x001fe200078ec0ff */
[----:B------:R-:W-:-:S07]  /*0190*/  IMAD.MOV.U32 R11, RZ, RZ, RZ ;  /* 0x000000ffff0b7224 */ /* 0x000fce00078e00ff */
.L_x_2541:
[----:B01----:R-:W-:-:S04]  /*01a0*/  IMAD.WIDE R18, R15, 0x4, R2 ;  /* 0x000000040f127825 */ /* 0x003fc800078e0202 */
[----:B------:R-:W-:Y:S02]  /*01b0*/  IMAD R17, R0, UR7, R15 ;  /* 0x0000000700117c24 */ /* 0x000fe4000f8e020f */
[----:B------:R0:W4:Y:S02]  /*01c0*/  LDG.E.CONSTANT R18, desc[UR4][R18.64] ;  /* 0x0000000412127981 */ /* 0x000124000c1e9900 */
[----:B---3--:R-:W-:-:S06]  /*01d0*/  IMAD.WIDE R20, R17, 0x4, R4 ;  /* 0x0000000411147825 */ /* 0x008fcc00078e0204 */
[----:B------:R-:W3:Y:S01]  /*01e0*/  LDG.E.CONSTANT R20, desc[UR4][R20.64] ;  /* 0x0000000414147981 */ /* 0x000ee2000c1e9900 */
[----:B0-----:R-:W-:Y:S01]  /*01f0*/  IMAD R19, R15, 0x4, R12 ;  /* 0x000000040f137824 */ /* 0x001fe200078e020c */
[----:B--2---:R-:W-:-:S04]  /*0200*/  IADD3 R15, R10, R15, RZ ;  /* 0x0000000f0a0f7210 */ /* 0x004fc80007ffe0ff */
[----:B------:R-:W-:Y:S01]  /*0210*/  ISETP.GE.AND P0, PT, R15, UR7, PT ;  /* 0x000000070f007c0c */ /* 0x000fe2000bf06270 */
[--C-:B----4-:R-:W-:Y:S02]  /*0220*/  HADD2.F32 R14, -RZ, R18.reuse.H0_H0 ;  /* 0x20000012ff0e7230 */ /* 0x110fe40000004100 */
[----:B------:R-:W-:-:S03]  /*0230*/  HADD2.F32 R16, -RZ, R18.H1_H1 ;  /* 0x30000012ff107230 */ /* 0x000fc60000004100 */
[----:B------:R-:W-:Y:S02]  /*0240*/  FADD.FTZ R14, RZ, R14 ;  /* 0x0000000eff0e7221 */ /* 0x000fe40000010000 */
[----:B------:R-:W-:Y:S01]  /*0250*/  FADD.FTZ R16, RZ, R16 ;  /* 0x00000010ff107221 */ /* 0x000fe20000010000 */
[--C-:B---3--:R-:W-:Y:S02]  /*0260*/  HADD2.F32 R23, -RZ, R20.reuse.H0_H0 ;  /* 0x20000014ff177230 */ /* 0x108fe40000004100 */
[----:B------:R-:W-:-:S03]  /*0270*/  HADD2.F32 R25, -RZ, R20.H1_H1 ;  /* 0x30000014ff197230 */ /* 0x000fc60000004100 */
[----:B------:R-:W-:Y:S02]  /*0280*/  FADD.FTZ R14, R14, R23 ;  /* 0x000000170e0e7221 */ /* 0x000fe40000010000 */
[----:B------:R-:W-:Y:S01]  /*0290*/  FADD.FTZ R25, R16, R25 ;  /* 0x0000001910197221 */ /* 0x000fe20000010000 */
[----:B------:R-:W-:-:S04]  /*02a0*/  IMAD.WIDE R16, R17, 0x4, R6 ;  /* 0x0000000411107825 */ /* 0x000fc800078e0206 */
        /* <DEDUP_REMOVED lines=10> */
.L_x_2540:
[----:B------:R-:W-:Y:S05]  /*0350*/  BSYNC B0 ;  /* 0x0000000000007941 */ /* 0x000fea0003800000 */
.L_x_2539:
[----:B-1----:R-:W1:Y:S01]  /*0360*/  SHFL.BFLY PT, R2, R13, 0x10, 0x1f ;  /* 0x0e001f000d027f89 */ /* 0x002e6200000e0000 */
[----:B------:R-:W-:Y:S01]  /*0370*/  MOV R18, 0x400 ;  /* 0x0000040000127802 */ /* 0x000fe20000000f00 */
[----:B------:R-:W-:Y:S01]  /*0380*/  ULDC UR6, c[0x0][0x0] ;  /* 0x0000000000067ab9 */ /* 0x000fe20000000800 */
[C---:B0-----:R-:W-:Y:S01]  /*0390*/  LOP3.LUT P3, R16, R9.reuse, 0x1f, RZ, 0xc0, !PT ;  /* 0x0000001f09107812 */ /* 0x041fe2000786c0ff */
        /* <DEDUP_REMOVED lines=70> */
.L_x_2543:
[----:B------:R-:W-:Y:S05]  /*0800*/  BSYNC B0 ;  /* 0x0000000000007941 */ /* 0x000fea0003800000 */
.L_x_2542:
        /* <DEDUP_REMOVED lines=18> */
.L_x_2548:
        /* <DEDUP_REMOVED lines=30> */
.L_x_2546:
[----:B------:R3:W-:Y:S01]  /*0b10*/  STS [R22], R19 ;  /* 0x0000001316007388 */ /* 0x0007e20000000800 */
[C---:B------:R-:W-:Y:S01]  /*0b20*/  HADD2 R10, |R19|.reuse, -RZ.H0_H0 ;  /* 0xa00000ff130a7230 */ /* 0x040fe20000000200 */
[----:B------:R-:W-:-:S04]  /*0b30*/  HSETP2.GT.AND P5, PT, |R19|.H0_H0, |R19|.H1_H1, PT ;  /* 0x7000001313007234 */ /* 0x000fc80003fa4a00 */
[----:B------:R-:W-:-:S04]  /*0b40*/  PRMT R11, R10, 0x7632, R11 ;  /* 0x000076320a0b7816 */ /* 0x000fc8000000000b */
[----:B------:R-:W-:-:S05]  /*0b50*/  SEL R10, R11, R10, !P5 ;  /* 0x0000000a0b0a7207 */ /* 0x000fca0006800000 */
[----:B------:R-:W-:-:S05]  /*0b60*/  HSETP2.GT.AND P5, PT, R10.H0_H0, R13.H0_H0, PT ;  /* 0x2000000d0a007234 */ /* 0x000fca0003fa4800 */
[----:B---3--:R-:W-:-:S08]  /*0b70*/  SEL R13, R13, R10, !P5 ;  /* 0x0000000a0d0d7207 */ /* 0x008fd00006800000 */
.L_x_2547:
[----:B------:R-:W-:Y:S05]  /*0b80*/  @!P4 BRA `(.L_x_2548) ;  /* 0xfffffffc0068c947 */ /* 0x000fea000383ffff */
.L_x_2545:
[----:B------:R-:W-:Y:S05]  /*0b90*/  BSYNC B0 ;  /* 0x0000000000007941 */ /* 0x000fea0003800000 */
.L_x_2544:
        /* <DEDUP_REMOVED lines=60> */
[----:B------:R-:W-:Y:S05]  /*0f60*/  CALL.REL.NOINC `($__internal_66_$__cuda_sm20_div_rn_f64_full) ;  /* 0x0000000000a47944 */ /* 0x000fea0003c00000 */
[----:B------:R-:W-:Y:S01]  /*0f70*/  IMAD.MOV.U32 R2, RZ, RZ, R12 ;  /* 0x000000ffff027224 */ /* 0x000fe200078e000c */
[----:B------:R-:W-:-:S07]  /*0f80*/  MOV R3, R13 ;  /* 0x0000000d00037202 */ /* 0x000fce0000000f00 */
.L_x_2552:
[----:B------:R-:W-:Y:S05]  /*0f90*/  BSYNC B1 ;  /* 0x0000000000017941 */ /* 0x000fea0003800000 */
.L_x_2551:
        /* <DEDUP_REMOVED lines=11> */
.L_x_2553:
        /* <DEDUP_REMOVED lines=17> */
.L_x_2550:
[----:B------:R-:W-:Y:S05]  /*1160*/  BSYNC B0 ;  /* 0x0000000000007941 */ /* 0x000fea0003800000 */
.L_x_2549:
        /* <DEDUP_REMOVED lines=9> */
        .weak           $__internal_66_$__cuda_sm20_div_rn_f64_full
        .type           $__internal_66_$__cuda_sm20_div_rn_f64_full,@function
        .size           $__internal_66_$__cuda_sm20_div_rn_f64_full,(.L_x_2725 - $__internal_66_$__cuda_sm20_div_rn_f64_full)
$__internal_66_$__cuda_sm20_div_rn_f64_full:
        /* <DEDUP_REMOVED lines=58> */
.L_x_2555:
        /* <DEDUP_REMOVED lines=15> */
.L_x_2557:
[----:B------:R-:W-:Y:S02]  /*1690*/  LOP3.LUT R13, R7, 0x80000, RZ, 0xfc, !PT ;  /* 0x00080000070d7812 */ /* 0x000fe400078efcff */
[----:B------:R-:W-:-:S07]  /*16a0*/  MOV R12, R6 ;  /* 0x00000006000c7202 */ /* 0x000fce0000000f00 */
.L_x_2556:
[----:B------:R-:W-:Y:S05]  /*16b0*/  BSYNC B2 ;  /* 0x0000000000027941 */ /* 0x000fea0003800000 */
.L_x_2554:
[----:B------:R-:W-:Y:S01]  /*16c0*/  HFMA2.MMA R3, -RZ, RZ, 0, 0 ;  /* 0x00000000ff037435 */ /* 0x000fe200000001ff */
[----:B------:R-:W-:-:S05]  /*16d0*/  IMAD.MOV.U32 R2, RZ, RZ, R8 ;  /* 0x000000ffff027224 */ /* 0x000fca00078e0008 */
[----:B------:R-:W-:Y:S05]  /*16e0*/  RET.REL.NODEC R2 `(_ZN17fastertransformer35generalAddBiasResidualLayerNormOpt2I7__half2Lb0ELb1ELi1ELb1ELi1EEEvPT_S3_PKS2_S5_S5_S5_S5_S5_fiiPKfS7_S7_Pfi) ;  /* 0xffffffe802447950 */ /* 0x000fea0003c3ffff */
.L_x_2558:
        /* <DEDUP_REMOVED lines=9> */
.L_x_2725:


//--------------------- .text._ZN17fastertransformer34generalAddBiasResidualLayerNormOptI7__half2Lb0ELb1ELi1ELb1ELi1EEEvPT_S3_PKS2_S5_S5_S5_S5_S5_fiiPKfS7_S7_Pfi --------------------------
	.section	.text._ZN17fastertransformer34generalAddBiasResidualLayerNormOptI7__half2Lb0ELb1ELi1ELb1ELi1EEEvPT_S3_PKS2_S5_S5_S5_S5_S5_fiiPKfS7_S7_Pfi,"ax",@progbits
	.align	128
        .global         _ZN17fastertransformer34generalAddBiasResidualLayerNormOptI7__half2Lb0ELb1ELi1ELb1ELi1EEEvPT_S3_PKS2_S5_S5_S5_S5_S5_fiiPKfS7_S7_Pfi
        .type           _ZN17fastertransformer34generalAddBiasResidualLayerNormOptI7__half2Lb0ELb1ELi1ELb1ELi1EEEvPT_S3_PKS2_S5_S5_S5_S5_S5_fiiPKfS7_S7_Pfi,@function
        .size           _ZN17fastertransformer34generalAddBiasResidualLayerNormOptI7__half2Lb0ELb1ELi1ELb1ELi1EEEvPT_S3_PKS2_S5_S5_S5_S5_S5_fiiPKfS7_S7_Pfi,(.L_x_2726 - _ZN17fastertransformer34generalAddBiasResidualLayerNormOptI7__half2Lb0ELb1ELi1ELb1ELi1EEEvPT_S3_PKS2_S5_S5_S5_S5_S5_fiiPKfS7_S7_Pfi)
        .other          _ZN17fastertransformer34generalAddBiasResidualLayerNormOptI7__half2Lb0ELb1ELi1ELb1ELi1EEEvPT_S3_PKS2_S5_S5_S5_S5_S5_fiiPKfS7_S7_Pfi,@"STO_CUDA_ENTRY STV_DEFAULT"
_ZN17fastertransformer34generalAddBiasResidualLayerNormOptI7__half2Lb0ELb1ELi1ELb1ELi1EEEvPT_S3_PKS2_S5_S5_S5_S5_S5_fiiPKfS7_S7_Pfi:
.text._ZN17fastertransformer34generalAddBiasResidualLayerNormOptI7__half2Lb0ELb1ELi1ELb1ELi1EEEvPT_S3_PKS2_S5_S5_S5_S5_S5_fiiPKfS7_S7_Pfi:
        /* <DEDUP_REMOVED lines=23> */
.L_x_2561:
[----:B01----:R-:W-:-:S04]  /*0170*/  IMAD.WIDE R12, R19, 0x4, R2 ;  /* 0x00000004130c7825 */ /* 0x003fc800078e0202 */
[----:B---3--:R-:W-:Y:S02]  /*0180*/  IMAD R17, R10, UR7, R19 ;  /* 0x000000070a117c24 */ /* 0x008fe4000f8e0213 */
[----:B------:R-:W3:Y:S02]  /*0190*/  LDG.E.CONSTANT R12, desc[UR4][R12.64] ;  /* 0x000000040c0c7981 */ /* 0x000ee4000c1e9900 */
[----:B----4-:R-:W-:-:S06]  /*01a0*/  IMAD.WIDE R14, R17, 0x4, R4 ;  /* 0x00000004110e7825 */ /* 0x010fcc00078e0204 */
[----:B------:R-:W4:Y:S01]  /*01b0*/  LDG.E.CONSTANT R14, desc[UR4][R14.64] ;  /* 0x000000040e0e7981 */ /* 0x000f22000c1e9900 */
[----:B------:R-:W-:Y:S01]  /*01c0*/  IMAD.WIDE R16, R17, 0x4, R6 ;  /* 0x0000000411107825 */ /* 0x000fe200078e0206 */
[----:B------:R-:W-:-:S03]  /*01d0*/  LEA R20, R19, R18, 0x2 ;  /* 0x0000001213147211 */ /* 0x000fc600078e10ff */
[----:B--2---:R-:W-:-:S05]  /*01e0*/  IMAD.IADD R19, R11, 0x1, R19 ;  /* 0x000000010b137824 */ /* 0x004fca00078e0213 */
[----:B------:R-:W-:Y:S01]  /*01f0*/  ISETP.GE.AND P0, PT, R19, UR7, PT ;  /* 0x0000000713007c0c */ /* 0x000fe2000bf06270 */
[----:B---3--:R-:W-:-:S10]  /*0200*/  HFMA2.MMA R13, R12, 1, 1, RZ ;  /* 0x3c003c000c0d7835 */ /* 0x008fd400000000ff */
[----:B----4-:R-:W-:-:S05]  /*0210*/  HADD2 R13, R13, R14 ;  /* 0x0000000e0d0d7230 */ /* 0x010fca0000000000 */
[----:B------:R1:W-:Y:S04]  /*0220*/  STG.E desc[UR4][R16.64], R13 ;  /* 0x0000000d10007986 */ /* 0x0003e8000c101904 */
[----:B------:R1:W-:Y:S01]  /*0230*/  STS [R20], R13 ;  /* 0x0000000d14007388 */ /* 0x0003e20000000800 */
[----:B------:R-:W-:Y:S01]  /*0240*/  HFMA2.MMA R9, R9, 1, 1, R13 ;  /* 0x3c003c0009097835 */ /* 0x000fe2000000000d */
[----:B------:R-:W-:Y:S10]  /*0250*/  @!P0 BRA `(.L_x_2561) ;  /* 0xfffffffc00c48947 */ /* 0x000ff4000383ffff */
.L_x_2560:
[----:B------:R-:W-:Y:S05]  /*0260*/  BSYNC B0 ;  /* 0x0000000000007941 */ /* 0x000fea0003800000 */
.L_x_2559:
        /* <DEDUP_REMOVED lines=56> */
.L_x_2564:
        /* <DEDUP_REMOVED lines=13> */
.L_x_2563:
[----:B------:R-:W-:Y:S05]  /*06c0*/  BSYNC B0 ;  /* 0x0000000000007941 */ /* 0x000fea0003800000 */
.L_x_2562:
        /* <DEDUP_REMOVED lines=50> */
.L_x_2569:
        /* <DEDUP_REMOVED lines=30> */
.L_x_2567:
[----:B------:R2:W-:Y:S01]  /*0bd0*/  STS [R24], R22 ;  /* 0x0000001618007388 */ /* 0x0005e20000000800 */
[C---:B------:R-:W-:Y:S01]  /*0be0*/  HADD2 R11, |R22|.reuse, -RZ.H0_H0 ;  /* 0xa00000ff160b7230 */ /* 0x040fe20000000200 */
[----:B------:R-:W-:-:S04]  /*0bf0*/  HSETP2.GT.AND P5, PT, |R22|.H0_H0, |R22|.H1_H1, PT ;  /* 0x7000001616007234 */ /* 0x000fc80003fa4a00 */
[----:B------:R-:W-:-:S04]  /*0c00*/  PRMT R10, R11, 0x7632, R10 ;  /* 0x000076320b0a7816 */ /* 0x000fc8000000000a */
[----:B------:R-:W-:-:S05]  /*0c10*/  SEL R11, R10, R11, !P5 ;  /* 0x0000000b0a0b7207 */ /* 0x000fca0006800000 */
[----:B------:R-:W-:-:S05]  /*0c20*/  HSETP2.GT.AND P5, PT, R11.H0_H0, R16.H0_H0, PT ;  /* 0x200000100b007234 */ /* 0x000fca0003fa4800 */
[----:B--2---:R-:W-:-:S08]  /*0c30*/  SEL R16, R16, R11, !P5 ;  /* 0x0000000b10107207 */ /* 0x004fd00006800000 */
.L_x_2568:
[----:B------:R-:W-:Y:S05]  /*0c40*/  @!P4 BRA `(.L_x_2569) ;  /* 0xfffffffc0068c947 */ /* 0x000fea000383ffff */
.L_x_2566:
[----:B------:R-:W-:Y:S05]  /*0c50*/  BSYNC B0 ;  /* 0x0000000000007941 */ /* 0x000fea0003800000 */
.L_x_2565:
        /* <DEDUP_REMOVED lines=60> */
[----:B------:R-:W-:Y:S05]  /*1020*/  CALL.REL.NOINC `($__internal_67_$__cuda_sm20_div_rn_f64_full) ;  /* 0x0000000000a47944 */ /* 0x000fea0003c00000 */
.L_x_2573:
[----:B------:R-:W-:Y:S05]  /*1030*/  BSYNC B1 ;  /* 0x0000000000017941 */ /* 0x000fea0003800000 */
.L_x_2572:
        /* <DEDUP_REMOVED lines=12> */
.L_x_2574:
        /* <DEDUP_REMOVED lines=17> */
.L_x_2571:
[----:B------:R-:W-:Y:S05]  /*1210*/  BSYNC B0 ;  /* 0x0000000000007941 */ /* 0x000fea0003800000 */
.L_x_2570:
        /* <DEDUP_REMOVED lines=10> */
        .weak           $__internal_67_$__cuda_sm20_div_rn_f64_full
        .type           $__internal_67_$__cuda_sm20_div_rn_f64_full,@function
        .size           $__internal_67_$__cuda_sm20_div_rn_f64_full,(.L_x_2726 - $__internal_67_$__cuda_sm20_div_rn_f64_full)
$__internal_67_$__cuda_sm20_div_rn_f64_full:
        /* <DEDUP_REMOVED lines=58> */
.L_x_2576:
        /* <DEDUP_REMOVED lines=15> */
.L_x_2578:
[----:B------:R-:W-:Y:S01]  /*1750*/  LOP3.LUT R13, R7, 0x80000, RZ, 0xfc, !PT ;  /* 0x00080000070d7812 */ /* 0x000fe200078efcff */
[----:B------:R-:W-:-:S07]  /*1760*/  IMAD.MOV.U32 R12, RZ, RZ, R6 ;  /* 0x000000ffff0c7224 */ /* 0x000fce00078e0006 */
.L_x_2577:
[----:B------:R-:W-:Y:S05]  /*1770*/  BSYNC B2 ;  /* 0x0000000000027941 */ /* 0x000fea0003800000 */
.L_x_2575:
[----:B------:R-:W-:Y:S01]  /*1780*/  IMAD.MOV.U32 R9, RZ, RZ, 0x0 ;  /* 0x00000000ff097424 */ /* 0x000fe200078e00ff */
[----:B------:R-:W-:Y:S01]  /*1790*/  MOV R3, R13 ;  /* 0x0000000d00037202 */ /* 0x000fe20000000f00 */
[----:B------:R-:W-:Y:S02]  /*17a0*/  IMAD.MOV.U32 R2, RZ, RZ, R12 ;  /* 0x000000ffff027224 */ /* 0x000fe400078e000c */
[----:B------:R-:W-:Y:S05]  /*17b0*/  RET.REL.NODEC R8 `(_ZN17fastertransformer34generalAddBiasResidualLayerNormOptI7__half2Lb0ELb1ELi1ELb1ELi1EEEvPT_S3_PKS2_S5_S5_S5_S5_S5_fiiPKfS7_S7_Pfi) ;  /* 0xffffffe808107950 */ /* 0x000fea0003c3ffff */
.L_x_2579:
        /* <DEDUP_REMOVED lines=12> */
.L_x_2726:


//--------------------- .text._ZN17fastertransformer35generalAddBiasResidualLayerNormOpt2I7__half2Lb1ELb1ELi1ELb1ELi1EEEvPT_S3_PKS2_S5_S5_S5_S5_S5_fiiPKfS7_S7_Pfi --------------------------
	.section	.text._ZN17fastertransformer35generalAddBiasResidualLayerNormOpt2I7__half2Lb1ELb1ELi1ELb1ELi1EEEvPT_S3_PKS2_S5_S5_S5_S5_S5_fiiPKfS7_S7_Pfi,"ax",@progbits
	.align	128
        .global         _ZN17fastertransformer35generalAddBiasResidualLayerNormOpt2I7__half2Lb1ELb1ELi1ELb1ELi1EEEvPT_S3_PKS2_S5_S5_S5_S5_S5_fiiPKfS7_S7_Pfi
        .type           _ZN17fastertransformer35generalAddBiasResidualLayerNormOpt2I7__half2Lb1ELb1ELi1ELb1ELi1EEEvPT_S3_PKS2_S5_S5_S5_S5_S5_fiiPKfS7_S7_Pfi,@function
        .size           _ZN17fastertransformer35generalAddBiasResidualLayerNormOpt2I7__half2Lb1ELb1ELi1ELb1ELi1EEEvPT_S3_PKS2_S5_S5_S5_S5_S5_fiiPKfS7_S7_Pfi,(.L_x_2727 - _ZN17fastertransformer35generalAddBiasResidualLayerNormOpt2I7__half2Lb1ELb1ELi1ELb1ELi1EEEvPT_S3_PKS2_S5_S5_S5_S5_S5_fiiPKfS7_S7_Pfi)
        .other          _ZN17fastertransformer35generalAddBiasResidualLayerNormOpt2I7__half2Lb1ELb1ELi1ELb1ELi1EEEvPT_S3_PKS2_S5_S5_S5_S5_S5_fiiPKfS7_S7_Pfi,@"STO_CUDA_ENTRY STV_DEFAULT"
_ZN17fastertransformer35generalAddBiasResidualLayerNormOpt2I7__half2Lb1ELb1ELi1ELb1ELi1EEEvPT_S3_PKS2_S5_S5_S5_S5_S5_fiiPKfS7_S7_Pfi:
.text._ZN17fastertransformer35generalAddBiasResidualLayerNormOpt2I7__half2Lb1ELb1ELi1ELb1ELi1EEEvPT_S3_PKS2_S5_S5_S5_S5_S5_fiiPKfS7_S7_Pfi:
        /* <DEDUP_REMOVED lines=17> */
[----:B------:R-:W1:Y:S01]  /*0110*/  S2R R0, SR_CTAID.X ;  /* 0x0000000000007919 */ /* 0x000e620000002500 */
[----:B--2---:R-:W-:Y:S01]  /*0120*/  ISETP.GE.AND P2, PT, R17, UR7, PT ;  /* 0x0000000711007c0c */ /* 0x004fe2000bf46270 */
[----:B------:R-:W-:Y:S01]  /*0130*/  BSSY B0, `(.L_x_2580) ;  /* 0x0000062000007945 */ /* 0x000fe20003800000 */
[----:B------:R-:W-:Y:S01]  /*0140*/  CS2R R18, SRZ ;  /* 0x0000000000127805 */ /* 0x000fe2000001ff00 */
[----:B----4-:R-:W-:-:S10]  /*0150*/  @P0 FMUL.FTZ R21, R2, R5 ;  /* 0x0000000502150220 */ /* 0x010fd40000410000 */
[----:B01----:R-:W-:Y:S05]  /*0160*/  @P2 BRA `(.L_x_2581) ;  /* 0x0000000400782947 */ /* 0x003fea0003800000 */
[----:B------:R-:W0:Y:S01]  /*0170*/  LDC R16, c[0x0][RZ] ;  /* 0x00000000ff107b82 */ /* 0x000e220000000800 */
[----:B------:R-:W-:Y:S05]  /*0180*/  @P0 BRA `(.L_x_2582) ;  /* 0x0000000000b00947 */ /* 0x000fea0003800000 */
[----:B------:R-:W1:Y:S01]  /*0190*/  S2R R21, SR_CgaCtaId ;  /* 0x0000000000157919 */ /* 0x000e620000008800 */
[----:B------:R-:W2:Y:S01]  /*01a0*/  LDC.64 R8, c[0x0][0x228] ;  /* 0x00008a00ff087b82 */ /* 0x000ea20000000a00 */
[----:B------:R-:W-:Y:S02]  /*01b0*/  MOV R10, 0x400 ;  /* 0x00000400000a7802 */ /* 0x000fe40000000f00 */
[----:B------:R-:W-:Y:S01]  /*01c0*/  CS2R R18, SRZ ;  /* 0x0000000000127805 */ /* 0x000fe2000001ff00 */
[----:B------:R-:W-:Y:S02]  /*01d0*/  IMAD.MOV.U32 R23, RZ, RZ, R17 ;  /* 0x000000ffff177224 */ /* 0x000fe400078e0011 */
[----:B------:R-:W-:Y:S02]  /*01e0*/  VIADD R10, R10, 0x190 ;  /* 0x000001900a0a7836 */ /* 0x000fe40000000000 */
[----:B------:R-:W3:Y:S08]  /*01f0*/  LDC.64 R6, c[0x0][0x230] ;  /* 0x00008c00ff067b82 */ /* 0x000ef00000000a00 */
[----:B------:R-:W4:Y:S08]  /*0200*/  LDC.64 R4, c[0x0][0x220] ;  /* 0x00008800ff047b82 */ /* 0x000f300000000a00 */
[----:B------:R-:W0:Y:S01]  /*0210*/  LDC.64 R2, c[0x0][0x218] ;  /* 0x00008600ff027b82 */ /* 0x000e220000000a00 */
[----:B-1----:R-:W-:-:S07]  /*0220*/  LEA R21, R21, R10, 0x18 ;  /* 0x0000000a15157211 */ /* 0x002fce00078ec0ff */
.L_x_2583:
[----:B-1----:R-:W-:Y:S02]  /*0230*/  IMAD R25, R0, UR7, R23 ;  /* 0x0000000700197c24 */ /* 0x002fe4000f8e0217 */
        /* <DEDUP_REMOVED lines=9> */
[----:B------:R-:W-:Y:S01]  /*02d0*/  FADD.FTZ R22, RZ, R22 ;  /* 0x00000016ff167221 */ /* 0x000fe20000010000 */
[----:B------:R-:W-:Y:S02]  /*02e0*/  HADD2.F32 R29, -RZ, R12.H1_H1 ;  /* 0x3000000cff1d7230 */ /* 0x000fe40000004100 */
[----:B------:R-:W-:Y:S01]  /*02f0*/  FADD.FTZ R24, RZ, R24 ;  /* 0x00000018ff187221 */ /* 0x000fe20000010000 */
[--C-:B----4-:R-:W-:Y:S02]  /*0300*/  HADD2.F32 R11, -RZ, R14.reuse.H0_H0 ;  /* 0x2000000eff0b7230 */ /* 0x110fe40000004100 */
[----:B------:R-:W-:Y:S01]  /*0310*/  FADD.FTZ R22, R22, R27 ;  /* 0x0000001b16167221 */ /* 0x000fe20000010000 */
[----:B------:R-:W-:-:S02]  /*0320*/  HADD2.F32 R13, -RZ, R14.H1_H1 ;  /* 0x3000000eff0d7230 */ /* 0x000fc40000004100 */
[----:B------:R-:W-:Y:S01]  /*0330*/  FADD.FTZ R24, R24, R29 ;  /* 0x0000001d18187221 */ /* 0x000fe20000010000 */
[----:B------:R-:W-:Y:S01]  /*0340*/  LEA R14, R23, R21, 0x2 ;  /* 0x00000015170e7211 */ /* 0x000fe200078e10ff */
[----:B------:R-:W-:Y:S01]  /*0350*/  FADD.FTZ R22, R22, R11 ;  /* 0x0000000b16167221 */ /* 0x000fe20000010000 */
[----:B0-----:R-:W-:-:S04]  /*0360*/  IMAD.WIDE R10, R25, 0x4, R2 ;  /* 0x00000004190a7825 */ /* 0x001fc800078e0202 */
[----:B------:R-:W-:Y:S01]  /*0370*/  FADD.FTZ R13, R24, R13 ;  /* 0x0000000d180d7221 */ /* 0x000fe20000010000 */
[----:B------:R-:W-:-:S03]  /*0380*/  IMAD.IADD R23, R16, 0x1, R23 ;  /* 0x0000000110177824 */ /* 0x000fc600078e0217 */
[-C--:B------:R-:W-:Y:S01]  /*0390*/  FMUL.FTZ R15, R13, R13.reuse ;  /* 0x0000000d0d0f7220 */ /* 0x080fe20000410000 */
[C---:B------:R-:W-:Y:S02]  /*03a0*/  F2FP.F16.F32.PACK_AB R12, R22.reuse, R13 ;  /* 0x0000000d160c723e */ /* 0x040fe400000000ff */
[----:B------:R-:W-:Y:S01]  /*03b0*/  ISETP.GE.AND P0, PT, R23, UR7, PT ;  /* 0x0000000717007c0c */ /* 0x000fe2000bf06270 */
        /* <DEDUP_REMOVED lines=8> */
[----:B------:R-:W-:Y:S05]  /*0440*/  BRA `(.L_x_2581) ;  /* 0x0000000000c07947 */ /* 0x000fea0003800000 */
.L_x_2582:
[----:B------:R-:W1:Y:S01]  /*0450*/  S2R R11, SR_CgaCtaId ;  /* 0x00000000000b7919 */ /* 0x000e620000008800 */
[----:B------:R-:W2:Y:S01]  /*0460*/  LDC.64 R2, c[0x0][0x228] ;  /* 0x00008a00ff027b82 */ /* 0x000ea20000000a00 */
[----:B------:R-:W-:Y:S02]  /*0470*/  MOV R10, 0x400 ;  /* 0x00000400000a7802 */ /* 0x000fe40000000f00 */
[----:B------:R-:W-:Y:S01]  /*0480*/  CS2R R18, SRZ ;  /* 0x0000000000127805 */ /* 0x000fe2000001ff00 */
[----:B------:R-:W-:Y:S01]  /*0490*/  IMAD.MOV.U32 R23, RZ, RZ, R17 ;  /* 0x000000ffff177224 */ /* 0x000fe200078e0011 */
[----:B------:R-:W-:-:S03]  /*04a0*/  IADD3 R10, R10, 0x190, RZ ;  /* 0x000001900a0a7810 */ /* 0x000fc60007ffe0ff */
[----:B------:R-:W3:Y:S08]  /*04b0*/  LDC.64 R4, c[0x0][0x230] ;  /* 0x00008c00ff047b82 */ /* 0x000ef00000000a00 */
[----:B------:R-:W4:Y:S08]  /*04c0*/  LDC.64 R6, c[0x0][0x220] ;  /* 0x00008800ff067b82 */ /* 0x000f300000000a00 */
[----:B------:R-:W0:Y:S01]  /*04d0*/  LDC.64 R8, c[0x0][0x218] ;  /* 0x00008600ff087b82 */ /* 0x000e220000000a00 */
[----:B-1----:R-:W-:-:S07]  /*04e0*/  LEA R22, R11, R10, 0x18 ;  /* 0x0000000a0b167211 */ /* 0x002fce00078ec0ff */
.L_x_2584:
[----:B------:R-:W-:-:S04]  /*04f0*/  IMAD R25, R0, UR7, R23 ;  /* 0x0000000700197c24 */ /* 0x000fc8000f8e0217 */
[----:B0---4-:R-:W-:-:S04]  /*0500*/  IMAD.WIDE R10, R25, 0x8, R6 ;  /* 0x00000008190a7825 */ /* 0x011fc800078e0206 */
        /* <DEDUP_REMOVED lines=16> */
[----:B------:R-:W-:Y:S01]  /*0610*/  FADD.FTZ R10, R10, R11 ;  /* 0x0000000b0a0a7221 */ /* 0x000fe20000010000 */
[----:B------:R-:W-:Y:S01]  /*0620*/  LEA R14, R23, R22, 0x2 ;  /* 0x00000016170e7211 */ /* 0x000fe200078e10ff */
[----:B0-----:R-:W-:Y:S02]  /*0630*/  IMAD.IADD R23, R16, 0x1, R23 ;  /* 0x0000000110177824 */ /* 0x001fe400078e0217 */
[--C-:B------:R-:W-:Y:S02]  /*0640*/  HADD2.F32 R15, -RZ, R26.reuse.H1_H1 ;  /* 0x3000001aff0f7230 */ /* 0x100fe40000004100 */
[----:B------:R-:W-:Y:S01]  /*0650*/  FADD.FTZ R24, R24, R27 ;  /* 0x0000001b18187221 */ /* 0x000fe20000010000 */
[----:B------:R-:W-:Y:S01]  /*0660*/  HADD2.F32 R13, -RZ, R26.H0_H0 ;  /* 0x2000001aff0d7230 */ /* 0x000fe20000004100 */
[----:B------:R-:W-:Y:S02]  /*0670*/  ISETP.GE.AND P0, PT, R23, UR7, PT ;  /* 0x0000000717007c0c */ /* 0x000fe4000bf06270 */
[----:B------:R-:W-:-:S02]  /*0680*/  FADD.FTZ R24, R24, R15 ;  /* 0x0000000f18187221 */ /* 0x000fc40000010000 */
        /* <DEDUP_REMOVED lines=12> */
.L_x_2581:
[----:B------:R-:W-:Y:S05]  /*0750*/  BSYNC B0 ;  /* 0x0000000000007941 */ /* 0x000fea0003800000 */
.L_x_2580:
[----:B------:R-:W2:Y:S01]  /*0760*/  SHFL.BFLY PT, R2, R19, 0x10, 0x1f ;  /* 0x0e001f0013027f89 */ /* 0x000ea200000e0000 */
[C---:B------:R-:W-:Y:S01]  /*0770*/  LOP3.LUT P4, R12, R17.reuse, 0x1f, RZ, 0xc0, !PT ;  /* 0x0000001f110c7812 */ /* 0x040fe2000788c0ff */
[----:B------:R-:W-:Y:S01]  /*0780*/  ULDC UR6, c[0x0][0x0] ;  /* 0x0000000000067ab9 */ /* 0x000fe20000000800 */
[----:B01----:R-:W-:Y:S01]  /*0790*/  SHF.R.U32.HI R14, RZ, 0x5, R17 ;  /* 0x00000005ff0e7819 */ /* 0x003fe20000011611 */
[----:B------:R-:W0:Y:S01]  /*07a0*/  SHFL.BFLY PT, R3, R18, 0x10, 0x1f ;  /* 0x0e001f0012037f89 */ /* 0x000e2200000e0000 */
[----:B------:R-:W-:Y:S01]  /*07b0*/  I2FP.F32.U32 R13, UR6 ;  /* 0x00000006000d7c45 */ /* 0x000fe20008201000 */
[----:B------:R-:W-:Y:S01]  /*07c0*/  BSSY B0, `(.L_x_2585) ;  /* 0x0000044000007945 */ /* 0x000fe20003800000 */
[----:B------:R-:W-:-:S03]  /*07d0*/  ISETP.NE.AND P1, PT, R17, RZ, PT ;  /* 0x000000ff1100720c */ /* 0x000fc60003f25270 */
[----:B------:R-:W-:Y:S01]  /*07e0*/  FMUL.FTZ R13, R13, 0.03125 ;  /* 0x3d0000000d0d7820 */ /* 0x000fe20000410000 */
[----:B--2---:R-:W-:Y:S01]  /*07f0*/  FADD.FTZ R2, R2, R19 ;  /* 0x0000001302027221 */ /* 0x004fe20000010000 */
        /* <DEDUP_REMOVED lines=11> */
[----:B------:R-:W2:Y:S01]  /*08b0*/  S2R R8, SR_CgaCtaId ;  /* 0x0000000000087919 */ /* 0x000ea20000008800 */
[----:B0-----:R-:W-:Y:S01]  /*08c0*/  FADD.FTZ R5, R4, R5 ;  /* 0x0000000504057221 */ /* 0x001fe20000010000 */
[----:B------:R-:W-:Y:S01]  /*08d0*/  I2FP.F32.U32 R4, R17 ;  /* 0x0000001100047245 */ /* 0x000fe20000201000 */
[----:B-1----:R-:W-:-:S03]  /*08e0*/  FADD.FTZ R6, R10, R9 ;  /* 0x000000090a067221 */ /* 0x002fc60000010000 */
[----:B------:R-:W0:Y:S01]  /*08f0*/  SHFL.BFLY PT, R2, R5, 0x1, 0x1f ;  /* 0x0c201f0005027f89 */ /* 0x000e2200000e0000 */
[----:B------:R-:W-:Y:S02]  /*0900*/  MOV R9, 0x400 ;  /* 0x0000040000097802 */ /* 0x000fe40000000f00 */
[----:B------:R-:W-:Y:S01]  /*0910*/  FSETP.GT.FTZ.AND P0, PT, R13, R4, PT ;  /* 0x000000040d00720b */ /* 0x000fe20003f14000 */
[----:B------:R-:W1:Y:S01]  /*0920*/  SHFL.BFLY PT, R11, R6, 0x1, 0x1f ;  /* 0x0c201f00060b7f89 */ /* 0x000e6200000e0000 */
[----:B------:R-:W-:Y:S01]  /*0930*/  IADD3 R3, R9, 0x88, RZ ;  /* 0x0000008809037810 */ /* 0x000fe20007ffe0ff */
[----:B------:R-:W-:-:S03]  /*0940*/  HFMA2.MMA R4, -RZ, RZ, 0, 0 ;  /* 0x00000000ff047435 */ /* 0x000fc600000001ff */
[----:B--2---:R-:W-:-:S05]  /*0950*/  LEA R3, R8, R3, 0x18 ;  /* 0x0000000308037211 */ /* 0x004fca00078ec0ff */
[--C-:B------:R-:W-:Y:S02]  /*0960*/  IMAD R16, R12, 0x4, R3.reuse ;  /* 0x000000040c107824 */ /* 0x100fe400078e0203 */
        /* <DEDUP_REMOVED lines=41> */
.L_x_2586:
[----:B------:R-:W-:Y:S05]  /*0c00*/  BSYNC B0 ;  /* 0x0000000000007941 */ /* 0x000fea0003800000 */
.L_x_2585:
        /* <DEDUP_REMOVED lines=8> */
[----:B------:R-:W-:Y:S02]  /*0c90*/  IADD3 R9, R9, 0x190, RZ ;  /* 0x0000019009097810 */ /* 0x000fe40007ffe0ff */
[----:B------:R-:W1:Y:S01]  /*0ca0*/  LDS.64 R18, [R10] ;  /* 0x000000000a127984 */ /* 0x000e620000000a00 */
[----:B------:R-:W-:Y:S02]  /*0cb0*/  ISETP.NE.U32.AND P0, PT, RZ, UR8, PT ;  /* 0x00000008ff007c0c */ /* 0x000fe4000bf05070 */
[----:B------:R-:W-:Y:S01]  /*0cc0*/  LEA R16, R8, R9, 0x18 ;  /* 0x0000000908107211 */ /* 0x000fe200078ec0ff */
[----:B------:R-:W2:Y:S01]  /*0cd0*/  LDC.64 R4, c[0x0][0x240] ;  /* 0x00009000ff047b82 */ /* 0x000ea20000000a00 */
[----:B------:R-:W-:-:S07]  /*0ce0*/  ISETP.NE.AND.EX P0, PT, RZ, UR9, PT, P0 ;  /* 0x00000009ff007c0c */ /* 0x000fce000bf05300 */
[----:B------:R-:W3:Y:S01]  /*0cf0*/  LDC.64 R6, c[0x0][0x248] ;  /* 0x00009200ff067b82 */ /* 0x000ee20000000a00 */
[----:B-1----:R-:W-:Y:S01]  /*0d00*/  F2FP.F16.F32.PACK_AB R18, R19, R18 ;  /* 0x000000121312723e */ /* 0x002fe200000000ff */
[----:B------:R-:W-:-:S07]  /*0d10*/  IMAD.MOV.U32 R19, RZ, RZ, R17 ;  /* 0x000000ffff137224 */ /* 0x000fce00078e0011 */
.L_x_2591:
        /* <DEDUP_REMOVED lines=29> */
.L_x_2589:
[----:B------:R1:W-:Y:S01]  /*0ef0*/  STS [R22], R11 ;  /* 0x0000000b16007388 */ /* 0x0003e20000000800 */
[C---:B------:R-:W-:Y:S01]  /*0f00*/  HADD2 R8, |R11|.reuse, -RZ.H0_H0 ;  /* 0xa00000ff0b087230 */ /* 0x040fe20000000200 */
[----:B------:R-:W-:-:S04]  /*0f10*/  HSETP2.GT.AND P6, PT, |R11|.H0_H0, |R11|.H1_H1, PT ;  /* 0x7000000b0b007234 */ /* 0x000fc80003fc4a00 */
[----:B------:R-:W-:-:S04]  /*0f20*/  PRMT R9, R8, 0x7632, R9 ;  /* 0x0000763208097816 */ /* 0x000fc80000000009 */
[----:B------:R-:W-:-:S05]  /*0f30*/  SEL R8, R9, R8, !P6 ;  /* 0x0000000809087207 */ /* 0x000fca0007000000 */
[----:B------:R-:W-:-:S05]  /*0f40*/  HSETP2.GT.AND P6, PT, R8.H0_H0, R15.H0_H0, PT ;  /* 0x2000000f08007234 */ /* 0x000fca0003fc4800 */
[----:B-1----:R-:W-:-:S08]  /*0f50*/  SEL R15, R15, R8, !P6 ;  /* 0x000000080f0f7207 */ /* 0x002fd00007000000 */
.L_x_2590:
[----:B------:R-:W-:Y:S05]  /*0f60*/  @!P5 BRA `(.L_x_2591) ;  /* 0xfffffffc006cd947 */ /* 0x000fea000383ffff */
.L_x_2588:
[----:B------:R-:W-:Y:S05]  /*0f70*/  BSYNC B0 ;  /* 0x0000000000007941 */ /* 0x000fea0003800000 */
.L_x_2587:
        /* <DEDUP_REMOVED lines=60> */
[----:B-----5:R-:W-:Y:S05]  /*1340*/  CALL.REL.NOINC `($__internal_68_$__cuda_sm20_div_rn_f64_full) ;  /* 0x00000000009c7944 */ /* 0x020fea0003c00000 */
.L_x_2595:
[----:B------:R-:W-:Y:S05]  /*1350*/  BSYNC B1 ;  /* 0x0000000000017941 */ /* 0x000fea0003800000 */
.L_x_2594:
        /* <DEDUP_REMOVED lines=11> */
.L_x_2596:
        /* <DEDUP_REMOVED lines=17> */
.L_x_2593:
[----:B------:R-:W-:Y:S05]  /*1520*/  BSYNC B0 ;  /* 0x0000000000007941 */ /* 0x000fea0003800000 */
.L_x_2592:
        /* <DEDUP_REMOVED lines=9> */
        .weak           $__internal_68_$__cuda_sm20_div_rn_f64_full
        .type           $__internal_68_$__cuda_sm20_div_rn_f64_full,@function
        .size           $__internal_68_$__cuda_sm20_div_rn_f64_full,(.L_x_2727 - $__internal_68_$__cuda_sm20_div_rn_f64_full)
$__internal_68_$__cuda_sm20_div_rn_f64_full:
        /* <DEDUP_REMOVED lines=58> */
.L_x_2598:
        /* <DEDUP_REMOVED lines=15> */
.L_x_2600:
[----:B------:R-:W-:Y:S01]  /*1a50*/  LOP3.LUT R13, R7, 0x80000, RZ, 0xfc, !PT ;  /* 0x00080000070d7812 */ /* 0x000fe200078efcff */
[----:B------:R-:W-:-:S07]  /*1a60*/  IMAD.MOV.U32 R12, RZ, RZ, R6 ;  /* 0x000000ffff0c7224 */ /* 0x000fce00078e0006 */
.L_x_2599:
[----:B------:R-:W-:Y:S05]  /*1a70*/  BSYNC B2 ;  /* 0x0000000000027941 */ /* 0x000fea0003800000 */
.L_x_2597:
[----:B------:R-:W-:Y:S01]  /*1a80*/  HFMA2.MMA R9, -RZ, RZ, 0, 0 ;  /* 0x00000000ff097435 */ /* 0x000fe200000001ff */
[----:B------:R-:W-:Y:S01]  /*1a90*/  MOV R2, R12 ;  /* 0x0000000c00027202 */ /* 0x000fe20000000f00 */
[----:B------:R-:W-:-:S04]  /*1aa0*/  IMAD.MOV.U32 R3, RZ, RZ, R13 ;  /* 0x000000ffff037224 */ /* 0x000fc800078e000d */
[----:B------:R-:W-:Y:S05]  /*1ab0*/  RET.REL.NODEC R8 `(_ZN17fastertransformer35generalAddBiasResidualLayerNormOpt2I7__half2Lb1ELb1ELi1ELb1ELi1EEEvPT_S3_PKS2_S5_S5_S5_S5_S5_fiiPKfS7_S7_Pfi) ;  /* 0xffffffe408507950 */ /* 0x000fea0003c3ffff */
.L_x_2601:
        /* <DEDUP_REMOVED lines=12> */
.L_x_2727:


//--------------------- .text._ZN17fastertransformer34generalAddBiasResidualLayerNormOptI7__half2Lb1ELb1ELi1ELb1ELi1EEEvPT_S3_PKS2_S5_S5_S5_S5_S5_fiiPKfS7_S7_Pfi --------------------------
	.section	.text._ZN17fastertransformer34generalAddBiasResidualLayerNormOptI7__half2Lb1ELb1ELi1ELb1ELi1EEEvPT_S3_PKS2_S5_S5_S5_S5_S5_fiiPKfS7_S7_Pfi,"ax",@progbits
	.align	128
        .global         _ZN17fastertransformer34generalAddBiasResidualLayerNormOptI7__half2Lb1ELb1ELi1ELb1ELi1EEEvPT_S3_PKS2_S5_S5_S5_S5_S5_fiiPKfS7_S7_Pfi
        .type           _ZN17fastertransformer34generalAddBiasResidualLayerNormOptI7__half2Lb1ELb1ELi1ELb1ELi1EEEvPT_S3_PKS2_S5_S5_S5_S5_S5_fiiPKfS7_S7_Pfi,@function
        .size           _ZN17fastertransformer34generalAddBiasResidualLayerNormOptI7__half2Lb1ELb1ELi1ELb1ELi1EEEvPT_S3_PKS2_S5_S5_S5_S5_S5_fiiPKfS7_S7_Pfi,(.L_x_2728 - _ZN17fastertransformer34generalAddBiasResidualLayerNormOptI7__half2Lb1ELb1ELi1ELb1ELi1EEEvPT_S3_PKS2_S5_S5_S5_S5_S5_fiiPKfS7_S7_Pfi)
        .other          _ZN17fastertransformer34generalAddBiasResidualLayerNormOptI7__half2Lb1ELb1ELi1ELb1ELi1EEEvPT_S3_PKS2_S5_S5_S5_S5_S5_fiiPKfS7_S7_Pfi,@"STO_CUDA_ENTRY STV_DEFAULT"
_ZN17fastertransformer34generalAddBiasResidualLayerNormOptI7__half2Lb1ELb1ELi1ELb1ELi1EEEvPT_S3_PKS2_S5_S5_S5_S5_S5_fiiPKfS7_S7_Pfi:
.text._ZN17fastertransformer34generalAddBiasResidualLayerNormOptI7__half2Lb1ELb1ELi1ELb1ELi1EEEvPT_S3_PKS2_S5_S5_S5_S5_S5_fiiPKfS7_S7_Pfi:
        /* <DEDUP_REMOVED lines=35> */
.L_x_2605:
[----:B----4-:R-:W-:-:S04]  /*0230*/  IMAD.WIDE R22, R19, 0x4, R6 ;  /* 0x0000000413167825 */ /* 0x010fc800078e0206 */
[----:B0-2---:R-:W-:Y:S02]  /*0240*/  IMAD R21, R12, UR7, R19 ;  /* 0x000000070c157c24 */ /* 0x005fe4000f8e0213 */
        /* <DEDUP_REMOVED lines=17> */
.L_x_2604:
        /* <DEDUP_REMOVED lines=9> */
.L_x_2606:
[----:B0-----:R-:W-:Y:S02]  /*03f0*/  IMAD R23, R12, UR7, R22 ;  /* 0x000000070c177c24 */ /* 0x001fe4000f8e0216 */
        /* <DEDUP_REMOVED lines=8> */
[----:B------:R-:W-:Y:S02]  /*0480*/  ISETP.GE.AND P0, PT, R22, UR7, PT ;  /* 0x0000000716007c0c */ /* 0x000fe4000bf06270 */
        /* <DEDUP_REMOVED lines=13> */
.L_x_2603:
[----:B------:R-:W-:Y:S05]  /*0560*/  BSYNC B0 ;  /* 0x0000000000007941 */ /* 0x000fea0003800000 */
.L_x_2602:
        /* <DEDUP_REMOVED lines=56> */
.L_x_2609:
        /* <DEDUP_REMOVED lines=13> */
.L_x_2608:
[----:B------:R-:W-:Y:S05]  /*09c0*/  BSYNC B0 ;  /* 0x0000000000007941 */ /* 0x000fea0003800000 */
.L_x_2607:
        /* <DEDUP_REMOVED lines=49> */
.L_x_2614:
        /* <DEDUP_REMOVED lines=29> */
.L_x_2612:
[----:B------:R0:W-:Y:S01]  /*0eb0*/  STS [R22], R15 ;  /* 0x0000000f16007388 */ /* 0x0001e20000000800 */
[C---:B------:R-:W-:Y:S01]  /*0ec0*/  HADD2 R12, |R15|.reuse, -RZ.H0_H0 ;  /* 0xa00000ff0f0c7230 */ /* 0x040fe20000000200 */
[----:B------:R-:W-:-:S04]  /*0ed0*/  HSETP2.GT.AND P6, PT, |R15|.H0_H0, |R15|.H1_H1, PT ;  /* 0x7000000f0f007234 */ /* 0x000fc80003fc4a00 */
[----:B------:R-:W-:-:S04]  /*0ee0*/  PRMT R13, R12, 0x7632, R13 ;  /* 0x000076320c0d7816 */ /* 0x000fc8000000000d */
[----:B------:R-:W-:-:S05]  /*0ef0*/  SEL R12, R13, R12, !P6 ;  /* 0x0000000c0d0c7207 */ /* 0x000fca0007000000 */
[----:B------:R-:W-:-:S05]  /*0f00*/  HSETP2.GT.AND P6, PT, R12.H0_H0, R17.H0_H0, PT ;  /* 0x200000110c007234 */ /* 0x000fca0003fc4800 */
[----:B0-----:R-:W-:-:S08]  /*0f10*/  SEL R17, R17, R12, !P6 ;  /* 0x0000000c11117207 */ /* 0x001fd00007000000 */
.L_x_2613:
[----:B------:R-:W-:Y:S05]  /*0f20*/  @!P5 BRA `(.L_x_2614) ;  /* 0xfffffffc006cd947 */ /* 0x000fea000383ffff */
.L_x_2611:
[----:B------:R-:W-:Y:S05]  /*0f30*/  BSYNC B0 ;  /* 0x0000000000007941 */ /* 0x000fea0003800000 */
.L_x_2610:
        /* <DEDUP_REMOVED lines=60> */
[----:B--2---:R-:W-:Y:S05]  /*1300*/  CALL.REL.NOINC `($__internal_69_$__cuda_sm20_div_rn_f64_full) ;  /* 0x0000000000a47944 */ /* 0x004fea0003c00000 */
.L_x_2618:
[----:B------:R-:W-:Y:S05]  /*1310*/  BSYNC B1 ;  /* 0x0000000000017941 */ /* 0x000fea0003800000 */
.L_x_2617:
        /* <DEDUP_REMOVED lines=12> */
.L_x_2619:
        /* <DEDUP_REMOVED lines=17> */
.L_x_2616:
[----:B------:R-:W-:Y:S05]  /*14f0*/  BSYNC B0 ;  /* 0x0000000000007941 */ /* 0x000fea0003800000 */
.L_x_2615:
        /* <DEDUP_REMOVED lines=10> */
        .weak           $__internal_69_$__cuda_sm20_div_rn_f64_full
        .type           $__internal_69_$__cuda_sm20_div_rn_f64_full,@function
        .size           $__internal_69_$__cuda_sm20_div_rn_f64_full,(.L_x_2728 - $__internal_69_$__cuda_sm20_div_rn_f64_full)
$__internal_69_$__cuda_sm20_div_rn_f64_full:
        /* <DEDUP_REMOVED lines=58> */
.L_x_2621:
        /* <DEDUP_REMOVED lines=15> */
.L_x_2623:
[----:B------:R-:W-:Y:S01]  /*1a30*/  LOP3.LUT R13, R7, 0x80000, RZ, 0xfc, !PT ;  /* 0x00080000070d7812 */ /* 0x000fe200078efcff */
[----:B------:R-:W-:-:S07]  /*1a40*/  IMAD.MOV.U32 R12, RZ, RZ, R6 ;  /* 0x000000ffff0c7224 */ /* 0x000fce00078e0006 */
.L_x_2622:
[----:B------:R-:W-:Y:S05]  /*1a50*/  BSYNC B2 ;  /* 0x0000000000027941 */ /* 0x000fea0003800000 */
.L_x_2620:
[----:B------:R-:W-:Y:S01]  /*1a60*/  HFMA2.MMA R9, -RZ, RZ, 0, 0 ;  /* 0x00000000ff097435 */ /* 0x000fe200000001ff */
[----:B------:R-:W-:Y:S01]  /*1a70*/  MOV R2, R12 ;  /* 0x0000000c00027202 */ /* 0x000fe20000000f00 */
[----:B------:R-:W-:-:S04]  /*1a80*/  IMAD.MOV.U32 R3, RZ, RZ, R13 ;  /* 0x000000ffff037224 */ /* 0x000fc800078e000d */
[----:B------:R-:W-:Y:S05]  /*1a90*/  RET.REL.NODEC R8 `(_ZN17fastertransformer34generalAddBiasResidualLayerNormOptI7__half2Lb1ELb1ELi1ELb1ELi1EEEvPT_S3_PKS2_S5_S5_S5_S5_S5_fiiPKfS7_S7_Pfi) ;  /* 0xffffffe408587950 */ /* 0x000fea0003c3ffff */
.L_x_2624:
        /* <DEDUP_REMOVED lines=14> */
.L_x_2728:


//--------------------- .text._ZN17fastertransformer35generalAddBiasResidualPostLayerNormI6__halfEEvPT_PKS2_S5_S5_S5_fii --------------------------
	.section	.text._ZN17fastertransformer35generalAddBiasResidualPostLayerNormI6__halfEEvPT_PKS2_S5_S5_S5_fii,"ax",@progbits
	.align	128
        .global         _ZN17fastertransformer35generalAddBiasResidualPostLayerNormI6__halfEEvPT_PKS2_S5_S5_S5_fii
        .type           _ZN17fastertransformer35generalAddBiasResidualPostLayerNormI6__halfEEvPT_PKS2_S5_S5_S5_fii,@function
        .size           _ZN17fastertransformer35generalAddBiasResidualPostLayerNormI6__halfEEvPT_PKS2_S5_S5_S5_fii,(.L_x_2837 - _ZN17fastertransformer35generalAddBiasResidualPostLayerNormI6__halfEEvPT_PKS2_S5_S5_S5_fii)
        .other          _ZN17fastertransformer35generalAddBiasResidualPostLayerNormI6__halfEEvPT_PKS2_S5_S5_S5_fii,@"STO_CUDA_ENTRY STV_DEFAULT"
_ZN17fastertransformer35generalAddBiasResidualPostLayerNormI6__halfEEvPT_PKS2_S5_S5_S5_fii:
.text._ZN17fastertransformer35generalAddBiasResidualPostLayerNormI6__halfEEvPT_PKS2_S5_S5_S5_fii:
[----:B------:R-:W-:Y:S01]  /*0000*/  LDC R1, c[0x0][0x28] ;  /* 0x00000a00ff017b82 */ /* 0x000fe20000000800 */
[----:B------:R-:W0:Y:S01]  /*0010*/  S2R R0, SR_TID.X ;  /* 0x0000000000007919 */ /* 0x000e220000002100 */
[----:B------:R-:W-:Y:S01]  /*0020*/  ULDC UR5, c[0x0][0x240] ;  /* 0x0000900000057ab9 */ /* 0x000fe20000000800 */
[----:B------:R-:W-:Y:S01]  /*0030*/  ULDC.64 UR8, c[0x0][0x208] ;  /* 0x0000820000087ab9 */ /* 0x000fe20000000a00 */
[----:B------:R-:W-:Y:S01]  /*0040*/  ULEA.HI UR4, UR5, UR5, URZ, 0x1 ;  /* 0x0000000505047291 */ /* 0x000fe2000f8f083f */
[----:B------:R-:W-:Y:S01]  /*0050*/  BSSY B0, `(.L_x_2625) ;  /* 0x000001f000007945 */ /* 0x000fe20003800000 */
[----:B------:R-:W-:Y:S02]  /*0060*/  HFMA2.MMA R11, -RZ, RZ, 0, 0 ;  /* 0x00000000ff0b7435 */ /* 0x000fe400000001ff */
[----:B------:R-:W-:-:S06]  /*0070*/  USHF.R.S32.HI UR4, URZ, 0x1, UR4 ;  /* 0x000000013f047899 */ /* 0x000fcc0008011404 */
[----:B0-----:R-:W-:-:S13]  /*0080*/  ISETP.GE.AND P0, PT, R0, UR4, PT ;  /* 0x0000000400007c0c */ /* 0x001fda000bf06270 */
[----:B------:R-:W-:Y:S05]  /*0090*/  @P0 BRA `(.L_x_2626) ;  /* 0x0000000000680947 */ /* 0x000fea0003800000 */
[----:B------:R-:W0:Y:S01]  /*00a0*/  S2R R8, SR_CTAID.X ;  /* 0x0000000000087919 */ /* 0x000e220000002500 */
[----:B------:R-:W1:Y:S01]  /*00b0*/  LDC R10, c[0x0][RZ] ;  /* 0x00000000ff0a7b82 */ /* 0x000e620000000800 */
[----:B------:R-:W-:Y:S02]  /*00c0*/  MOV R11, RZ ;  /* 0x000000ff000b7202 */ /* 0x000fe40000000f00 */
[----:B------:R-:W-:-:S05]  /*00d0*/  MOV R17, R0 ;  /* 0x0000000000117202 */ /* 0x000fca0000000f00 */
[----:B------:R-:W2:Y:S08]  /*00e0*/  LDC.64 R2, c[0x0][0x210] ;  /* 0x00008400ff027b82 */ /* 0x000eb00000000a00 */
[----:B------:R-:W3:Y:S08]  /*00f0*/  LDC.64 R4, c[0x0][0x218] ;  /* 0x00008600ff047b82 */ /* 0x000ef00000000a00 */
[----:B------:R-:W4:Y:S01]  /*0100*/  LDC.64 R6, c[0x0][0x220] ;  /* 0x00008800ff067b82 */ /* 0x000f220000000a00 */
[----:B0-----:R-:W-:-:S05]  /*0110*/  IMAD R8, R8, UR5, RZ ;  /* 0x0000000508087c24 */ /* 0x001fca000f8e02ff */
[----:B------:R-:W-:-:S07]  /*0120*/  SHF.R.U32.HI R16, RZ, 0x1, R8 ;  /* 0x00000001ff107819 */ /* 0x000fce0000011608 */
.L_x_2627:
[----:B------:R-:W-:Y:S01]  /*0130*/  IADD3 R9, R16, R17, RZ ;  /* 0x0000001110097210 */ /* 0x000fe20007ffe0ff */
[----:B----4-:R-:W-:-:S04]  /*0140*/  IMAD.WIDE R14, R17, 0x4, R6 ;  /* 0x00000004110e7825 */ /* 0x010fc800078e0206 */
[C---:B---3--:R-:W-:Y:S02]  /*0150*/  IMAD.WIDE R12, R9.reuse, 0x4, R4 ;  /* 0x00000004090c7825 */ /* 0x048fe400078e0204 */
[----:B------:R-:W3:Y:S02]  /*0160*/  LDG.E.CONSTANT R14, desc[UR8][R14.64] ;  /* 0x000000080e0e7981 */ /* 0x000ee4000c1e9900 */
[----:B--2---:R-:W-:Y:S02]  /*0170*/  IMAD.WIDE R8, R9, 0x4, R2 ;  /* 0x0000000409087825 */ /* 0x004fe400078e0202 */
[----:B------:R-:W2:Y:S04]  /*0180*/  LDG.E R13, desc[UR8][R12.64] ;  /* 0x000000080c0d7981 */ /* 0x000ea8000c1e1900 */
[----:B------:R-:W2:Y:S01]  /*0190*/  LDG.E R18, desc[UR8][R8.64] ;  /* 0x0000000808127981 */ /* 0x000ea2000c1e1900 */
[----:B-1----:R-:W-:-:S04]  /*01a0*/  IADD3 R17, R10, R17, RZ ;  /* 0x000000110a117210 */ /* 0x002fc80007ffe0ff */
[----:B------:R-:W-:Y:S01]  /*01b0*/  ISETP.GE.AND P1, PT, R17, UR4, PT ;  /* 0x0000000411007c0c */ /* 0x000fe2000bf26270 */
[----:B--2---:R-:W-:-:S06]  /*01c0*/  HADD2 R13, R18, R13 ;  /* 0x0000000d120d7230 */ /* 0x004fcc0000000000 */
[----:B---3--:R-:W-:-:S07]  /*01d0*/  HFMA2.MMA R13, R13, 1, 1, R14 ;  /* 0x3c003c000d0d7835 */ /* 0x008fce000000000e */
[----:B------:R0:W-:Y:S03]  /*01e0*/  STG.E desc[UR8][R8.64], R13 ;  /* 0x0000000d08007986 */ /* 0x0001e6000c101908 */
[--C-:B------:R-:W-:Y:S02]  /*01f0*/  HADD2.F32 R18, -RZ, R13.reuse.H0_H0 ;  /* 0x2000000dff127230 */ /* 0x100fe40000004100 */
[----:B------:R-:W-:-:S03]  /*0200*/  HADD2.F32 R19, -RZ, R13.H1_H1 ;  /* 0x3000000dff137230 */ /* 0x000fc60000004100 */
[----:B------:R-:W-:-:S04]  /*0210*/  FADD.FTZ R18, R18, R11 ;  /* 0x0000000b12127221 */ /* 0x000fc80000010000 */
[----:B------:R-:W-:Y:S01]  /*0220*/  FADD.FTZ R11, R19, R18 ;  /* 0x00000012130b7221 */ /* 0x000fe20000010000 */
[----:B0-----:R-:W-:Y:S06]  /*0230*/  @!P1 BRA `(.L_x_2627) ;  /* 0xfffffffc00bc9947 */ /* 0x001fec000383ffff */
.L_x_2626:
[----:B------:R-:W-:Y:S05]  /*0240*/  BSYNC B0 ;  /* 0x0000000000007941 */ /* 0x000fea0003800000 */
.L_x_2625:
[----:B------:R-:W0:Y:S01]  /*0250*/  SHFL.BFLY PT, R2, R11, 0x10, 0x1f ;  /* 0x0e001f000b027f89 */ /* 0x000e2200000e0000 */
[----:B------:R-:W-:Y:S01]  /*0260*/  ULDC UR7, c[0x0][0x0] ;  /* 0x0000000000077ab9 */ /* 0x000fe20000000800 */
[C---:B------:R-:W-:Y:S01]  /*0270*/  LOP3.LUT P2, R13, R0.reuse, 0x1f, RZ, 0xc0, !PT ;  /* 0x0000001f000d7812 */ /* 0x040fe2000784c0ff */
[----:B------:R-:W-:Y:S01]  /*0280*/  BSSY B0, `(.L_x_2628) ;  /* 0x0000041000007945 */ /* 0x000fe20003800000 */
[----:B------:R-:W-:Y:S02]  /*0290*/  I2FP.F32.U32 R10, UR7 ;  /* 0x00000007000a7c45 */ /* 0x000fe40008201000 */
[----:B------:R-:W-:-:S03]  /*02a0*/  ISETP.NE.AND P4, PT, R0, RZ, PT ;  /* 0x000000ff0000720c */ /* 0x000fc60003f85270 */
[----:B------:R-:W-:Y:S01]  /*02b0*/  FMUL.FTZ R10, R10, 0.03125 ;  /* 0x3d0000000a0a7820 */ /* 0x000fe20000410000 */
[----:B0-----:R-:W-:Y:S01]  /*02c0*/  FADD.FTZ R4, R2, R11 ;  /* 0x0000000b02047221 */ /* 0x001fe20000010000 */
[----:B------:R-:W-:-:S04]  /*02d0*/  I2FP.F32.U32 R11, R0 ;  /* 0x00000000000b7245 */ /* 0x000fc80000201000 */
[----:B------:R-:W0:Y:S01]  /*02e0*/  SHFL.BFLY PT, R3, R4, 0x8, 0x1f ;  /* 0x0d001f0004037f89 */ /* 0x000e2200000e0000 */
[----:B------:R-:W-:Y:S01]  /*02f0*/  FSETP.GT.FTZ.AND P3, PT, R10, R11, PT ;  /* 0x0000000b0a00720b */ /* 0x000fe20003f74000 */
[----:B0-----:R-:W-:-:S05]  /*0300*/  FADD.FTZ R5, R4, R3 ;  /* 0x0000000304057221 */ /* 0x001fca0000010000 */
[----:B------:R-:W0:Y:S02]  /*0310*/  SHFL.BFLY PT, R2, R5, 0x4, 0x1f ;  /* 0x0c801f0005027f89 */ /* 0x000e2400000e0000 */
[----:B0-----:R-:W-:Y:S01]  /*0320*/  FADD.FTZ R6, R5, R2 ;  /* 0x0000000205067221 */ /* 0x001fe20000010000 */
[----:B------:R-:W-:Y:S01]  /*0330*/  SHF.R.U32.HI R5, RZ, 0x3, R0 ;  /* 0x00000003ff057819 */ /* 0x000fe20000011600 */
[----:B------:R-:W0:Y:S03]  /*0340*/  S2R R2, SR_CgaCtaId ;  /* 0x0000000000027919 */ /* 0x000e260000008800 */
[----:B------:R-:W-:Y:S01]  /*0350*/  LOP3.LUT R5, R5, 0x1ffffffc, RZ, 0xc0, !PT ;  /* 0x1ffffffc05057812 */ /* 0x000fe200078ec0ff */
[----:B------:R-:W1:Y:S02]  /*0360*/  SHFL.BFLY PT, R3, R6, 0x2, 0x1f ;  /* 0x0c401f0006037f89 */ /* 0x000e6400000e0000 */
[----:B-1----:R-:W-:Y:S01]  /*0370*/  FADD.FTZ R7, R6, R3 ;  /* 0x0000000306077221 */ /* 0x002fe20000010000 */
[----:B------:R-:W-:-:S02]  /*0380*/  MOV R3, 0x400 ;  /* 0x0000040000037802 */ /* 0x000fc40000000f00 */
[----:B------:R-:W-:Y:S02]  /*0390*/  MOV R6, RZ ;  /* 0x000000ff00067202 */ /* 0x000fe40000000f00 */
[----:B------:R-:W1:Y:S01]  /*03a0*/  SHFL.BFLY PT, R8, R7, 0x1, 0x1f ;  /* 0x0c201f0007087f89 */ /* 0x000e6200000e0000 */
[----:B------:R-:W-:-:S04]  /*03b0*/  IADD3 R9, R3, 0x8, RZ ;  /* 0x0000000803097810 */ /* 0x000fc80007ffe0ff */
[----:B0-----:R-:W-:-:S04]  /*03c0*/  LEA R4, R2, R9, 0x18 ;  /* 0x0000000902047211 */ /* 0x001fc800078ec0ff */
[-C--:B------:R-:W-:Y:S02]  /*03d0*/  IADD3 R12, R5, R4.reuse, RZ ;  /* 0x00000004050c7210 */ /* 0x080fe40007ffe0ff */
[----:B------:R-:W-:Y:S01]  /*03e0*/  LEA R5, R13, R4, 0x2 ;  /* 0x000000040d057211 */ /* 0x000fe200078e10ff */
[----:B-1----:R-:W-:-:S05]  /*03f0*/  FADD.FTZ R11, R7, R8 ;  /* 0x00000008070b7221 */ /* 0x002fca0000010000 */
        /* <DEDUP_REMOVED lines=24> */
[----:B------:R-:W-:Y:S02]  /*0580*/  MOV R11, RZ ;  /* 0x000000ff000b7202 */ /* 0x000fe40000000f00 */
[----:B------:R-:W-:Y:S01]  /*0590*/  MOV R12, R0 ;  /* 0x00000000000c7202 */ /* 0x000fe20000000f00 */
[----:B------:R-:W2:Y:S01]  /*05a0*/  LDS R10, [R10] ;  /* 0x000000000a0a7984 */ /* 0x000ea20000000800 */
[----:B-1----:R-:W-:-:S05]  /*05b0*/  IMAD R8, R8, UR5, RZ ;  /* 0x0000000508087c24 */ /* 0x002fca000f8e02ff */
[----:B------:R-:W-:-:S07]  /*05c0*/  SHF.R.U32.HI R17, RZ, 0x1, R8 ;  /* 0x00000001ff117819 */ /* 0x000fce0000011608 */
.L_x_2630:
[----:B------:R-:W-:-:S05]  /*05d0*/  IADD3 R9, R17, R12, RZ ;  /* 0x0000000c11097210 */ /* 0x000fca0007ffe0ff */
[----:B0-----:R-:W-:-:S06]  /*05e0*/  IMAD.WIDE R8, R9, 0x4, R6 ;  /* 0x0000000409087825 */ /* 0x001fcc00078e0206 */
[----:B------:R-:W3:Y:S01]  /*05f0*/  LDG.E R8, desc[UR8][R8.64] ;  /* 0x0000000808087981 */ /* 0x000ee2000c1e1900 */
[----:B------:R-:W-:-:S04]  /*0600*/  IADD3 R12, R12, UR7, RZ ;  /* 0x000000070c0c7c10 */ /* 0x000fc8000fffe0ff */
[----:B------:R-:W-:Y:S01]  /*0610*/  ISETP.GE.AND P1, PT, R12, UR4, PT ;  /* 0x000000040c007c0c */ /* 0x000fe2000bf26270 */
[--C-:B---3--:R-:W-:Y:S02]  /*0620*/  HADD2.F32 R13, -RZ, R8.reuse.H0_H0 ;  /* 0x20000008ff0d7230 */ /* 0x108fe40000004100 */
[----:B------:R-:W-:-:S03]  /*0630*/  HADD2.F32 R15, -RZ, R8.H1_H1 ;  /* 0x30000008ff0f7230 */ /* 0x000fc60000004100 */
[C---:B--2---:R-:W-:Y:S02]  /*0640*/  FADD.FTZ R14, -R10.reuse, R13 ;  /* 0x0000000d0a0e7221 */ /* 0x044fe40000010100 */
[----:B------:R-:W-:Y:S02]  /*0650*/  FADD.FTZ R16, -R10, R15 ;  /* 0x0000000f0a107221 */ /* 0x000fe40000010100 */
[----:B------:R-:W-:-:S04]  /*0660*/  FFMA.FTZ R11, R14, R14, R11 ;  /* 0x0000000e0e0b7223 */ /* 0x000fc8000001000b */
[----:B------:R-:W-:Y:S01]  /*0670*/  FFMA.FTZ R11, R16, R16, R11 ;  /* 0x00000010100b7223 */ /* 0x000fe2000001000b */
[----:B------:R-:W-:Y:S06]  /*0680*/  @!P1 BRA `(.L_x_2630) ;  /* 0xfffffffc00d09947 */ /* 0x000fec000383ffff */
.L_x_2629:
[----:B------:R-:W-:Y:S05]  /*0690*/  BSYNC B0 ;  /* 0x0000000000007941 */ /* 0x000fea0003800000 */
.L_x_2628:
[----:B0-----:R-:W0:Y:S01]  /*06a0*/  SHFL.BFLY PT, R6, R11, 0x10, 0x1f ;  /* 0x0e001f000b067f89 */ /* 0x001e2200000e0000 */
[----:B------:R-:W-:-:S04]  /*06b0*/  @!P2 SHF.R.U32.HI R12, RZ, 0x3, R0 ;  /* 0x00000003ff0ca819 */ /* 0x000fc80000011600 */
[----:B------:R-:W-:-:S04]  /*06c0*/  @!P2 LOP3.LUT R13, R12, 0x1ffffffc, RZ, 0xc0, !PT ;  /* 0x1ffffffc0c0da812 */ /* 0x000fc800078ec0ff */
[----:B------:R-:W-:Y:S02]  /*06d0*/  @!P2 IADD3 R13, R4, R13, RZ ;  /* 0x0000000d040da210 */ /* 0x000fe40007ffe0ff */
[----:B------:R-:W-:Y:S01]  /*06e0*/  MOV R4, RZ ;  /* 0x000000ff00047202 */ /* 0x000fe20000000f00 */
        /* <DEDUP_REMOVED lines=13> */
[----:B-1----:R-:W-:-:S02]  /*07c0*/  @!P4 I2FP.F32.S32 R5, UR5 ;  /* 0x000000050005cc45 */ /* 0x002fc40008201400 */
[----:B--2---:R-:W1:Y:S02]  /*07d0*/  SHFL.BFLY PT, R7, R4, 0x10, 0x1f ;  /* 0x0e001f0004077f89 */ /* 0x004e6400000e0000 */
[----:B-1----:R-:W-:Y:S02]  /*07e0*/  FADD.FTZ R7, R7, R4 ;  /* 0x0000000407077221 */ /* 0x002fe40000010000 */
        /* <DEDUP_REMOVED lines=15> */
[----:B0-----:R-:W-:Y:S01]  /*08e0*/  LEA R4, R2, R3, 0x18 ;  /* 0x0000000302047211 */ /* 0x001fe200078ec0ff */
[----:B------:R-:W0:Y:S05]  /*08f0*/  S2UR UR6, SR_CTAID.X ;  /* 0x00000000000679c3 */ /* 0x000e2a0000002500 */
[----:B------:R-:W1:Y:S03]  /*0900*/  LDS.64 R4, [R4] ;  /* 0x0000000004047984 */ /* 0x000e660000000a00 */
[----:B------:R-:W2:Y:S08]  /*0910*/  LDC.64 R6, c[0x0][0x210] ;  /* 0x00008400ff067b82 */ /* 0x000eb00000000a00 */
[----:B------:R-:W3:Y:S08]  /*0920*/  LDC.64 R8, c[0x0][0x228] ;  /* 0x00008a00ff087b82 */ /* 0x000ef00000000a00 */
[----:B------:R-:W4:Y:S01]  /*0930*/  LDC.64 R2, c[0x0][0x230] ;  /* 0x00008c00ff027b82 */ /* 0x000f220000000a00 */
[----:B0-----:R-:W-:-:S04]  /*0940*/  UIMAD UR6, UR6, UR5, URZ ;  /* 0x00000005060672a4 */ /* 0x001fc8000f8e023f */
[----:B------:R-:W-:-:S12]  /*0950*/  USHF.R.U32.HI UR6, URZ, 0x1, UR6 ;  /* 0x000000013f067899 */ /* 0x000fd80008011606 */
.L_x_2631:
[C---:B0-----:R-:W-:Y:S01]  /*0960*/  IADD3 R11, R0.reuse, UR6, RZ ;  /* 0x00000006000b7c10 */ /* 0x041fe2000fffe0ff */
[----:B---3--:R-:W-:-:S04]  /*0970*/  IMAD.WIDE R12, R0, 0x4, R8 ;  /* 0x00000004000c7825 */ /* 0x008fc800078e0208 */
[----:B--2---:R-:W-:Y:S02]  /*0980*/  IMAD.WIDE R10, R11, 0x4, R6 ;  /* 0x000000040b0a7825 */ /* 0x004fe400078e0206 */
[----:B------:R-:W2:Y:S02]  /*0990*/  LDG.E.CONSTANT R12, desc[UR8][R12.64] ;  /* 0x000000080c0c7981 */ /* 0x000ea4000c1e9900 */
[C---:B----4-:R-:W-:Y:S02]  /*09a0*/  IMAD.WIDE R14, R0.reuse, 0x4, R2 ;  /* 0x00000004000e7825 */ /* 0x050fe400078e0202 */
[----:B------:R-:W3:Y:S04]  /*09b0*/  LDG.E R16, desc[UR8][R10.64] ;  /* 0x000000080a107981 */ /* 0x000ee8000c1e1900 */
[----:B------:R-:W4:Y:S01]  /*09c0*/  LDG.E.CONSTANT R14, desc[UR8][R14.64] ;  /* 0x000000080e0e7981 */ /* 0x000f22000c1e9900 */
[----:B------:R-:W-:-:S04]  /*09d0*/  IADD3 R0, R0, UR7, RZ ;  /* 0x0000000700007c10 */ /* 0x000fc8000fffe0ff */
[----:B------:R-:W-:Y:S01]  /*09e0*/  ISETP.GE.AND P0, PT, R0, UR4, PT ;  /* 0x0000000400007c0c */ /* 0x000fe2000bf06270 */
[--C-:B---3--:R-:W-:Y:S02]  /*09f0*/  HADD2.F32 R17, -RZ, R16.reuse.H0_H0 ;  /* 0x20000010ff117230 */ /* 0x108fe40000004100 */
[----:B------:R-:W-:-:S03]  /*0a00*/  HADD2.F32 R19, -RZ, R16.H1_H1 ;  /* 0x30000010ff137230 */ /* 0x000fc60000004100 */
[C---:B-1----:R-:W-:Y:S02]  /*0a10*/  FADD.FTZ R20, -R4.reuse, R17 ;  /* 0x0000001104147221 */ /* 0x042fe40000010100 */
[----:B------:R-:W-:Y:S01]  /*0a20*/  FADD.FTZ R22, -R4, R19 ;  /* 0x0000001304167221 */ /* 0x000fe20000010100 */
[--C-:B--2---:R-:W-:Y:S02]  /*0a30*/  HADD2.F32 R16, -RZ, R12.reuse.H0_H0 ;  /* 0x2000000cff107230 */ /* 0x104fe40000004100 */
[-C--:B------:R-:W-:Y:S01]  /*0a40*/  FMUL.FTZ R20, R20, R5.reuse ;  /* 0x0000000514147220 */ /* 0x080fe20000410000 */
[----:B------:R-:W-:Y:S02]  /*0a50*/  HADD2.F32 R18, -RZ, R12.H1_H1 ;  /* 0x3000000cff127230 */ /* 0x000fe40000004100 */
[----:B------:R-:W-:Y:S01]  /*0a60*/  FMUL.FTZ R22, R22, R5 ;  /* 0x0000000516167220 */ /* 0x000fe20000410000 */
[--C-:B----4-:R-:W-:Y:S02]  /*0a70*/  HADD2.F32 R17, -RZ, R14.reuse.H0_H0 ;  /* 0x2000000eff117230 */ /* 0x110fe40000004100 */
[----:B------:R-:W-:-:S03]  /*0a80*/  HADD2.F32 R19, -RZ, R14.H1_H1 ;  /* 0x3000000eff137230 */ /* 0x000fc60000004100 */
[----:B------:R-:W-:Y:S02]  /*0a90*/  FFMA.FTZ R16, R16, R20, R17 ;  /* 0x0000001410107223 */ /* 0x000fe40000010011 */
[----:B------:R-:W-:-:S05]  /*0aa0*/  FFMA.FTZ R19, R18, R22, R19 ;  /* 0x0000001612137223 */ /* 0x000fca0000010013 */
[----:B------:R-:W-:-:S05]  /*0ab0*/  F2FP.F16.F32.PACK_AB R19, R19, R16 ;  /* 0x000000101313723e */ /* 0x000fca00000000ff */
[----:B------:R0:W-:Y:S01]  /*0ac0*/  STG.E desc[UR8][R10.64], R19 ;  /* 0x000000130a007986 */ /* 0x0001e2000c101908 */
[----:B------:R-:W-:Y:S05]  /*0ad0*/  @!P0 BRA `(.L_x_2631) ;  /* 0xfffffffc00a08947 */ /* 0x000fea000383ffff */
[----:B------:R-:W-:Y:S05]  /*0ae0*/  EXIT ;  /* 0x000000000000794d */ /* 0x000fea0003800000 */
.L_x_2632:
        /* <DEDUP_REMOVED lines=9> */
.L_x_2837:


//--------------------- .text._ZN17fastertransformer28addBiasResidualPostLayerNormI6__halfLi2EEEvPT_PKS2_S5_S5_S5_fii --------------------------
	.section	.text._ZN17fastertransformer28addBiasResidualPostLayerNormI6__halfLi2EEEvPT_PKS2_S5_S5_S5_fii,"ax",@progbits
	.align	128
        .global         _ZN17fastertransformer28addBiasResidualPostLayerNormI6__halfLi2EEEvPT_PKS2_S5_S5_S5_fii
        .type           _ZN17fastertransformer28addBiasResidualPostLayerNormI6__halfLi2EEEvPT_PKS2_S5_S5_S5_fii,@function
        .size           _ZN17fastertransformer28addBiasResidualPostLayerNormI6__halfLi2EEEvPT_PKS2_S5_S5_S5_fii,(.L_x_2838 - _ZN17fastertransformer28addBiasResidualPostLayerNormI6__halfLi2EEEvPT_PKS2_S5_S5_S5_fii)
        .other          _ZN17fastertransformer28addBiasResidualPostLayerNormI6__halfLi2EEEvPT_PKS2_S5_S5_S5_fii,@"STO_CUDA_ENTRY STV_DEFAULT"
_ZN17fastertransformer28addBiasResidualPostLayerNormI6__halfLi2EEEvPT_PKS2_S5_S5_S5_fii:
.text._ZN17fastertransformer28addBiasResidualPostLayerNormI6__halfLi2EEEvPT_PKS2_S5_S5_S5_fii:
        /* <DEDUP_REMOVED lines=9> */
[----:B------:R-:W1:Y:S01]  /*0090*/  LDC.64 R14, c[0x0][0x210] ;  /* 0x00008400ff0e7b82 */ /* 0x000e620000000a00 */
[----:B------:R-:W-:Y:S02]  /*00a0*/  ULDC UR6, c[0x0][0x0] ;  /* 0x0000000000067ab9 */ /* 0x000fe40000000800 */
[----:B------:R-:W-:-:S04]  /*00b0*/  IADD3 R19, R2, UR6, RZ ;  /* 0x0000000602137c10 */ /* 0x000fc8000fffe0ff */
[----:B------:R-:W-:Y:S01]  /*00c0*/  ISETP.GE.AND P1, PT, R19, UR7, PT ;  /* 0x0000000713007c0c */ /* 0x000fe2000bf26270 */
[----:B------:R-:W2:Y:S08]  /*00d0*/  LDC.64 R6, c[0x0][0x218] ;  /* 0x00008600ff067b82 */ /* 0x000eb00000000a00 */
[----:B------:R-:W3:Y:S01]  /*00e0*/  LDC.64 R4, c[0x0][0x220] ;  /* 0x00008800ff047b82 */ /* 0x000ee20000000a00 */
[----:B0-----:R-:W-:-:S03]  /*00f0*/  IMAD R11, R17, UR7, R2 ;  /* 0x00000007110b7c24 */ /* 0x001fc6000f8e0202 */
[----:B------:R-:W-:Y:S02]  /*0100*/  @!P1 IMAD R17, R17, UR7, R19 ;  /* 0x0000000711119c24 */ /* 0x000fe4000f8e0213 */
[----:B-1----:R-:W-:-:S04]  /*0110*/  IMAD.WIDE.U32 R8, R11, 0x2, R14 ;  /* 0x000000020b087825 */ /* 0x002fc800078e000e */
[----:B--2---:R-:W-:Y:S02]  /*0120*/  IMAD.WIDE.U32 R10, R11, 0x2, R6 ;  /* 0x000000020b0a7825 */ /* 0x004fe400078e0006 */
[----:B------:R-:W2:Y:S02]  /*0130*/  LDG.E.U16 R8, desc[UR4][R8.64] ;  /* 0x0000000408087981 */ /* 0x000ea4000c1e1500 */
[C---:B------:R-:W-:Y:S02]  /*0140*/  @!P1 IMAD.WIDE.U32 R14, R17.reuse, 0x2, R14 ;  /* 0x00000002110e9825 */ /* 0x040fe400078e000e */
[----:B------:R-:W2:Y:S02]  /*0150*/  LDG.E.U16 R11, desc[UR4][R10.64] ;  /* 0x000000040a0b7981 */ /* 0x000ea4000c1e1500 */
[----:B---3--:R-:W-:Y:S02]  /*0160*/  IMAD.WIDE R12, R2, 0x2, R4 ;  /* 0x00000002020c7825 */ /* 0x008fe400078e0204 */
[----:B------:R-:W3:Y:S02]  /*0170*/  @!P1 LDG.E.U16 R14, desc[UR4][R14.64] ;  /* 0x000000040e0e9981 */ /* 0x000ee4000c1e1500 */
[----:B------:R-:W-:-:S02]  /*0180*/  @!P1 IMAD.WIDE.U32 R16, R17, 0x2, R6 ;  /* 0x0000000211109825 */ /* 0x000fc400078e0006 */
[----:B------:R-:W4:Y:S02]  /*0190*/  LDG.E.U16.CONSTANT R13, desc[UR4][R12.64] ;  /* 0x000000040c0d7981 */ /* 0x000f24000c1e9500 */
[----:B------:R-:W-:Y:S02]  /*01a0*/  @!P1 IMAD.WIDE R4, R19, 0x2, R4 ;  /* 0x0000000213049825 */ /* 0x000fe400078e0204 */
[----:B------:R-:W3:Y:S04]  /*01b0*/  @!P1 LDG.E.U16 R17, desc[UR4][R16.64] ;  /* 0x0000000410119981 */ /* 0x000ee8000c1e1500 */
[----:B------:R-:W5:Y:S01]  /*01c0*/  @!P1 LDG.E.U16.CONSTANT R5, desc[UR4][R4.64] ;  /* 0x0000000404059981 */ /* 0x000f62000c1e9500 */
[----:B--2---:R-:W-:-:S04]  /*01d0*/  HADD2 R11, R8.H0_H0, R11.H0_H0 ;  /* 0x2000000b080b7230 */ /* 0x004fc80000000800 */
[----:B----4-:R-:W-:Y:S02]  /*01e0*/  HADD2 R7, R11.H0_H0, R13.H0_H0 ;  /* 0x2000000d0b077230 */ /* 0x010fe40000000800 */
[----:B---3--:R-:W-:-:S03]  /*01f0*/  @!P1 HADD2 R17, R14.H0_H0, R17.H0_H0 ;  /* 0x200000110e119230 */ /* 0x008fc60000000800 */
[----:B------:R-:W-:Y:S02]  /*0200*/  HADD2.F32 R7, -RZ, R7.H0_H0 ;  /* 0x20000007ff077230 */ /* 0x000fe40000004100 */
[----:B-----5:R-:W-:-:S03]  /*0210*/  @!P1 HADD2 R5, R17.H0_H0, R5.H0_H0 ;  /* 0x2000000511059230 */ /* 0x020fc60000000800 */
[----:B------:R-:W-:Y:S02]  /*0220*/  FADD.FTZ R0, RZ, R7 ;  /* 0x00000007ff007221 */ /* 0x000fe40000010000 */
[----:B------:R-:W-:-:S05]  /*0230*/  @!P1 HADD2.F32 R3, -RZ, R5.H0_H0 ;  /* 0x20000005ff039230 */ /* 0x000fca0000004100 */
[----:B------:R-:W-:-:S07]  /*0240*/  @!P1 FADD.FTZ R0, R0, R3 ;  /* 0x0000000300009221 */ /* 0x000fce0000010000 */
.L_x_2634:
[----:B------:R-:W-:Y:S05]  /*0250*/  BSYNC B0 ;  /* 0x0000000000007941 */ /* 0x000fea0003800000 */
.L_x_2633:
[----:B------:R-:W0:Y:S01]  /*0260*/  SHFL.BFLY PT, R5, R0, 0x10, 0x1f ;  /* 0x0e001f0000057f89 */ /* 0x000e2200000e0000 */
[----:B------:R-:W-:Y:S01]  /*0270*/  ULDC UR6, c[0x0][0x0] ;  /* 0x0000000000067ab9 */ /* 0x000fe20000000800 */
[----:B------:R-:W-:Y:S01]  /*0280*/  I2FP.F32.U32 R15, R2 ;  /* 0x00000002000f7245 */ /* 0x000fe20000201000 */
[----:B------:R-:W-:Y:S01]  /*0290*/  BSSY B0, `(.L_x_2635) ;  /* 0x0000035000007945 */ /* 0x000fe20003800000 */
[----:B------:R-:W1:Y:S01]  /*02a0*/  S2R R6, SR_CgaCtaId ;  /* 0x0000000000067919 */ /* 0x000e620000008800 */
[----:B------:R-:W-:Y:S01]  /*02b0*/  ISETP.NE.AND P4, PT, R2, RZ, PT ;  /* 0x000000ff0200720c */ /* 0x000fe20003f85270 */
[----:B0-----:R-:W-:Y:S01]  /*02c0*/  FADD.FTZ R5, R5, R0 ;  /* 0x0000000005057221 */ /* 0x001fe20000010000 */
[----:B------:R-:W-:-:S04]  /*02d0*/  I2FP.F32.U32 R0, UR6 ;  /* 0x0000000600007c45 */ /* 0x000fc80008201000 */
[----:B------:R-:W0:Y:S01]  /*02e0*/  SHFL.BFLY PT, R4, R5, 0x8, 0x1f ;  /* 0x0d001f0005047f89 */ /* 0x000e2200000e0000 */
[----:B------:R-:W-:Y:S01]  /*02f0*/  FMUL.FTZ R12, R0, 0.03125 ;  /* 0x3d000000000c7820 */ /* 0x000fe20000410000 */
[----:B------:R-:W-:-:S04]  /*0300*/  SHF.R.U32.HI R0, RZ, 0x3, R2 ;  /* 0x00000003ff007819 */ /* 0x000fc80000011602 */
[----:B------:R-:W-:Y:S02]  /*0310*/  LOP3.LUT R0, R0, 0x1ffffffc, RZ, 0xc0, !PT ;  /* 0x1ffffffc00007812 */ /* 0x000fe400078ec0ff */
[----:B------:R-:W-:Y:S02]  /*0320*/  FSETP.GT.FTZ.AND P2, PT, R12, R15, PT ;  /* 0x0000000f0c00720b */ /* 0x000fe40003f54000 */
[----:B------:R-:W-:Y:S01]  /*0330*/  @!P4 I2FP.F32.S32 R12, UR7 ;  /* 0x00000007000ccc45 */ /* 0x000fe20008201400 */
[----:B0-----:R-:W-:Y:S01]  /*0340*/  FADD.FTZ R4, R5, R4 ;  /* 0x0000000405047221 */ /* 0x001fe20000010000 */
[----:B------:R-:W-:-:S04]  /*0350*/  LOP3.LUT P1, R5, R2, 0x1f, RZ, 0xc0, !PT ;  /* 0x0000001f02057812 */ /* 0x000fc8000782c0ff */
[----:B------:R-:W0:Y:S02]  /*0360*/  SHFL.BFLY PT, R9, R4, 0x4, 0x1f ;  /* 0x0c801f0004097f89 */ /* 0x000e2400000e0000 */
[----:B0-----:R-:W-:-:S05]  /*0370*/  FADD.FTZ R8, R4, R9 ;  /* 0x0000000904087221 */ /* 0x001fca0000010000 */
[----:B------:R-:W0:Y:S02]  /*0380*/  SHFL.BFLY PT, R9, R8, 0x2, 0x1f ;  /* 0x0c401f0008097f89 */ /* 0x000e2400000e0000 */
[----:B0-----:R-:W-:Y:S01]  /*0390*/  FADD.FTZ R10, R8, R9 ;  /* 0x00000009080a7221 */ /* 0x001fe20000010000 */
[----:B------:R-:W-:-:S04]  /*03a0*/  MOV R9, 0x400 ;  /* 0x0000040000097802 */ /* 0x000fc80000000f00 */
[----:B------:R-:W0:Y:S01]  /*03b0*/  SHFL.BFLY PT, R11, R10, 0x1, 0x1f ;  /* 0x0c201f000a0b7f89 */ /* 0x000e2200000e0000 */
[----:B------:R-:W-:-:S04]  /*03c0*/  IADD3 R13, R9, 0x8, RZ ;  /* 0x00000008090d7810 */ /* 0x000fc80007ffe0ff */
[----:B-1----:R-:W-:-:S04]  /*03d0*/  LEA R13, R6, R13, 0x18 ;  /* 0x0000000d060d7211 */ /* 0x002fc800078ec0ff */
[-C--:B------:R-:W-:Y:S02]  /*03e0*/  IADD3 R4, R0, R13.reuse, RZ ;  /* 0x0000000d00047210 */ /* 0x080fe40007ffe0ff */
[----:B------:R-:W-:Y:S02]  /*03f0*/  MOV R0, RZ ;  /* 0x000000ff00007202 */ /* 0x000fe40000000f00 */
[----:B------:R-:W-:Y:S01]  /*0400*/  LEA R5, R5, R13, 0x2 ;  /* 0x0000000d05057211 */ /* 0x000fe200078e10ff */
        /* <DEDUP_REMOVED lines=12> */
[----:B------:R-:W-:-:S04]  /*04d0*/  HFMA2.MMA R8, -RZ, RZ, 0, 0 ;  /* 0x00000000ff087435 */ /* 0x000fc800000001ff */
        /* <DEDUP_REMOVED lines=8> */
[----:B------:R-:W-:Y:S02]  /*0560*/  LEA R10, R6, R9, 0x18 ;  /* 0x00000009060a7211 */ /* 0x000fe400078ec0ff */
[----:B0-----:R-:W-:-:S03]  /*0570*/  IADD3 R0, R2, UR6, RZ ;  /* 0x0000000602007c10 */ /* 0x001fc6000fffe0ff */
[----:B------:R-:W0:Y:S01]  /*0580*/  LDS R8, [R10] ;  /* 0x000000000a087984 */ /* 0x000e220000000800 */
[----:B------:R-:W-:Y:S01]  /*0590*/  ISETP.GE.AND P3, PT, R0, UR7, PT ;  /* 0x0000000700007c0c */ /* 0x000fe2000bf66270 */
[----:B0-----:R-:W-:-:S12]  /*05a0*/  FADD.FTZ R0, R7, -R8 ;  /* 0x8000000807007221 */ /* 0x001fd80000010000 */
[----:B------:R-:W-:Y:S01]  /*05b0*/  @!P3 FADD.FTZ R11, R3, -R8 ;  /* 0x80000008030bb221 */ /* 0x000fe20000010000 */
[----:B------:R-:W-:-:S04]  /*05c0*/  FFMA.FTZ R8, R0, R0, RZ ;  /* 0x0000000000087223 */ /* 0x000fc800000100ff */
[----:B------:R-:W-:-:S07]  /*05d0*/  @!P3 FFMA.FTZ R8, R11, R11, R8 ;  /* 0x0000000b0b08b223 */ /* 0x000fce0000010008 */
.L_x_2636:
[----:B------:R-:W-:Y:S05]  /*05e0*/  BSYNC B0 ;  /* 0x0000000000007941 */ /* 0x000fea0003800000 */
.L_x_2635:
[----:B0-----:R-:W0:Y:S01]  /*05f0*/  SHFL.BFLY PT, R11, R8, 0x10, 0x1f ;  /* 0x0e001f00080b7f89 */ /* 0x001e2200000e0000 */
        /* <DEDUP_REMOVED lines=27> */
[----:B0-----:R-:W-:-:S05]  /*07b0*/  @!P4 FFMA.FTZ R4, R15, R5, R4 ;  /* 0x000000050f04c223 */ /* 0x001fca0000010004 */
[----:B------:R0:W-:Y:S01]  /*07c0*/  @!P4 STS [R11+0x4], R4 ;  /* 0x000004040b00c388 */ /* 0x0001e20000000800 */
[----:B------:R-:W-:Y:S06]  /*07d0*/  BAR.SYNC.DEFER_BLOCKING 0x0 ;  /* 0x0000000000007b1d */ /* 0x000fec0000010000 */
[----:B------:R-:W-:Y:S05]  /*07e0*/  @P0 EXIT ;  /* 0x000000000000094d */ /* 0x000fea0003800000 */
[----:B0-----:R-:W0:Y:S08]  /*07f0*/  LDC.64 R10, c[0x0][0x228] ;  /* 0x00008a00ff0a7b82 */ /* 0x001e300000000a00 */
[----:B------:R-:W1:Y:S01]  /*0800*/  LDC.64 R4, c[0x0][0x230] ;  /* 0x00008c00ff047b82 */ /* 0x000e620000000a00 */
[----:B0-----:R-:W-:-:S06]  /*0810*/  IMAD.WIDE R16, R2, 0x2, R10 ;  /* 0x0000000202107825 */ /* 0x001fcc00078e020a */
[----:B------:R0:W2:Y:S01]  /*0820*/  LDG.E.U16.CONSTANT R16, desc[UR4][R16.64] ;  /* 0x0000000410107981 */ /* 0x0000a2000c1e9500 */
[----:B-1----:R-:W-:-:S06]  /*0830*/  IMAD.WIDE R18, R2, 0x2, R4 ;  /* 0x0000000202127825 */ /* 0x002fcc00078e0204 */
[----:B------:R-:W3:Y:S01]  /*0840*/  LDG.E.U16.CONSTANT R18, desc[UR4][R18.64] ;  /* 0x0000000412127981 */ /* 0x000ee2000c1e9500 */
[----:B------:R-:W-:Y:S02]  /*0850*/  LEA R12, R6, R9, 0x18 ;  /* 0x00000009060c7211 */ /* 0x000fe400078ec0ff */
[----:B------:R-:W1:Y:S04]  /*0860*/  LDC.64 R8, c[0x0][0x210] ;  /* 0x00008400ff087b82 */ /* 0x000e680000000a00 */
[----:B------:R-:W4:Y:S01]  /*0870*/  LDS.64 R12, [R12] ;  /* 0x000000000c0c7984 */ /* 0x000f220000000a00 */
[----:B------:R-:W5:Y:S01]  /*0880*/  S2R R15, SR_CTAID.X ;  /* 0x00000000000f7919 */ /* 0x000f620000002500 */
[----:B0-----:R-:W-:-:S04]  /*0890*/  IADD3 R17, R2, UR6, RZ ;  /* 0x0000000602117c10 */ /* 0x001fc8000fffe0ff */
[----:B------:R-:W-:Y:S01]  /*08a0*/  ISETP.GE.AND P0, PT, R17, UR7, PT ;  /* 0x0000000711007c0c */ /* 0x000fe2000bf06270 */
[----:B----4-:R-:W0:Y:S01]  /*08b0*/  MUFU.RSQ R13, R13 ;  /* 0x0000000d000d7308 */ /* 0x010e220000001400 */
[----:B------:R-:W-:-:S04]  /*08c0*/  FADD.FTZ R0, R7, -R12 ;  /* 0x8000000c07007221 */ /* 0x000fc80000010000 */
[----:B0-----:R-:W-:Y:S01]  /*08d0*/  FMUL.FTZ R0, R13, R0 ;  /* 0x000000000d007220 */ /* 0x001fe20000410000 */
[----:B--2---:R-:W-:Y:S02]  /*08e0*/  HADD2.F32 R7, -RZ, R16.H0_H0 ;  /* 0x20000010ff077230 */ /* 0x004fe40000004100 */
[----:B---3--:R-:W-:-:S05]  /*08f0*/  HADD2.F32 R21, -RZ, R18.H0_H0 ;  /* 0x20000012ff157230 */ /* 0x008fca0000004100 */
[----:B------:R-:W-:Y:S01]  /*0900*/  FFMA.FTZ R0, R0, R7, R21 ;  /* 0x0000000700007223 */ /* 0x000fe20000010015 */
[----:B-----5:R-:W-:-:S04]  /*0910*/  IMAD R7, R15, UR7, R2 ;  /* 0x000000070f077c24 */ /* 0x020fc8000f8e0202 */
[----:B------:R-:W-:Y:S01]  /*0920*/  F2FP.F16.F32.PACK_AB R0, RZ, R0 ;  /* 0x00000000ff00723e */ /* 0x000fe200000000ff */
[----:B-1----:R-:W-:-:S05]  /*0930*/  IMAD.WIDE.U32 R6, R7, 0x2, R8 ;  /* 0x0000000207067825 */ /* 0x002fca00078e0008 */
[----:B------:R0:W-:Y:S01]  /*0940*/  STG.E.U16 desc[UR4][R6.64], R0 ;  /* 0x0000000006007986 */ /* 0x0001e2000c101504 */
[----:B------:R-:W-:Y:S05]  /*0950*/  @P0 EXIT ;  /* 0x000000000000094d */ /* 0x000fea0003800000 */
[----:B------:R-:W-:-:S04]  /*0960*/  IMAD.WIDE R10, R17, 0x2, R10 ;  /* 0x00000002110a7825 */ /* 0x000fc800078e020a */
[----:B------:R-:W-:Y:S02]  /*0970*/  IMAD.WIDE R4, R17, 0x2, R4 ;  /* 0x0000000211047825 */ /* 0x000fe400078e0204 */
[----:B------:R-:W2:Y:S04]  /*0980*/  LDG.E.U16.CONSTANT R10, desc[UR4][R10.64] ;  /* 0x000000040a0a7981 */ /* 0x000ea8000c1e9500 */
[----:B------:R-:W0:Y:S01]  /*0990*/  LDG.E.U16.CONSTANT R4, desc[UR4][R4.64] ;  /* 0x0000000404047981 */ /* 0x000e22000c1e9500 */
[----:B------:R-:W-:Y:S01]  /*09a0*/  FADD.FTZ R12, R3, -R12 ;  /* 0x8000000c030c7221 */ /* 0x000fe20000010000 */
[----:B------:R-:W-:-:S03]  /*09b0*/  IMAD R15, R15, UR7, R17 ;  /* 0x000000070f0f7c24 */ /* 0x000fc6000f8e0211 */
[----:B------:R-:W-:Y:S01]  /*09c0*/  FMUL.FTZ R12, R13, R12 ;  /* 0x0000000c0d0c7220 */ /* 0x000fe20000410000 */
[----:B------:R-:W-:-:S04]  /*09d0*/  IMAD.WIDE.U32 R8, R15, 0x2, R8 ;  /* 0x000000020f087825 */ /* 0x000fc800078e0008 */
[----:B--2---:R-:W-:Y:S02]  /*09e0*/  HADD2.F32 R3, -RZ, R10.H0_H0 ;  /* 0x2000000aff037230 */ /* 0x004fe40000004100 */
[----:B0-----:R-:W-:-:S05]  /*09f0*/  HADD2.F32 R7, -RZ, R4.H0_H0 ;  /* 0x20000004ff077230 */ /* 0x001fca0000004100 */
[----:B------:R-:W-:-:S05]  /*0a00*/  FFMA.FTZ R3, R12, R3, R7 ;  /* 0x000000030c037223 */ /* 0x000fca0000010007 */
[----:B------:R-:W-:-:S05]  /*0a10*/  F2FP.F16.F32.PACK_AB R3, RZ, R3 ;  /* 0x00000003ff03723e */ /* 0x000fca00000000ff */
[----:B------:R-:W-:Y:S01]  /*0a20*/  STG.E.U16 desc[UR4][R8.64], R3 ;  /* 0x0000000308007986 */ /* 0x000fe2000c101504 */
[----:B------:R-:W-:Y:S05]  /*0a30*/  EXIT ;  /* 0x000000000000794d */ /* 0x000fea0003800000 */
.L_x_2637:
        /* <DEDUP_REMOVED lines=12> */
.L_x_2838:


//--------------------- .text._ZN17fastertransformer28addBiasResidualPostLayerNormI6__halfLi1EEEvPT_PKS2_S5_S5_S5_fii --------------------------
	.section	.text._ZN17fastertransformer28addBiasResidualPostLayerNormI6__halfLi1EEEvPT_PKS2_S5_S5_S5_fii,"ax",@progbits
	.align	128
        .global         _ZN17fastertransformer28addBiasResidualPostLayerNormI6__halfLi1EEEvPT_PKS2_S5_S5_S5_fii
        .type           _ZN17fastertransformer28addBiasResidualPostLayerNormI6__halfLi1EEEvPT_PKS2_S5_S5_S5_fii,@function
        .size           _ZN17fastertransformer28addBiasResidualPostLayerNormI6__halfLi1EEEvPT_PKS2_S5_S5_S5_fii,(.L_x_2839 - _ZN17fastertransformer28addBiasResidualPostLayerNormI6__halfLi1EEEvPT_PKS2_S5_S5_S5_fii)
        .other          _ZN17fastertransformer28addBiasResidualPostLayerNormI6__halfLi1EEEvPT_PKS2_S5_S5_S5_fii,@"STO_CUDA_ENTRY STV_DEFAULT"
_ZN17fastertransformer28addBiasResidualPostLayerNormI6__halfLi1EEEvPT_PKS2_S5_S5_S5_fii:
.text._ZN17fastertransformer28addBiasResidualPostLayerNormI6__halfLi1EEEvPT_PKS2_S5_S5_S5_fii:
[----:B------:R-:W-:Y:S01]  /*0000*/  LDC R1, c[0x0][0x28] ;  /* 0x00000a00ff017b82 */ /* 0x000fe20000000800 */
[----:B------:R-:W0:Y:S01]  /*0010*/  S2R R2, SR_TID.X ;  /* 0x0000000000027919 */ /* 0x000e220000002100 */
[----:B------:R-:W-:Y:S01]  /*0020*/  ULDC UR7, c[0x0][0x240] ;  /* 0x0000900000077ab9 */ /* 0x000fe20000000800 */
[----:B------:R-:W-:Y:S01]  /*0030*/  ULDC.64 UR8, c[0x0][0x208] ;  /* 0x0000820000087ab9 */ /* 0x000fe20000000a00 */
[----:B0-----:R-:W-:-:S13]  /*0040*/  ISETP.GE.AND P4, PT, R2, UR7, PT ;  /* 0x0000000702007c0c */ /* 0x001fda000bf86270 */
[----:B------:R-:W0:Y:S01]  /*0050*/  @!P4 S2R R11, SR_CTAID.X ;  /* 0x00000000000bc919 */ /* 0x000e220000002500 */
[----:B------:R-:W1:Y:S08]  /*0060*/  @!P4 LDC.64 R4, c[0x0][0x210] ;  /* 0x00008400ff04cb82 */ /* 0x000e700000000a00 */
[----:B------:R-:W2:Y:S08]  /*0070*/  @!P4 LDC.64 R6, c[0x0][0x218] ;  /* 0x00008600ff06cb82 */ /* 0x000eb00000000a00 */
[----:B------:R-:W3:Y:S01]  /*0080*/  @!P4 LDC.64 R8, c[0x0][0x220] ;  /* 0x00008800ff08cb82 */ /* 0x000ee20000000a00 */
[----:B0-----:R-:W-:-:S04]  /*0090*/  @!P4 IMAD R11, R11, UR7, R2 ;  /* 0x000000070b0bcc24 */ /* 0x001fc8000f8e0202 */
[----:B-1----:R-:W-:-:S04]  /*00a0*/  @!P4 IMAD.WIDE.U32 R4, R11, 0x2, R4 ;  /* 0x000000020b04c825 */ /* 0x002fc800078e0004 */
[----:B--2---:R-:W-:Y:S02]  /*00b0*/  @!P4 IMAD.WIDE.U32 R6, R11, 0x2, R6 ;  /* 0x000000020b06c825 */ /* 0x004fe400078e0006 */
[----:B------:R-:W2:Y:S02]  /*00c0*/  @!P4 LDG.E.U16 R4, desc[UR8][R4.64] ;  /* 0x000000080404c981 */ /* 0x000ea4000c1e1500 */
[----:B---3--:R-:W-:Y:S02]  /*00d0*/  @!P4 IMAD.WIDE R8, R2, 0x2, R8 ;  /* 0x000000020208c825 */ /* 0x008fe400078e0208 */
[----:B------:R-:W2:Y:S04]  /*00e0*/  @!P4 LDG.E.U16 R7, desc[UR8][R6.64] ;  /* 0x000000080607c981 */ /* 0x000ea8000c1e1500 */
[----:B------:R-:W3:Y:S01]  /*00f0*/  @!P4 LDG.E.U16.CONSTANT R9, desc[UR8][R8.64] ;  /* 0x000000080809c981 */ /* 0x000ee2000c1e9500 */
[----:B------:R-:W-:Y:S01]  /*0100*/  HFMA2.MMA R0, -RZ, RZ, 0, 0 ;  /* 0x00000000ff007435 */ /* 0x000fe200000001ff */
[----:B------:R-:W0:Y:S01]  /*0110*/  S2UR UR6, SR_CgaCtaId ;  /* 0x00000000000679c3 */ /* 0x000e220000008800 */
[----:B------:R-:W-:Y:S01]  /*0120*/  ULDC UR4, c[0x0][0x0] ;  /* 0x0000000000047ab9 */ /* 0x000fe20000000800 */
[----:B--2---:R-:W-:-:S04]  /*0130*/  @!P4 HADD2 R7, R4.H0_H0, R7.H0_H0 ;  /* 0x200000070407c230 */ /* 0x004fc80000000800 */
[----:B---3--:R-:W-:-:S05]  /*0140*/  @!P4 HADD2 R7, R7.H0_H0, R9.H0_H0 ;  /* 0x200000090707c230 */ /* 0x008fca0000000800 */
[----:B------:R-:W-:-:S05]  /*0150*/  @!P4 HADD2.F32 R3, -RZ, R7.H0_H0 ;  /* 0x20000007ff03c230 */ /* 0x000fca0000004100 */
        /* <DEDUP_REMOVED lines=14> */
[----:B------:R-:W-:Y:S02]  /*0240*/  LOP3.LUT P0, R0, R2, 0x1f, RZ, 0xc0, !PT ;  /* 0x0000001f02007812 */ /* 0x000fe4000780c0ff */
[----:B------:R-:W-:Y:S01]  /*0250*/  SHF.R.U32.HI R5, RZ, 0x3, R2 ;  /* 0x00000003ff057819 */ /* 0x000fe20000011602 */
[----:B0-----:R-:W-:Y:S01]  /*0260*/  ULEA UR5, UR6, UR5, 0x18 ;  /* 0x0000000506057291 */ /* 0x001fe2000f8ec03f */
[----:B------:R-:W-:Y:S01]  /*0270*/  I2FP.F32.U32 R9, R2 ;  /* 0x0000000200097245 */ /* 0x000fe20000201000 */
[----:B-1----:R-:W-:Y:S01]  /*0280*/  FADD.FTZ R11, R4, R7 ;  /* 0x00000007040b7221 */ /* 0x002fe20000010000 */
[----:B------:R-:W-:-:S07]  /*0290*/  LOP3.LUT R4, R5, 0x1ffffffc, RZ, 0xc0, !PT ;  /* 0x1ffffffc05047812 */ /* 0x000fce00078ec0ff */
        /* <DEDUP_REMOVED lines=39> */
[----:B------:R0:W-:Y:S01]  /*0510*/  @!P0 STS [R4+UR5], R11 ;  /* 0x0000000b04008988 */ /* 0x0001e20008000805 */
        /* <DEDUP_REMOVED lines=22> */
[----:B------:R-:W4:Y:S07]  /*0680*/  S2R R15, SR_CTAID.X ;  /* 0x00000000000f7919 */ /* 0x000f2e0000002500 */
[----:B0-----:R-:W0:Y:S01]  /*0690*/  LDC.64 R4, c[0x0][0x210] ;  /* 0x00008400ff047b82 */ /* 0x001e220000000a00 */
[----:B-1----:R-:W-:-:S06]  /*06a0*/  IMAD.WIDE R6, R2, 0x2, R6 ;  /* 0x0000000202067825 */ /* 0x002fcc00078e0206 */
[----:B------:R-:W5:Y:S01]  /*06b0*/  LDG.E.U16.CONSTANT R6, desc[UR8][R6.64] ;  /* 0x0000000806067981 */ /* 0x000f62000c1e9500 */
[----:B---3--:R-:W-:-:S06]  /*06c0*/  IMAD.WIDE R8, R2, 0x2, R8 ;  /* 0x0000000202087825 */ /* 0x008fcc00078e0208 */
[----:B------:R-:W3:Y:S01]  /*06d0*/  LDG.E.U16.CONSTANT R8, desc[UR8][R8.64] ;  /* 0x0000000808087981 */ /* 0x000ee2000c1e9500 */
[----:B--2---:R-:W1:Y:S01]  /*06e0*/  MUFU.RSQ R11, R11 ;  /* 0x0000000b000b7308 */ /* 0x004e620000001400 */
[----:B------:R-:W-:Y:S01]  /*06f0*/  FADD.FTZ R10, R3, -R10 ;  /* 0x8000000a030a7221 */ /* 0x000fe20000010000 */
[----:B----4-:R-:W-:-:S04]  /*0700*/  IMAD R15, R15, UR7, R2 ;  /* 0x000000070f0f7c24 */ /* 0x010fc8000f8e0202 */
[----:B0-----:R-:W-:-:S04]  /*0710*/  IMAD.WIDE.U32 R4, R15, 0x2, R4 ;  /* 0x000000020f047825 */ /* 0x001fc800078e0004 */
[----:B-1----:R-:W-:Y:S01]  /*0720*/  FMUL.FTZ R10, R10, R11 ;  /* 0x0000000b0a0a7220 */ /* 0x002fe20000410000 */
[----:B-----5:R-:W-:Y:S02]  /*0730*/  HADD2.F32 R3, -RZ, R6.H0_H0 ;  /* 0x20000006ff037230 */ /* 0x020fe40000004100 */
[----:B---3--:R-:W-:-:S05]  /*0740*/  HADD2.F32 R13, -RZ, R8.H0_H0 ;  /* 0x20000008ff0d7230 */ /* 0x008fca0000004100 */
[----:B------:R-:W-:-:S05]  /*0750*/  FFMA.FTZ R3, R10, R3, R13 ;  /* 0x000000030a037223 */ /* 0x000fca000001000d */
[----:B------:R-:W-:-:S05]  /*0760*/  F2FP.F16.F32.PACK_AB R3, RZ, R3 ;  /* 0x00000003ff03723e */ /* 0x000fca00000000ff */
[----:B------:R-:W-:Y:S01]  /*0770*/  STG.E.U16 desc[UR8][R4.64], R3 ;  /* 0x0000000304007986 */ /* 0x000fe2000c101508 */
[----:B------:R-:W-:Y:S05]  /*0780*/  EXIT ;  /* 0x000000000000794d */ /* 0x000fea0003800000 */
.L_x_2638:
        /* <DEDUP_REMOVED lines=15> */
.L_x_2839:


//--------------------- .text._ZN17fastertransformer30addBiasResidualPostLayerNormV2I6__halfEEvPT_PKS2_S5_S5_S5_fi --------------------------
	.section	.text._ZN17fastertransformer30addBiasResidualPostLayerNormV2I6__halfEEvPT_PKS2_S5_S5_S5_fi,"ax",@progbits
	.align	128
        .global         _ZN17fastertransformer30addBiasResidualPostLayerNormV2I6__halfEEvPT_PKS2_S5_S5_S5_fi
        .type           _ZN17fastertransformer30addBiasResidualPostLayerNormV2I6__halfEEvPT_PKS2_S5_S5_S5_fi,@function
        .size           _ZN17fastertransformer30addBiasResidualPostLayerNormV2I6__halfEEvPT_PKS2_S5_S5_S5_fi,(.L_x_2840 - _ZN17fastertransformer30addBiasResidualPostLayerNormV2I6__halfEEvPT_PKS2_S5_S5_S5_fi)
        .other          _ZN17fastertransformer30addBiasResidualPostLayerNormV2I6__halfEEvPT_PKS2_S5_S5_S5_fi,@"STO_CUDA_ENTRY STV_DEFAULT"
_ZN17fastertransformer30addBiasResidualPostLayerNormV2I6__halfEEvPT_PKS2_S5_S5_S5_fi:
.text._ZN17fastertransformer30addBiasResidualPostLayerNormV2I6__halfEEvPT_PKS2_S5_S5_S5_fi:
[----:B------:R-:W-:Y:S08]  /*0000*/  LDC R1, c[0x0][0x28] ;  /* 0x00000a00ff017b82 */ /* 0x000ff00000000800 */
[----:B------:R-:W0:Y:S01]  /*0010*/  S2UR UR4, SR_CTAID.X ;  /* 0x00000000000479c3 */ /* 0x000e220000002500 */
[----:B------:R-:W1:Y:S01]  /*0020*/  S2R R4, SR_TID.X ;  /* 0x0000000000047919 */ /* 0x000e620000002100 */
[----:B------:R-:W-:Y:S01]  /*0030*/  ULDC.64 UR8, c[0x0][0x208] ;  /* 0x0000820000087ab9 */ /* 0x000fe20000000a00 */
[----:B------:R-:W-:-:S05]  /*0040*/  ULDC.64 UR10, c[0x0][0x230] ;  /* 0x00008c00000a7ab9 */ /* 0x000fca0000000a00 */
[----:B------:R-:W0:Y:S08]  /*0050*/  LDC R25, c[0x0][0x23c] ;  /* 0x00008f00ff197b82 */ /* 0x000e300000000800 */
[----:B------:R-:W2:Y:S08]  /*0060*/  LDC.64 R12, c[0x0][0x218] ;  /* 0x00008600ff0c7b82 */ /* 0x000eb00000000a00 */
[----:B------:R-:W3:Y:S08]  /*0070*/  LDC.64 R10, c[0x0][0x210] ;  /* 0x00008400ff0a7b82 */ /* 0x000ef00000000a00 */
[----:B------:R-:W4:Y:S01]  /*0080*/  LDC R5, c[0x0][RZ] ;  /* 0x00000000ff057b82 */ /* 0x000f220000000800 */
[----:B0-----:R-:W-:-:S05]  /*0090*/  IMAD R0, R25, UR4, RZ ;  /* 0x0000000419007c24 */ /* 0x001fca000f8e02ff */
[----:B------:R-:W-:Y:S02]  /*00a0*/  LEA.HI R3, R0, R0, RZ, 0x1 ;  /* 0x0000000000037211 */ /* 0x000fe400078f08ff */
[----:B------:R-:W0:Y:S02]  /*00b0*/  LDC.64 R18, c[0x0][0x220] ;  /* 0x00008800ff127b82 */ /* 0x000e240000000a00 */
[----:B-1----:R-:W-:-:S05]  /*00c0*/  LEA.HI.SX32 R3, R3, R4, 0x1f ;  /* 0x0000000403037211 */ /* 0x002fca00078ffaff */
[----:B--2---:R-:W-:-:S04]  /*00d0*/  IMAD.WIDE R12, R3, 0x4, R12 ;  /* 0x00000004030c7825 */ /* 0x004fc800078e020c */
[----:B---3--:R-:W-:Y:S01]  /*00e0*/  IMAD.WIDE R10, R3, 0x4, R10 ;  /* 0x00000004030a7825 */ /* 0x008fe200078e020a */
[----:B------:R-:W2:Y:S04]  /*00f0*/  LDG.E.CONSTANT R0, desc[UR8][R12.64] ;  /* 0x000000080c007981 */ /* 0x000ea8000c1e9900 */
[----:B------:R-:W2:Y:S01]  /*0100*/  LDG.E R23, desc[UR8][R10.64] ;  /* 0x000000080a177981 */ /* 0x000ea2000c1e1900 */
[----:B----4-:R-:W-:-:S04]  /*0110*/  IMAD.WIDE R2, R5, 0x4, R12 ;  /* 0x0000000405027825 */ /* 0x010fc800078e020c */
[C---:B------:R-:W-:Y:S01]  /*0120*/  IMAD.WIDE R16, R5.reuse, 0x4, R10 ;  /* 0x0000000405107825 */ /* 0x040fe200078e020a */
[----:B------:R1:W3:Y:S03]  /*0130*/  LDG.E.CONSTANT R20, desc[UR8][R2.64] ;  /* 0x0000000802147981 */ /* 0x0002e6000c1e9900 */
[----:B0-----:R-:W-:Y:S01]  /*0140*/  IMAD.WIDE R18, R4, 0x4, R18 ;  /* 0x0000000404127825 */ /* 0x001fe200078e0212 */
[----:B------:R-:W3:Y:S03]  /*0150*/  LDG.E R27, desc[UR8][R16.64] ;  /* 0x00000008101b7981 */ /* 0x000ee6000c1e1900 */
[C---:B------:R-:W-:Y:S01]  /*0160*/  IMAD.WIDE R8, R5.reuse, 0x4, R2 ;  /* 0x0000000405087825 */ /* 0x040fe200078e0202 */
[----:B------:R-:W4:Y:S03]  /*0170*/  LDG.E.CONSTANT R21, desc[UR8][R18.64] ;  /* 0x0000000812157981 */ /* 0x000f26000c1e9900 */
[C---:B-1----:R-:W-:Y:S01]  /*0180*/  IMAD.WIDE R2, R5.reuse, 0x4, R18 ;  /* 0x0000000405027825 */ /* 0x042fe200078e0212 */
[----:B------:R0:W5:Y:S03]  /*0190*/  LDG.E.CONSTANT R22, desc[UR8][R8.64] ;  /* 0x0000000808167981 */ /* 0x000166000c1e9900 */
[----:B------:R-:W-:-:S04]  /*01a0*/  IMAD.WIDE R14, R5, 0x4, R16 ;  /* 0x00000004050e7825 */ /* 0x000fc800078e0210 */
[C---:B------:R-:W-:Y:S01]  /*01b0*/  IMAD.WIDE R6, R5.reuse, 0x4, R8 ;  /* 0x0000000405067825 */ /* 0x040fe200078e0208 */
[----:B------:R-:W5:Y:S03]  /*01c0*/  LDG.E R29, desc[UR8][R14.64] ;  /* 0x000000080e1d7981 */ /* 0x000f66000c1e1900 */
[C---:B0-----:R-:W-:Y:S02]  /*01d0*/  IMAD.WIDE R8, R5.reuse, 0x4, R2 ;  /* 0x0000000405087825 */ /* 0x041fe400078e0202 */
[----:B------:R-:W5:Y:S04]  /*01e0*/  LDG.E.CONSTANT R2, desc[UR8][R2.64] ;  /* 0x0000000802027981 */ /* 0x000f68000c1e9900 */
[----:B------:R-:W5:Y:S01]  /*01f0*/  LDG.E.CONSTANT R24, desc[UR8][R8.64] ;  /* 0x0000000808187981 */ /* 0x000f62000c1e9900 */
[----:B------:R-:W-:-:S03]  /*0200*/  IMAD.WIDE R12, R5, 0x4, R14 ;  /* 0x00000004050c7825 */ /* 0x000fc600078e020e */
[----:B------:R3:W5:Y:S01]  /*0210*/  LDG.E.CONSTANT R6, desc[UR8][R6.64] ;  /* 0x0000000806067981 */ /* 0x000762000c1e9900 */
[----:B------:R-:W-:-:S03]  /*0220*/  IMAD.WIDE R18, R5, 0x4, R8 ;  /* 0x0000000405127825 */ /* 0x000fc600078e0208 */
[----:B------:R-:W5:Y:S04]  /*0230*/  LDG.E R26, desc[UR8][R12.64] ;  /* 0x000000080c1a7981 */ /* 0x000f68000c1e1900 */
[----:B------:R-:W5:Y:S01]  /*0240*/  LDG.E.CONSTANT R18, desc[UR8][R18.64] ;  /* 0x0000000812127981 */ /* 0x000f62000c1e9900 */
[----:B------:R-:W0:Y:S01]  /*0250*/  S2UR UR6, SR_CgaCtaId ;  /* 0x00000000000679c3 */ /* 0x000e220000008800 */
[----:B------:R-:W-:Y:S02]  /*0260*/  UMOV UR4, 0x400 ;  /* 0x0000040000047882 */ /* 0x000fe40000000000 */
[----:B------:R-:W-:-:S04]  /*0270*/  UIADD3 UR5, UR4, 0x8, URZ ;  /* 0x0000000804057890 */ /* 0x000fc8000fffe03f */
[----:B0-----:R-:W-:Y:S01]  /*0280*/  ULEA UR5, UR6, UR5, 0x18 ;  /* 0x0000000506057291 */ /* 0x001fe2000f8ec03f */
[----:B--2---:R-:W-:Y:S01]  /*0290*/  HFMA2.MMA R0, R23, 1, 1, R0 ;  /* 0x3c003c0017007835 */ /* 0x004fe20000000000 */
[----:B---3--:R-:W-:-:S07]  /*02a0*/  HADD2 R7, R27, R20 ;  /* 0x000000141b077230 */ /* 0x008fce0000000000 */
[----:B----4-:R-:W-:-:S10]  /*02b0*/  HFMA2.MMA R21, R0, 1, 1, R21 ;  /* 0x3c003c0000157835 */ /* 0x010fd40000000015 */
[----:B------:R-:W-:Y:S02]  /*02c0*/  HADD2 R0, R21, RZ.H0_H0 ;  /* 0x200000ff15007230 */ /* 0x000fe40000000000 */
[----:B-----5:R-:W-:Y:S01]  /*02d0*/  HADD2 R22, R29, R22 ;  /* 0x000000161d167230 */ /* 0x020fe20000000000 */
[----:B------:R-:W-:-:S05]  /*02e0*/  HFMA2.MMA R7, R7, 1, 1, R2 ;  /* 0x3c003c0007077835 */ /* 0x000fca0000000002 */
[----:B------:R-:W-:-:S03]  /*02f0*/  HFMA2.MMA R2, R22, 1, 1, R24 ;  /* 0x3c003c0016027835 */ /* 0x000fc60000000018 */
[----:B------:R-:W-:Y:S01]  /*0300*/  HFMA2.MMA R0, R0, 1, 1, R7 ;  /* 0x3c003c0000007835 */ /* 0x000fe20000000007 */
[----:B------:R-:W-:-:S07]  /*0310*/  HADD2 R9, R26, R6 ;  /* 0x000000061a097230 */ /* 0x000fce0000000000 */
[----:B------:R-:W-:Y:S01]  /*0320*/  HFMA2.MMA R0, R0, 1, 1, R2 ;  /* 0x3c003c0000007835 */ /* 0x000fe20000000002 */
[----:B------:R-:W-:-:S09]  /*0330*/  HADD2 R9, R9, R18 ;  /* 0x0000001209097230 */ /* 0x000fd20000000000 */
[----:B------:R-:W-:-:S04]  /*0340*/  HADD2 R0, R0, R9 ;  /* 0x0000000900007230 */ /* 0x000fc80000000000 */
[----:B------:R-:W-:-:S05]  /*0350*/  HADD2 R0, R0.H0_H0, R0.H1_H1 ;  /* 0x3000000000007230 */ /* 0x000fca0000000800 */
[----:B------:R-:W-:-:S05]  /*0360*/  HADD2.F32 R0, -RZ, R0.H0_H0 ;  /* 0x20000000ff007230 */ /* 0x000fca0000004100 */
[----:B------:R-:W0:Y:S02]  /*0370*/  SHFL.BFLY PT, R3, R0, 0x10, 0x1f ;  /* 0x0e001f0000037f89 */ /* 0x000e2400000e0000 */
[----:B0-----:R-:W-:-:S05]  /*0380*/  FADD.FTZ R3, R0, R3 ;  /* 0x0000000300037221 */ /* 0x001fca0000010000 */
[----:B------:R-:W0:Y:S02]  /*0390*/  SHFL.BFLY PT, R6, R3, 0x8, 0x1f ;  /* 0x0d001f0003067f89 */ /* 0x000e2400000e0000 */
[----:B0-----:R-:W-:-:S05]  /*03a0*/  FADD.FTZ R6, R3, R6 ;  /* 0x0000000603067221 */ /* 0x001fca0000010000 */
[----:B------:R-:W0:Y:S02]  /*03b0*/  SHFL.BFLY PT, R19, R6, 0x4, 0x1f ;  /* 0x0c801f0006137f89 */ /* 0x000e2400000e0000 */
[----:B0-----:R-:W-:-:S05]  /*03c0*/  FADD.FTZ R19, R6, R19 ;  /* 0x0000001306137221 */ /* 0x001fca0000010000 */
[----:B------:R-:W0:Y:S01]  /*03d0*/  SHFL.BFLY PT, R8, R19, 0x2, 0x1f ;  /* 0x0c401f0013087f89 */ /* 0x000e2200000e0000 */
[----:B------:R-:W-:Y:S02]  /*03e0*/  I2FP.F32.U32 R18, R5 ;  /* 0x0000000500127245 */ /* 0x000fe40000201000 */
        /* <DEDUP_REMOVED lines=26> */
[----:B------:R-:W-:-:S03]  /*0590*/  ULEA UR4, UR6, UR4, 0x18 ;  /* 0x0000000406047291 */ /* 0x000fc6000f8ec03f */
[----:B------:R-:W-:Y:S01]  /*05a0*/  ULDC.64 UR6, c[0x0][0x228] ;  /* 0x00008a0000067ab9 */ /* 0x000fe20000000a00 */
[----:B0-----:R-:W-:-:S04]  /*05b0*/  FADD.FTZ R19, R18, R23 ;  /* 0x0000001712137221 */ /* 0x001fc80000010000 */
[----:B-1----:R-:W-:-:S05]  /*05c0*/  @!P2 FMUL.FTZ R19, R19, R20 ;  /* 0x000000141313a220 */ /* 0x002fca0000410000 */
[----:B------:R-:W-:Y:S01]  /*05d0*/  @!P2 STS [UR4], R19 ;  /* 0x00000013ff00a988 */ /* 0x000fe20008000804 */
[----:B------:R-:W-:Y:S06]  /*05e0*/  BAR.SYNC.DEFER_BLOCKING 0x0 ;  /* 0x0000000000007b1d */ /* 0x000fec0000010000 */
[----:B------:R-:W0:Y:S02]  /*05f0*/  LDS R6, [UR4] ;  /* 0x00000004ff067984 */ /* 0x000e240008000800 */
[----:B0-----:R-:W-:-:S05]  /*0600*/  F2FP.F16.F32.PACK_AB R22, RZ, R6 ;  /* 0x00000006ff16723e */ /* 0x001fca00000000ff */
[--C-:B------:R-:W-:Y:S02]  /*0610*/  HADD2 R24, R21, -R22.reuse.H0_H0 ;  /* 0xa000001615187230 */ /* 0x100fe40000000000 */
[----:B------:R-:W-:-:S03]  /*0620*/  HADD2 R8, R7, -R22.H0_H0 ;  /* 0xa000001607087230 */ /* 0x000fc60000000000 */
[----:B------:R-:W-:Y:S02]  /*0630*/  HADD2.F32 R18, -RZ, R24.H1_H1 ;  /* 0x30000018ff127230 */ /* 0x000fe40000004100 */
[----:B------:R-:W-:Y:S02]  /*0640*/  HADD2 R6, R2, -R22.H0_H0 ;  /* 0xa000001602067230 */ /* 0x000fe40000000000 */
[----:B------:R-:W-:Y:S02]  /*0650*/  HADD2.F32 R2, -RZ, R24.H0_H0 ;  /* 0x20000018ff027230 */ /* 0x000fe40000004100 */
[----:B------:R-:W-:Y:S01]  /*0660*/  FMUL.FTZ R7, R18, R18 ;  /* 0x0000001212077220 */ /* 0x000fe20000410000 */
[----:B------:R-:W-:Y:S02]  /*0670*/  HADD2.F32 R18, -RZ, R8.H1_H1 ;  /* 0x30000008ff127230 */ /* 0x000fe40000004100 */
[----:B------:R-:W-:Y:S02]  /*0680*/  HADD2 R9, R9, -R22.H0_H0 ;  /* 0xa000001609097230 */ /* 0x000fe40000000000 */
[----:B------:R-:W-:-:S02]  /*0690*/  HADD2.F32 R20, -RZ, R6.H1_H1 ;  /* 0x30000006ff147230 */ /* 0x000fc40000004100 */
[----:B------:R-:W-:Y:S01]  /*06a0*/  FFMA.FTZ R7, R2, R2, R7 ;  /* 0x0000000202077223 */ /* 0x000fe20000010007 */
[----:B------:R-:W-:Y:S02]  /*06b0*/  HADD2.F32 R2, -RZ, R8.H0_H0 ;  /* 0x20000008ff027230 */ /* 0x000fe40000004100 */
[----:B------:R-:W-:Y:S01]  /*06c0*/  FMUL.FTZ R19, R18, R18 ;  /* 0x0000001212137220 */ /* 0x000fe20000410000 */
[----:B------:R-:W-:Y:S02]  /*06d0*/  HADD2.F32 R18, -RZ, R6.H0_H0 ;  /* 0x20000006ff127230 */ /* 0x000fe40000004100 */
[----:B------:R-:W-:Y:S01]  /*06e0*/  FMUL.FTZ R21, R20, R20 ;  /* 0x0000001414157220 */ /* 0x000fe20000410000 */
[--C-:B------:R-:W-:Y:S02]  /*06f0*/  HADD2.F32 R20, -RZ, R9.reuse.H1_H1 ;  /* 0x30000009ff147230 */ /* 0x100fe40000004100 */
[----:B------:R-:W-:Y:S01]  /*0700*/  FFMA.FTZ R2, R2, R2, R19 ;  /* 0x0000000202027223 */ /* 0x000fe20000010013 */
[----:B------:R-:W-:Y:S01]  /*0710*/  FADD.FTZ R7, RZ, R7 ;  /* 0x00000007ff077221 */ /* 0x000fe20000010000 */
[----:B------:R-:W-:Y:S01]  /*0720*/  FFMA.FTZ R21, R18, R18, R21 ;  /* 0x0000001212157223 */ /* 0x000fe20000010015 */
[----:B------:R-:W-:-:S02]  /*0730*/  HADD2.F32 R18, -RZ, R9.H0_H0 ;  /* 0x20000009ff127230 */ /* 0x000fc40000004100 */
[----:B------:R-:W-:Y:S01]  /*0740*/  FMUL.FTZ R19, R20, R20 ;  /* 0x0000001414137220 */ /* 0x000fe20000410000 */
[----:B------:R-:W-:-:S03]  /*0750*/  FADD.FTZ R2, R7, R2 ;  /* 0x0000000207027221 */ /* 0x000fc60000010000 */
[----:B------:R-:W-:Y:S01]  /*0760*/  FFMA.FTZ R19, R18, R18, R19 ;  /* 0x0000001212137223 */ /* 0x000fe20000010013 */
[----:B------:R-:W-:-:S04]  /*0770*/  FADD.FTZ R2, R2, R21 ;  /* 0x0000001502027221 */ /* 0x000fc80000010000 */
[----:B------:R-:W-:-:S05]  /*0780*/  FADD.FTZ R2, R2, R19 ;  /* 0x0000001302027221 */ /* 0x000fca0000010000 */
[----:B------:R-:W0:Y:S02]  /*0790*/  SHFL.BFLY PT, R7, R2, 0x10, 0x1f ;  /* 0x0e001f0002077f89 */ /* 0x000e2400000e0000 */
[----:B0-----:R-:W-:-:S05]  /*07a0*/  FADD.FTZ R7, R2, R7 ;  /* 0x0000000702077221 */ /* 0x001fca0000010000 */
[----:B------:R-:W0:Y:S02]  /*07b0*/  SHFL.BFLY PT, R18, R7, 0x8, 0x1f ;  /* 0x0d001f0007127f89 */ /* 0x000e2400000e0000 */
[----:B0-----:R-:W-:-:S05]  /*07c0*/  FADD.FTZ R26, R7, R18 ;  /* 0x00000012071a7221 */ /* 0x001fca0000010000 */
[----:B------:R-:W0:Y:S02]  /*07d0*/  SHFL.BFLY PT, R27, R26, 0x4, 0x1f ;  /* 0x0c801f001a1b7f89 */ /* 0x000e2400000e0000 */
[----:B0-----:R-:W-:-:S05]  /*07e0*/  FADD.FTZ R2, R26, R27 ;  /* 0x0000001b1a027221 */ /* 0x001fca0000010000 */
[----:B------:R-:W0:Y:S01]  /*07f0*/  SHFL.BFLY PT, R27, R2, 0x2, 0x1f ;  /* 0x0c401f00021b7f89 */ /* 0x000e2200000e0000 */
[----:B------:R-:W-:Y:S02]  /*0800*/  SHF.R.S32.HI R19, RZ, 0x1f, R4 ;  /* 0x0000001fff137819 */ /* 0x000fe40000011404 */
[C---:B------:R-:W-:Y:S02]  /*0810*/  SHF.L.U32 R20, R4.reuse, 0x2, RZ ;  /* 0x0000000204147819 */ /* 0x040fe400000006ff */
[----:B------:R-:W-:Y:S02]  /*0820*/  SHF.L.U64.HI R4, R4, 0x2, R19 ;  /* 0x0000000204047819 */ /* 0x000fe40000010213 */
[----:B------:R-:W-:Y:S01]  /*0830*/  IADD3 R18, P3, R20, UR6, RZ ;  /* 0x0000000614127c10 */ /* 0x000fe2000ff7e0ff */
[----:B0-----:R-:W-:-:S05]  /*0840*/  FADD.FTZ R27, R2, R27 ;  /* 0x0000001b021b7221 */ /* 0x001fca0000010000 */
[----:B------:R-:W0:Y:S01]  /*0850*/  SHFL.BFLY PT, R2, R27, 0x1, 0x1f ;  /* 0x0c201f001b027f89 */ /* 0x000e2200000e0000 */
[----:B------:R-:W-:Y:S02]  /*0860*/  IADD3.X R19, R4, UR7, RZ, P3, !PT ;  /* 0x0000000704137c10 */ /* 0x000fe40009ffe4ff */
[----:B------:R-:W-:Y:S01]  /*0870*/  IADD3 R20, P4, R20, UR10, RZ ;  /* 0x0000000a14147c10 */ /* 0x000fe2000ff9e0ff */
[----:B------:R-:W-:-:S03]  /*0880*/  IMAD.WIDE R22, R5, 0x4, R18 ;  /* 0x0000000405167825 */ /* 0x000fc600078e0212 */
[----:B------:R-:W-:Y:S02]  /*0890*/  IADD3.X R21, R4, UR11, RZ, P4, !PT ;  /* 0x0000000b04157c10 */ /* 0x000fe4000a7fe4ff */
[----:B------:R1:W2:Y:S04]  /*08a0*/  LDG.E.CONSTANT R4, desc[UR8][R18.64] ;  /* 0x0000000812047981 */ /* 0x0002a8000c1e9900 */
[----:B------:R3:W2:Y:S04]  /*08b0*/  LDG.E.CONSTANT R29, desc[UR8][R20.64] ;  /* 0x00000008141d7981 */ /* 0x0006a8000c1e9900 */
[----:B------:R4:W5:Y:S01]  /*08c0*/  LDG.E.CONSTANT R7, desc[UR8][R22.64] ;  /* 0x0000000816077981 */ /* 0x000962000c1e9900 */
[----:B-1----:R-:W-:-:S04]  /*08d0*/  IMAD.WIDE R18, R5, 0x4, R22 ;  /* 0x0000000405127825 */ /* 0x002fc800078e0216 */
[----:B---3--:R-:W-:-:S04]  /*08e0*/  IMAD.WIDE R20, R5, 0x4, R20 ;  /* 0x0000000405147825 */ /* 0x008fc800078e0214 */
[----:B0-----:R-:W-:Y:S01]  /*08f0*/  FADD.FTZ R2, R27, R2 ;  /* 0x000000021b027221 */ /* 0x001fe20000010000 */
[----:B------:R0:W3:Y:S04]  /*0900*/  LDG.E.CONSTANT R26, desc[UR8][R18.64] ;  /* 0x00000008121a7981 */ /* 0x0000e8000c1e9900 */
[----:B------:R1:W-:Y:S01]  /*0910*/  @!P0 STS [R0+UR5], R2 ;  /* 0x0000000200008988 */ /* 0x0003e20008000805 */
[----:B----4-:R-:W-:-:S03]  /*0920*/  IMAD.WIDE R22, R5, 0x4, R20 ;  /* 0x0000000405167825 */ /* 0x010fc600078e0214 */
[----:B------:R4:W5:Y:S01]  /*0930*/  LDG.E.CONSTANT R28, desc[UR8][R20.64] ;  /* 0x00000008141c7981 */ /* 0x000962000c1e9900 */
[----:B0-----:R-:W-:Y:S01]  /*0940*/  IMAD.WIDE R18, R5, 0x4, R18 ;  /* 0x0000000405127825 */ /* 0x001fe200078e0212 */
[----:B------:R-:W-:Y:S01]  /*0950*/  @!P2 I2FP.F32.S32 R25, R25 ;  /* 0x000000190019a245 */ /* 0x000fe20000201400 */
[----:B-1----:R-:W0:Y:S04]  /*0960*/  @!P2 LDC R2, c[0x0][0x238] ;  /* 0x00008e00ff02ab82 */ /* 0x002e280000000800 */
[----:B------:R-:W5:Y:S01]  /*0970*/  LDG.E.CONSTANT R18, desc[UR8][R18.64] ;  /* 0x0000000812127981 */ /* 0x000f62000c1e9900 */
[----:B----4-:R-:W-:-:S03]  /*0980*/  HFMA2.MMA R20, -RZ, RZ, 0, 0 ;  /* 0x00000000ff147435 */ /* 0x010fc600000001ff */
[----:B------:R-:W-:Y:S06]  /*0990*/  BAR.SYNC.DEFER_BLOCKING 0x0 ;  /* 0x0000000000007b1d */ /* 0x000fec0000010000 */
[----:B------:R1:W3:Y:S02]  /*09a0*/  LDG.E.CONSTANT R19, desc[UR8][R22.64] ;  /* 0x0000000816137981 */ /* 0x0002e4000c1e9900 */
[----:B-1----:R-:W-:-:S05]  /*09b0*/  IMAD.WIDE R22, R5, 0x4, R22 ;  /* 0x0000000405167825 */ /* 0x002fca00078e0216 */
[----:B------:R1:W4:Y:S04]  /*09c0*/  LDG.E.CONSTANT R5, desc[UR8][R22.64] ;  /* 0x0000000816057981 */ /* 0x000328000c1e9900 */
        /* <DEDUP_REMOVED lines=14> */
[----:B0-----:R-:W-:Y:S01]  /*0ab0*/  @!P2 STS [UR4+0x4], R0 ;  /* 0x00000400ff00a988 */ /* 0x001fe20008000804 */
[----:B------:R-:W-:Y:S06]  /*0ac0*/  BAR.SYNC.DEFER_BLOCKING 0x0 ;  /* 0x0000000000007b1d */ /* 0x000fec0000010000 */
[----:B------:R-:W0:Y:S02]  /*0ad0*/  LDS R2, [UR4+0x4] ;  /* 0x00000404ff027984 */ /* 0x000e240008000800 */
[----:B0-----:R-:W-:-:S05]  /*0ae0*/  F2FP.F16.F32.PACK_AB R3, RZ, R2 ;  /* 0x00000002ff03723e */ /* 0x001fca00000000ff */
[-C--:B------:R-:W-:Y:S02]  /*0af0*/  HMUL2 R2, R24, R3.reuse.H0_H0 ;  /* 0x2000000318027232 */ /* 0x080fe40000000000 */
[-C--:B------:R-:W-:Y:S02]  /*0b00*/  HMUL2 R6, R6, R3.reuse.H0_H0 ;  /* 0x2000000306067232 */ /* 0x080fe40000000000 */
[-C--:B------:R-:W-:Y:S02]  /*0b10*/  HMUL2 R8, R8, R3.reuse.H0_H0 ;  /* 0x2000000308087232 */ /* 0x080fe40000000000 */
[----:B--2---:R-:W-:Y:S01]  /*0b20*/  HFMA2.MMA R29, R2, R4, R29 ;  /* 0x00000004021d7235 */ /* 0x004fe2000000001d */
[----:B------:R-:W-:Y:S01]  /*0b30*/  HMUL2 R9, R9, R3.H0_H0 ;  /* 0x2000000309097232 */ /* 0x000fe20000000000 */
[----:B---3--:R-:W-:Y:S01]  /*0b40*/  HFMA2.MMA R19, R6, R26, R19 ;  /* 0x0000001a06137235 */ /* 0x008fe20000000013 */
[----:B-----5:R-:W-:-:S04]  /*0b50*/  HFMA2 R7, R8, R7, R28 ;  /* 0x0000000708077231 */ /* 0x020fc8000000001c */
[----:B------:R-:W-:Y:S01]  /*0b60*/  STG.E desc[UR8][R10.64], R29 ;  /* 0x0000001d0a007986 */ /* 0x000fe2000c101908 */
[----:B----4-:R-:W-:-:S03]  /*0b70*/  HFMA2 R9, R9, R18, R5 ;  /* 0x0000001209097231 */ /* 0x010fc60000000005 */
[----:B------:R-:W-:Y:S04]  /*0b80*/  STG.E desc[UR8][R16.64], R7 ;  /* 0x0000000710007986 */ /* 0x000fe8000c101908 */
[----:B------:R-:W-:Y:S04]  /*0b90*/  STG.E desc[UR8][R14.64], R19 ;  /* 0x000000130e007986 */ /* 0x000fe8000c101908 */
[----:B------:R-:W-:Y:S01]  /*0ba0*/  STG.E desc[UR8][R12.64], R9 ;  /* 0x000000090c007986 */ /* 0x000fe2000c101908 */
[----:B------:R-:W-:Y:S05]  /*0bb0*/  EXIT ;  /* 0x000000000000794d */ /* 0x000fea0003800000 */
.L_x_2639:
        /* <DEDUP_REMOVED lines=12> */
.L_x_2840:


//--------------------- .text._ZN17fastertransformer28layernorm_shift_partition_v2IfEEvPT_PKS1_S4_S4_fiiiiii --------------------------
	.section	.text._ZN17fastertransformer28layernorm_shift_partition_v2IfEEvPT_PKS1_S4_S4_fiiiiii,"ax",@progbits
	.align	128
        .global         _ZN17fastertransformer28layernorm_shift_partition_v2IfEEvPT_PKS1_S4_S4_fiiiiii
        .type           _ZN17fastertransformer28layernorm_shift_partition_v2IfEEvPT_PKS1_S4_S4_fiiiiii,@function
        .size           _ZN17fastertransformer28layernorm_shift_partition_v2IfEEvPT_PKS1_S4_S4_fiiiiii,(.L_x_2841 - _ZN17fastertransformer28layernorm_shift_partition_v2IfEEvPT_PKS1_S4_S4_fiiiiii)
        .other          _ZN17fastertransformer28layernorm_shift_partition_v2IfEEvPT_PKS1_S4_S4_fiiiiii,@"STO_CUDA_ENTRY STV_DEFAULT"
_ZN17fastertransformer28layernorm_shift_partition_v2IfEEvPT_PKS1_S4_S4_fiiiiii:
.text._ZN17fastertransformer28layernorm_shift_partition_v2IfEEvPT_PKS1_S4_S4_fiiiiii:
        /* <DEDUP_REMOVED lines=8> */
[----:B-1----:R-:W-:Y:S01]  /*0080*/  MOV R5, R0 ;  /* 0x0000000000057202 */ /* 0x002fe20000000f00 */
[----:B--2---:R-:W-:-:S10]  /*0090*/  IMAD.MOV.U32 R6, RZ, RZ, R3 ;  /* 0x000000ffff067224 */ /* 0x004fd400078e0003 */
        /* <DEDUP_REMOVED lines=9> */
[----:B-1----:R-:W-:-:S07]  /*0130*/  VIADD R6, R8, 0xffffffe ;  /* 0x0ffffffe08067836 */ /* 0x002fce0000000000 */
[----:B------:R1:W3:Y:S01]  /*0140*/  F2I.FTZ.U32.TRUNC.NTZ R7, R6 ;  /* 0x0000000600077305 */ /* 0x0002e2000021f000 */
[----:B0-----:R-:W-:Y:S01]  /*0150*/  HFMA2.MMA R4, -RZ, RZ, 0, 0 ;  /* 0x00000000ff047435 */ /* 0x001fe200000001ff */
[----:B--2---:R-:W-:Y:S01]  /*0160*/  IADD3 R11, RZ, -R5, RZ ;  /* 0x80000005ff0b7210 */ /* 0x004fe20007ffe0ff */
[----:B-1----:R-:W-:-:S04]  /*0170*/  IMAD.MOV.U32 R6, RZ, RZ, RZ ;  /* 0x000000ffff067224 */ /* 0x002fc800078e00ff */
[----:B------:R-:W-:Y:S02]  /*0180*/  IMAD R11, R11, UR4, RZ ;  /* 0x000000040b0b7c24 */ /* 0x000fe4000f8e02ff */
[----:B---3--:R-:W-:Y:S02]  /*0190*/  IMAD.MOV R13, RZ, RZ, -R7 ;  /* 0x000000ffff0d7224 */ /* 0x008fe400078e0a07 */
[----:B------:R-:W-:Y:S01]  /*01a0*/  IMAD.HI.U32 R5, R5, R11, R4 ;  /* 0x0000000b05057227 */ /* 0x000fe200078e0004 */
[----:B------:R-:W-:-:S03]  /*01b0*/  IADD3 R4, -R9, UR5, R3 ;  /* 0x0000000509047c10 */ /* 0x000fc6000fffe103 */
[----:B------:R-:W-:Y:S02]  /*01c0*/  IMAD R13, R13, UR5, RZ ;  /* 0x000000050d0d7c24 */ /* 0x000fe4000f8e02ff */
[----:B------:R-:W-:-:S04]  /*01d0*/  IMAD.HI.U32 R5, R5, R2, RZ ;  /* 0x0000000205057227 */ /* 0x000fc800078e00ff */
[----:B------:R-:W-:Y:S01]  /*01e0*/  IMAD.HI.U32 R7, R7, R13, R6 ;  /* 0x0000000d07077227 */ /* 0x000fe200078e0006 */
[----:B------:R-:W-:-:S05]  /*01f0*/  IADD3 R5, -R5, RZ, RZ ;  /* 0x000000ff05057210 */ /* 0x000fca0007ffe1ff */
[----:B------:R-:W-:-:S04]  /*0200*/  IMAD.HI.U32 R7, R7, R4, RZ ;  /* 0x0000000407077227 */ /* 0x000fc800078e00ff */
[----:B------:R-:W-:Y:S02]  /*0210*/  IMAD.MOV R7, RZ, RZ, -R7 ;  /* 0x000000ffff077224 */ /* 0x000fe400078e0a07 */
[----:B------:R-:W-:Y:S02]  /*0220*/  IMAD R5, R5, UR4, R2 ;  /* 0x0000000405057c24 */ /* 0x000fe4000f8e0202 */
[----:B------:R-:W-:-:S03]  /*0230*/  IMAD R6, R7, UR5, R4 ;  /* 0x0000000507067c24 */ /* 0x000fc6000f8e0204 */
[----:B------:R-:W-:Y:S02]  /*0240*/  ISETP.GE.U32.AND P0, PT, R5, UR4, PT ;  /* 0x0000000405007c0c */ /* 0x000fe4000bf06070 */
[----:B------:R-:W-:-:S11]  /*0250*/  ISETP.GE.U32.AND P1, PT, R6, UR5, PT ;  /* 0x0000000506007c0c */ /* 0x000fd6000bf26070 */
[----:B------:R-:W-:Y:S02]  /*0260*/  @P0 IADD3 R5, R5, -UR4, RZ ;  /* 0x8000000405050c10 */ /* 0x000fe4000fffe0ff */
[----:B------:R-:W-:Y:S01]  /*0270*/  @P1 VIADD R6, R6, -UR5 ;  /* 0x8000000506061c36 */ /* 0x000fe20008000000 */
[----:B------:R-:W-:Y:S02]  /*0280*/  ISETP.NE.U32.AND P1, PT, RZ, UR4, PT ;  /* 0x00000004ff007c0c */ /* 0x000fe4000bf25070 */
[----:B------:R-:W-:Y:S02]  /*0290*/  ISETP.GE.U32.AND P0, PT, R5, UR4, PT ;  /* 0x0000000405007c0c */ /* 0x000fe4000bf06070 */
[----:B------:R-:W-:-:S11]  /*02a0*/  ISETP.GE.U32.AND P2, PT, R6, UR5, PT ;  /* 0x0000000506007c0c */ /* 0x000fd6000bf46070 */
[----:B------:R-:W-:Y:S02]  /*02b0*/  @P0 IADD3 R5, R5, -UR4, RZ ;  /* 0x8000000405050c10 */ /* 0x000fe4000fffe0ff */
[----:B------:R-:W-:Y:S01]  /*02c0*/  @P2 VIADD R6, R6, -UR5 ;  /* 0x8000000506062c36 */ /* 0x000fe20008000000 */
[----:B------:R-:W-:Y:S02]  /*02d0*/  @!P1 LOP3.LUT R5, RZ, UR4, RZ, 0x33, !PT ;  /* 0x00000004ff059c12 */ /* 0x000fe4000f8e33ff */
[----:B------:R-:W-:-:S07]  /*02e0*/  @!P3 LOP3.LUT R6, RZ, UR5, RZ, 0x33, !PT ;  /* 0x00000005ff06bc12 */ /* 0x000fce000f8e33ff */
.L_x_2640:
[----:B------:R-:W0:Y:S01]  /*02f0*/  S2UR UR6, SR_CTAID.Z ;  /* 0x00000000000679c3 */ /* 0x000e220000002700 */
[----:B------:R-:W-:Y:S01]  /*0300*/  ULDC UR8, c[0x0][0x0] ;  /* 0x0000000000087ab9 */ /* 0x000fe20000000800 */
[----:B------:R-:W-:Y:S01]  /*0310*/  ULDC UR9, c[0x0][0x240] ;  /* 0x0000900000097ab9 */ /* 0x000fe20000000800 */
[C---:B------:R-:W-:Y:S01]  /*0320*/  IADD3 R19, R23.reuse, UR8, RZ ;  /* 0x0000000817137c10 */ /* 0x040fe2000fffe0ff */
[----:B------:R-:W-:Y:S01]  /*0330*/  IMAD R3, R0, UR5, R3 ;  /* 0x0000000500037c24 */ /* 0x000fe2000f8e0203 */
[----:B------:R-:W-:Y:S01]  /*0340*/  ISETP.GE.AND P4, PT, R23, UR9, PT ;  /* 0x0000000917007c0c */ /* 0x000fe2000bf86270 */
[----:B------:R-:W-:Y:S01]  /*0350*/  ULDC.64 UR10, c[0x0][0x208] ;  /* 0x00008200000a7ab9 */ /* 0x000fe20000000a00 */
[C---:B------:R-:W-:Y:S01]  /*0360*/  ISETP.GE.AND P3, PT, R19.reuse, UR9, PT ;  /* 0x0000000913007c0c */ /* 0x040fe2000bf66270 */
[----:B------:R-:W-:-:S05]  /*0370*/  VIADD R10, R19, UR8 ;  /* 0x00000008130a7c36 */ /* 0x000fca0008000000 */
[C---:B------:R-:W-:Y:S02]  /*0380*/  ISETP.GE.AND P2, PT, R10.reuse, UR9, PT ;  /* 0x000000090a007c0c */ /* 0x040fe4000bf46270 */
[----:B------:R-:W-:-:S03]  /*0390*/  IADD3 R0, R10, UR8, RZ ;  /* 0x000000080a007c10 */ /* 0x000fc6000fffe0ff */
[----:B------:R-:W1:Y:S01]  /*03a0*/  @!P4 LDC.64 R16, c[0x0][0x218] ;  /* 0x00008600ff10cb82 */ /* 0x000e620000000a00 */
[----:B------:R-:W-:Y:S01]  /*03b0*/  ISETP.GE.AND P1, PT, R0, UR9, PT ;  /* 0x0000000900007c0c */ /* 0x000fe2000bf26270 */
[----:B0-----:R-:W-:-:S06]  /*03c0*/  UIMAD UR4, UR4, UR6, URZ ;  /* 0x00000006040472a4 */ /* 0x001fcc000f8e023f */
[----:B------:R-:W0:Y:S01]  /*03d0*/  @!P3 LDC.64 R14, c[0x0][0x218] ;  /* 0x00008600ff0ebb82 */ /* 0x000e220000000a00 */
[----:B------:R-:W-:-:S06]  /*03e0*/  UIMAD UR4, UR4, UR5, URZ ;  /* 0x00000005040472a4 */ /* 0x000fcc000f8e023f */
[----:B------:R-:W-:Y:S01]  /*03f0*/  VIADD R3, R3, UR4 ;  /* 0x0000000403037c36 */ /* 0x000fe20008000000 */
[----:B------:R-:W2:Y:S03]  /*0400*/  @!P2 LDC.64 R12, c[0x0][0x218] ;  /* 0x00008600ff0cab82 */ /* 0x000ea60000000a00 */
[----:B------:R-:W-:-:S05]  /*0410*/  IMAD R11, R3, UR9, RZ ;  /* 0x00000009030b7c24 */ /* 0x000fca000f8e02ff */
[----:B------:R-:W3:Y:S01]  /*0420*/  @!P1 LDC.64 R8, c[0x0][0x218] ;  /* 0x00008600ff089b82 */ /* 0x000ee20000000a00 */
[----:B------:R-:W-:Y:S02]  /*0430*/  SHF.R.S32.HI R3, RZ, 0x1f, R11 ;  /* 0x0000001fff037819 */ /* 0x000fe4000001140b */
[C---:B------:R-:W-:Y:S02]  /*0440*/  @!P4 IADD3 R18, P0, R11.reuse, R23, RZ ;  /* 0x000000170b12c210 */ /* 0x040fe40007f1e0ff */
[----:B------:R-:W-:Y:S02]  /*0450*/  @!P3 IADD3 R20, P5, R11, R19, RZ ;  /* 0x000000130b14b210 */ /* 0x000fe40007fbe0ff */
[-C--:B------:R-:W-:Y:S02]  /*0460*/  @!P4 LEA.HI.X.SX32 R24, R23, R3.reuse, 0x1, P0 ;  /* 0x000000031718c211 */ /* 0x080fe400000f0eff */
[----:B-1----:R-:W-:Y:S02]  /*0470*/  @!P4 LEA R16, P0, R18, R16, 0x2 ;  /* 0x000000101210c211 */ /* 0x002fe400078010ff */
[----:B------:R-:W-:-:S02]  /*0480*/  @!P3 LEA.HI.X.SX32 R21, R19, R3, 0x1, P5 ;  /* 0x000000031315b211 */ /* 0x000fc400028f0eff */
[----:B0-----:R-:W-:Y:S02]  /*0490*/  @!P3 LEA R14, P5, R20, R14, 0x2 ;  /* 0x0000000e140eb211 */ /* 0x001fe400078a10ff */
[----:B------:R-:W-:Y:S02]  /*04a0*/  @!P4 LEA.HI.X R17, R18, R17, R24, 0x2, P0 ;  /* 0x000000111211c211 */ /* 0x000fe400000f1418 */
[C---:B------:R-:W-:Y:S02]  /*04b0*/  @!P2 IADD3 R18, P0, R11.reuse, R10, RZ ;  /* 0x0000000a0b12a210 */ /* 0x040fe40007f1e0ff */
[----:B------:R-:W-:Y:S01]  /*04c0*/  @!P3 LEA.HI.X R15, R20, R15, R21, 0x2, P5 ;  /* 0x0000000f140fb211 */ /* 0x000fe200028f1415 */
[----:B------:R-:W4:Y:S01]  /*04d0*/  @!P4 LDG.E.CONSTANT R7, desc[UR10][R16.64] ;  /* 0x0000000a1007c981 */ /* 0x000f22000c1e9900 */
[----:B------:R-:W-:Y:S02]  /*04e0*/  @!P2 LEA.HI.X.SX32 R20, R10, R3, 0x1, P0 ;  /* 0x000000030a14a211 */ /* 0x000fe400000f0eff */
[----:B--2---:R-:W-:Y:S01]  /*04f0*/  @!P2 LEA R12, P0, R18, R12, 0x2 ;  /* 0x0000000c120ca211 */ /* 0x004fe200078010ff */
[----:B------:R-:W2:Y:S01]  /*0500*/  @!P3 LDG.E.CONSTANT R4, desc[UR10][R14.64] ;  /* 0x0000000a0e04b981 */ /* 0x000ea2000c1e9900 */
[----:B------:R-:W-:-:S02]  /*0510*/  @!P1 IADD3 R11, P5, R11, R0, RZ ;  /* 0x000000000b0b9210 */ /* 0x000fc40007fbe0ff */
[----:B------:R-:W-:Y:S02]  /*0520*/  @!P2 LEA.HI.X R13, R18, R13, R20, 0x2, P0 ;  /* 0x0000000d120da211 */ /* 0x000fe400000f1414 */
[----:B------:R-:W-:Y:S02]  /*0530*/  @!P1 LEA.HI.X.SX32 R18, R0, R3, 0x1, P5 ;  /* 0x0000000300129211 */ /* 0x000fe400028f0eff */
[C---:B---3--:R-:W-:Y:S01]  /*0540*/  @!P1 LEA R8, P0, R11.reuse, R8, 0x2 ;  /* 0x000000080b089211 */ /* 0x048fe200078010ff */
[----:B------:R0:W3:Y:S03]  /*0550*/  @!P2 LDG.E.CONSTANT R22, desc[UR10][R12.64] ;  /* 0x0000000a0c16a981 */ /* 0x0000e6000c1e9900 */
[----:B------:R-:W-:-:S05]  /*0560*/  @!P1 LEA.HI.X R9, R11, R9, R18, 0x2, P0 ;  /* 0x000000090b099211 */ /* 0x000fca00000f1412 */
[----:B------:R-:W5:Y:S01]  /*0570*/  @!P1 LDG.E.CONSTANT R2, desc[UR10][R8.64] ;  /* 0x0000000a08029981 */ /* 0x000f62000c1e9900 */
[----:B------:R-:W-:Y:S01]  /*0580*/  MOV R3, RZ ;  /* 0x000000ff00037202 */ /* 0x000fe20000000f00 */
[----:B------:R-:W1:Y:S01]  /*0590*/  S2UR UR7, SR_CgaCtaId ;  /* 0x00000000000779c3 */ /* 0x000e620000008800 */
[----:B0-----:R-:W-:Y:S01]  /*05a0*/  I2FP.F32.U32 R13, UR8 ;  /* 0x00000008000d7c45 */ /* 0x001fe20008201000 */
[----:B------:R-:W-:Y:S01]  /*05b0*/  UMOV UR5, 0x400 ;  /* 0x0000040000057882 */ /* 0x000fe20000000000 */
[----:B------:R-:W-:Y:S01]  /*05c0*/  P2R R18, PR, RZ, 0x10 ;  /* 0x00000010ff127803 */ /* 0x000fe20000000000 */
[----:B------:R-:W-:Y:S01]  /*05d0*/  UIADD3 UR6, UR5, 0x8, URZ ;  /* 0x0000000805067890 */ /* 0x000fe2000fffe03f */
[----:B------:R-:W-:Y:S01]  /*05e0*/  I2FP.F32.U32 R20, R23 ;  /* 0x0000001700147245 */ /* 0x000fe20000201000 */
[----:B------:R-:W-:-:S05]  /*05f0*/  FMUL.FTZ R13, R13, 0.03125 ;  /* 0x3d0000000d0d7820 */ /* 0x000fca0000410000 */
[----:B------:R-:W-:Y:S01]  /*0600*/  FSETP.GT.FTZ.AND P5, PT, R13, R20, PT ;  /* 0x000000140d00720b */ /* 0x000fe20003fb4000 */
[----:B-1----:R-:W-:Y:S01]  /*0610*/  ULEA UR6, UR7, UR6, 0x18 ;  /* 0x0000000607067291 */ /* 0x002fe2000f8ec03f */
[----:B------:R-:W-:Y:S02]  /*0620*/  IMAD.MOV.U32 R15, RZ, RZ, RZ ;  /* 0x000000ffff0f7224 */ /* 0x000fe400078e00ff */
[----:B----4-:R-:W-:-:S04]  /*0630*/  @!P4 FADD.FTZ R3, RZ, R7 ;  /* 0x00000007ff03c221 */ /* 0x010fc80000010000 */
[----:B--2---:R-:W-:-:S04]  /*0640*/  @!P3 FADD.FTZ R3, R3, R4 ;  /* 0x000000040303b221 */ /* 0x004fc80000010000 */
[----:B---3--:R-:W-:-:S04]  /*0650*/  @!P2 FADD.FTZ R3, R3, R22 ;  /* 0x000000160303a221 */ /* 0x008fc80000010000 */
[----:B-----5:R-:W-:-:S05]  /*0660*/  @!P1 FADD.FTZ R3, R3, R2 ;  /* 0x0000000203039221 */ /* 0x020fca0000010000 */
        /* <DEDUP_REMOVED lines=11> */
[----:B------:R-:W-:Y:S01]  /*0720*/  LOP3.LUT R11, R11, 0x1ffffffc, RZ, 0xc0, !PT ;  /* 0x1ffffffc0b0b7812 */ /* 0x000fe200078ec0ff */
[----:B0-----:R-:W-:Y:S01]  /*0730*/  FADD.FTZ R20, R9, R8 ;  /* 0x0000000809147221 */ /* 0x001fe20000010000 */
[----:B------:R-:W-:Y:S01]  /*0740*/  LEA R14, R14, UR6, 0x2 ;  /* 0x000000060e0e7c11 */ /* 0x000fe2000f8e10ff */
[----:B------:R-:W0:Y:S03]  /*0750*/  LDC R9, c[0x0][0x248] ;  /* 0x00009200ff097b82 */ /* 0x000e260000000800 */
[----:B------:R-:W-:Y:S05]  /*0760*/  @!P4 STS [R11+UR6], R20 ;  /* 0x000000140b00c988 */ /* 0x000fea0008000806 */
        /* <DEDUP_REMOVED lines=8> */
[----:B0-----:R-:W-:-:S04]  /*07f0*/  IADD3 R12, R3, 0xffffffe, RZ ;  /* 0x0ffffffe030c7810 */ /* 0x001fc80007ffe0ff */
[----:B------:R-:W0:Y:S01]  /*0800*/  F2I.FTZ.U32.TRUNC.NTZ R13, R12 ;  /* 0x0000000c000d7305 */ /* 0x000e22000021f000 */
[----:B-1----:R-:W-:-:S05]  /*0810*/  FADD.FTZ R20, R17, R16 ;  /* 0x0000001011147221 */ /* 0x002fca0000010000 */
[----:B------:R-:W1:Y:S01]  /*0820*/  SHFL.BFLY PT, R21, R20, 0x4, 0x1f ;  /* 0x0c801f0014157f89 */ /* 0x000e6200000e0000 */
[----:B0-----:R-:W-:Y:S01]  /*0830*/  IMAD.MOV R15, RZ, RZ, -R13 ;  /* 0x000000ffff0f7224 */ /* 0x001fe200078e0a0d */
[----:B------:R-:W-:-:S03]  /*0840*/  MOV R12, RZ ;  /* 0x000000ff000c7202 */ /* 0x000fc60000000f00 */
[----:B------:R-:W-:-:S04]  /*0850*/  IMAD R15, R15, R8, RZ ;  /* 0x000000080f0f7224 */ /* 0x000fc800078e02ff */
[----:B------:R-:W-:-:S04]  /*0860*/  IMAD.HI.U32 R16, R13, R15, R12 ;  /* 0x0000000f0d107227 */ /* 0x000fc800078e000c */
[----:B-1----:R-:W-:-:S05]  /*0870*/  FADD.FTZ R21, R20, R21 ;  /* 0x0000001514157221 */ /* 0x002fca0000010000 */
[----:B------:R-:W0:Y:S01]  /*0880*/  SHFL.BFLY PT, R12, R21, 0x2, 0x1f ;  /* 0x0c401f00150c7f89 */ /* 0x000e2200000e0000 */
[----:B------:R-:W-:-:S05]  /*0890*/  IABS R17, R5 ;  /* 0x0000000500117213 */ /* 0x000fca0000000000 */
[----:B------:R-:W-:Y:S01]  /*08a0*/  IMAD.HI.U32 R15, R16, R17, RZ ;  /* 0x00000011100f7227 */ /* 0x000fe200078e00ff */
[----:B------:R-:W-:-:S03]  /*08b0*/  ISETP.NE.AND P6, PT, R23, RZ, PT ;  /* 0x000000ff1700720c */ /* 0x000fc60003fc5270 */
[----:B------:R-:W-:-:S04]  /*08c0*/  IMAD.MOV R3, RZ, RZ, -R15 ;  /* 0x000000ffff037224 */ /* 0x000fc800078e0a0f */
[----:B------:R-:W-:Y:S02]  /*08d0*/  IMAD R17, R8, R3, R17 ;  /* 0x0000000308117224 */ /* 0x000fe400078e0211 */
[----:B0-----:R-:W-:-:S05]  /*08e0*/  FADD.FTZ R3, R21, R12 ;  /* 0x0000000c15037221 */ /* 0x001fca0000010000 */
[----:B------:R-:W0:Y:S01]  /*08f0*/  SHFL.BFLY PT, R12, R3, 0x1, 0x1f ;  /* 0x0c201f00030c7f89 */ /* 0x000e2200000e0000 */
[----:B------:R-:W-:-:S06]  /*0900*/  @!P6 I2FP.F32.S32 R13, UR9 ;  /* 0x00000009000dec45 */ /* 0x000fcc0008201400 */
[----:B------:R-:W1:Y:S01]  /*0910*/  @!P6 MUFU.RCP R13, R13 ;  /* 0x0000000d000de308 */ /* 0x000e620000001000 */
[----:B------:R-:W-:Y:S01]  /*0920*/  ULEA UR5, UR7, UR5, 0x18 ;  /* 0x0000000507057291 */ /* 0x000fe2000f8ec03f */
[----:B0-----:R-:W-:-:S04]  /*0930*/  FADD.FTZ R12, R3, R12 ;  /* 0x0000000c030c7221 */ /* 0x001fc80000010000 */
[----:B-1----:R-:W-:-:S05]  /*0940*/  @!P6 FMUL.FTZ R20, R12, R13 ;  /* 0x0000000d0c14e220 */ /* 0x002fca0000410000 */
[----:B------:R-:W-:Y:S01]  /*0950*/  @!P6 STS [UR5], R20 ;  /* 0x00000014ff00e988 */ /* 0x000fe20008000805 */
[----:B------:R-:W-:Y:S06]  /*0960*/  BAR.SYNC.DEFER_BLOCKING 0x0 ;  /* 0x0000000000007b1d */ /* 0x000fec0000010000 */
[----:B------:R-:W0:Y:S01]  /*0970*/  LDS R25, [UR5] ;  /* 0x00000005ff197984 */ /* 0x000e220008000800 */
[----:B------:R-:W-:-:S13]  /*0980*/  ISETP.GT.U32.AND P0, PT, R8, R17, PT ;  /* 0x000000110800720c */ /* 0x000fda0003f04070 */
[----:B------:R-:W-:Y:S01]  /*0990*/  @!P0 IADD3 R15, R15, 0x1, RZ ;  /* 0x000000010f0f8810 */ /* 0x000fe20007ffe0ff */
[----:B------:R-:W-:Y:S01]  /*09a0*/  @!P0 IMAD.IADD R17, R17, 0x1, -R8 ;  /* 0x0000000111118824 */ /* 0x000fe200078e0a08 */
[----:B------:R-:W-:Y:S02]  /*09b0*/  ISETP.GE.AND P0, PT, R23, UR9, PT ;  /* 0x0000000917007c0c */ /* 0x000fe4000bf06270 */
[----:B------:R-:W-:Y:S01]  /*09c0*/  ISETP.GE.AND P6, PT, R10, UR9, PT ;  /* 0x000000090a007c0c */ /* 0x000fe2000bfc6270 */
[----:B0-----:R-:W-:-:S04]  /*09d0*/  FADD.FTZ R12, R7, -R25 ;  /* 0x80000019070c7221 */ /* 0x001fc80000010000 */
[----:B------:R-:W-:-:S05]  /*09e0*/  FFMA.FTZ R13, R12, R12, RZ ;  /* 0x0000000c0c0d7223 */ /* 0x000fca00000100ff */
[----:B------:R-:W-:Y:S02]  /*09f0*/  FSEL R24, R13, RZ, !P0 ;  /* 0x000000ff0d187208 */ /* 0x000fe40004000000 */
[----:B------:R-:W-:Y:S01]  /*0a00*/  ISETP.GE.AND P0, PT, R19, UR9, PT ;  /* 0x0000000913007c0c */ /* 0x000fe2000bf06270 */
[--C-:B------:R-:W-:Y:S01]  /*0a10*/  FADD.FTZ R27, R4, -R25.reuse ;  /* 0x80000019041b7221 */ /* 0x100fe20000010000 */
[--C-:B------:R-:W-:Y:S01]  /*0a20*/  FADD.FTZ R21, R22, -R25.reuse ;  /* 0x8000001916157221 */ /* 0x100fe20000010000 */
[----:B------:R-:W-:-:S10]  /*0a30*/  FADD.FTZ R3, R2, -R25 ;  /* 0x8000001902037221 */ /* 0x000fd40000010000 */
[----:B------:R-:W-:Y:S01]  /*0a40*/  @!P0 FFMA.FTZ R24, R27, R27, R24 ;  /* 0x0000001b1b188223 */ /* 0x000fe20000010018 */
[----:B------:R-:W-:-:S03]  /*0a50*/  ISETP.GE.AND P0, PT, R0, UR9, PT ;  /* 0x0000000900007c0c */ /* 0x000fc6000bf06270 */
[----:B------:R-:W-:-:S10]  /*0a60*/  @!P6 FFMA.FTZ R24, R21, R21, R24 ;  /* 0x000000151518e223 */ /* 0x000fd40000010018 */
        /* <DEDUP_REMOVED lines=10> */
[----:B------:R-:W-:Y:S01]  /*0b10*/  IABS R25, R6 ;  /* 0x0000000600197213 */ /* 0x000fe20000000000 */
[----:B0-----:R-:W-:-:S05]  /*0b20*/  FADD.FTZ R29, R28, R13 ;  /* 0x0000000d1c1d7221 */ /* 0x001fca0000010000 */
[----:B------:R0:W-:Y:S01]  /*0b30*/  @!P4 STS [R11+UR6], R29 ;  /* 0x0000001d0b00c988 */ /* 0x0001e20008000806 */
[----:B------:R-:W-:Y:S01]  /*0b40*/  BAR.SYNC.DEFER_BLOCKING 0x0 ;  /* 0x0000000000007b1d */ /* 0x000fe20000010000 */
[----:B------:R-:W-:Y:S01]  /*0b50*/  ISETP.NE.AND P4, PT, R18, RZ, PT ;  /* 0x000000ff1200720c */ /* 0x000fe20003f85270 */
[----:B------:R-:W-:-:S04]  /*0b60*/  IMAD.HI.U32 R18, R16, R25, RZ ;  /* 0x0000001910127227 */ /* 0x000fc800078e00ff */
[----:B------:R-:W-:Y:S01]  /*0b70*/  IMAD.MOV R20, RZ, RZ, -R18 ;  /* 0x000000ffff147224 */ /* 0x000fe200078e0a12 */
[----:B------:R-:W-:Y:S01]  /*0b80*/  MOV R13, RZ ;  /* 0x000000ff000d7202 */ /* 0x000fe20000000f00 */
[----:B0-----:R-:W0:Y:S02]  /*0b90*/  @!P3 LDC.64 R28, c[0x0][0x220] ;  /* 0x00008800ff1cbb82 */ /* 0x001e240000000a00 */
[----:B------:R-:W-:-:S06]  /*0ba0*/  IMAD R25, R8, R20, R25 ;  /* 0x0000001408197224 */ /* 0x000fcc00078e0219 */
[----:B------:R-:W1:Y:S01]  /*0bb0*/  LDC R20, c[0x0][0x23c] ;  /* 0x00008f00ff147b82 */ /* 0x000e620000000800 */
[----:B------:R2:W3:Y:S01]  /*0bc0*/  @P5 LDS R13, [R14] ;  /* 0x000000000e0d5984 */ /* 0x0004e20000000800 */
[----:B------:R-:W-:Y:S02]  /*0bd0*/  ISETP.GT.U32.AND P5, PT, R8, R25, PT ;  /* 0x000000190800720c */ /* 0x000fe40003fa4070 */
[----:B-1----:R-:W-:-:S05]  /*0be0*/  IABS R11, R20 ;  /* 0x00000014000b7213 */ /* 0x002fca0000000000 */
[----:B------:R-:W-:-:S05]  /*0bf0*/  IMAD.HI.U32 R16, R16, R11, RZ ;  /* 0x0000000b10107227 */ /* 0x000fca00078e00ff */
[----:B--2---:R-:W-:Y:S01]  /*0c00*/  IADD3 R14, -R16, RZ, RZ ;  /* 0x000000ff100e7210 */ /* 0x004fe20007ffe1ff */
[----:B------:R-:W-:-:S04]  /*0c10*/  @!P5 IMAD.IADD R25, R25, 0x1, -R8 ;  /* 0x000000011919d824 */ /* 0x000fc800078e0a08 */
[----:B------:R-:W-:Y:S01]  /*0c20*/  IMAD R11, R8, R14, R11 ;  /* 0x0000000e080b7224 */ /* 0x000fe200078e020b */
[----:B------:R-:W-:-:S04]  /*0c30*/  @!P5 IADD3 R18, R18, 0x1, RZ ;  /* 0x000000011212d810 */ /* 0x000fc80007ffe0ff */
[----:B------:R-:W-:-:S13]  /*0c40*/  ISETP.GT.U32.AND P5, PT, R8, R11, PT ;  /* 0x0000000b0800720c */ /* 0x000fda0003fa4070 */
[----:B------:R-:W-:Y:S01]  /*0c50*/  @!P5 VIADD R16, R16, 0x1 ;  /* 0x000000011010d836 */ /* 0x000fe20000000000 */
[-C--:B------:R-:W-:Y:S02]  /*0c60*/  @!P5 IADD3 R11, R11, -R8.reuse, RZ ;  /* 0x800000080b0bd210 */ /* 0x080fe40007ffe0ff */
[----:B------:R-:W-:-:S13]  /*0c70*/  ISETP.GE.U32.AND P5, PT, R17, R8, PT ;  /* 0x000000081100720c */ /* 0x000fda0003fa6070 */
[----:B------:R-:W-:Y:S02]  /*0c80*/  @P5 IADD3 R15, R15, 0x1, RZ ;  /* 0x000000010f0f5810 */ /* 0x000fe40007ffe0ff */
[----:B------:R-:W-:-:S13]  /*0c90*/  ISETP.GE.U32.AND P5, PT, R25, R8, PT ;  /* 0x000000081900720c */ /* 0x000fda0003fa6070 */
[----:B------:R-:W-:Y:S01]  /*0ca0*/  @P5 VIADD R18, R18, 0x1 ;  /* 0x0000000112125836 */ /* 0x000fe20000000000 */
[----:B------:R-:W-:Y:S02]  /*0cb0*/  ISETP.GE.U32.AND P5, PT, R11, R8, PT ;  /* 0x000000080b00720c */ /* 0x000fe40003fa6070 */
[----:B------:R-:W-:Y:S02]  /*0cc0*/  LOP3.LUT R8, R5, R9, RZ, 0x3c, !PT ;  /* 0x0000000905087212 */ /* 0x000fe400078e3cff */
[----:B------:R-:W-:-:S09]  /*0cd0*/  MOV R24, R15 ;  /* 0x0000000f00187202 */ /* 0x000fd20000000f00 */
[----:B------:R-:W-:Y:S02]  /*0ce0*/  @P5 IADD3 R16, R16, 0x1, RZ ;  /* 0x0000000110105810 */ /* 0x000fe40007ffe0ff */
[----:B------:R-:W-:Y:S02]  /*0cf0*/  ISETP.GE.AND P5, PT, R8, RZ, PT ;  /* 0x000000ff0800720c */ /* 0x000fe40003fa6270 */
[----:B------:R-:W-:-:S11]  /*0d00*/  LOP3.LUT R8, R6, R9, RZ, 0x3c, !PT ;  /* 0x0000000906087212 */ /* 0x000fd600078e3cff */
[----:B------:R-:W-:Y:S01]  /*0d10*/  @!P5 IMAD.MOV R24, RZ, RZ, -R24 ;  /* 0x000000ffff18d224 */ /* 0x000fe200078e0a18 */
[----:B------:R-:W-:Y:S02]  /*0d20*/  ISETP.GE.AND P5, PT, R8, RZ, PT ;  /* 0x000000ff0800720c */ /* 0x000fe40003fa6270 */
[----:B------:R-:W-:-:S11]  /*0d30*/  LOP3.LUT R20, R20, R9, RZ, 0x3c, !PT ;  /* 0x0000000914147212 */ /* 0x000fd600078e3cff */
[----:B------:R-:W-:Y:S02]  /*0d40*/  @!P5 IADD3 R18, -R18, RZ, RZ ;  /* 0x000000ff1212d210 */ /* 0x000fe40007ffe1ff */
[----:B------:R-:W-:Y:S02]  /*0d50*/  ISETP.GE.AND P5, PT, R20, RZ, PT ;  /* 0x000000ff1400720c */ /* 0x000fe40003fa6270 */
[----:B------:R-:W-:-:S11]  /*0d60*/  LOP3.LUT R15, RZ, R9, RZ, 0x33, !PT ;  /* 0x00000009ff0f7212 */ /* 0x000fd600078e33ff */
[----:B------:R-:W-:Y:S02]  /*0d70*/  @!P5 IADD3 R16, -R16, RZ, RZ ;  /* 0x000000ff1010d210 */ /* 0x000fe40007ffe1ff */
[----:B------:R-:W-:-:S04]  /*0d80*/  ISETP.NE.AND P5, PT, R9, RZ, PT ;  /* 0x000000ff0900720c */ /* 0x000fc80003fa5270 */
[C---:B------:R-:W-:Y:S02]  /*0d90*/  SEL R24, R15.reuse, R24, !P5 ;  /* 0x000000180f187207 */ /* 0x040fe40006800000 */
[C---:B------:R-:W-:Y:S02]  /*0da0*/  SEL R11, R15.reuse, R18, !P5 ;  /* 0x000000120f0b7207 */ /* 0x040fe40006800000 */
[----:B------:R-:W-:Y:S02]  /*0db0*/  SEL R8, R15, R16, !P5 ;  /* 0x000000100f087207 */ /* 0x000fe40006800000 */
[----:B------:R-:W-:-:S04]  /*0dc0*/  ISETP.GE.AND P5, PT, R23, UR9, PT ;  /* 0x0000000917007c0c */ /* 0x000fc8000bfa6270 */
[----:B------:R-:W-:Y:S02]  /*0dd0*/  FSEL R7, R12, R7, !P5 ;  /* 0x000000070c077208 */ /* 0x000fe40006800000 */
[----:B---3--:R-:W1:Y:S02]  /*0de0*/  SHFL.BFLY PT, R12, R13, 0x10, 0x1f ;  /* 0x0e001f000d0c7f89 */ /* 0x008e6400000e0000 */
[----:B-1----:R-:W-:-:S05]  /*0df0*/  FADD.FTZ R12, R12, R13 ;  /* 0x0000000d0c0c7221 */ /* 0x002fca0000010000 */
[----:B------:R-:W1:Y:S02]  /*0e00*/  SHFL.BFLY PT, R15, R12, 0x8, 0x1f ;  /* 0x0d001f000c0f7f89 */ /* 0x000e6400000e0000 */
[----:B-1----:R-:W-:-:S05]  /*0e10*/  FADD.FTZ R15, R12, R15 ;  /* 0x0000000f0c0f7221 */ /* 0x002fca0000010000 */
[----:B------:R-:W1:Y:S02]  /*0e20*/  SHFL.BFLY PT, R14, R15, 0x4, 0x1f ;  /* 0x0c801f000f0e7f89 */ /* 0x000e6400000e0000 */
[----:B-1----:R-:W-:-:S05]  /*0e30*/  FADD.FTZ R16, R15, R14 ;  /* 0x0000000e0f107221 */ /* 0x002fca0000010000 */
[----:B------:R-:W1:Y:S01]  /*0e40*/  SHFL.BFLY PT, R17, R16, 0x2, 0x1f ;  /* 0x0c401f0010117f89 */ /* 0x000e6200000e0000 */
[----:B------:R-:W-:-:S13]  /*0e50*/  ISETP.NE.AND P5, PT, R23, RZ, PT ;  /* 0x000000ff1700720c */ /* 0x000fda0003fa5270 */
[----:B------:R-:W2:Y:S01]  /*0e60*/  @!P5 LDC R26, c[0x0][0x230] ;  /* 0x00008c00ff1adb82 */ /* 0x000ea20000000800 */
[----:B-1----:R-:W-:-:S05]  /*0e70*/  FADD.FTZ R17, R16, R17 ;  /* 0x0000001110117221 */ /* 0x002fca0000010000 */
[----:B------:R-:W1:Y:S01]  /*0e80*/  SHFL.BFLY PT, R14, R17, 0x1, 0x1f ;  /* 0x0c201f00110e7f89 */ /* 0x000e6200000e0000 */
[----:B------:R-:W-:-:S06]  /*0e90*/  @!P5 I2FP.F32.S32 R18, UR9 ;  /* 0x000000090012dc45 */ /* 0x000fcc0008201400 */
[----:B------:R-:W2:Y:S01]  /*0ea0*/  @!P5 MUFU.RCP R18, R18 ;  /* 0x000000120012d308 */ /* 0x000ea20000001000 */
[----:B-1----:R-:W-:Y:S02]  /*0eb0*/  FADD.FTZ R13, R17, R14 ;  /* 0x0000000e110d7221 */ /* 0x002fe40000010000 */
[----:B------:R-:W1:Y:S02]  /*0ec0*/  @!P4 LDC.64 R14, c[0x0][0x220] ;  /* 0x00008800ff0ecb82 */ /* 0x000e640000000a00 */
[----:B--2---:R-:W-:-:S06]  /*0ed0*/  @!P5 FFMA.FTZ R26, R13, R18, R26 ;  /* 0x000000120d1ad223 */ /* 0x004fcc000001001a */
[----:B------:R-:W2:Y:S08]  /*0ee0*/  @!P4 LDC.64 R12, c[0x0][0x228] ;  /* 0x00008a00ff0ccb82 */ /* 0x000eb00000000a00 */
[----:B------:R-:W3:Y:S01]  /*0ef0*/  @!P3 LDC.64 R16, c[0x0][0x228] ;  /* 0x00008a00ff10bb82 */ /* 0x000ee20000000a00 */
[----:B-1----:R-:W-:-:S05]  /*0f00*/  @!P4 IMAD.WIDE R14, R23, 0x4, R14 ;  /* 0x00000004170ec825 */ /* 0x002fca00078e020e */
[----:B------:R1:W4:Y:S01]  /*0f10*/  @!P4 LDG.E.CONSTANT R25, desc[UR10][R14.64] ;  /* 0x0000000a0e19c981 */ /* 0x000322000c1e9900 */
[----:B--2---:R-:W-:-:S05]  /*0f20*/  @!P4 IMAD.WIDE R12, R23, 0x4, R12 ;  /* 0x00000004170cc825 */ /* 0x004fca00078e020c */
[----:B------:R2:W4:Y:S01]  /*0f30*/  @!P4 LDG.E.CONSTANT R20, desc[UR10][R12.64] ;  /* 0x0000000a0c14c981 */ /* 0x000522000c1e9900 */
[----:B-1----:R-:W1:Y:S08]  /*0f40*/  @!P2 LDC.64 R14, c[0x0][0x220] ;  /* 0x00008800ff0eab82 */ /* 0x002e700000000a00 */
[----:B--2---:R-:W2:Y:S01]  /*0f50*/  @!P2 LDC.64 R12, c[0x0][0x228] ;  /* 0x00008a00ff0cab82 */ /* 0x004ea20000000a00 */
[----:B------:R-:W5:Y:S01]  /*0f60*/  @!P5 MUFU.RSQ R26, R26 ;  /* 0x0000001a001ad308 */ /* 0x000f620000001400 */
[----:B---3--:R-:W-:-:S04]  /*0f70*/  @!P3 IMAD.WIDE R16, R19, 0x4, R16 ;  /* 0x000000041310b825 */ /* 0x008fc800078e0210 */
[----:B0-----:R-:W-:Y:S02]  /*0f80*/  @!P3 IMAD.WIDE R28, R19, 0x4, R28 ;  /* 0x00000004131cb825 */ /* 0x001fe400078e021c */
[----:B------:R-:W3:Y:S04]  /*0f90*/  @!P3 LDG.E.CONSTANT R17, desc[UR10][R16.64] ;  /* 0x0000000a1011b981 */ /* 0x000ee8000c1e9900 */
[----:B------:R0:W3:Y:S01]  /*0fa0*/  @!P3 LDG.E.CONSTANT R18, desc[UR10][R28.64] ;  /* 0x0000000a1c12b981 */ /* 0x0000e2000c1e9900 */
[----:B-1----:R-:W-:-:S03]  /*0fb0*/  @!P2 IMAD.WIDE R14, R10, 0x4, R14 ;  /* 0x000000040a0ea825 */ /* 0x002fc600078e020e */
[----:B-----5:R1:W-:Y:S01]  /*0fc0*/  @!P5 STS [UR5+0x4], R26 ;  /* 0x0000041aff00d988 */ /* 0x0203e20008000805 */
[----:B------:R-:W-:Y:S01]  /*0fd0*/  BAR.SYNC.DEFER_BLOCKING 0x0 ;  /* 0x0000000000007b1d */ /* 0x000fe20000010000 */
[----:B--2---:R-:W-:-:S05]  /*0fe0*/  @!P2 IMAD.WIDE R12, R10, 0x4, R12 ;  /* 0x000000040a0ca825 */ /* 0x004fca00078e020c */
[----:B-1----:R-:W2:Y:S04]  /*0ff0*/  @!P2 LDG.E.CONSTANT R26, desc[UR10][R14.64] ;  /* 0x0000000a0e1aa981 */ /* 0x002ea8000c1e9900 */
[----:B------:R1:W2:Y:S01]  /*1000*/  @!P2 LDG.E.CONSTANT R15, desc[UR10][R12.64] ;  /* 0x0000000a0c0fa981 */ /* 0x0002a2000c1e9900 */
[----:B------:R-:W-:-:S03]  /*1010*/  IMAD R8, R8, R24, R11 ;  /* 0x0000001808087224 */ /* 0x000fc600078e020b */
[----:B0-----:R-:W0:Y:S01]  /*1020*/  @!P4 LDS R28, [UR5+0x4] ;  /* 0x00000405ff1cc984 */ /* 0x001e220008000800 */
[----:B-1----:R-:W-:-:S03]  /*1030*/  IMAD.MOV R12, RZ, RZ, -R24 ;  /* 0x000000ffff0c7224 */ /* 0x002fc600078e0a18 */
[----:B------:R-:W1:Y:S01]  /*1040*/  @!P3 LDS R29, [UR5+0x4] ;  /* 0x00000405ff1db984 */ /* 0x000e620008000800 */
[----:B------:R-:W-:-:S03]  /*1050*/  IADD3 R11, -R11, RZ, RZ ;  /* 0x000000ff0b0b7210 */ /* 0x000fc60007ffe1ff */
[----:B------:R-:W5:Y:S01]  /*1060*/  @!P2 LDS R24, [UR5+0x4] ;  /* 0x00000405ff18a984 */ /* 0x000f620008000800 */
[C---:B------:R-:W-:Y:S02]  /*1070*/  IMAD R5, R9.reuse, R12, R5 ;  /* 0x0000000c09057224 */ /* 0x040fe400078e0205 */
[----:B------:R-:W-:Y:S01]  /*1080*/  IMAD R6, R9, R11, R6 ;  /* 0x0000000b09067224 */ /* 0x000fe200078e0206 */
[----:B------:R-:W-:Y:S01]  /*1090*/  ISETP.GE.AND P5, PT, R19, UR9, PT ;  /* 0x0000000913007c0c */ /* 0x000fe2000bfa6270 */
[----:B------:R-:W-:Y:S01]  /*10a0*/  IMAD R8, R8, R9, R5 ;  /* 0x0000000908087224 */ /* 0x000fe200078e0205 */
[----:B------:R-:W1:Y:S02]  /*10b0*/  @!P4 LDC.64 R12, c[0x0][0x210] ;  /* 0x00008400ff0ccb82 */ /* 0x000e640000000a00 */
[----:B------:R-:W-:Y:S02]  /*10c0*/  IADD3 R6, R6, UR4, RZ ;  /* 0x0000000406067c10 */ /* 0x000fe4000fffe0ff */
[----:B------:R-:W-:-:S03]  /*10d0*/  FSEL R14, R27, R4, !P5 ;  /* 0x000000041b0e7208 */ /* 0x000fc60006800000 */
[----:B------:R-:W-:Y:S01]  /*10e0*/  IMAD R6, R8, R9, R6 ;  /* 0x0000000908067224 */ /* 0x000fe200078e0206 */
[----:B------:R-:W4:Y:S08]  /*10f0*/  @!P2 LDC.64 R4, c[0x0][0x210] ;  /* 0x00008400ff04ab82 */ /* 0x000f300000000a00 */
[----:B------:R-:W5:Y:S01]  /*1100*/  @!P3 LDC.64 R8, c[0x0][0x210] ;  /* 0x00008400ff08bb82 */ /* 0x000f620000000a00 */
[----:B------:R-:W-:Y:S01]  /*1110*/  FSEL R21, R21, R22, !P6 ;  /* 0x0000001615157208 */ /* 0x000fe20007000000 */
[----:B------:R-:W-:-:S02]  /*1120*/  @!P4 IMAD R23, R6, UR9, R23 ;  /* 0x000000090617cc24 */ /* 0x000fc4000f8e0217 */
[----:B------:R-:W-:Y:S02]  /*1130*/  @!P3 IMAD R19, R6, UR9, R19 ;  /* 0x000000090613bc24 */ /* 0x000fe4000f8e0213 */
[----:B0-----:R-:W-:Y:S01]  /*1140*/  @!P4 FMUL.FTZ R7, R7, R28 ;  /* 0x0000001c0707c220 */ /* 0x001fe20000410000 */
[----:B-1----:R-:W-:-:S04]  /*1150*/  @!P4 IMAD.WIDE R12, R23, 0x4, R12 ;  /* 0x00000004170cc825 */ /* 0x002fc800078e020c */
[----:B------:R-:W-:Y:S01]  /*1160*/  @!P3 FMUL.FTZ R14, R14, R29 ;  /* 0x0000001d0e0eb220 */ /* 0x000fe20000410000 */
[----:B-----5:R-:W-:Y:S01]  /*1170*/  @!P2 FMUL.FTZ R24, R21, R24 ;  /* 0x000000181518a220 */ /* 0x020fe20000410000 */
[----:B------:R-:W-:-:S04]  /*1180*/  @!P3 IMAD.WIDE R8, R19, 0x4, R8 ;  /* 0x000000041308b825 */ /* 0x000fc800078e0208 */
[----:B----4-:R-:W-:Y:S01]  /*1190*/  @!P4 FFMA.FTZ R25, R7, R25, R20 ;  /* 0x000000190719c223 */ /* 0x010fe20000010014 */
[----:B------:R-:W-:-:S04]  /*11a0*/  @!P2 IMAD R7, R6, UR9, R10 ;  /* 0x000000090607ac24 */ /* 0x000fc8000f8e020a */
[----:B------:R-:W-:Y:S01]  /*11b0*/  @!P2 IMAD.WIDE R4, R7, 0x4, R4 ;  /* 0x000000040704a825 */ /* 0x000fe200078e0204 */
[----:B------:R0:W-:Y:S03]  /*11c0*/  @!P4 STG.E desc[UR10][R12.64], R25 ;  /* 0x000000190c00c986 */ /* 0x0001e6000c10190a */
[----:B---3--:R-:W-:-:S05]  /*11d0*/  @!P3 FFMA.FTZ R17, R14, R18, R17 ;  /* 0x000000120e11b223 */ /* 0x008fca0000010011 */
[----:B------:R0:W-:Y:S01]  /*11e0*/  @!P3 STG.E desc[UR10][R8.64], R17 ;  /* 0x000000110800b986 */ /* 0x0001e2000c10190a */
[----:B--2---:R-:W-:-:S05]  /*11f0*/  @!P2 FFMA.FTZ R15, R24, R26, R15 ;  /* 0x0000001a180fa223 */ /* 0x004fca000001000f */
[----:B------:R0:W-:Y:S01]  /*1200*/  @!P2 STG.E desc[UR10][R4.64], R15 ;  /* 0x0000000f0400a986 */ /* 0x0001e2000c10190a */
[----:B------:R-:W-:Y:S05]  /*1210*/  @P1 EXIT ;  /* 0x000000000000194d */ /* 0x000fea0003800000 */
[----:B0-----:R-:W0:Y:S01]  /*1220*/  LDC.64 R4, c[0x0][0x220] ;  /* 0x00008800ff047b82 */ /* 0x001e220000000a00 */
[----:B------:R-:W1:Y:S07]  /*1230*/  LDS R7, [UR5+0x4] ;  /* 0x00000405ff077984 */ /* 0x000e6e0008000800 */
[----:B------:R-:W2:Y:S08]  /*1240*/  LDC.64 R8, c[0x0][0x228] ;  /* 0x00008a00ff087b82 */ /* 0x000eb00000000a00 */
[----:B------:R-:W3:Y:S01]  /*1250*/  LDC.64 R10, c[0x0][0x210] ;  /* 0x00008400ff0a7b82 */ /* 0x000ee20000000a00 */
[----:B0-----:R-:W-:-:S06]  /*1260*/  IMAD.WIDE R4, R0, 0x4, R4 ;  /* 0x0000000400047825 */ /* 0x001fcc00078e0204 */
[----:B------:R-:W4:Y:S01]  /*1270*/  LDG.E.CONSTANT R5, desc[UR10][R4.64] ;  /* 0x0000000a04057981 */ /* 0x000f22000c1e9900 */
[----:B--2---:R-:W-:-:S06]  /*1280*/  IMAD.WIDE R8, R0, 0x4, R8 ;  /* 0x0000000400087825 */ /* 0x004fcc00078e0208 */
[----:B------:R-:W4:Y:S01]  /*1290*/  LDG.E.CONSTANT R9, desc[UR10][R8.64] ;  /* 0x0000000a08097981 */ /* 0x000f22000c1e9900 */
[----:B------:R-:W-:Y:S01]  /*12a0*/  FSEL R2, R3, R2, !P0 ;  /* 0x0000000203027208 */ /* 0x000fe20004000000 */
[----:B------:R-:W-:-:S04]  /*12b0*/  IMAD R3, R6, UR9, R0 ;  /* 0x0000000906037c24 */ /* 0x000fc8000f8e0200 */
[----:B-1----:R-:W-:Y:S01]  /*12c0*/  FMUL.FTZ R0, R2, R7 ;  /* 0x0000000702007220 */ /* 0x002fe20000410000 */
[----:B---3--:R-:W-:-:S04]  /*12d0*/  IMAD.WIDE R2, R3, 0x4, R10 ;  /* 0x0000000403027825 */ /* 0x008fc800078e020a */
[----:B----4-:R-:W-:-:S05]  /*12e0*/  FFMA.FTZ R7, R0, R5, R9 ;  /* 0x0000000500077223 */ /* 0x010fca0000010009 */
[----:B------:R-:W-:Y:S01]  /*12f0*/  STG.E desc[UR10][R2.64], R7 ;  /* 0x0000000702007986 */ /* 0x000fe2000c10190a */
[----:B------:R-:W-:Y:S05]  /*1300*/  EXIT ;  /* 0x000000000000794d */ /* 0x000fea0003800000 */
.L_x_2641:
        /* <DEDUP_REMOVED lines=15> */
.L_x_2841:


//--------------------- .text._ZN17fastertransformer25layernorm_shift_partitionIfEEvPT_PKS1_S4_S4_fiiiiii --------------------------
	.section	.text._ZN17fastertransformer25layernorm_shift_partitionIfEEvPT_PKS1_S4_S4_fiiiiii,"ax",@progbits
	.align	128
        .global         _ZN17fastertransformer25layernorm_shift_partitionIfEEvPT_PKS1_S4_S4_fiiiiii
        .type           _ZN17fastertransformer25layernorm_shift_partitionIfEEvPT_PKS1_S4_S4_fiiiiii,@function
        .size           _ZN17fastertransformer25layernorm_shift_partitionIfEEvPT_PKS1_S4_S4_fiiiiii,(.L_x_2842 - _ZN17fastertransformer25layernorm_shift_partitionIfEEvPT_PKS1_S4_S4_fiiiiii)
        .other          _ZN17fastertransformer25layernorm_shift_partitionIfEEvPT_PKS1_S4_S4_fiiiiii,@"STO_CUDA_ENTRY STV_DEFAULT"
_ZN17fastertransformer25layernorm_shift_partitionIfEEvPT_PKS1_S4_S4_fiiiiii:
.text._ZN17fastertransformer25layernorm_shift_partitionIfEEvPT_PKS1_S4_S4_fiiiiii:
        /* <DEDUP_REMOVED lines=26> */
[----:B------:R-:W-:-:S04]  /*01a0*/  IMAD.HI.U32 R7, R7, R11, R6 ;  /* 0x0000000b07077227 */ /* 0x000fc800078e0006 */
[----:B------:R-:W-:Y:S02]  /*01b0*/  IMAD R5, R12, UR6, RZ ;  /* 0x000000060c057c24 */ /* 0x000fe4000f8e02ff */
[----:B------:R-:W-:-:S04]  /*01c0*/  IMAD.HI.U32 R7, R7, R2, RZ ;  /* 0x0000000207077227 */ /* 0x000fc800078e00ff */
[----:B------:R-:W-:Y:S01]  /*01d0*/  IMAD.HI.U32 R8, R9, R5, R8 ;  /* 0x0000000509087227 */ /* 0x000fe200078e0008 */
[----:B------:R-:W-:Y:S02]  /*01e0*/  IADD3 R5, -R10, UR6, R4 ;  /* 0x000000060a057c10 */ /* 0x000fe4000fffe104 */
[----:B------:R-:W-:-:S03]  /*01f0*/  IADD3 R7, -R7, RZ, RZ ;  /* 0x000000ff07077210 */ /* 0x000fc60007ffe1ff */
        /* <DEDUP_REMOVED lines=15> */
.L_x_2642:
[----:B------:R-:W0:Y:S01]  /*02f0*/  S2UR UR5, SR_CTAID.Z ;  /* 0x00000000000579c3 */ /* 0x000e220000002700 */
[----:B------:R-:W-:Y:S01]  /*0300*/  ULDC UR10, c[0x0][0x240] ;  /* 0x00009000000a7ab9 */ /* 0x000fe20000000800 */
[----:B------:R-:W-:Y:S01]  /*0310*/  IMAD R3, R3, UR6, R4 ;  /* 0x0000000603037c24 */ /* 0x000fe2000f8e0204 */
[----:B------:R-:W-:Y:S01]  /*0320*/  ISETP.GE.AND P1, PT, R0, UR10, PT ;  /* 0x0000000a00007c0c */ /* 0x000fe2000bf26270 */
[----:B------:R-:W-:-:S12]  /*0330*/  ULDC.64 UR8, c[0x0][0x208] ;  /* 0x0000820000087ab9 */ /* 0x000fd80000000a00 */
[----:B------:R-:W1:Y:S01]  /*0340*/  @!P1 LDC.64 R10, c[0x0][0x218] ;  /* 0x00008600ff0a9b82 */ /* 0x000e620000000a00 */
[----:B------:R-:W-:Y:S01]  /*0350*/  @!P1 SHF.R.S32.HI R4, RZ, 0x1f, R0 ;  /* 0x0000001fff049819 */ /* 0x000fe20000011400 */
[----:B0-----:R-:W-:-:S04]  /*0360*/  UIMAD UR4, UR4, UR5, URZ ;  /* 0x00000005040472a4 */ /* 0x001fc8000f8e023f */
[----:B------:R-:W-:-:S06]  /*0370*/  UIMAD UR4, UR4, UR6, URZ ;  /* 0x00000006040472a4 */ /* 0x000fcc000f8e023f */
[----:B------:R-:W-:-:S05]  /*0380*/  IADD3 R3, R3, UR4, RZ ;  /* 0x0000000403037c10 */ /* 0x000fca000fffe0ff */
[----:B------:R-:W-:-:S05]  /*0390*/  @!P1 IMAD R3, R3, UR10, RZ ;  /* 0x0000000a03039c24 */ /* 0x000fca000f8e02ff */
[----:B------:R-:W-:-:S04]  /*03a0*/  @!P1 IADD3 R5, P0, R3, R0, RZ ;  /* 0x0000000003059210 */ /* 0x000fc80007f1e0ff */
[----:B------:R-:W-:Y:S01]  /*03b0*/  @!P1 LEA.HI.X.SX32 R8, R3, R4, 0x1, P0 ;  /* 0x0000000403089211 */ /* 0x000fe200000f0eff */
[----:B------:R-:W-:Y:S01]  /*03c0*/  IMAD.MOV.U32 R3, RZ, RZ, RZ ;  /* 0x000000ffff037224 */ /* 0x000fe200078e00ff */
[----:B-1----:R-:W-:-:S04]  /*03d0*/  @!P1 LEA R4, P0, R5, R10, 0x2 ;  /* 0x0000000a05049211 */ /* 0x002fc800078010ff */
[----:B------:R-:W-:-:S05]  /*03e0*/  @!P1 LEA.HI.X R5, R5, R11, R8, 0x2, P0 ;  /* 0x0000000b05059211 */ /* 0x000fca00000f1408 */
[----:B------:R0:W2:Y:S01]  /*03f0*/  @!P1 LDG.E.CONSTANT R3, desc[UR8][R4.64] ;  /* 0x0000000804039981 */ /* 0x0000a2000c1e9900 */
[----:B------:R-:W1:Y:S01]  /*0400*/  S2UR UR7, SR_CgaCtaId ;  /* 0x00000000000779c3 */ /* 0x000e620000008800 */
[----:B------:R-:W-:Y:S01]  /*0410*/  ULDC UR5, c[0x0][0x0] ;  /* 0x0000000000057ab9 */ /* 0x000fe20000000800 */
[C---:B------:R-:W-:Y:S02]  /*0420*/  ISETP.NE.AND P2, PT, R0.reuse, RZ, PT ;  /* 0x000000ff0000720c */ /* 0x040fe40003f45270 */
[----:B------:R-:W-:Y:S02]  /*0430*/  ISETP.GE.AND P4, PT, R0, UR10, PT ;  /* 0x0000000a00007c0c */ /* 0x000fe4000bf86270 */
[----:B0-----:R-:W-:Y:S01]  /*0440*/  I2FP.F32.U32 R4, UR5 ;  /* 0x0000000500047c45 */ /* 0x001fe20008201000 */
[----:B------:R-:W-:Y:S01]  /*0450*/  UMOV UR5, 0x400 ;  /* 0x0000040000057882 */ /* 0x000fe20000000000 */
[----:B------:R-:W-:Y:S01]  /*0460*/  I2FP.F32.U32 R5, R0 ;  /* 0x0000000000057245 */ /* 0x000fe20000201000 */
[----:B------:R-:W-:-:S02]  /*0470*/  UIADD3 UR6, UR5, 0x8, URZ ;  /* 0x0000000805067890 */ /* 0x000fc4000fffe03f */
[----:B------:R-:W-:-:S04]  /*0480*/  FMUL.FTZ R4, R4, 0.03125 ;  /* 0x3d00000004047820 */ /* 0x000fc80000410000 */
[----:B------:R-:W-:Y:S02]  /*0490*/  @!P2 I2FP.F32.S32 R13, UR10 ;  /* 0x0000000a000dac45 */ /* 0x000fe40008201400 */
[----:B------:R-:W-:Y:S02]  /*04a0*/  FSETP.GT.FTZ.AND P3, PT, R4, R5, PT ;  /* 0x000000050400720b */ /* 0x000fe40003f74000 */
[----:B------:R-:W-:Y:S01]  /*04b0*/  MOV R4, RZ ;  /* 0x000000ff00047202 */ /* 0x000fe20000000f00 */
[----:B-1----:R-:W-:Y:S02]  /*04c0*/  ULEA UR6, UR7, UR6, 0x18 ;  /* 0x0000000607067291 */ /* 0x002fe4000f8ec03f */
[----:B------:R-:W-:Y:S01]  /*04d0*/  ULEA UR5, UR7, UR5, 0x18 ;  /* 0x0000000507057291 */ /* 0x000fe2000f8ec03f */
[----:B--2---:R-:W0:Y:S02]  /*04e0*/  SHFL.BFLY PT, R8, R3, 0x10, 0x1f ;  /* 0x0e001f0003087f89 */ /* 0x004e2400000e0000 */
[----:B0-----:R-:W-:-:S05]  /*04f0*/  FADD.FTZ R8, R8, R3 ;  /* 0x0000000308087221 */ /* 0x001fca0000010000 */
[----:B------:R-:W0:Y:S02]  /*0500*/  SHFL.BFLY PT, R7, R8, 0x8, 0x1f ;  /* 0x0d001f0008077f89 */ /* 0x000e2400000e0000 */
[----:B0-----:R-:W-:Y:S01]  /*0510*/  FADD.FTZ R7, R8, R7 ;  /* 0x0000000708077221 */ /* 0x001fe20000010000 */
[----:B------:R-:W-:-:S04]  /*0520*/  LOP3.LUT P0, R8, R0, 0x1f, RZ, 0xc0, !PT ;  /* 0x0000001f00087812 */ /* 0x000fc8000780c0ff */
[----:B------:R-:W0:Y:S01]  /*0530*/  SHFL.BFLY PT, R10, R7, 0x4, 0x1f ;  /* 0x0c801f00070a7f89 */ /* 0x000e2200000e0000 */
[----:B------:R-:W-:Y:S01]  /*0540*/  LEA R8, R8, UR6, 0x2 ;  /* 0x0000000608087c11 */ /* 0x000fe2000f8e10ff */
[----:B0-----:R-:W-:Y:S01]  /*0550*/  FADD.FTZ R10, R7, R10 ;  /* 0x0000000a070a7221 */ /* 0x001fe20000010000 */
[----:B------:R-:W-:-:S04]  /*0560*/  SHF.R.U32.HI R7, RZ, 0x3, R0 ;  /* 0x00000003ff077819 */ /* 0x000fc80000011600 */
[----:B------:R-:W0:Y:S01]  /*0570*/  SHFL.BFLY PT, R9, R10, 0x2, 0x1f ;  /* 0x0c401f000a097f89 */ /* 0x000e2200000e0000 */
[----:B------:R-:W-:Y:S01]  /*0580*/  LOP3.LUT R7, R7, 0x1ffffffc, RZ, 0xc0, !PT ;  /* 0x1ffffffc07077812 */ /* 0x000fe200078ec0ff */
[----:B0-----:R-:W-:-:S05]  /*0590*/  FADD.FTZ R9, R10, R9 ;  /* 0x000000090a097221 */ /* 0x001fca0000010000 */
[----:B------:R-:W0:Y:S02]  /*05a0*/  SHFL.BFLY PT, R12, R9, 0x1, 0x1f ;  /* 0x0c201f00090c7f89 */ /* 0x000e2400000e0000 */
[----:B0-----:R-:W-:-:S05]  /*05b0*/  FADD.FTZ R14, R9, R12 ;  /* 0x0000000c090e7221 */ /* 0x001fca0000010000 */
[----:B------:R-:W-:Y:S01]  /*05c0*/  @!P0 STS [R7+UR6], R14 ;  /* 0x0000000e07008988 */ /* 0x000fe20008000806 */
[----:B------:R-:W-:Y:S06]  /*05d0*/  BAR.SYNC.DEFER_BLOCKING 0x0 ;  /* 0x0000000000007b1d */ /* 0x000fec0000010000 */
[----:B------:R-:W0:Y:S04]  /*05e0*/  @P3 LDS R4, [R8] ;  /* 0x0000000008043984 */ /* 0x000e280000000800 */
[----:B0-----:R-:W0:Y:S02]  /*05f0*/  SHFL.BFLY PT, R5, R4, 0x10, 0x1f ;  /* 0x0e001f0004057f89 */ /* 0x001e2400000e0000 */
[----:B0-----:R-:W-:-:S02]  /*0600*/  FADD.FTZ R5, R5, R4 ;  /* 0x0000000405057221 */ /* 0x001fc40000010000 */
[----:B------:R0:W1:Y:S03]  /*0610*/  @!P2 MUFU.RCP R4, R13 ;  /* 0x0000000d0004a308 */ /* 0x0000660000001000 */
[----:B------:R-:W2:Y:S01]  /*0620*/  SHFL.BFLY PT, R10, R5, 0x8, 0x1f ;  /* 0x0d001f00050a7f89 */ /* 0x000ea200000e0000 */
[----:B0-----:R-:W-:Y:S02]  /*0630*/  IMAD.MOV.U32 R13, RZ, RZ, RZ ;  /* 0x000000ffff0d7224 */ /* 0x001fe400078e00ff */
[----:B--2---:R-:W-:-:S05]  /*0640*/  FADD.FTZ R10, R5, R10 ;  /* 0x0000000a050a7221 */ /* 0x004fca0000010000 */
        /* <DEDUP_REMOVED lines=10> */
[----:B0-----:R-:W-:-:S05]  /*06f0*/  FADD.FTZ R10, -R10, R3 ;  /* 0x000000030a0a7221 */ /* 0x001fca0000010100 */
[----:B------:R-:W-:-:S05]  /*0700*/  FSEL R10, R10, RZ, !P4 ;  /* 0x000000ff0a0a7208 */ /* 0x000fca0006000000 */
[----:B------:R-:W-:-:S05]  /*0710*/  FMUL.FTZ R10, R10, R10 ;  /* 0x0000000a0a0a7220 */ /* 0x000fca0000410000 */
[----:B------:R-:W0:Y:S02]  /*0720*/  SHFL.BFLY PT, R5, R10, 0x10, 0x1f ;  /* 0x0e001f000a057f89 */ /* 0x000e2400000e0000 */
[----:B0-----:R-:W-:-:S05]  /*0730*/  FADD.FTZ R5, R10, R5 ;  /* 0x000000050a057221 */ /* 0x001fca0000010000 */
        /* <DEDUP_REMOVED lines=10> */
[----:B------:R-:W-:Y:S01]  /*07e0*/  @!P0 STS [R7+UR6], R14 ;  /* 0x0000000e07008988 */ /* 0x000fe20008000806 */
[----:B------:R-:W0:Y:S01]  /*07f0*/  I2F.RP R10, R4 ;  /* 0x00000004000a7306 */ /* 0x000e220000209400 */
[----:B------:R-:W-:Y:S07]  /*0800*/  BAR.SYNC.DEFER_BLOCKING 0x0 ;  /* 0x0000000000007b1d */ /* 0x000fee0000010000 */
[----:B0-----:R-:W0:Y:S01]  /*0810*/  MUFU.RCP R10, R10 ;  /* 0x0000000a000a7308 */ /* 0x001e220000001000 */
[----:B------:R-:W1:Y:S04]  /*0820*/  @P3 LDS R13, [R8] ;  /* 0x00000000080d3984 */ /* 0x000e680000000800 */
[----:B-1----:R-:W1:Y:S02]  /*0830*/  SHFL.BFLY PT, R12, R13, 0x10, 0x1f ;  /* 0x0e001f000d0c7f89 */ /* 0x002e6400000e0000 */
[----:B-1----:R-:W-:-:S05]  /*0840*/  FADD.FTZ R12, R12, R13 ;  /* 0x0000000d0c0c7221 */ /* 0x002fca0000010000 */
[----:B------:R-:W1:Y:S02]  /*0850*/  SHFL.BFLY PT, R9, R12, 0x8, 0x1f ;  /* 0x0d001f000c097f89 */ /* 0x000e6400000e0000 */
[----:B-1----:R-:W-:Y:S01]  /*0860*/  FADD.FTZ R11, R12, R9 ;  /* 0x000000090c0b7221 */ /* 0x002fe20000010000 */
[----:B0-----:R-:W-:Y:S02]  /*0870*/  IADD3 R9, R10, 0xffffffe, RZ ;  /* 0x0ffffffe0a097810 */ /* 0x001fe40007ffe0ff */
[----:B------:R-:W-:Y:S02]  /*0880*/  IABS R12, R6 ;  /* 0x00000006000c7213 */ /* 0x000fe40000000000 */
[----:B------:R-:W0:Y:S02]  /*0890*/  SHFL.BFLY PT, R8, R11, 0x4, 0x1f ;  /* 0x0c801f000b087f89 */ /* 0x000e2400000e0000 */
[----:B------:R-:W1:Y:S02]  /*08a0*/  F2I.FTZ.U32.TRUNC.NTZ R9, R9 ;  /* 0x0000000900097305 */ /* 0x000e64000021f000 */
[----:B-1----:R-:W-:-:S04]  /*08b0*/  IMAD.MOV R7, RZ, RZ, -R9 ;  /* 0x000000ffff077224 */ /* 0x002fc800078e0a09 */
[----:B------:R-:W-:Y:S02]  /*08c0*/  IMAD R7, R7, R4, RZ ;  /* 0x0000000407077224 */ /* 0x000fe400078e02ff */
[----:B0-----:R-:W-:Y:S01]  /*08d0*/  FADD.FTZ R13, R11, R8 ;  /* 0x000000080b0d7221 */ /* 0x001fe20000010000 */
[----:B------:R-:W-:-:S04]  /*08e0*/  MOV R8, RZ ;  /* 0x000000ff00087202 */ /* 0x000fc80000000f00 */
[----:B------:R-:W0:Y:S01]  /*08f0*/  SHFL.BFLY PT, R10, R13, 0x2, 0x1f ;  /* 0x0c401f000d0a7f89 */ /* 0x000e2200000e0000 */
[----:B------:R-:W-:-:S06]  /*0900*/  IMAD.HI.U32 R7, R9, R7, R8 ;  /* 0x0000000709077227 */ /* 0x000fcc00078e0008 */
[----:B------:R-:W-:-:S04]  /*0910*/  IMAD.HI.U32 R8, R7, R12, RZ ;  /* 0x0000000c07087227 */ /* 0x000fc800078e00ff */
[----:B------:R-:W-:-:S04]  /*0920*/  IMAD.MOV R9, RZ, RZ, -R8 ;  /* 0x000000ffff097224 */ /* 0x000fc800078e0a08 */
[C---:B------:R-:W-:Y:S02]  /*0930*/  IMAD R9, R4.reuse, R9, R12 ;  /* 0x0000000904097224 */ /* 0x040fe400078e020c */
[----:B------:R-:W1:Y:S03]  /*0940*/  @!P2 LDC R12, c[0x0][0x230] ;  /* 0x00008c00ff0cab82 */ /* 0x000e660000000800 */
[----:B------:R-:W-:Y:S01]  /*0950*/  ISETP.GT.U32.AND P3, PT, R4, R9, PT ;  /* 0x000000090400720c */ /* 0x000fe20003f64070 */
[----:B0-----:R-:W-:Y:S01]  /*0960*/  FADD.FTZ R10, R13, R10 ;  /* 0x0000000a0d0a7221 */ /* 0x001fe20000010000 */
[----:B------:R-:W-:-:S04]  /*0970*/  @!P2 I2FP.F32.S32 R13, UR10 ;  /* 0x0000000a000dac45 */ /* 0x000fc80008201400 */
[----:B------:R-:W0:Y:S02]  /*0980*/  SHFL.BFLY PT, R11, R10, 0x1, 0x1f ;  /* 0x0c201f000a0b7f89 */ /* 0x000e2400000e0000 */
[----:B------:R-:W1:Y:S05]  /*0990*/  @!P2 MUFU.RCP R13, R13 ;  /* 0x0000000d000da308 */ /* 0x000e6a0000001000 */
[----:B------:R-:W-:Y:S01]  /*09a0*/  @!P3 IADD3 R9, R9, -R4, RZ ;  /* 0x800000040909b210 */ /* 0x000fe20007ffe0ff */
[----:B------:R-:W-:-:S03]  /*09b0*/  @!P3 VIADD R8, R8, 0x1 ;  /* 0x000000010808b836 */ /* 0x000fc60000000000 */
[----:B------:R-:W-:Y:S02]  /*09c0*/  ISETP.GE.U32.AND P0, PT, R9, R4, PT ;  /* 0x000000040900720c */ /* 0x000fe40003f06070 */
[----:B------:R-:W-:-:S04]  /*09d0*/  LOP3.LUT R9, R6, R5, RZ, 0x3c, !PT ;  /* 0x0000000506097212 */ /* 0x000fc800078e3cff */
[----:B------:R-:W-:-:S07]  /*09e0*/  ISETP.GE.AND P4, PT, R9, RZ, PT ;  /* 0x000000ff0900720c */ /* 0x000fce0003f86270 */
[----:B------:R-:W-:Y:S02]  /*09f0*/  @P0 IADD3 R8, R8, 0x1, RZ ;  /* 0x0000000108080810 */ /* 0x000fe40007ffe0ff */
[----:B------:R-:W-:Y:S01]  /*0a00*/  ISETP.NE.AND P0, PT, R5, RZ, PT ;  /* 0x000000ff0500720c */ /* 0x000fe20003f05270 */
[----:B0-----:R-:W-:Y:S02]  /*0a10*/  FADD.FTZ R11, R10, R11 ;  /* 0x0000000b0a0b7221 */ /* 0x001fe40000010000 */
[----:B------:R-:W-:Y:S01]  /*0a20*/  IMAD.MOV.U32 R9, RZ, RZ, R8 ;  /* 0x000000ffff097224 */ /* 0x000fe200078e0008 */
[----:B------:R-:W-:Y:S01]  /*0a30*/  LOP3.LUT R8, RZ, R5, RZ, 0x33, !PT ;  /* 0x00000005ff087212 */ /* 0x000fe200078e33ff */
[----:B-1----:R-:W-:-:S03]  /*0a40*/  @!P2 FFMA.FTZ R11, R11, R13, R12 ;  /* 0x0000000d0b0ba223 */ /* 0x002fc6000001000c */
[----:B------:R-:W-:-:S03]  /*0a50*/  @!P4 IADD3 R9, -R9, RZ, RZ ;  /* 0x000000ff0909c210 */ /* 0x000fc60007ffe1ff */
[----:B------:R-:W0:Y:S01]  /*0a60*/  @!P2 MUFU.RSQ R11, R11 ;  /* 0x0000000b000ba308 */ /* 0x000e220000001400 */
[----:B------:R-:W-:-:S04]  /*0a70*/  SEL R9, R8, R9, !P0 ;  /* 0x0000000908097207 */ /* 0x000fc80004000000 */
[----:B------:R-:W-:-:S05]  /*0a80*/  IADD3 R10, -R9, RZ, RZ ;  /* 0x000000ff090a7210 */ /* 0x000fca0007ffe1ff */
[----:B------:R-:W-:-:S04]  /*0a90*/  IMAD R10, R5, R10, R6 ;  /* 0x0000000a050a7224 */ /* 0x000fc800078e0206 */
[----:B------:R-:W-:Y:S01]  /*0aa0*/  VIADD R10, R10, UR4 ;  /* 0x000000040a0a7c36 */ /* 0x000fe20008000000 */
[----:B0-----:R0:W-:Y:S01]  /*0ab0*/  @!P2 STS [UR5+0x4], R11 ;  /* 0x0000040bff00a988 */ /* 0x0011e20008000805 */
[----:B------:R-:W-:Y:S06]  /*0ac0*/  BAR.SYNC.DEFER_BLOCKING 0x0 ;  /* 0x0000000000007b1d */ /* 0x000fec0000010000 */
[----:B------:R-:W-:Y:S05]  /*0ad0*/  @P1 EXIT ;  /* 0x000000000000194d */ /* 0x000fea0003800000 */
[----:B------:R-:W1:Y:S08]  /*0ae0*/  LDC.64 R14, c[0x0][0x228] ;  /* 0x00008a00ff0e7b82 */ /* 0x000e700000000a00 */
[----:B------:R-:W2:Y:S08]  /*0af0*/  LDC.64 R12, c[0x0][0x220] ;  /* 0x00008800ff0c7b82 */ /* 0x000eb00000000a00 */
[----:B------:R-:W3:Y:S01]  /*0b00*/  LDC R18, c[0x0][0x23c] ;  /* 0x00008f00ff127b82 */ /* 0x000ee20000000800 */
[----:B-1----:R-:W-:-:S06]  /*0b10*/  IMAD.WIDE R14, R0, 0x4, R14 ;  /* 0x00000004000e7825 */ /* 0x002fcc00078e020e */
[----:B------:R-:W4:Y:S01]  /*0b20*/  LDG.E.CONSTANT R14, desc[UR8][R14.64] ;  /* 0x000000080e0e7981 */ /* 0x000f22000c1e9900 */
[----:B--2---:R-:W-:-:S05]  /*0b30*/  IMAD.WIDE R12, R0, 0x4, R12 ;  /* 0x00000004000c7825 */ /* 0x004fca00078e020c */
[----:B0-----:R0:W4:Y:S01]  /*0b40*/  LDG.E.CONSTANT R11, desc[UR8][R12.64] ;  /* 0x000000080c0b7981 */ /* 0x001122000c1e9900 */
[----:B------:R-:W-:Y:S02]  /*0b50*/  IABS R20, R2 ;  /* 0x0000000200147213 */ /* 0x000fe40000000000 */
[----:B---3--:R-:W-:-:S03]  /*0b60*/  IABS R6, R18 ;  /* 0x0000001200067213 */ /* 0x008fc60000000000 */
[----:B------:R-:W-:-:S04]  /*0b70*/  IMAD.HI.U32 R17, R7, R20, RZ ;  /* 0x0000001407117227 */ /* 0x000fc800078e00ff */
[----:B------:R-:W-:Y:S01]  /*0b80*/  IMAD.HI.U32 R16, R7, R6, RZ ;  /* 0x0000000607107227 */ /* 0x000fe200078e00ff */
[----:B------:R-:W-:-:S05]  /*0b90*/  IADD3 R7, -R17, RZ, RZ ;  /* 0x000000ff11077210 */ /* 0x000fca0007ffe1ff */
[----:B------:R-:W-:Y:S01]  /*0ba0*/  IMAD R7, R4, R7, R20 ;  /* 0x0000000704077224 */ /* 0x000fe200078e0214 */
[----:B------:R-:W-:-:S04]  /*0bb0*/  IADD3 R19, -R16, RZ, RZ ;  /* 0x000000ff10137210 */ /* 0x000fc80007ffe1ff */
[C---:B------:R-:W-:Y:S01]  /*0bc0*/  ISETP.GT.U32.AND P5, PT, R4.reuse, R7, PT ;  /* 0x000000070400720c */ /* 0x040fe20003fa4070 */
[----:B0-----:R-:W-:-:S05]  /*0bd0*/  IMAD R13, R4, R19, R6 ;  /* 0x00000013040d7224 */ /* 0x001fca00078e0206 */
[----:B------:R-:W-:-:S07]  /*0be0*/  ISETP.GT.U32.AND P1, PT, R4, R13, PT ;  /* 0x0000000d0400720c */ /* 0x000fce0003f24070 */
[----:B------:R-:W-:Y:S01]  /*0bf0*/  @!P5 IMAD.IADD R7, R7, 0x1, -R4 ;  /* 0x000000010707d824 */ /* 0x000fe200078e0a04 */
[----:B------:R-:W-:-:S04]  /*0c00*/  LOP3.LUT R12, R2, R5, RZ, 0x3c, !PT ;  /* 0x00000005020c7212 */ /* 0x000fc800078e3cff */
[-C--:B------:R-:W-:Y:S02]  /*0c10*/  ISETP.GE.U32.AND P2, PT, R7, R4.reuse, PT ;  /* 0x000000040700720c */ /* 0x080fe40003f46070 */
[----:B------:R-:W0:Y:S01]  /*0c20*/  LDS.64 R6, [UR5] ;  /* 0x00000005ff067984 */ /* 0x000e220008000a00 */
[-C--:B------:R-:W-:Y:S02]  /*0c30*/  @!P1 IADD3 R13, R13, -R4.reuse, RZ ;  /* 0x800000040d0d9210 */ /* 0x080fe40007ffe0ff */
[----:B------:R-:W-:Y:S02]  /*0c40*/  ISETP.GE.AND P4, PT, R12, RZ, PT ;  /* 0x000000ff0c00720c */ /* 0x000fe40003f86270 */
[----:B------:R-:W-:Y:S02]  /*0c50*/  ISETP.GE.U32.AND P3, PT, R13, R4, PT ;  /* 0x000000040d00720c */ /* 0x000fe40003f66070 */
[----:B------:R-:W-:Y:S01]  /*0c60*/  LOP3.LUT R4, R18, R5, RZ, 0x3c, !PT ;  /* 0x0000000512047212 */ /* 0x000fe200078e3cff */
[----:B------:R-:W1:Y:S01]  /*0c70*/  LDC.64 R12, c[0x0][0x210] ;  /* 0x00008400ff0c7b82 */ /* 0x000e620000000a00 */
[----:B------:R-:W-:-:S02]  /*0c80*/  @!P5 IADD3 R17, R17, 0x1, RZ ;  /* 0x000000011111d810 */ /* 0x000fc40007ffe0ff */
[----:B------:R-:W-:-:S03]  /*0c90*/  ISETP.GE.AND P5, PT, R4, RZ, PT ;  /* 0x000000ff0400720c */ /* 0x000fc60003fa6270 */
[----:B------:R-:W-:Y:S01]  /*0ca0*/  @P2 VIADD R17, R17, 0x1 ;  /* 0x0000000111112836 */ /* 0x000fe20000000000 */
[----:B------:R-:W-:-:S03]  /*0cb0*/  @!P1 IADD3 R16, R16, 0x1, RZ ;  /* 0x0000000110109810 */ /* 0x000fc60007ffe0ff */
[----:B------:R-:W-:Y:S01]  /*0cc0*/  @!P4 IMAD.MOV R17, RZ, RZ, -R17 ;  /* 0x000000ffff11c224 */ /* 0x000fe200078e0a11 */
[----:B------:R-:W-:-:S04]  /*0cd0*/  @P3 IADD3 R16, R16, 0x1, RZ ;  /* 0x0000000110103810 */ /* 0x000fc80007ffe0ff */
[----:B------:R-:W-:Y:S02]  /*0ce0*/  SEL R17, R8, R17, !P0 ;  /* 0x0000001108117207 */ /* 0x000fe40004000000 */
[----:B------:R-:W-:Y:S02]  /*0cf0*/  @!P5 IADD3 R16, -R16, RZ, RZ ;  /* 0x000000ff1010d210 */ /* 0x000fe40007ffe1ff */
[----:B------:R-:W-:Y:S02]  /*0d00*/  IADD3 R4, -R17, RZ, RZ ;  /* 0x000000ff11047210 */ /* 0x000fe40007ffe1ff */
[----:B------:R-:W-:-:S03]  /*0d10*/  SEL R8, R8, R16, !P0 ;  /* 0x0000001008087207 */ /* 0x000fc60004000000 */
[----:B------:R-:W-:Y:S02]  /*0d20*/  IMAD R4, R5, R4, R2 ;  /* 0x0000000405047224 */ /* 0x000fe400078e0202 */
[----:B------:R-:W-:-:S04]  /*0d30*/  IMAD R2, R8, R17, R9 ;  /* 0x0000001108027224 */ /* 0x000fc800078e0209 */
[-C--:B------:R-:W-:Y:S02]  /*0d40*/  IMAD R2, R2, R5.reuse, R4 ;  /* 0x0000000502027224 */ /* 0x080fe400078e0204 */
[----:B0-----:R-:W-:Y:S02]  /*0d50*/  FADD.FTZ R6, -R6, R3 ;  /* 0x0000000306067221 */ /* 0x001fe40000010100 */
[----:B------:R-:W-:Y:S02]  /*0d60*/  IMAD R5, R2, R5, R10 ;  /* 0x0000000502057224 */ /* 0x000fe400078e020a */
[----:B------:R-:W-:Y:S02]  /*0d70*/  FMUL.FTZ R7, R6, R7 ;  /* 0x0000000706077220 */ /* 0x000fe40000410000 */
[----:B------:R-:W-:-:S04]  /*0d80*/  IMAD R3, R5, UR10, R0 ;  /* 0x0000000a05037c24 */ /* 0x000fc8000f8e0200 */
[----:B-1----:R-:W-:-:S04]  /*0d90*/  IMAD.WIDE R12, R3, 0x4, R12 ;  /* 0x00000004030c7825 */ /* 0x002fc800078e020c */
[----:B----4-:R-:W-:-:S05]  /*0da0*/  FFMA.FTZ R7, R7, R11, R14 ;  /* 0x0000000b07077223 */ /* 0x010fca000001000e */
[----:B------:R-:W-:Y:S01]  /*0db0*/  STG.E desc[UR8][R12.64], R7 ;  /* 0x000000070c007986 */ /* 0x000fe2000c101908 */
[----:B------:R-:W-:Y:S05]  /*0dc0*/  EXIT ;  /* 0x000000000000794d */ /* 0x000fea0003800000 */
.L_x_2643:
        /* <DEDUP_REMOVED lines=11> */
.L_x_2842:


//--------------------- .text._ZN17fastertransformer28addBiasResidualPostLayerNormIfLi2EEEvPT_PKS1_S4_S4_S4_fii --------------------------
	.section	.text._ZN17fastertransformer28addBiasResidualPostLayerNormIfLi2EEEvPT_PKS1_S4_S4_S4_fii,"ax",@progbits
	.align	128
        .global         _ZN17fastertransformer28addBiasResidualPostLayerNormIfLi2EEEvPT_PKS1_S4_S4_S4_fii
        .type           _ZN17fastertransformer28addBiasResidualPostLayerNormIfLi2EEEvPT_PKS1_S4_S4_S4_fii,@function
        .size           _ZN17fastertransformer28addBiasResidualPostLayerNormIfLi2EEEvPT_PKS1_S4_S4_S4_fii,(.L_x_2843 - _ZN17fastertransformer28addBiasResidualPostLayerNormIfLi2EEEvPT_PKS1_S4_S4_S4_fii)
        .other          _ZN17fastertransformer28addBiasResidualPostLayerNormIfLi2EEEvPT_PKS1_S4_S4_S4_fii,@"STO_CUDA_ENTRY STV_DEFAULT"
_ZN17fastertransformer28addBiasResidualPostLayerNormIfLi2EEEvPT_PKS1_S4_S4_S4_fii:
.text._ZN17fastertransformer28addBiasResidualPostLayerNormIfLi2EEEvPT_PKS1_S4_S4_S4_fii:
        /* <DEDUP_REMOVED lines=19> */
[----:B------:R-:W2:Y:S02]  /*0130*/  LDG.E R8, desc[UR4][R8.64] ;  /* 0x0000000408087981 */ /* 0x000ea4000c1e1900 */
[C---:B------:R-:W-:Y:S02]  /*0140*/  @!P1 IMAD.WIDE.U32 R14, R19.reuse, 0x4, R14 ;  /* 0x00000004130e9825 */ /* 0x040fe400078e000e */
[----:B------:R-:W2:Y:S02]  /*0150*/  LDG.E R11, desc[UR4][R10.64] ;  /* 0x000000040a0b7981 */ /* 0x000ea4000c1e1900 */
[----:B---3--:R-:W-:Y:S02]  /*0160*/  IMAD.WIDE R12, R2, 0x4, R4 ;  /* 0x00000004020c7825 */ /* 0x008fe400078e0204 */
[----:B------:R-:W3:Y:S02]  /*0170*/  @!P1 LDG.E R14, desc[UR4][R14.64] ;  /* 0x000000040e0e9981 */ /* 0x000ee4000c1e1900 */
[----:B------:R-:W-:-:S02]  /*0180*/  @!P1 IMAD.WIDE.U32 R6, R19, 0x4, R6 ;  /* 0x0000000413069825 */ /* 0x000fc400078e0006 */
[----:B------:R-:W4:Y:S02]  /*0190*/  LDG.E.CONSTANT R12, desc[UR4][R12.64] ;  /* 0x000000040c0c7981 */ /* 0x000f24000c1e9900 */
[----:B------:R-:W-:Y:S02]  /*01a0*/  @!P1 IMAD.WIDE R16, R17, 0x4, R4 ;  /* 0x0000000411109825 */ /* 0x000fe400078e0204 */
[----:B------:R-:W3:Y:S04]  /*01b0*/  @!P1 LDG.E R7, desc[UR4][R6.64] ;  /* 0x0000000406079981 */ /* 0x000ee8000c1e1900 */
[----:B------:R-:W5:Y:S01]  /*01c0*/  @!P1 LDG.E.CONSTANT R16, desc[UR4][R16.64] ;  /* 0x0000000410109981 */ /* 0x000f62000c1e9900 */
[----:B--2---:R-:W-:-:S04]  /*01d0*/  FADD.FTZ R5, R8, R11 ;  /* 0x0000000b08057221 */ /* 0x004fc80000010000 */
[----:B----4-:R-:W-:Y:S01]  /*01e0*/  FADD.FTZ R5, R12, R5 ;  /* 0x000000050c057221 */ /* 0x010fe20000010000 */
[----:B---3--:R-:W-:-:S03]  /*01f0*/  @!P1 FADD.FTZ R9, R14, R7 ;  /* 0x000000070e099221 */ /* 0x008fc60000010000 */
[----:B------:R-:W-:Y:S01]  /*0200*/  FADD.FTZ R0, RZ, R5 ;  /* 0x00000005ff007221 */ /* 0x000fe20000010000 */
[----:B-----5:R-:W-:-:S04]  /*0210*/  @!P1 FADD.FTZ R3, R16, R9 ;  /* 0x0000000910039221 */ /* 0x020fc80000010000 */
[----:B------:R-:W-:-:S07]  /*0220*/  @!P1 FADD.FTZ R0, R0, R3 ;  /* 0x0000000300009221 */ /* 0x000fce0000010000 */
.L_x_2645:
[----:B------:R-:W-:Y:S05]  /*0230*/  BSYNC B0 ;  /* 0x0000000000007941 */ /* 0x000fea0003800000 */
.L_x_2644:
[----:B------:R-:W0:Y:S01]  /*0240*/  SHFL.BFLY PT, R7, R0, 0x10, 0x1f ;  /* 0x0e001f0000077f89 */ /* 0x000e2200000e0000 */
[----:B------:R-:W-:Y:S01]  /*0250*/  ULDC UR6, c[0x0][0x0] ;  /* 0x0000000000067ab9 */ /* 0x000fe20000000800 */
[----:B------:R-:W-:Y:S01]  /*0260*/  I2FP.F32.U32 R15, R2 ;  /* 0x00000002000f7245 */ /* 0x000fe20000201000 */
[----:B------:R-:W-:Y:S01]  /*0270*/  BSSY B0, `(.L_x_2646) ;  /* 0x0000035000007945 */ /* 0x000fe20003800000 */
[----:B------:R-:W1:Y:S01]  /*0280*/  S2R R4, SR_CgaCtaId ;  /* 0x0000000000047919 */ /* 0x000e620000008800 */
[----:B------:R-:W-:-:S13]  /*0290*/  ISETP.NE.AND P4, PT, R2, RZ, PT ;  /* 0x000000ff0200720c */ /* 0x000fda0003f85270 */
[----:B------:R-:W-:Y:S01]  /*02a0*/  @!P4 I2FP.F32.S32 R14, UR7 ;  /* 0x00000007000ecc45 */ /* 0x000fe20008201400 */
[----:B0-----:R-:W-:Y:S01]  /*02b0*/  FADD.FTZ R6, R7, R0 ;  /* 0x0000000007067221 */ /* 0x001fe20000010000 */
[----:B------:R-:W-:-:S04]  /*02c0*/  I2FP.F32.U32 R0, UR6 ;  /* 0x0000000600007c45 */ /* 0x000fc80008201000 */
[----:B------:R-:W0:Y:S02]  /*02d0*/  SHFL.BFLY PT, R7, R6, 0x8, 0x1f ;  /* 0x0d001f0006077f89 */ /* 0x000e2400000e0000 */
[----:B0-----:R-:W-:Y:S01]  /*02e0*/  FADD.FTZ R8, R6, R7 ;  /* 0x0000000706087221 */ /* 0x001fe20000010000 */
[----:B------:R-:W-:Y:S01]  /*02f0*/  FMUL.FTZ R6, R0, 0.03125 ;  /* 0x3d00000000067820 */ /* 0x000fe20000410000 */
[----:B------:R-:W-:-:S03]  /*0300*/  SHF.R.U32.HI R0, RZ, 0x3, R2 ;  /* 0x00000003ff007819 */ /* 0x000fc60000011602 */
[----:B------:R-:W0:Y:S01]  /*0310*/  SHFL.BFLY PT, R7, R8, 0x4, 0x1f ;  /* 0x0c801f0008077f89 */ /* 0x000e2200000e0000 */
[----:B------:R-:W-:Y:S02]  /*0320*/  LOP3.LUT R0, R0, 0x1ffffffc, RZ, 0xc0, !PT ;  /* 0x1ffffffc00007812 */ /* 0x000fe400078ec0ff */
[----:B------:R-:W-:Y:S01]  /*0330*/  FSETP.GT.FTZ.AND P2, PT, R6, R15, PT ;  /* 0x0000000f0600720b */ /* 0x000fe20003f54000 */
[----:B0-----:R-:W-:Y:S01]  /*0340*/  FADD.FTZ R9, R8, R7 ;  /* 0x0000000708097221 */ /* 0x001fe20000010000 */
[----:B------:R-:W-:Y:S02]  /*0350*/  MOV R7, 0x400 ;  /* 0x0000040000077802 */ /* 0x000fe40000000f00 */
[----:B------:R-:W-:Y:S02]  /*0360*/  LOP3.LUT P1, R8, R2, 0x1f, RZ, 0xc0, !PT ;  /* 0x0000001f02087812 */ /* 0x000fe4000782c0ff */
[----:B------:R-:W0:Y:S01]  /*0370*/  SHFL.BFLY PT, R10, R9, 0x2, 0x1f ;  /* 0x0c401f00090a7f89 */ /* 0x000e2200000e0000 */
[----:B------:R-:W-:-:S04]  /*0380*/  IADD3 R13, R7, 0x8, RZ ;  /* 0x00000008070d7810 */ /* 0x000fc80007ffe0ff */
[----:B-1----:R-:W-:-:S04]  /*0390*/  LEA R13, R4, R13, 0x18 ;  /* 0x0000000d040d7211 */ /* 0x002fc800078ec0ff */
[-C--:B------:R-:W-:Y:S02]  /*03a0*/  IADD3 R6, R0, R13.reuse, RZ ;  /* 0x0000000d00067210 */ /* 0x080fe40007ffe0ff */
[----:B------:R-:W-:Y:S02]  /*03b0*/  MOV R0, RZ ;  /* 0x000000ff00007202 */ /* 0x000fe40000000f00 */
[----:B------:R-:W-:Y:S01]  /*03c0*/  LEA R8, R8, R13, 0x2 ;  /* 0x0000000d08087211 */ /* 0x000fe200078e10ff */
[----:B0-----:R-:W-:-:S05]  /*03d0*/  FADD.FTZ R10, R9, R10 ;  /* 0x0000000a090a7221 */ /* 0x001fca0000010000 */
        /* <DEDUP_REMOVED lines=30> */
.L_x_2647:
[----:B------:R-:W-:Y:S05]  /*05c0*/  BSYNC B0 ;  /* 0x0000000000007941 */ /* 0x000fea0003800000 */
.L_x_2646:
        /* <DEDUP_REMOVED lines=12> */
[----:B------:R1:W-:Y:S05]  /*0690*/  @!P1 STS [R6], R15 ;  /* 0x0000000f06009388 */ /* 0x0003ea0000000800 */
[----:B------:R-:W-:Y:S01]  /*06a0*/  BAR.SYNC.DEFER_BLOCKING 0x0 ;  /* 0x0000000000007b1d */ /* 0x000fe20000010000 */
[----:B-1----:R-:W-:-:S05]  /*06b0*/  @!P4 LEA R15, R4, R7, 0x18 ;  /* 0x00000007040fc211 */ /* 0x002fca00078ec0ff */
        /* <DEDUP_REMOVED lines=17> */
[----:B------:R-:W0:Y:S08]  /*07d0*/  LDC.64 R10, c[0x0][0x228] ;  /* 0x00008a00ff0a7b82 */ /* 0x000e300000000a00 */
[----:B------:R-:W1:Y:S01]  /*07e0*/  LDC.64 R8, c[0x0][0x230] ;  /* 0x00008c00ff087b82 */ /* 0x000e620000000a00 */
[----:B0-----:R-:W-:-:S06]  /*07f0*/  IMAD.WIDE R14, R2, 0x4, R10 ;  /* 0x00000004020e7825 */ /* 0x001fcc00078e020a */
[----:B------:R-:W2:Y:S01]  /*0800*/  LDG.E.CONSTANT R15, desc[UR4][R14.64] ;  /* 0x000000040e0f7981 */ /* 0x000ea2000c1e9900 */
[----:B-1----:R-:W-:-:S06]  /*0810*/  IMAD.WIDE R16, R2, 0x4, R8 ;  /* 0x0000000402107825 */ /* 0x002fcc00078e0208 */
[----:B------:R-:W2:Y:S01]  /*0820*/  LDG.E.CONSTANT R17, desc[UR4][R16.64] ;  /* 0x0000000410117981 */ /* 0x000ea2000c1e9900 */
[----:B------:R-:W-:Y:S02]  /*0830*/  LEA R12, R4, R7, 0x18 ;  /* 0x00000007040c7211 */ /* 0x000fe400078ec0ff */
[----:B------:R-:W0:Y:S04]  /*0840*/  LDC.64 R6, c[0x0][0x210] ;  /* 0x00008400ff067b82 */ /* 0x000e280000000a00 */
[----:B------:R-:W1:Y:S01]  /*0850*/  LDS.64 R12, [R12] ;  /* 0x000000000c0c7984 */ /* 0x000e620000000a00 */
[----:B------:R-:W3:Y:S01]  /*0860*/  S2R R19, SR_CTAID.X ;  /* 0x0000000000137919 */ /* 0x000ee20000002500 */
[----:B------:R-:W-:-:S04]  /*0870*/  IADD3 R23, R2, UR6, RZ ;  /* 0x0000000602177c10 */ /* 0x000fc8000fffe0ff */
[----:B------:R-:W-:Y:S01]  /*0880*/  ISETP.GE.AND P0, PT, R23, UR7, PT ;  /* 0x0000000717007c0c */ /* 0x000fe2000bf06270 */
[----:B-1----:R-:W1:Y:S01]  /*0890*/  MUFU.RSQ R0, R13 ;  /* 0x0000000d00007308 */ /* 0x002e620000001400 */
[----:B------:R-:W-:Y:S01]  /*08a0*/  FADD.FTZ R5, R5, -R12 ;  /* 0x8000000c05057221 */ /* 0x000fe20000010000 */
[----:B---3--:R-:W-:-:S03]  /*08b0*/  IMAD R21, R19, UR7, R2 ;  /* 0x0000000713157c24 */ /* 0x008fc6000f8e0202 */
[----:B-1----:R-:W-:Y:S01]  /*08c0*/  FMUL.FTZ R2, R5, R0 ;  /* 0x0000000005027220 */ /* 0x002fe20000410000 */
[----:B0-----:R-:W-:-:S04]  /*08d0*/  IMAD.WIDE.U32 R4, R21, 0x4, R6 ;  /* 0x0000000415047825 */ /* 0x001fc800078e0006 */
[----:B--2---:R-:W-:-:S05]  /*08e0*/  FFMA.FTZ R15, R2, R15, R17 ;  /* 0x0000000f020f7223 */ /* 0x004fca0000010011 */
[----:B------:R0:W-:Y:S01]  /*08f0*/  STG.E desc[UR4][R4.64], R15 ;  /* 0x0000000f04007986 */ /* 0x0001e2000c101904 */
[----:B------:R-:W-:Y:S05]  /*0900*/  @P0 EXIT ;  /* 0x000000000000094d */ /* 0x000fea0003800000 */
[----:B------:R-:W-:-:S04]  /*0910*/  IMAD.WIDE R10, R23, 0x4, R10 ;  /* 0x00000004170a7825 */ /* 0x000fc800078e020a */
[----:B------:R-:W-:Y:S02]  /*0920*/  IMAD.WIDE R8, R23, 0x4, R8 ;  /* 0x0000000417087825 */ /* 0x000fe400078e0208 */
[----:B------:R-:W2:Y:S04]  /*0930*/  LDG.E.CONSTANT R10, desc[UR4][R10.64] ;  /* 0x000000040a0a7981 */ /* 0x000ea8000c1e9900 */
[----:B------:R-:W2:Y:S01]  /*0940*/  LDG.E.CONSTANT R8, desc[UR4][R8.64] ;  /* 0x0000000408087981 */ /* 0x000ea2000c1e9900 */
[----:B------:R-:W-:Y:S01]  /*0950*/  FADD.FTZ R3, R3, -R12 ;  /* 0x8000000c03037221 */ /* 0x000fe20000010000 */
[----:B0-----:R-:W-:-:S03]  /*0960*/  IMAD R5, R19, UR7, R23 ;  /* 0x0000000713057c24 */ /* 0x001fc6000f8e0217 */
[----:B------:R-:W-:Y:S01]  /*0970*/  FMUL.FTZ R3, R0, R3 ;  /* 0x0000000300037220 */ /* 0x000fe20000410000 */
[----:B------:R-:W-:-:S04]  /*0980*/  IMAD.WIDE.U32 R6, R5, 0x4, R6 ;  /* 0x0000000405067825 */ /* 0x000fc800078e0006 */
[----:B--2---:R-:W-:-:S05]  /*0990*/  FFMA.FTZ R3, R3, R10, R8 ;  /* 0x0000000a03037223 */ /* 0x004fca0000010008 */
[----:B------:R-:W-:Y:S01]  /*09a0*/  STG.E desc[UR4][R6.64], R3 ;  /* 0x0000000306007986 */ /* 0x000fe2000c101904 */
[----:B------:R-:W-:Y:S05]  /*09b0*/  EXIT ;  /* 0x000000000000794d */ /* 0x000fea0003800000 */
.L_x_2648:
        /* <DEDUP_REMOVED lines=12> */
.L_x_2843:


//--------------------- .text._ZN17fastertransformer28addBiasResidualPostLayerNormIfLi1EEEvPT_PKS1_S4_S4_S4_fii --------------------------
	.section	.text._ZN17fastertransformer28addBiasResidualPostLayerNormIfLi1EEEvPT_PKS1_S4_S4_S4_fii,"ax",@progbits
	.align	128
        .global         _ZN17fastertransformer28addBiasResidualPostLayerNormIfLi1EEEvPT_PKS1_S4_S4_S4_fii
        .type           _ZN17fastertransformer28addBiasResidualPostLayerNormIfLi1EEEvPT_PKS1_S4_S4_S4_fii,@function
        .size           _ZN17fastertransformer28addBiasResidualPostLayerNormIfLi1EEEvPT_PKS1_S4_S4_S4_fii,(.L_x_2844 - _ZN17fastertransformer28addBiasResidualPostLayerNormIfLi1EEEvPT_PKS1_S4_S4_S4_fii)
        .other          _ZN17fastertransformer28addBiasResidualPostLayerNormIfLi1EEEvPT_PKS1_S4_S4_S4_fii,@"STO_CUDA_ENTRY STV_DEFAULT"
_ZN17fastertransformer28addBiasResidualPostLayerNormIfLi1EEEvPT_PKS1_S4_S4_S4_fii:
.text._ZN17fastertransformer28addBiasResidualPostLayerNormIfLi1EEEvPT_PKS1_S4_S4_S4_fii:
        /* <DEDUP_REMOVED lines=12> */
[----:B------:R-:W2:Y:S02]  /*00c0*/  @!P4 LDG.E R4, desc[UR8][R4.64] ;  /* 0x000000080404c981 */ /* 0x000ea4000c1e1900 */
[----:B---3--:R-:W-:Y:S02]  /*00d0*/  @!P4 IMAD.WIDE R8, R2, 0x4, R8 ;  /* 0x000000040208c825 */ /* 0x008fe400078e0208 */
[----:B------:R-:W2:Y:S04]  /*00e0*/  @!P4 LDG.E R7, desc[UR8][R6.64] ;  /* 0x000000080607c981 */ /* 0x000ea8000c1e1900 */
[----:B------:R0:W3:Y:S01]  /*00f0*/  @!P4 LDG.E.CONSTANT R8, desc[UR8][R8.64] ;  /* 0x000000080808c981 */ /* 0x0000e2000c1e9900 */
[----:B------:R-:W-:Y:S01]  /*0100*/  HFMA2.MMA R0, -RZ, RZ, 0, 0 ;  /* 0x00000000ff007435 */ /* 0x000fe200000001ff */
[----:B------:R-:W1:Y:S01]  /*0110*/  S2UR UR6, SR_CgaCtaId ;  /* 0x00000000000679c3 */ /* 0x000e620000008800 */
[----:B------:R-:W-:Y:S01]  /*0120*/  ULDC UR4, c[0x0][0x0] ;  /* 0x0000000000047ab9 */ /* 0x000fe20000000800 */
[----:B0-----:R-:W-:Y:S01]  /*0130*/  I2FP.F32.U32 R9, R2 ;  /* 0x0000000200097245 */ /* 0x001fe20000201000 */
[----:B--2---:R-:W-:-:S04]  /*0140*/  @!P4 FADD.FTZ R11, R4, R7 ;  /* 0x00000007040bc221 */ /* 0x004fc80000010000 */
[----:B---3--:R-:W-:-:S04]  /*0150*/  @!P4 FADD.FTZ R3, R8, R11 ;  /* 0x0000000b0803c221 */ /* 0x008fc80000010000 */
        /* <DEDUP_REMOVED lines=8> */
[----:B------:R-:W-:Y:S01]  /*01e0*/  I2FP.F32.U32 R0, UR4 ;  /* 0x0000000400007c45 */ /* 0x000fe20008201000 */
[----:B------:R-:W-:Y:S01]  /*01f0*/  UMOV UR4, 0x400 ;  /* 0x0000040000047882 */ /* 0x000fe20000000000 */
[----:B0-----:R-:W-:-:S05]  /*0200*/  FADD.FTZ R4, R5, R4 ;  /* 0x0000000405047221 */ /* 0x001fca0000010000 */
[----:B------:R-:W0:Y:S01]  /*0210*/  SHFL.BFLY PT, R7, R4, 0x1, 0x1f ;  /* 0x0c201f0004077f89 */ /* 0x000e2200000e0000 */
[----:B------:R-:W-:Y:S01]  /*0220*/  FMUL.FTZ R6, R0, 0.03125 ;  /* 0x3d00000000067820 */ /* 0x000fe20000410000 */
[----:B------:R-:W-:Y:S01]  /*0230*/  UIADD3 UR5, UR4, 0x8, URZ ;  /* 0x0000000804057890 */ /* 0x000fe2000fffe03f */
[----:B------:R-:W-:Y:S02]  /*0240*/  LOP3.LUT P0, R0, R2, 0x1f, RZ, 0xc0, !PT ;  /* 0x0000001f02007812 */ /* 0x000fe4000780c0ff */
[----:B------:R-:W-:Y:S01]  /*0250*/  SHF.R.U32.HI R5, RZ, 0x3, R2 ;  /* 0x00000003ff057819 */ /* 0x000fe20000011602 */
[----:B-1----:R-:W-:Y:S01]  /*0260*/  ULEA UR5, UR6, UR5, 0x18 ;  /* 0x0000000506057291 */ /* 0x002fe2000f8ec03f */
[----:B0-----:R-:W-:Y:S02]  /*0270*/  FADD.FTZ R11, R4, R7 ;  /* 0x00000007040b7221 */ /* 0x001fe40000010000 */
        /* <DEDUP_REMOVED lines=60> */
[----:B0-----:R-:W0:Y:S01]  /*0640*/  LDC.64 R4, c[0x0][0x228] ;  /* 0x00008a00ff047b82 */ /* 0x001e220000000a00 */
[----:B------:R-:W1:Y:S07]  /*0650*/  LDS.64 R10, [UR4] ;  /* 0x00000004ff0a7984 */ /* 0x000e6e0008000a00 */
[----:B------:R-:W2:Y:S01]  /*0660*/  LDC.64 R6, c[0x0][0x230] ;  /* 0x00008c00ff067b82 */ /* 0x000ea20000000a00 */
[----:B------:R-:W3:Y:S07]  /*0670*/  S2R R13, SR_CTAID.X ;  /* 0x00000000000d7919 */ /* 0x000eee0000002500 */
[----:B------:R-:W4:Y:S01]  /*0680*/  LDC.64 R8, c[0x0][0x210] ;  /* 0x00008400ff087b82 */ /* 0x000f220000000a00 */
[----:B0-----:R-:W-:-:S06]  /*0690*/  IMAD.WIDE R4, R2, 0x4, R4 ;  /* 0x0000000402047825 */ /* 0x001fcc00078e0204 */
[----:B------:R-:W5:Y:S01]  /*06a0*/  LDG.E.CONSTANT R5, desc[UR8][R4.64] ;  /* 0x0000000804057981 */ /* 0x000f62000c1e9900 */
[----:B--2---:R-:W-:-:S06]  /*06b0*/  IMAD.WIDE R6, R2, 0x4, R6 ;  /* 0x0000000402067825 */ /* 0x004fcc00078e0206 */
[----:B------:R-:W5:Y:S01]  /*06c0*/  LDG.E.CONSTANT R7, desc[UR8][R6.64] ;  /* 0x0000000806077981 */ /* 0x000f62000c1e9900 */
[----:B-1----:R-:W0:Y:S01]  /*06d0*/  MUFU.RSQ R11, R11 ;  /* 0x0000000b000b7308 */ /* 0x002e220000001400 */
[----:B------:R-:W-:Y:S01]  /*06e0*/  FADD.FTZ R10, R3, -R10 ;  /* 0x8000000a030a7221 */ /* 0x000fe20000010000 */
[----:B---3--:R-:W-:-:S04]  /*06f0*/  IMAD R13, R13, UR7, R2 ;  /* 0x000000070d0d7c24 */ /* 0x008fc8000f8e0202 */
[----:B----4-:R-:W-:-:S04]  /*0700*/  IMAD.WIDE.U32 R8, R13, 0x4, R8 ;  /* 0x000000040d087825 */ /* 0x010fc800078e0008 */
[----:B0-----:R-:W-:-:S04]  /*0710*/  FMUL.FTZ R10, R10, R11 ;  /* 0x0000000b0a0a7220 */ /* 0x001fc80000410000 */
[----:B-----5:R-:W-:-:S05]  /*0720*/  FFMA.FTZ R3, R10, R5, R7 ;  /* 0x000000050a037223 */ /* 0x020fca0000010007 */
[----:B------:R-:W-:Y:S01]  /*0730*/  STG.E desc[UR8][R8.64], R3 ;  /* 0x0000000308007986 */ /* 0x000fe2000c101908 */
[----:B------:R-:W-:Y:S05]  /*0740*/  EXIT ;  /* 0x000000000000794d */ /* 0x000fea0003800000 */
.L_x_2649:
        /* <DEDUP_REMOVED lines=11> */
.L_x_2844:


//--------------------- .text._ZN17fastertransformer30addBiasResidualPostLayerNormV2IfEEvPT_PKS1_S4_S4_S4_fi --------------------------
	.section	.text._ZN17fastertransformer30addBiasResidualPostLayerNormV2IfEEvPT_PKS1_S4_S4_S4_fi,"ax",@progbits
	.align	128
        .global         _ZN17fastertransformer30addBiasResidualPostLayerNormV2IfEEvPT_PKS1_S4_S4_S4_fi
        .type           _ZN17fastertransformer30addBiasResidualPostLayerNormV2IfEEvPT_PKS1_S4_S4_S4_fi,@function
        .size           _ZN17fastertransformer30addBiasResidualPostLayerNormV2IfEEvPT_PKS1_S4_S4_S4_fi,(.L_x_2845 - _ZN17fastertransformer30addBiasResidualPostLayerNormV2IfEEvPT_PKS1_S4_S4_S4_fi)
        .other          _ZN17fastertransformer30addBiasResidualPostLayerNormV2IfEEvPT_PKS1_S4_S4_S4_fi,@"STO_CUDA_ENTRY STV_DEFAULT"
_ZN17fastertransformer30addBiasResidualPostLayerNormV2IfEEvPT_PKS1_S4_S4_S4_fi:
.text._ZN17fastertransformer30addBiasResidualPostLayerNormV2IfEEvPT_PKS1_S4_S4_S4_fi:
[----:B------:R-:W-:Y:S01]  /*0000*/  LDC R1, c[0x0][0x28] ;  /* 0x00000a00ff017b82 */ /* 0x000fe20000000800 */
[----:B------:R-:W0:Y:S07]  /*0010*/  S2R R13, SR_TID.X ;  /* 0x00000000000d7919 */ /* 0x000e2e0000002100 */
[----:B------:R-:W0:Y:S01]  /*0020*/  S2UR UR4, SR_CTAID.X ;  /* 0x00000000000479c3 */ /* 0x000e220000002500 */
[----:B------:R-:W-:Y:S01]  /*0030*/  ULDC.64 UR8, c[0x0][0x208] ;  /* 0x0000820000087ab9 */ /* 0x000fe20000000a00 */
[----:B------:R-:W-:-:S06]  /*0040*/  ULDC.64 UR10, c[0x0][0x230] ;  /* 0x00008c00000a7ab9 */ /* 0x000fcc0000000a00 */
[----:B------:R-:W0:Y:S08]  /*0050*/  LDC R24, c[0x0][0x23c] ;  /* 0x00008f00ff187b82 */ /* 0x000e300000000800 */
[----:B------:R-:W1:Y:S08]  /*0060*/  LDC.64 R16, c[0x0][0x218] ;  /* 0x00008600ff107b82 */ /* 0x000e700000000a00 */
[----:B------:R-:W2:Y:S08]  /*0070*/  LDC.64 R2, c[0x0][0x210] ;  /* 0x00008400ff027b82 */ /* 0x000eb00000000a00 */
[----:B------:R-:W3:Y:S01]  /*0080*/  LDC.64 R18, c[0x0][0x220] ;  /* 0x00008800ff127b82 */ /* 0x000ee20000000a00 */
[----:B0-----:R-:W-:-:S07]  /*0090*/  IMAD R5, R24, UR4, R13 ;  /* 0x0000000418057c24 */ /* 0x001fce000f8e020d */
[----:B------:R-:W0:Y:S01]  /*00a0*/  LDC R26, c[0x0][RZ] ;  /* 0x00000000ff1a7b82 */ /* 0x000e220000000800 */
[----:B-1----:R-:W-:-:S05]  /*00b0*/  IMAD.WIDE R16, R5, 0x4, R16 ;  /* 0x0000000405107825 */ /* 0x002fca00078e0210 */
[----:B------:R1:W4:Y:S01]  /*00c0*/  LDG.E.CONSTANT R0, desc[UR8][R16.64] ;  /* 0x0000000810007981 */ /* 0x000322000c1e9900 */
[----:B--2---:R-:W-:-:S05]  /*00d0*/  IMAD.WIDE R2, R5, 0x4, R2 ;  /* 0x0000000405027825 */ /* 0x004fca00078e0202 */
[----:B------:R-:W4:Y:S01]  /*00e0*/  LDG.E R21, desc[UR8][R2.64] ;  /* 0x0000000802157981 */ /* 0x000f22000c1e1900 */
[----:B---3--:R-:W-:-:S05]  /*00f0*/  IMAD.WIDE R18, R13, 0x4, R18 ;  /* 0x000000040d127825 */ /* 0x008fca00078e0212 */
[----:B------:R-:W2:Y:S01]  /*0100*/  LDG.E.CONSTANT R25, desc[UR8][R18.64] ;  /* 0x0000000812197981 */ /* 0x000ea2000c1e9900 */
[----:B0-----:R-:W-:-:S04]  /*0110*/  IMAD.WIDE R28, R26, 0x4, R16 ;  /* 0x000000041a1c7825 */ /* 0x001fc800078e0210 */
[C---:B------:R-:W-:Y:S01]  /*0120*/  IMAD.WIDE R8, R26.reuse, 0x4, R2 ;  /* 0x000000041a087825 */ /* 0x040fe200078e0202 */
[----:B------:R-:W3:Y:S03]  /*0130*/  LDG.E.CONSTANT R12, desc[UR8][R28.64] ;  /* 0x000000081c0c7981 */ /* 0x000ee6000c1e9900 */
[C---:B------:R-:W-:Y:S01]  /*0140*/  IMAD.WIDE R10, R26.reuse, 0x4, R18 ;  /* 0x000000041a0a7825 */ /* 0x040fe200078e0212 */
[----:B------:R-:W3:Y:S03]  /*0150*/  LDG.E R23, desc[UR8][R8.64] ;  /* 0x0000000808177981 */ /* 0x000ee6000c1e1900 */
[C---:B------:R-:W-:Y:S02]  /*0160*/  IMAD.WIDE R4, R26.reuse, 0x4, R28 ;  /* 0x000000041a047825 */ /* 0x040fe400078e021c */
[----:B------:R-:W5:Y:S02]  /*0170*/  LDG.E.CONSTANT R29, desc[UR8][R10.64] ;  /* 0x000000080a1d7981 */ /* 0x000f64000c1e9900 */
[----:B------:R-:W-:-:S02]  /*0180*/  IMAD.WIDE R6, R26, 0x4, R8 ;  /* 0x000000041a067825 */ /* 0x000fc400078e0208 */
[----:B------:R0:W5:Y:S02]  /*0190*/  LDG.E.CONSTANT R20, desc[UR8][R4.64] ;  /* 0x0000000804147981 */ /* 0x000164000c1e9900 */
[C---:B-1----:R-:W-:Y:S02]  /*01a0*/  IMAD.WIDE R16, R26.reuse, 0x4, R10 ;  /* 0x000000041a107825 */ /* 0x042fe400078e020a */
[----:B------:R-:W5:Y:S02]  /*01b0*/  LDG.E R27, desc[UR8][R6.64] ;  /* 0x00000008061b7981 */ /* 0x000f64000c1e1900 */
[C---:B------:R-:W-:Y:S02]  /*01c0*/  IMAD.WIDE R14, R26.reuse, 0x4, R4 ;  /* 0x000000041a0e7825 */ /* 0x040fe400078e0204 */
[----:B------:R-:W5:Y:S02]  /*01d0*/  LDG.E.CONSTANT R22, desc[UR8][R16.64] ;  /* 0x0000000810167981 */ /* 0x000f64000c1e9900 */
[----:B0-----:R-:W-:-:S02]  /*01e0*/  IMAD.WIDE R4, R26, 0x4, R6 ;  /* 0x000000041a047825 */ /* 0x001fc400078e0206 */
[----:B------:R-:W5:Y:S02]  /*01f0*/  LDG.E.CONSTANT R14, desc[UR8][R14.64] ;  /* 0x000000080e0e7981 */ /* 0x000f64000c1e9900 */
[----:B------:R-:W-:Y:S02]  /*0200*/  IMAD.WIDE R18, R26, 0x4, R16 ;  /* 0x000000041a127825 */ /* 0x000fe400078e0210 */
[----:B------:R-:W5:Y:S04]  /*0210*/  LDG.E R28, desc[UR8][R4.64] ;  /* 0x00000008041c7981 */ /* 0x000f68000c1e1900 */
[----:B------:R-:W5:Y:S01]  /*0220*/  LDG.E.CONSTANT R18, desc[UR8][R18.64] ;  /* 0x0000000812127981 */ /* 0x000f62000c1e9900 */
[----:B------:R-:W0:Y:S01]  /*0230*/  S2UR UR6, SR_CgaCtaId ;  /* 0x00000000000679c3 */ /* 0x000e220000008800 */
[----:B------:R-:W-:-:S02]  /*0240*/  UMOV UR4, 0x400 ;  /* 0x0000040000047882 */ /* 0x000fc40000000000 */
[----:B------:R-:W-:-:S04]  /*0250*/  UIADD3 UR5, UR4, 0x8, URZ ;  /* 0x0000000804057890 */ /* 0x000fc8000fffe03f */
[----:B0-----:R-:W-:Y:S01]  /*0260*/  ULEA UR5, UR6, UR5, 0x18 ;  /* 0x0000000506057291 */ /* 0x001fe2000f8ec03f */
[----:B----4-:R-:W-:-:S04]  /*0270*/  FADD.FTZ R0, R21, R0 ;  /* 0x0000000015007221 */ /* 0x010fc80000010000 */
[----:B--2---:R-:W-:-:S04]  /*0280*/  FADD.FTZ R25, R0, R25 ;  /* 0x0000001900197221 */ /* 0x004fc80000010000 */
[----:B------:R-:W-:Y:S01]  /*0290*/  FADD.FTZ R0, RZ, R25 ;  /* 0x00000019ff007221 */ /* 0x000fe20000010000 */
[----:B---3--:R-:W-:-:S04]  /*02a0*/  FADD.FTZ R12, R23, R12 ;  /* 0x0000000c170c7221 */ /* 0x008fc80000010000 */
[----:B-----5:R-:W-:-:S04]  /*02b0*/  FADD.FTZ R29, R12, R29 ;  /* 0x0000001d0c1d7221 */ /* 0x020fc80000010000 */
[----:B------:R-:W-:Y:S01]  /*02c0*/  FADD.FTZ R0, R0, R29 ;  /* 0x0000001d00007221 */ /* 0x000fe20000010000 */
[----:B------:R-:W-:-:S04]  /*02d0*/  FADD.FTZ R27, R27, R20 ;  /* 0x000000141b1b7221 */ /* 0x000fc80000010000 */
[----:B------:R-:W-:-:S04]  /*02e0*/  FADD.FTZ R27, R27, R22 ;  /* 0x000000161b1b7221 */ /* 0x000fc80000010000 */
[----:B------:R-:W-:Y:S01]  /*02f0*/  FADD.FTZ R0, R0, R27 ;  /* 0x0000001b00007221 */ /* 0x000fe20000010000 */
[----:B------:R-:W-:-:S04]  /*0300*/  FADD.FTZ R23, R28, R14 ;  /* 0x0000000e1c177221 */ /* 0x000fc80000010000 */
        /* <DEDUP_REMOVED lines=14> */
[----:B------:R-:W-:Y:S02]  /*03f0*/  I2FP.F32.U32 R14, R26 ;  /* 0x0000001a000e7245 */ /* 0x000fe40000201000 */
[----:B------:R-:W-:-:S03]  /*0400*/  I2FP.F32.U32 R0, R13 ;  /* 0x0000000d00007245 */ /* 0x000fc60000201000 */
[----:B------:R-:W-:Y:S01]  /*0410*/  FMUL.FTZ R19, R14, 0.03125 ;  /* 0x3d0000000e137820 */ /* 0x000fe20000410000 */
[----:B0-----:R-:W-:-:S05]  /*0420*/  FADD.FTZ R17, R12, R17 ;  /* 0x000000110c117221 */ /* 0x001fca0000010000 */
        /* <DEDUP_REMOVED lines=19> */
[----:B------:R-:W-:Y:S02]  /*0560*/  SHF.L.U32 R16, R13, 0x2, RZ ;  /* 0x000000020d107819 */ /* 0x000fe400000006ff */
[----:B------:R-:W-:Y:S01]  /*0570*/  ULDC.64 UR6, c[0x0][0x228] ;  /* 0x00008a0000067ab9 */ /* 0x000fe20000000a00 */
[----:B0-----:R-:W-:-:S04]  /*0580*/  FADD.FTZ R11, R12, R17 ;  /* 0x000000110c0b7221 */ /* 0x001fc80000010000 */
[----:B-1----:R-:W-:-:S05]  /*0590*/  @!P2 FMUL.FTZ R11, R11, R14 ;  /* 0x0000000e0b0ba220 */ /* 0x002fca0000410000 */
[----:B------:R-:W-:Y:S01]  /*05a0*/  @!P2 STS [UR4], R11 ;  /* 0x0000000bff00a988 */ /* 0x000fe20008000804 */
[----:B------:R-:W-:Y:S06]  /*05b0*/  BAR.SYNC.DEFER_BLOCKING 0x0 ;  /* 0x0000000000007b1d */ /* 0x000fec0000010000 */
[----:B------:R-:W0:Y:S02]  /*05c0*/  LDS R10, [UR4] ;  /* 0x00000004ff0a7984 */ /* 0x000e240008000800 */
[--C-:B0-----:R-:W-:Y:S01]  /*05d0*/  FADD.FTZ R0, R25, -R10.reuse ;  /* 0x8000000a19007221 */ /* 0x101fe20000010000 */
[----:B------:R-:W-:-:S03]  /*05e0*/  FADD.FTZ R15, R29, -R10 ;  /* 0x8000000a1d0f7221 */ /* 0x000fc60000010000 */
[----:B------:R-:W-:Y:S01]  /*05f0*/  FFMA.FTZ R0, R0, R0, RZ ;  /* 0x0000000000007223 */ /* 0x000fe200000100ff */
[----:B------:R-:W-:-:S03]  /*0600*/  FADD.FTZ R17, R27, -R10 ;  /* 0x8000000a1b117221 */ /* 0x000fc60000010000 */
[----:B------:R-:W-:Y:S01]  /*0610*/  FFMA.FTZ R0, R15, R15, R0 ;  /* 0x0000000f0f007223 */ /* 0x000fe20000010000 */
[----:B------:R-:W-:-:S03]  /*0620*/  FADD.FTZ R15, R23, -R10 ;  /* 0x8000000a170f7221 */ /* 0x000fc60000010000 */
[----:B------:R-:W-:-:S04]  /*0630*/  FFMA.FTZ R0, R17, R17, R0 ;  /* 0x0000001111007223 */ /* 0x000fc80000010000 */
[----:B------:R-:W-:-:S05]  /*0640*/  FFMA.FTZ R0, R15, R15, R0 ;  /* 0x0000000f0f007223 */ /* 0x000fca0000010000 */
        /* <DEDUP_REMOVED lines=9> */
[----:B------:R-:W-:-:S04]  /*06e0*/  SHF.R.S32.HI R14, RZ, 0x1f, R13 ;  /* 0x0000001fff0e7819 */ /* 0x000fc8000001140d */
[----:B------:R-:W-:Y:S02]  /*06f0*/  SHF.L.U64.HI R13, R13, 0x2, R14 ;  /* 0x000000020d0d7819 */ /* 0x000fe4000001020e */
[C---:B------:R-:W-:Y:S02]  /*0700*/  IADD3 R14, P3, R16.reuse, UR6, RZ ;  /* 0x00000006100e7c10 */ /* 0x040fe4000ff7e0ff */
[----:B------:R-:W-:Y:S02]  /*0710*/  IADD3 R16, P4, R16, UR10, RZ ;  /* 0x0000000a10107c10 */ /* 0x000fe4000ff9e0ff */
[C---:B------:R-:W-:Y:S02]  /*0720*/  IADD3.X R15, R13.reuse, UR7, RZ, P3, !PT ;  /* 0x000000070d0f7c10 */ /* 0x040fe40009ffe4ff */
[----:B------:R-:W-:Y:S01]  /*0730*/  IADD3.X R17, R13, UR11, RZ, P4, !PT ;  /* 0x0000000b0d117c10 */ /* 0x000fe2000a7fe4ff */
[----:B0-----:R-:W-:-:S05]  /*0740*/  FADD.FTZ R0, R18, R19 ;  /* 0x0000001312007221 */ /* 0x001fca0000010000 */
[----:B------:R0:W-:Y:S01]  /*0750*/  @!P0 STS [R20+UR5], R0 ;  /* 0x0000000014008988 */ /* 0x0001e20008000805 */
[----:B------:R-:W-:-:S03]  /*0760*/  IMAD.WIDE R10, R26, 0x4, R14 ;  /* 0x000000041a0a7825 */ /* 0x000fc600078e020e */
[----:B------:R-:W2:Y:S01]  /*0770*/  LDG.E.CONSTANT R14, desc[UR8][R14.64] ;  /* 0x000000080e0e7981 */ /* 0x000ea2000c1e9900 */
[----:B------:R-:W-:-:S03]  /*0780*/  IMAD.WIDE R12, R26, 0x4, R16 ;  /* 0x000000041a0c7825 */ /* 0x000fc600078e0210 */
[----:B------:R-:W2:Y:S01]  /*0790*/  LDG.E.CONSTANT R17, desc[UR8][R16.64] ;  /* 0x0000000810117981 */ /* 0x000ea2000c1e9900 */
[----:B------:R-:W-:-:S03]  /*07a0*/  IMAD.WIDE R18, R26, 0x4, R10 ;  /* 0x000000041a127825 */ /* 0x000fc600078e020a */
[----:B0-----:R0:W3:Y:S01]  /*07b0*/  LDG.E.CONSTANT R0, desc[UR8][R10.64] ;  /* 0x000000080a007981 */ /* 0x0010e2000c1e9900 */
[----:B------:R-:W-:-:S03]  /*07c0*/  IMAD.WIDE R20, R26, 0x4, R12 ;  /* 0x000000041a147825 */ /* 0x000fc600078e020c */
[----:B------:R1:W4:Y:S04]  /*07d0*/  LDG.E.CONSTANT R28, desc[UR8][R18.64] ;  /* 0x00000008121c7981 */ /* 0x000328000c1e9900 */
[----:B------:R-:W3:Y:S01]  /*07e0*/  LDG.E.CONSTANT R13, desc[UR8][R12.64] ;  /* 0x000000080c0d7981 */ /* 0x000ee2000c1e9900 */
[----:B0-----:R-:W-:-:S03]  /*07f0*/  IMAD.WIDE R10, R26, 0x4, R20 ;  /* 0x000000041a0a7825 */ /* 0x001fc600078e0214 */
[----:B------:R-:W4:Y:S01]  /*0800*/  LDG.E.CONSTANT R21, desc[UR8][R20.64] ;  /* 0x0000000814157981 */ /* 0x000f22000c1e9900 */
[----:B-1----:R-:W-:Y:S01]  /*0810*/  IMAD.WIDE R18, R26, 0x4, R18 ;  /* 0x000000041a127825 */ /* 0x002fe200078e0212 */
[----:B------:R-:W-:Y:S01]  /*0820*/  MOV R26, RZ ;  /* 0x000000ff001a7202 */ /* 0x000fe20000000f00 */
[----:B------:R-:W-:Y:S06]  /*0830*/  BAR.SYNC.DEFER_BLOCKING 0x0 ;  /* 0x0000000000007b1d */ /* 0x000fec0000010000 */
[----:B------:R-:W5:Y:S04]  /*0840*/  LDG.E.CONSTANT R15, desc[UR8][R18.64] ;  /* 0x00000008120f7981 */ /* 0x000f68000c1e9900 */
[----:B------:R0:W5:Y:S04]  /*0850*/  LDG.E.CONSTANT R16, desc[UR8][R10.64] ;  /* 0x000000080a107981 */ /* 0x000168000c1e9900 */
        /* <DEDUP_REMOVED lines=10> */
[----:B------:R-:W-:-:S06]  /*0900*/  @!P2 I2FP.F32.S32 R24, R24 ;  /* 0x000000180018a245 */ /* 0x000fcc0000201400 */
[----:B------:R-:W1:Y:S01]  /*0910*/  @!P2 MUFU.RCP R24, R24 ;  /* 0x000000180018a308 */ /* 0x000e620000001000 */
[----:B0-----:R-:W-:Y:S02]  /*0920*/  FADD.FTZ R18, R19, R10 ;  /* 0x0000000a13127221 */ /* 0x001fe40000010000 */
[----:B------:R-:W1:Y:S02]  /*0930*/  @!P2 LDC R10, c[0x0][0x238] ;  /* 0x00008e00ff0aab82 */ /* 0x000e640000000800 */
[----:B-1----:R-:W-:-:S06]  /*0940*/  @!P2 FFMA.FTZ R12, R18, R24, R10 ;  /* 0x00000018120ca223 */ /* 0x002fcc000001000a */
[----:B------:R-:W0:Y:S02]  /*0950*/  @!P2 MUFU.RSQ R12, R12 ;  /* 0x0000000c000ca308 */ /* 0x000e240000001400 */
[----:B0-----:R-:W-:Y:S01]  /*0960*/  @!P2 STS [UR4+0x4], R12 ;  /* 0x0000040cff00a988 */ /* 0x001fe20008000804 */
[----:B------:R-:W-:Y:S06]  /*0970*/  BAR.SYNC.DEFER_BLOCKING 0x0 ;  /* 0x0000000000007b1d */ /* 0x000fec0000010000 */
[----:B------:R-:W0:Y:S02]  /*0980*/  LDS.64 R10, [UR4] ;  /* 0x00000004ff0a7984 */ /* 0x000e240008000a00 */
[--C-:B0-----:R-:W-:Y:S01]  /*0990*/  FADD.FTZ R18, R25, -R10.reuse ;  /* 0x8000000a19127221 */ /* 0x101fe20000010000 */
[--C-:B------:R-:W-:Y:S01]  /*09a0*/  FADD.FTZ R20, R29, -R10.reuse ;  /* 0x8000000a1d147221 */ /* 0x100fe20000010000 */
[--C-:B------:R-:W-:Y:S01]  /*09b0*/  FADD.FTZ R22, R27, -R10.reuse ;  /* 0x8000000a1b167221 */ /* 0x100fe20000010000 */
[----:B------:R-:W-:Y:S01]  /*09c0*/  FADD.FTZ R10, R23, -R10 ;  /* 0x8000000a170a7221 */ /* 0x000fe20000010000 */
[-C--:B------:R-:W-:Y:S01]  /*09d0*/  FMUL.FTZ R18, R18, R11.reuse ;  /* 0x0000000b12127220 */ /* 0x080fe20000410000 */
[-C--:B------:R-:W-:Y:S01]  /*09e0*/  FMUL.FTZ R20, R20, R11.reuse ;  /* 0x0000000b14147220 */ /* 0x080fe20000410000 */
[-C--:B------:R-:W-:Y:S01]  /*09f0*/  FMUL.FTZ R22, R22, R11.reuse ;  /* 0x0000000b16167220 */ /* 0x080fe20000410000 */
[----:B------:R-:W-:Y:S01]  /*0a00*/  FMUL.FTZ R11, R10, R11 ;  /* 0x0000000b0a0b7220 */ /* 0x000fe20000410000 */
[----:B--2---:R-:W-:Y:S01]  /*0a10*/  FFMA.FTZ R17, R18, R14, R17 ;  /* 0x0000000e12117223 */ /* 0x004fe20000010011 */
[----:B---3--:R-:W-:Y:S01]  /*0a20*/  FFMA.FTZ R13, R20, R0, R13 ;  /* 0x00000000140d7223 */ /* 0x008fe2000001000d */
[----:B----4-:R-:W-:Y:S01]  /*0a30*/  FFMA.FTZ R21, R22, R28, R21 ;  /* 0x0000001c16157223 */ /* 0x010fe20000010015 */
[----:B-----5:R-:W-:-:S02]  /*0a40*/  FFMA.FTZ R11, R11, R15, R16 ;  /* 0x0000000f0b0b7223 */ /* 0x020fc40000010010 */
[----:B------:R-:W-:Y:S04]  /*0a50*/  STG.E desc[UR8][R2.64], R17 ;  /* 0x0000001102007986 */ /* 0x000fe8000c101908 */
[----:B------:R-:W-:Y:S04]  /*0a60*/  STG.E desc[UR8][R8.64], R13 ;  /* 0x0000000d08007986 */ /* 0x000fe8000c101908 */
[----:B------:R-:W-:Y:S04]  /*0a70*/  STG.E desc[UR8][R6.64], R21 ;  /* 0x0000001506007986 */ /* 0x000fe8000c101908 */
[----:B------:R-:W-:Y:S01]  /*0a80*/  STG.E desc[UR8][R4.64], R11 ;  /* 0x0000000b04007986 */ /* 0x000fe2000c101908 */
[----:B------:R-:W-:Y:S05]  /*0a90*/  EXIT ;  /* 0x000000000000794d */ /* 0x000fea0003800000 */
.L_x_2650:
        /* <DEDUP_REMOVED lines=14> */
.L_x_2845:


//--------------------- .text._ZN17fastertransformer35generalAddBiasResidualPostLayerNormIfEEvPT_PKS1_S4_S4_S4_fii --------------------------
	.section	.text._ZN17fastertransformer35generalAddBiasResidualPostLayerNormIfEEvPT_PKS1_S4_S4_S4_fii,"ax",@progbits
	.align	128
        .global         _ZN17fastertransformer35generalAddBiasResidualPostLayerNormIfEEvPT_PKS1_S4_S4_S4_fii
        .type           _ZN17fastertransformer35generalAddBiasResidualPostLayerNormIfEEvPT_PKS1_S4_S4_S4_fii,@function
        .size           _ZN17fastertransformer35generalAddBiasResidualPostLayerNormIfEEvPT_PKS1_S4_S4_S4_fii,(.L_x_2846 - _ZN17fastertransformer35generalAddBiasResidualPostLayerNormIfEEvPT_PKS1_S4_S4_S4_fii)
        .other          _ZN17fastertransformer35generalAddBiasResidualPostLayerNormIfEEvPT_PKS1_S4_S4_S4_fii,@"STO_CUDA_ENTRY STV_DEFAULT"
_ZN17fastertransformer35generalAddBiasResidualPostLayerNormIfEEvPT_PKS1_S4_S4_S4_fii:
.text._ZN17fastertransformer35generalAddBiasResidualPostLayerNormIfEEvPT_PKS1_S4_S4_S4_fii:
        /* <DEDUP_REMOVED lines=14> */
[----:B------:R-:W4:Y:S02]  /*00e0*/  LDC.64 R6, c[0x0][0x220] ;  /* 0x00008800ff067b82 */ /* 0x000f240000000a00 */
.L_x_2653:
[----:B0-----:R-:W-:Y:S02]  /*00f0*/  IMAD R9, R16, UR7, R15 ;  /* 0x0000000710097c24 */ /* 0x001fe4000f8e020f */
[----:B----4-:R-:W-:-:S04]  /*0100*/  IMAD.WIDE R12, R15, 0x4, R6 ;  /* 0x000000040f0c7825 */ /* 0x010fc800078e0206 */
[C---:B---3--:R-:W-:Y:S02]  /*0110*/  IMAD.WIDE.U32 R10, R9.reuse, 0x4, R4 ;  /* 0x00000004090a7825 */ /* 0x048fe400078e0004 */
[----:B------:R-:W3:Y:S02]  /*0120*/  LDG.E.CONSTANT R12, desc[UR4][R12.64] ;  /* 0x000000040c0c7981 */ /* 0x000ee4000c1e9900 */
[----:B--2---:R-:W-:Y:S02]  /*0130*/  IMAD.WIDE.U32 R8, R9, 0x4, R2 ;  /* 0x0000000409087825 */ /* 0x004fe400078e0002 */
[----:B------:R-:W2:Y:S04]  /*0140*/  LDG.E R10, desc[UR4][R10.64] ;  /* 0x000000040a0a7981 */ /* 0x000ea8000c1e1900 */
[----:B------:R-:W2:Y:S01]  /*0150*/  LDG.E R17, desc[UR4][R8.64] ;  /* 0x0000000408117981 */ /* 0x000ea2000c1e1900 */
[----:B-1----:R-:W-:-:S04]  /*0160*/  IADD3 R15, R18, R15, RZ ;  /* 0x0000000f120f7210 */ /* 0x002fc80007ffe0ff */
[----:B------:R-:W-:Y:S01]  /*0170*/  ISETP.GE.AND P1, PT, R15, UR7, PT ;  /* 0x000000070f007c0c */ /* 0x000fe2000bf26270 */
[----:B--2---:R-:W-:-:S04]  /*0180*/  FADD.FTZ R17, R10, R17 ;  /* 0x000000110a117221 */ /* 0x004fc80000010000 */
[----:B---3--:R-:W-:-:S05]  /*0190*/  FADD.FTZ R17, R17, R12 ;  /* 0x0000000c11117221 */ /* 0x008fca0000010000 */
[----:B------:R0:W-:Y:S01]  /*01a0*/  STG.E desc[UR4][R8.64], R17 ;  /* 0x0000001108007986 */ /* 0x0001e2000c101904 */
[----:B------:R-:W-:Y:S02]  /*01b0*/  FADD.FTZ R14, R17, R14 ;  /* 0x0000000e110e7221 */ /* 0x000fe40000010000 */
[----:B------:R-:W-:Y:S05]  /*01c0*/  @!P1 BRA `(.L_x_2653) ;  /* 0xfffffffc00c89947 */ /* 0x000fea000383ffff */
.L_x_2652:
[----:B------:R-:W-:Y:S05]  /*01d0*/  BSYNC B0 ;  /* 0x0000000000007941 */ /* 0x000fea0003800000 */
.L_x_2651:
[----:B------:R-:W1:Y:S01]  /*01e0*/  SHFL.BFLY PT, R3, R14, 0x10, 0x1f ;  /* 0x0e001f000e037f89 */ /* 0x000e6200000e0000 */
[----:B------:R-:W-:Y:S01]  /*01f0*/  ULDC UR6, c[0x0][0x0] ;  /* 0x0000000000067ab9 */ /* 0x000fe20000000800 */
[----:B------:R-:W-:Y:S01]  /*0200*/  I2FP.F32.U32 R10, R0 ;  /* 0x00000000000a7245 */ /* 0x000fe20000201000 */
[----:B------:R-:W-:Y:S01]  /*0210*/  BSSY B0, `(.L_x_2654) ;  /* 0x000003b000007945 */ /* 0x000fe20003800000 */
[----:B0-----:R-:W-:Y:S02]  /*0220*/  I2FP.F32.U32 R9, UR6 ;  /* 0x0000000600097c45 */ /* 0x001fe40008201000 */
[----:B------:R-:W-:-:S03]  /*0230*/  ISETP.NE.AND P4, PT, R0, RZ, PT ;  /* 0x000000ff0000720c */ /* 0x000fc60003f85270 */
[----:B------:R-:W-:-:S05]  /*0240*/  FMUL.FTZ R9, R9, 0.03125 ;  /* 0x3d00000009097820 */ /* 0x000fca0000410000 */
[----:B------:R-:W-:-:S05]  /*0250*/  FSETP.GT.FTZ.AND P3, PT, R9, R10, PT ;  /* 0x0000000a0900720b */ /* 0x000fca0003f74000 */
[----:B------:R-:W-:Y:S01]  /*0260*/  @!P4 I2FP.F32.S32 R12, UR7 ;  /* 0x00000007000ccc45 */ /* 0x000fe20008201400 */
[----:B-1----:R-:W-:-:S05]  /*0270*/  FADD.FTZ R4, R3, R14 ;  /* 0x0000000e03047221 */ /* 0x002fca0000010000 */
[----:B------:R-:W0:Y:S02]  /*0280*/  SHFL.BFLY PT, R3, R4, 0x8, 0x1f ;  /* 0x0d001f0004037f89 */ /* 0x000e2400000e0000 */
[----:B0-----:R-:W-:Y:S01]  /*0290*/  FADD.FTZ R5, R4, R3 ;  /* 0x0000000304057221 */ /* 0x001fe20000010000 */
[----:B------:R-:W-:-:S04]  /*02a0*/  SHF.R.U32.HI R4, RZ, 0x3, R0 ;  /* 0x00000003ff047819 */ /* 0x000fc80000011600 */
[----:B------:R-:W0:Y:S01]  /*02b0*/  SHFL.BFLY PT, R2, R5, 0x4, 0x1f ;  /* 0x0c801f0005027f89 */ /* 0x000e2200000e0000 */
[----:B------:R-:W-:Y:S01]  /*02c0*/  LOP3.LUT R4, R4, 0x1ffffffc, RZ, 0xc0, !PT ;  /* 0x1ffffffc04047812 */ /* 0x000fe200078ec0ff */
[----:B0-----:R-:W-:Y:S02]  /*02d0*/  FADD.FTZ R6, R5, R2 ;  /* 0x0000000205067221 */ /* 0x001fe40000010000 */
[----:B------:R-:W0:Y:S03]  /*02e0*/  S2R R2, SR_CgaCtaId ;  /* 0x0000000000027919 */ /* 0x000e260000008800 */
[----:B------:R-:W1:Y:S02]  /*02f0*/  SHFL.BFLY PT, R3, R6, 0x2, 0x1f ;  /* 0x0c401f0006037f89 */ /* 0x000e6400000e0000 */
[----:B-1----:R-:W-:Y:S01]  /*0300*/  FADD.FTZ R7, R6, R3 ;  /* 0x0000000306077221 */ /* 0x002fe20000010000 */
[----:B------:R-:W-:-:S02]  /*0310*/  MOV R3, 0x400 ;  /* 0x0000040000037802 */ /* 0x000fc40000000f00 */
[----:B------:R-:W-:Y:S02]  /*0320*/  LOP3.LUT P2, R6, R0, 0x1f, RZ, 0xc0, !PT ;  /* 0x0000001f00067812 */ /* 0x000fe4000784c0ff */
[----:B------:R-:W1:Y:S01]  /*0330*/  SHFL.BFLY PT, R8, R7, 0x1, 0x1f ;  /* 0x0c201f0007087f89 */ /* 0x000e6200000e0000 */
[----:B------:R-:W-:-:S04]  /*0340*/  IADD3 R5, R3, 0x8, RZ ;  /* 0x0000000803057810 */ /* 0x000fc80007ffe0ff */
[----:B0-----:R-:W-:-:S04]  /*0350*/  LEA R5, R2, R5, 0x18 ;  /* 0x0000000502057211 */ /* 0x001fc800078ec0ff */
[-C--:B------:R-:W-:Y:S02]  /*0360*/  IADD3 R4, R4, R5.reuse, RZ ;  /* 0x0000000504047210 */ /* 0x080fe40007ffe0ff */
[----:B------:R-:W-:Y:S02]  /*0370*/  LEA R5, R6, R5, 0x2 ;  /* 0x0000000506057211 */ /* 0x000fe400078e10ff */
[----:B------:R-:W-:Y:S01]  /*0380*/  MOV R6, RZ ;  /* 0x000000ff00067202 */ /* 0x000fe20000000f00 */
        /* <DEDUP_REMOVED lines=23> */
[----:B------:R-:W2:Y:S01]  /*0500*/  LDC.64 R8, c[0x0][0x210] ;  /* 0x00008400ff087b82 */ /* 0x000ea20000000a00 */
[----:B------:R-:W-:Y:S02]  /*0510*/  MOV R11, RZ ;  /* 0x000000ff000b7202 */ /* 0x000fe40000000f00 */
[----:B------:R-:W-:Y:S01]  /*0520*/  MOV R12, R0 ;  /* 0x00000000000c7202 */ /* 0x000fe20000000f00 */
[----:B------:R-:W3:Y:S06]  /*0530*/  LDS R10, [R10] ;  /* 0x000000000a0a7984 */ /* 0x000eec0000000800 */
.L_x_2656:
[----:B01----:R-:W-:-:S04]  /*0540*/  IMAD R7, R13, UR7, R12 ;  /* 0x000000070d077c24 */ /* 0x003fc8000f8e020c */
[----:B--2---:R-:W-:-:S06]  /*0550*/  IMAD.WIDE.U32 R6, R7, 0x4, R8 ;  /* 0x0000000407067825 */ /* 0x004fcc00078e0008 */
[----:B------:R-:W3:Y:S01]  /*0560*/  LDG.E R7, desc[UR4][R6.64] ;  /* 0x0000000406077981 */ /* 0x000ee2000c1e1900 */
[----:B------:R-:W-:-:S04]  /*0570*/  IADD3 R12, R12, UR6, RZ ;  /* 0x000000060c0c7c10 */ /* 0x000fc8000fffe0ff */
[----:B------:R-:W-:Y:S01]  /*0580*/  ISETP.GE.AND P1, PT, R12, UR7, PT ;  /* 0x000000070c007c0c */ /* 0x000fe2000bf26270 */
[----:B---3--:R-:W-:-:S04]  /*0590*/  FADD.FTZ R14, -R10, R7 ;  /* 0x000000070a0e7221 */ /* 0x008fc80000010100 */
[----:B------:R-:W-:-:S08]  /*05a0*/  FFMA.FTZ R11, R14, R14, R11 ;  /* 0x0000000e0e0b7223 */ /* 0x000fd0000001000b */
[----:B------:R-:W-:Y:S05]  /*05b0*/  @!P1 BRA `(.L_x_2656) ;  /* 0xfffffffc00e09947 */ /* 0x000fea000383ffff */
.L_x_2655:
[----:B------:R-:W-:Y:S05]  /*05c0*/  BSYNC B0 ;  /* 0x0000000000007941 */ /* 0x000fea0003800000 */
.L_x_2654:
        /* <DEDUP_REMOVED lines=32> */
[----:B------:R-:W-:Y:S05]  /*07d0*/  @P0 EXIT ;  /* 0x000000000000094d */ /* 0x000fea0003800000 */
[----:B0-----:R-:W-:Y:S01]  /*07e0*/  LEA R4, R2, R3, 0x18 ;  /* 0x0000000302047211 */ /* 0x001fe200078ec0ff */
[----:B------:R-:W0:Y:S01]  /*07f0*/  S2R R19, SR_CTAID.X ;  /* 0x0000000000137919 */ /* 0x000e220000002500 */
[----:B------:R-:W1:Y:S04]  /*0800*/  LDC.64 R6, c[0x0][0x210] ;  /* 0x00008400ff067b82 */ /* 0x000e680000000a00 */
[----:B------:R-:W2:Y:S04]  /*0810*/  LDS.64 R4, [R4] ;  /* 0x0000000004047984 */ /* 0x000ea80000000a00 */
[----:B------:R-:W3:Y:S08]  /*0820*/  LDC.64 R8, c[0x0][0x228] ;  /* 0x00008a00ff087b82 */ /* 0x000ef00000000a00 */
[----:B------:R-:W4:Y:S02]  /*0830*/  LDC.64 R2, c[0x0][0x230] ;  /* 0x00008c00ff027b82 */ /* 0x000f240000000a00 */
.L_x_2657:
[----:B0-----:R-:W-:-:S04]  /*0840*/  IMAD R11, R19, UR7, R0 ;  /* 0x00000007130b7c24 */ /* 0x001fc8000f8e0200 */
[----:B-1----:R-:W-:-:S05]  /*0850*/  IMAD.WIDE.U32 R10, R11, 0x4, R6 ;  /* 0x000000040b0a7825 */ /* 0x002fca00078e0006 */
[----:B------:R-:W2:Y:S01]  /*0860*/  LDG.E R17, desc[UR4][R10.64] ;  /* 0x000000040a117981 */ /* 0x000ea2000c1e1900 */
[----:B---3--:R-:W-:-:S04]  /*0870*/  IMAD.WIDE R12, R0, 0x4, R8 ;  /* 0x00000004000c7825 */ /* 0x008fc800078e0208 */
[C---:B----4-:R-:W-:Y:S02]  /*0880*/  IMAD.WIDE R14, R0.reuse, 0x4, R2 ;  /* 0x00000004000e7825 */ /* 0x050fe400078e0202 */
[----:B------:R-:W3:Y:S04]  /*0890*/  LDG.E.CONSTANT R13, desc[UR4][R12.64] ;  /* 0x000000040c0d7981 */ /* 0x000ee8000c1e9900 */
[----:B------:R-:W3:Y:S01]  /*08a0*/  LDG.E.CONSTANT R15, desc[UR4][R14.64] ;  /* 0x000000040e0f7981 */ /* 0x000ee2000c1e9900 */
[----:B------:R-:W-:-:S04]  /*08b0*/  IADD3 R0, R0, UR6, RZ ;  /* 0x0000000600007c10 */ /* 0x000fc8000fffe0ff */
[----:B------:R-:W-:Y:S01]  /*08c0*/  ISETP.GE.AND P0, PT, R0, UR7, PT ;  /* 0x0000000700007c0c */ /* 0x000fe2000bf06270 */
[----:B--2---:R-:W-:-:S04]  /*08d0*/  FADD.FTZ R16, -R4, R17 ;  /* 0x0000001104107221 */ /* 0x004fc80000010100 */
[----:B------:R-:W-:-:S04]  /*08e0*/  FMUL.FTZ R16, R16, R5 ;  /* 0x0000000510107220 */ /* 0x000fc80000410000 */
[----:B---3--:R-:W-:-:S05]  /*08f0*/  FFMA.FTZ R17, R16, R13, R15 ;  /* 0x0000000d10117223 */ /* 0x008fca000001000f */
[----:B------:R0:W-:Y:S01]  /*0900*/  STG.E desc[UR4][R10.64], R17 ;  /* 0x000000110a007986 */ /* 0x0001e2000c101904 */
[----:B------:R-:W-:Y:S05]  /*0910*/  @!P0 BRA `(.L_x_2657) ;  /* 0xfffffffc00c88947 */ /* 0x000fea000383ffff */
[----:B------:R-:W-:Y:S05]  /*0920*/  EXIT ;  /* 0x000000000000794d */ /* 0x000fea0003800000 */
.L_x_2658:
        /* <DEDUP_REMOVED lines=13> */
.L_x_2846:


//--------------------- .nv.global.init           --------------------------
	.section	.nv.global.init,"aw",@progbits
	.align	4
.nv.global.init:
	.type		mrg32k3aM1SubSeq,@object
	.size		mrg32k3aM1SubSeq,(mrg32k3aM2SubSeq - mrg32k3aM1SubSeq)
mrg32k3aM1SubSeq:
        /*0000*/ 	.byte	0x0b, 0xcc, 0xee, 0x04, 0x73, 0x29, 0x8b, 0x6f, 0xf6, 0x53, 0x03, 0xf6, 0x23, 0xf6, 0xea, 0xda
        /* <DEDUP_REMOVED lines=125> */
	.type		mrg32k3aM2SubSeq,@object
	.size		mrg32k3aM2SubSeq,(mrg32k3aM1 - mrg32k3aM2SubSeq)
mrg32k3aM2SubSeq:
        /* <DEDUP_REMOVED lines=126> */
	.type		mrg32k3aM1,@object
	.size		mrg32k3aM1,(mrg32k3aM1Seq - mrg32k3aM1)
mrg32k3aM1:
        /* <DEDUP_REMOVED lines=144> */
	.type		mrg32k3aM1Seq,@object
	.size		mrg32k3aM1Seq,(mrg32k3aM2 - mrg32k3aM1Seq)
mrg32k3aM1Seq:
        /* <DEDUP_REMOVED lines=144> */
	.type		mrg32k3aM2,@object
	.size		mrg32k3aM2,(mrg32k3aM2Seq - mrg32k3aM2)
mrg32k3aM2:
        /* <DEDUP_REMOVED lines=144> */
	.type		mrg32k3aM2Seq,@object
	.size		mrg32k3aM2Seq,(precalc_xorwow_matrix - mrg32k3aM2Seq)
mrg32k3aM2Seq:
        /* <DEDUP_REMOVED lines=144> */
	.type		precalc_xorwow_matrix,@object
	.size		precalc_xorwow_matrix,(precalc_xorwow_offset_matrix - precalc_xorwow_matrix)
precalc_xorwow_matrix:
        /* <DEDUP_REMOVED lines=6400> */
	.type		precalc_xorwow_offset_matrix,@object
	.size		precalc_xorwow_offset_matrix,(.L_1 - precalc_xorwow_offset_matrix)
precalc_xorwow_offset_matrix:
        /* <DEDUP_REMOVED lines=6400> */
.L_1:


//--------------------- .nv.shared._ZN17fastertransformer26add_bias_layernorm_add_resIfLi32EEEvPT_PKS1_S4_S4_S4_fi --------------------------
	.section	.nv.shared._ZN17fastertransformer26add_bias_layernorm_add_resIfLi32EEEvPT_PKS1_S4_S4_S4_fi,"aw",@nobits
	.sectionflags	@""
	.align	16
.nv.shared._ZN17fastertransformer26add_bias_layernorm_add_resIfLi32EEEvPT_PKS1_S4_S4_S4_fi:
	.zero		1168


//--------------------- .nv.shared.reserved.0     --------------------------
	.section	.nv.shared.reserved.0,"aw",@nobits
	.weak		__nv_reservedSMEM_offset_0_alias
	.size		__nv_reservedSMEM_offset_0_alias, 0, 0
	.other		__nv_reservedSMEM_offset_0_alias,@"STO_CUDA_RESERVED_SHARED STV_DEFAULT"
__nv_reservedSMEM_offset_0_alias:
	.zero		0


//--------------------- .nv.global                --------------------------
	.section	.nv.global,"aw",@nobits
.nv.global:
	.type		_ZN56_INTERNAL_9909a8c4_20_layernorm_kernels_cu_a414aec0_31954cuda3std6ranges3__45__cpo9iter_moveE,@object
	.size		_ZN56_INTERNAL_9909a8c4_20_layernorm_kernels_cu_a414aec0_31954cuda3std6ranges3__45__cpo9iter_moveE,(_ZN56_INTERNAL_9909a8c4_20_layernorm_kernels_cu_a414aec0_31954cuda3std3__458_GLOBAL__N__9909a8c4_20_layernorm_kernels_cu_a414aec0_31956ignoreE - _ZN56_INTERNAL_9909a8c4_20_layernorm_kernels_cu_a414aec0_31954cuda3std6ranges3__45__cpo9iter_moveE)
_ZN56_INTERNAL_9909a8c4_20_layernorm_kernels_cu_a414aec0_31954cuda3std6ranges3__45__cpo9iter_moveE:
	.zero		1
	.type		_ZN56_INTERNAL_9909a8c4_20_layernorm_kernels_cu_a414aec0_31954cuda3std3__458_GLOBAL__N__9909a8c4_20_layernorm_kernels_cu_a414aec0_31956ignoreE,@object
	.size		_ZN56_INTERNAL_9909a8c4_20_layernorm_kernels_cu_a414aec0_31954cuda3std3__458_GLOBAL__N__9909a8c4_20_layernorm_kernels_cu_a414aec0_31956ignoreE,(_ZN56_INTERNAL_9909a8c4_20_layernorm_kernels_cu_a414aec0_31954cuda3std3__45__cpo4cendE - _ZN56_INTERNAL_9909a8c4_20_layernorm_kernels_cu_a414aec0_31954cuda3std3__458_GLOBAL__N__9909a8c4_20_layernorm_kernels_cu_a414aec0_31956ignoreE)
_ZN56_INTERNAL_9909a8c4_20_layernorm_kernels_cu_a414aec0_31954cuda3std3__458_GLOBAL__N__9909a8c4_20_layernorm_kernels_cu_a414aec0_31956ignoreE:
	.zero		1
	.type		_ZN56_INTERNAL_9909a8c4_20_layernorm_kernels_cu_a414aec0_31954cuda3std3__45__cpo4cendE,@object
	.size		_ZN56_INTERNAL_9909a8c4_20_layernorm_kernels_cu_a414aec0_31954cuda3std3__45__cpo4cendE,(_ZN56_INTERNAL_9909a8c4_20_layernorm_kernels_cu_a414aec0_31954cuda3std3__45__cpo3endE - _ZN56_INTERNAL_9909a8c4_20_layernorm_kernels_cu_a414aec0_31954cuda3std3__45__cpo4cendE)
_ZN56_INTERNAL_9909a8c4_20_layernorm_kernels_cu_a414aec0_31954cuda3std3__45__cpo4cendE:
	.zero		1
	.type		_ZN56_INTERNAL_9909a8c4_20_layernorm_kernels_cu_a414aec0_31954cuda3std3__45__cpo3endE,@object
	.size		_ZN56_INTERNAL_9909a8c4_20_layernorm_kernels_cu_a414aec0_31954cuda3std3__45__cpo3endE,(_ZN56_INTERNAL_9909a8c4_20_layernorm_kernels_cu_a414aec0_31954cuda3std3__48in_placeE - _ZN56_INTERNAL_9909a8c4_20_layernorm_kernels_cu_a414aec0_31954cuda3std3__45__cpo3endE)
_ZN56_INTERNAL_9909a8c4_20_layernorm_kernels_cu_a414aec0_31954cuda3std3__45__cpo3endE:
	.zero		1
	.type		_ZN56_INTERNAL_9909a8c4_20_layernorm_kernels_cu_a414aec0_31954cuda3std3__48in_placeE,@object
	.size		_ZN56_INTERNAL_9909a8c4_20_layernorm_kernels_cu_a414aec0_31954cuda3std3__48in_placeE,(_ZN56_INTERNAL_9909a8c4_20_layernorm_kernels_cu_a414aec0_31954cuda3std6ranges3__45__cpo7advanceE - _ZN56_INTERNAL_9909a8c4_20_layernorm_kernels_cu_a414aec0_31954cuda3std3__48in_placeE)
_ZN56_INTERNAL_9909a8c4_20_layernorm_kernels_cu_a414aec0_31954cuda3std3__48in_placeE:
	.zero		1
	.type		_ZN56_INTERNAL_9909a8c4_20_layernorm_kernels_cu_a414aec0_31954cuda3std6ranges3__45__cpo7advanceE,@object
	.size		_ZN56_INTERNAL_9909a8c4_20_layernorm_kernels_cu_a414aec0_31954cuda3std6ranges3__45__cpo7advanceE,(_ZN56_INTERNAL_9909a8c4_20_layernorm_kernels_cu_a414aec0_31954cuda3std3__45__cpo5beginE - _ZN56_INTERNAL_9909a8c4_20_layernorm_kernels_cu_a414aec0_31954cuda3std6ranges3__45__cpo7advanceE)
_ZN56_INTERNAL_9909a8c4_20_layernorm_kernels_cu_a414aec0_31954cuda3std6ranges3__45__cpo7advanceE:
	.zero		1
	.type		_ZN56_INTERNAL_9909a8c4_20_layernorm_kernels_cu_a414aec0_31954cuda3std3__45__cpo5beginE,@object
	.size		_ZN56_INTERNAL_9909a8c4_20_layernorm_kernels_cu_a414aec0_31954cuda3std3__45__cpo5beginE,(_ZN56_INTERNAL_9909a8c4_20_layernorm_kernels_cu_a414aec0_31954cuda3std3__419piecewise_constructE - _ZN56_INTERNAL_9909a8c4_20_layernorm_kernels_cu_a414aec0_31954cuda3std3__45__cpo5beginE)
_ZN56_INTERNAL_9909a8c4_20_layernorm_kernels_cu_a414aec0_31954cuda3std3__45__cpo5beginE:
	.zero		1
	.type		_ZN56_INTERNAL_9909a8c4_20_layernorm_kernels_cu_a414aec0_31954cuda3std3__419piecewise_constructE,@object
	.size		_ZN56_INTERNAL_9909a8c4_20_layernorm_kernels_cu_a414aec0_31954cuda3std3__419piecewise_constructE,(_ZN56_INTERNAL_9909a8c4_20_layernorm_kernels_cu_a414aec0_31954cuda3std3__45__cpo6cbeginE - _ZN56_INTERNAL_9909a8c4_20_layernorm_kernels_cu_a414aec0_31954cuda3std3__419piecewise_constructE)
_ZN56_INTERNAL_9909a8c4_20_layernorm_kernels_cu_a414aec0_31954cuda3std3__419piecewise_constructE:
	.zero		1
	.type		_ZN56_INTERNAL_9909a8c4_20_layernorm_kernels_cu_a414aec0_31954cuda3std3__45__cpo6cbeginE,@object
	.size		_ZN56_INTERNAL_9909a8c4_20_layernorm_kernels_cu_a414aec0_31954cuda3std3__45__cpo6cbeginE,(_ZN56_INTERNAL_9909a8c4_20_layernorm_kernels_cu_a414aec0_31954cuda3std6ranges3__45__cpo4swapE - _ZN56_INTERNAL_9909a8c4_20_layernorm_kernels_cu_a414aec0_31954cuda3std3__45__cpo6cbeginE)
_ZN56_INTERNAL_9909a8c4_20_layernorm_kernels_cu_a414aec0_31954cuda3std3__45__cpo6cbeginE:
	.zero		1
	.type		_ZN56_INTERNAL_9909a8c4_20_layernorm_kernels_cu_a414aec0_31954cuda3std6ranges3__45__cpo4swapE,@object
	.size		_ZN56_INTERNAL_9909a8c4_20_layernorm_kernels_cu_a414aec0_31954cuda3std6ranges3__45__cpo4swapE,(.L_16 - _ZN56_INTERNAL_9909a8c4_20_layernorm_kernels_cu_a414aec0_31954cuda3std6ranges3__45__cpo4swapE)
_ZN56_INTERNAL_9909a8c4_20_layernorm_kernels_cu_a414aec0_31954cuda3std6ranges3__45__cpo4swapE:
	.zero		1
.L_16:


//--------------------- .nv.shared._ZN17fastertransformer26add_bias_layernorm_add_resI6__halfLi32EEEvPT_PKS2_S5_S5_S5_fi --------------------------
	.section	.nv.shared._ZN17fastertransformer26add_bias_layernorm_add_resI6__halfLi32EEEvPT_PKS2_S5_S5_S5_fi,"aw",@nobits
	.sectionflags	@""
	.align	16
.nv.shared._ZN17fastertransformer26add_bias_layernorm_add_resI6__halfLi32EEEvPT_PKS2_S5_S5_S5_fi:
	.zero		1168


//--------------------- .nv.shared._ZN17fastertransformer29add_bias_layernorm_add_res_e2ILi32EEEvP6float2PKS1_S4_S4_S4_fi --------------------------
	.section	.nv.shared._ZN17fastertransformer29add_bias_layernorm_add_res_e2ILi32EEEvP6float2PKS1_S4_S4_S4_fi,"aw",@nobits
	.sectionflags	@""
	.align	16
.nv.shared._ZN17fastertransformer29add_bias_layernorm_add_res_e2ILi32EEEvP6float2PKS1_S4_S4_S4_fi:
	.zero		1168


//--------------------- .nv.shared._ZN17fastertransformer29add_bias_layernorm_add_res_e2ILi32EEEvP7__half2PKS1_S4_S4_S4_fi --------------------------
	.section	.nv.shared._ZN17fastertransformer29add_bias_layernorm_add_res_e2ILi32EEEvP7__half2PKS1_S4_S4_S4_fi,"aw",@nobits
	.sectionflags	@""
	.align	16
.nv.shared._ZN17fastertransformer29add_bias_layernorm_add_res_e2ILi32EEEvP7__half2PKS1_S4_S4_S4_fi:
	.zero		1168


//--------------------- .nv.shared._ZN17fastertransformer26add_bias_layernorm_add_resIfLi16EEEvPT_PKS1_S4_S4_S4_fi --------------------------
	.section	.nv.shared._ZN17fastertransformer26add_bias_layernorm_add_resIfLi16EEEvPT_PKS1_S4_S4_S4_fi,"aw",@nobits
	.sectionflags	@""
	.align	16
.nv.shared._ZN17fastertransformer26add_bias_layernorm_add_resIfLi16EEEvPT_PKS1_S4_S4_S4_fi:
	.zero		1168


//--------------------- .nv.shared._ZN17fastertransformer26add_bias_layernorm_add_resI6__halfLi16EEEvPT_PKS2_S5_S5_S5_fi --------------------------
	.section	.nv.shared._ZN17fastertransformer26add_bias_layernorm_add_resI6__halfLi16EEEvPT_PKS2_S5_S5_S5_fi,"aw",@nobits
	.sectionflags	@""
	.align	16
.nv.shared._ZN17fastertransformer26add_bias_layernorm_add_resI6__halfLi16EEEvPT_PKS2_S5_S5_S5_fi:
	.zero		1168


//--------------------- .nv.shared._ZN17fastertransformer29add_bias_layernorm_add_res_e2ILi16EEEvP6float2PKS1_S4_S4_S4_fi --------------------------
	.section	.nv.shared._ZN17fastertransformer29add_bias_layernorm_add_res_e2ILi16EEEvP6float2PKS1_S4_S4_S4_fi,"aw",@nobits
	.sectionflags	@""
	.align	16
.nv.shared._ZN17fastertransformer29add_bias_layernorm_add_res_e2ILi16EEEvP6float2PKS1_S4_S4_S4_fi:
	.zero		1168


//--------------------- .nv.shared._ZN17fastertransformer29add_bias_layernorm_add_res_e2ILi16EEEvP7__half2PKS1_S4_S4_S4_fi --------------------------
	.section	.nv.shared._ZN17fastertransformer29add_bias_layernorm_add_res_e2ILi16EEEvP7__half2PKS1_S4_S4_S4_fi,"aw",@nobits
	.sectionflags	@""
	.align	16
.nv.shared._ZN17fastertransformer29add_bias_layernorm_add_res_e2ILi16EEEvP7__half2PKS1_S4_S4_S4_fi:
	.zero		1168


//--------------------- .nv.shared._ZN17fastertransformer26add_bias_layernorm_add_resIfLi8EEEvPT_PKS1_S4_S4_S4_fi --------------------------
	.section	.nv.shared._ZN17fastertransformer26add_bias_layernorm_add_resIfLi8EEEvPT_PKS1_S4_S4_S4_fi,"aw",@nobits
	.sectionflags	@""
	.align	16
.nv.shared._ZN17fastertransformer26add_bias_layernorm_add_resIfLi8EEEvPT_PKS1_S4_S4_S4_fi:
	.zero		1168


//--------------------- .nv.shared._ZN17fastertransformer26add_bias_layernorm_add_resI6__halfLi8EEEvPT_PKS2_S5_S5_S5_fi --------------------------
	.section	.nv.shared._ZN17fastertransformer26add_bias_layernorm_add_resI6__halfLi8EEEvPT_PKS2_S5_S5_S5_fi,"aw",@nobits
	.sectionflags	@""
	.align	16
.nv.shared._ZN17fastertransformer26add_bias_layernorm_add_resI6__halfLi8EEEvPT_PKS2_S5_S5_S5_fi:
	.zero		1168


//--------------------- .nv.shared._ZN17fastertransformer29add_bias_layernorm_add_res_e2ILi8EEEvP6float2PKS1_S4_S4_S4_fi --------------------------
	.section	.nv.shared._ZN17fastertransformer29add_bias_layernorm_add_res_e2ILi8EEEvP6float2PKS1_S4_S4_S4_fi,"aw",@nobits
	.sectionflags	@""
	.align	16
.nv.shared._ZN17fastertransformer29add_bias_layernorm_add_res_e2ILi8EEEvP6float2PKS1_S4_S4_S4_fi:
	.zero		1168


//--------------------- .nv.shared._ZN17fastertransformer29add_bias_layernorm_add_res_e2ILi8EEEvP7__half2PKS1_S4_S4_S4_fi --------------------------
	.section	.nv.shared._ZN17fastertransformer29add_bias_layernorm_add_res_e2ILi8EEEvP7__half2PKS1_S4_S4_S4_fi,"aw",@nobits
	.sectionflags	@""
	.align	16
.nv.shared._ZN17fastertransformer29add_bias_layernorm_add_res_e2ILi8EEEvP7__half2PKS1_S4_S4_S4_fi:
	.zero		1168


//--------------------- .nv.shared._ZN17fastertransformer26add_bias_layernorm_add_resIfLi4EEEvPT_PKS1_S4_S4_S4_fi --------------------------
	.section	.nv.shared._ZN17fastertransformer26add_bias_layernorm_add_resIfLi4EEEvPT_PKS1_S4_S4_S4_fi,"aw",@nobits
	.sectionflags	@""
	.align	16
.nv.shared._ZN17fastertransformer26add_bias_layernorm_add_resIfLi4EEEvPT_PKS1_S4_S4_S4_fi:
	.zero		1168


//--------------------- .nv.shared._ZN17fastertransformer26add_bias_layernorm_add_resI6__halfLi4EEEvPT_PKS2_S5_S5_S5_fi --------------------------
	.section	.nv.shared._ZN17fastertransformer26add_bias_layernorm_add_resI6__halfLi4EEEvPT_PKS2_S5_S5_S5_fi,"aw",@nobits
	.sectionflags	@""
	.align	16
.nv.shared._ZN17fastertransformer26add_bias_layernorm_add_resI6__halfLi4EEEvPT_PKS2_S5_S5_S5_fi:
	.zero		1168


//--------------------- .nv.shared._ZN17fastertransformer29add_bias_layernorm_add_res_e2ILi4EEEvP6float2PKS1_S4_S4_S4_fi --------------------------
	.section	.nv.shared._ZN17fastertransformer29add_bias_layernorm_add_res_e2ILi4EEEvP6float2PKS1_S4_S4_S4_fi,"aw",@nobits
	.sectionflags	@""
	.align	16
.nv.shared._ZN17fastertransformer29add_bias_layernorm_add_res_e2ILi4EEEvP6float2PKS1_S4_S4_S4_fi:
	.zero		1168


//--------------------- .nv.shared._ZN17fastertransformer29add_bias_layernorm_add_res_e2ILi4EEEvP7__half2PKS1_S4_S4_S4_fi --------------------------
	.section	.nv.shared._ZN17fastertransformer29add_bias_layernorm_add_res_e2ILi4EEEvP7__half2PKS1_S4_S4_S4_fi,"aw",@nobits
	.sectionflags	@""
	.align	16
.nv.shared._ZN17fastertransformer29add_bias_layernorm_add_res_e2ILi4EEEvP7__half2PKS1_S4_S4_S4_fi:
	.zero		1168


//--------------------- .nv.shared._ZN17fastertransformer26add_bias_layernorm_add_resIfLi2EEEvPT_PKS1_S4_S4_S4_fi --------------------------
	.section	.nv.shared._ZN17fastertransformer26add_bias_layernorm_add_resIfLi2EEEvPT_PKS1_S4_S4_S4_fi,"aw",@nobits
	.sectionflags	@""
	.align	16
.nv.shared._ZN17fastertransformer26add_bias_layernorm_add_resIfLi2EEEvPT_PKS1_S4_S4_S4_fi:
	.zero		1168


//--------------------- .nv.shared._ZN17fastertransformer26add_bias_layernorm_add_resI6__halfLi2EEEvPT_PKS2_S5_S5_S5_fi --------------------------
	.section	.nv.shared._ZN17fastertransformer26add_bias_layernorm_add_resI6__halfLi2EEEvPT_PKS2_S5_S5_S5_fi,"aw",@nobits
	.sectionflags	@""
	.align	16
.nv.shared._ZN17fastertransformer26add_bias_layernorm_add_resI6__halfLi2EEEvPT_PKS2_S5_S5_S5_fi:
	.zero		1168


//--------------------- .nv.shared._ZN17fastertransformer29add_bias_layernorm_add_res_e2ILi2EEEvP6float2PKS1_S4_S4_S4_fi --------------------------
	.section	.nv.shared._ZN17fastertransformer29add_bias_layernorm_add_res_e2ILi2EEEvP6float2PKS1_S4_S4_S4_fi,"aw",@nobits
	.sectionflags	@""
	.align	16
.nv.shared._ZN17fastertransformer29add_bias_layernorm_add_res_e2ILi2EEEvP6float2PKS1_S4_S4_S4_fi:
	.zero		1168


//--------------------- .nv.shared._ZN17fastertransformer29add_bias_layernorm_add_res_e2ILi2EEEvP7__half2PKS1_S4_S4_S4_fi --------------------------
	.section	.nv.shared._ZN17fastertransformer29add_bias_layernorm_add_res_e2ILi2EEEvP7__half2PKS1_S4_S4_S4_fi,"aw",@nobits
	.sectionflags	@""
	.align	16
.nv.shared._ZN17fastertransformer29add_bias_layernorm_add_res_e2ILi2EEEvP7__half2PKS1_S4_S4_S4_fi:
	.zero		1168


//--------------------- .nv.shared._ZN17fastertransformer26add_bias_layernorm_add_resIfLi1EEEvPT_PKS1_S4_S4_S4_fi --------------------------
	.section	.nv.shared._ZN17fastertransformer26add_bias_layernorm_add_resIfLi1EEEvPT_PKS1_S4_S4_S4_fi,"aw",@nobits
	.sectionflags	@""
	.align	16
.nv.shared._ZN17fastertransformer26add_bias_layernorm_add_resIfLi1EEEvPT_PKS1_S4_S4_S4_fi:
	.zero		1168


//--------------------- .nv.shared._ZN17fastertransformer26add_bias_layernorm_add_resI6__halfLi1EEEvPT_PKS2_S5_S5_S5_fi --------------------------
	.section	.nv.shared._ZN17fastertransformer26add_bias_layernorm_add_resI6__halfLi1EEEvPT_PKS2_S5_S5_S5_fi,"aw",@nobits
	.sectionflags	@""
	.align	16
.nv.shared._ZN17fastertransformer26add_bias_layernorm_add_resI6__halfLi1EEEvPT_PKS2_S5_S5_S5_fi:
	.zero		1168


//--------------------- .nv.shared._ZN17fastertransformer29add_bias_layernorm_add_res_e2ILi1EEEvP6float2PKS1_S4_S4_S4_fi --------------------------
	.section	.nv.shared._ZN17fastertransformer29add_bias_layernorm_add_res_e2ILi1EEEvP6float2PKS1_S4_S4_S4_fi,"aw",@nobits
	.sectionflags	@""
	.align	16
.nv.shared._ZN17fastertransformer29add_bias_layernorm_add_res_e2ILi1EEEvP6float2PKS1_S4_S4_S4_fi:
	.zero		1168


//--------------------- .nv.shared._ZN17fastertransformer29add_bias_layernorm_add_res_e2ILi1EEEvP7__half2PKS1_S4_S4_S4_fi --------------------------
	.section	.nv.shared._ZN17fastertransformer29add_bias_layernorm_add_res_e2ILi1EEEvP7__half2PKS1_S4_S4_S4_fi,"aw",@nobits
	.sectionflags	@""
	.align	16
.nv.shared._ZN17fastertransformer29add_bias_layernorm_add_res_e2ILi1EEEvP7__half2PKS1_S4_S4_S4_fi:
	.zero		1168


//--------------------- .nv.shared._ZN17fastertransformer18merge_layernorm_v2I6__halfEEvPT_PKS2_S5_S5_fiiii --------------------------
	.section	.nv.shared._ZN17fastertransformer18merge_layernorm_v2I6__halfEEvPT_PKS2_S5_S5_fiiii,"aw",@nobits
	.sectionflags	@""
	.align	16
.nv.shared._ZN17fastertransformer18merge_layernorm_v2I6__halfEEvPT_PKS2_S5_S5_fiiii:
	.zero		1168


//--------------------- .nv.shared._ZN17fastertransformer18merge_layernorm_v2IfEEvPT_PKS1_S4_S4_fiiii --------------------------
	.section	.nv.shared._ZN17fastertransformer18merge_layernorm_v2IfEEvPT_PKS1_S4_S4_fiiii,"aw",@nobits
	.sectionflags	@""
	.align	16
.nv.shared._ZN17fastertransformer18merge_layernorm_v2IfEEvPT_PKS1_S4_S4_fiiii:
	.zero		1168


//--------------------- .nv.shared._ZN17fastertransformer18add_bias_layernormI6__halfEEvPT_PKS2_S5_S5_fi --------------------------
	.section	.nv.shared._ZN17fastertransformer18add_bias_layernormI6__halfEEvPT_PKS2_S5_S5_fi,"aw",@nobits
	.sectionflags	@""
	.align	16
.nv.shared._ZN17fastertransformer18add_bias_layernormI6__halfEEvPT_PKS2_S5_S5_fi:
	.zero		1168


//--------------------- .nv.shared._ZN17fastertransformer21add_bias_layernorm_v2I6__halfEEvPT_PKS2_S5_S5_fi --------------------------
	.section	.nv.shared._ZN17fastertransformer21add_bias_layernorm_v2I6__halfEEvPT_PKS2_S5_S5_fi,"aw",@nobits
	.sectionflags	@""
	.align	16
.nv.shared._ZN17fastertransformer21add_bias_layernorm_v2I6__halfEEvPT_PKS2_S5_S5_fi:
	.zero		1168


//--------------------- .nv.shared._ZN17fastertransformer18add_bias_layernormIfEEvPT_PKS1_S4_S4_fi --------------------------
	.section	.nv.shared._ZN17fastertransformer18add_bias_layernormIfEEvPT_PKS1_S4_S4_fi,"aw",@nobits
	.sectionflags	@""
	.align	16
.nv.shared._ZN17fastertransformer18add_bias_layernormIfEEvPT_PKS1_S4_S4_fi:
	.zero		1168


//--------------------- .nv.shared._ZN17fastertransformer21add_bias_layernorm_v2IfEEvPT_PKS1_S4_S4_fi --------------------------
	.section	.nv.shared._ZN17fastertransformer21add_bias_layernorm_v2IfEEvPT_PKS1_S4_S4_fi,"aw",@nobits
	.sectionflags	@""
	.align	16
.nv.shared._ZN17fastertransformer21add_bias_layernorm_v2IfEEvPT_PKS1_S4_S4_fi:
	.zero		1168


//--------------------- .nv.shared._ZN17fastertransformer25layernorm_shift_partitionI7__half2EEvPT_PKS2_S5_S5_fiiiiii --------------------------
	.section	.nv.shared._ZN17fastertransformer25layernorm_shift_partitionI7__half2EEvPT_PKS2_S5_S5_fiiiiii,"aw",@nobits
	.sectionflags	@""
	.align	16
.nv.shared._ZN17fastertransformer25layernorm_shift_partitionI7__half2EEvPT_PKS2_S5_S5_fiiiiii:
	.zero		1168


//--------------------- .nv.shared._ZN17fastertransformer28layernorm_shift_partition_v2I7__half2EEvPT_PKS2_S5_S5_fiiiiii --------------------------
	.section	.nv.shared._ZN17fastertransformer28layernorm_shift_partition_v2I7__half2EEvPT_PKS2_S5_S5_fiiiiii,"aw",@nobits
	.sectionflags	@""
	.align	16
.nv.shared._ZN17fastertransformer28layernorm_shift_partition_v2I7__half2EEvPT_PKS2_S5_S5_fiiiiii:
	.zero		1168


//--------------------- .nv.shared._ZN17fastertransformer18generalT5LayerNormI6__halfEEvPKT_S4_PS2_fii --------------------------
	.section	.nv.shared._ZN17fastertransformer18generalT5LayerNormI6__halfEEvPKT_S4_PS2_fii,"aw",@nobits
	.sectionflags	@""
	.align	16
.nv.shared._ZN17fastertransformer18generalT5LayerNormI6__halfEEvPKT_S4_PS2_fii:
	.zero		1168


//--------------------- .nv.shared._ZN17fastertransformer18generalT5LayerNormIfEEvPKT_S3_PS1_fii --------------------------
	.section	.nv.shared._ZN17fastertransformer18generalT5LayerNormIfEEvPKT_S3_PS1_fii,"aw",@nobits
	.sectionflags	@""
	.align	16
.nv.shared._ZN17fastertransformer18generalT5LayerNormIfEEvPKT_S3_PS1_fii:
	.zero		1168


//--------------------- .nv.shared._ZN17fastertransformer16generalLayerNormI6__halfLb0EEEvPKT_S4_S4_PS2_fiiPfS6_i --------------------------
	.section	.nv.shared._ZN17fastertransformer16generalLayerNormI6__halfLb0EEEvPKT_S4_S4_PS2_fiiPfS6_i,"aw",@nobits
	.sectionflags	@""
	.align	16
.nv.shared._ZN17fastertransformer16generalLayerNormI6__halfLb0EEEvPKT_S4_S4_PS2_fiiPfS6_i:
	.zero		1168


//--------------------- .nv.shared._ZN17fastertransformer16generalLayerNormI6__halfLb1EEEvPKT_S4_S4_PS2_fiiPfS6_i --------------------------
	.section	.nv.shared._ZN17fastertransformer16generalLayerNormI6__halfLb1EEEvPKT_S4_S4_PS2_fiiPfS6_i,"aw",@nobits
	.sectionflags	@""
	.align	16
.nv.shared._ZN17fastertransformer16generalLayerNormI6__halfLb1EEEvPKT_S4_S4_PS2_fiiPfS6_i:
	.zero		1296


//--------------------- .nv.shared._ZN17fastertransformer16generalLayerNormIfLb0EEEvPKT_S3_S3_PS1_fiiPfS5_i --------------------------
	.section	.nv.shared._ZN17fastertransformer16generalLayerNormIfLb0EEEvPKT_S3_S3_PS1_fiiPfS5_i,"aw",@nobits
	.sectionflags	@""
	.align	16
.nv.shared._ZN17fastertransformer16generalLayerNormIfLb0EEEvPKT_S3_S3_PS1_fiiPfS5_i:
	.zero		1168


//--------------------- .nv.shared._ZN17fastertransformer16generalLayerNormIfLb1EEEvPKT_S3_S3_PS1_fiiPfS5_i --------------------------
	.section	.nv.shared._ZN17fastertransformer16generalLayerNormIfLb1EEEvPKT_S3_S3_PS1_fiiPfS5_i,"aw",@nobits
	.sectionflags	@""
	.align	16
.nv.shared._ZN17fastertransformer16generalLayerNormIfLb1EEEvPKT_S3_S3_PS1_fiiPfS5_i:
	.zero		1296


//--------------------- .nv.shared._ZN17fastertransformer29generalAddResidualT5LayerNormI6__halfEEvPKT_S4_PS2_S5_fii --------------------------
	.section	.nv.shared._ZN17fastertransformer29generalAddResidualT5LayerNormI6__halfEEvPKT_S4_PS2_S5_fii,"aw",@nobits
	.sectionflags	@""
	.align	16
.nv.shared._ZN17fastertransformer29generalAddResidualT5LayerNormI6__halfEEvPKT_S4_PS2_S5_fii:
	.zero		1168


//--------------------- .nv.shared._ZN17fastertransformer29generalAddResidualT5LayerNormIfEEvPKT_S3_PS1_S4_fii --------------------------
	.section	.nv.shared._ZN17fastertransformer29generalAddResidualT5LayerNormIfEEvPKT_S3_PS1_S4_fii,"aw",@nobits
	.sectionflags	@""
	.align	16
.nv.shared._ZN17fastertransformer29generalAddResidualT5LayerNormIfEEvPKT_S3_PS1_S4_fii:
	.zero		1168


//--------------------- .nv.shared._ZN17fastertransformer31generalAddBiasResidualLayerNormI6__halfLi2EEEvPKT_S4_S4_S4_S4_S4_PS2_S5_fiiPKfS7_S7_Pfi --------------------------
	.section	.nv.shared._ZN17fastertransformer31generalAddBiasResidualLayerNormI6__halfLi2EEEvPKT_S4_S4_S4_S4_S4_PS2_S5_fiiPKfS7_S7_Pfi,"aw",@nobits
	.sectionflags	@""
	.align	16
.nv.shared._ZN17fastertransformer31generalAddBiasResidualLayerNormI6__halfLi2EEEvPKT_S4_S4_S4_S4_S4_PS2_S5_fiiPKfS7_S7_Pfi:
	.zero		1296


//--------------------- .nv.shared._ZN17fastertransformer31generalAddBiasResidualLayerNormI6__halfLi1EEEvPKT_S4_S4_S4_S4_S4_PS2_S5_fiiPKfS7_S7_Pfi --------------------------
	.section	.nv.shared._ZN17fastertransformer31generalAddBiasResidualLayerNormI6__halfLi1EEEvPKT_S4_S4_S4_S4_S4_PS2_S5_fiiPKfS7_S7_Pfi,"aw",@nobits
	.sectionflags	@""
	.align	16
.nv.shared._ZN17fastertransformer31generalAddBiasResidualLayerNormI6__halfLi1EEEvPKT_S4_S4_S4_S4_S4_PS2_S5_fiiPKfS7_S7_Pfi:
	.zero		1296


//--------------------- .nv.shared._ZN17fastertransformer31generalAddBiasResidualLayerNormIfLi2EEEvPKT_S3_S3_S3_S3_S3_PS1_S4_fiiPKfS6_S6_Pfi --------------------------
	.section	.nv.shared._ZN17fastertransformer31generalAddBiasResidualLayerNormIfLi2EEEvPKT_S3_S3_S3_S3_S3_PS1_S4_fiiPKfS6_S6_Pfi,"aw",@nobits
	.sectionflags	@""
	.align	16
.nv.shared._ZN17fastertransformer31generalAddBiasResidualLayerNormIfLi2EEEvPKT_S3_S3_S3_S3_S3_PS1_S4_fiiPKfS6_S6_Pfi:
	.zero		1296


//--------------------- .nv.shared._ZN17fastertransformer31generalAddBiasResidualLayerNormIfLi1EEEvPKT_S3_S3_S3_S3_S3_PS1_S4_fiiPKfS6_S6_Pfi --------------------------
	.section	.nv.shared._ZN17fastertransformer31generalAddBiasResidualLayerNormIfLi1EEEvPKT_S3_S3_S3_S3_S3_PS1_S4_fiiPKfS6_S6_Pfi,"aw",@nobits
	.sectionflags	@""
	.align	16
.nv.shared._ZN17fastertransformer31generalAddBiasResidualLayerNormIfLi1EEEvPKT_S3_S3_S3_S3_S3_PS1_S4_fiiPKfS6_S6_Pfi:
	.zero		1296


//--------------------- .nv.shared._ZN17fastertransformer35generalAddBiasResidualLayerNormOpt2I7__half2Lb0ELb0ELi2ELb1ELi8EEEvPT_S3_PKS2_S5_S5_S5_S5_S5_fiiPKfS7_S7_Pfi --------------------------
	.section	.nv.shared._ZN17fastertransformer35generalAddBiasResidualLayerNormOpt2I7__half2Lb0ELb0ELi2ELb1ELi8EEEvPT_S3_PKS2_S5_S5_S5_S5_S5_fiiPKfS7_S7_Pfi,"aw",@nobits
	.sectionflags	@""
	.align	16
.nv.shared._ZN17fastertransformer35generalAddBiasResidualLayerNormOpt2I7__half2Lb0ELb0ELi2ELb1ELi8EEEvPT_S3_PKS2_S5_S5_S5_S5_S5_fiiPKfS7_S7_Pfi:
	.zero		1424


//--------------------- .nv.shared._ZN17fastertransformer34generalAddBiasResidualLayerNormOptI7__half2Lb0ELb0ELi2ELb1ELi8EEEvPT_S3_PKS2_S5_S5_S5_S5_S5_fiiPKfS7_S7_Pfi --------------------------
	.section	.nv.shared._ZN17fastertransformer34generalAddBiasResidualLayerNormOptI7__half2Lb0ELb0ELi2ELb1ELi8EEEvPT_S3_PKS2_S5_S5_S5_S5_S5_fiiPKfS7_S7_Pfi,"aw",@nobits
	.sectionflags	@""
	.align	16
.nv.shared._ZN17fastertransformer34generalAddBiasResidualLayerNormOptI7__half2Lb0ELb0ELi2ELb1ELi8EEEvPT_S3_PKS2_S5_S5_S5_S5_S5_fiiPKfS7_S7_Pfi:
	.zero		1296


//--------------------- .nv.shared._ZN17fastertransformer35generalAddBiasResidualLayerNormOpt2I7__half2Lb1ELb0ELi2ELb1ELi8EEEvPT_S3_PKS2_S5_S5_S5_S5_S5_fiiPKfS7_S7_Pfi --------------------------
	.section	.nv.shared._ZN17fastertransformer35generalAddBiasResidualLayerNormOpt2I7__half2Lb1ELb0ELi2ELb1ELi8EEEvPT_S3_PKS2_S5_S5_S5_S5_S5_fiiPKfS7_S7_Pfi,"aw",@nobits
	.sectionflags	@""
	.align	16
.nv.shared._ZN17fastertransformer35generalAddBiasResidualLayerNormOpt2I7__half2Lb1ELb0ELi2ELb1ELi8EEEvPT_S3_PKS2_S5_S5_S5_S5_S5_fiiPKfS7_S7_Pfi:
	.zero		1424


//--------------------- .nv.shared._ZN17fastertransformer34generalAddBiasResidualLayerNormOptI7__half2Lb1ELb0ELi2ELb1ELi8EEEvPT_S3_PKS2_S5_S5_S5_S5_S5_fiiPKfS7_S7_Pfi --------------------------
	.section	.nv.shared._ZN17fastertransformer34generalAddBiasResidualLayerNormOptI7__half2Lb1ELb0ELi2ELb1ELi8EEEvPT_S3_PKS2_S5_S5_S5_S5_S5_fiiPKfS7_S7_Pfi,"aw",@nobits
	.sectionflags	@""
	.align	16
.nv.shared._ZN17fastertransformer34generalAddBiasResidualLayerNormOptI7__half2Lb1ELb0ELi2ELb1ELi8EEEvPT_S3_PKS2_S5_S5_S5_S5_S5_fiiPKfS7_S7_Pfi:
	.zero		1296


//--------------------- .nv.shared._ZN17fastertransformer35generalAddBiasResidualLayerNormOpt2I7__half2Lb0ELb1ELi2ELb1ELi8EEEvPT_S3_PKS2_S5_S5_S5_S5_S5_fiiPKfS7_S7_Pfi --------------------------
	.section	.nv.shared._ZN17fastertransformer35generalAddBiasResidualLayerNormOpt2I7__half2Lb0ELb1ELi2ELb1ELi8EEEvPT_S3_PKS2_S5_S5_S5_S5_S5_fiiPKfS7_S7_Pfi,"aw",@nobits
	.sectionflags	@""
	.align	16
.nv.shared._ZN17fastertransformer35generalAddBiasResidualLayerNormOpt2I7__half2Lb0ELb1ELi2ELb1ELi8EEEvPT_S3_PKS2_S5_S5_S5_S5_S5_fiiPKfS7_S7_Pfi:
	.zero		1424


//--------------------- .nv.shared._ZN17fastertransformer34generalAddBiasResidualLayerNormOptI7__half2Lb0ELb1ELi2ELb1ELi8EEEvPT_S3_PKS2_S5_S5_S5_S5_S5_fiiPKfS7_S7_Pfi --------------------------
	.section	.nv.shared._ZN17fastertransformer34generalAddBiasResidualLayerNormOptI7__half2Lb0ELb1ELi2ELb1ELi8EEEvPT_S3_PKS2_S5_S5_S5_S5_S5_fiiPKfS7_S7_Pfi,"aw",@nobits
	.sectionflags	@""
	.align	16
.nv.shared._ZN17fastertransformer34generalAddBiasResidualLayerNormOptI7__half2Lb0ELb1ELi2ELb1ELi8EEEvPT_S3_PKS2_S5_S5_S5_S5_S5_fiiPKfS7_S7_Pfi:
	.zero		1296


//--------------------- .nv.shared._ZN17fastertransformer35generalAddBiasResidualLayerNormOpt2I7__half2Lb1ELb1ELi2ELb1ELi8EEEvPT_S3_PKS2_S5_S5_S5_S5_S5_fiiPKfS7_S7_Pfi --------------------------
	.section	.nv.shared._ZN17fastertransformer35generalAddBiasResidualLayerNormOpt2I7__half2Lb1ELb1ELi2ELb1ELi8EEEvPT_S3_PKS2_S5_S5_S5_S5_S5_fiiPKfS7_S7_Pfi,"aw",@nobits
	.sectionflags	@""
	.align	16
.nv.shared._ZN17fastertransformer35generalAddBiasResidualLayerNormOpt2I7__half2Lb1ELb1ELi2ELb1ELi8EEEvPT_S3_PKS2_S5_S5_S5_S5_S5_fiiPKfS7_S7_Pfi:
	.zero		1424


//--------------------- .nv.shared._ZN17fastertransformer34generalAddBiasResidualLayerNormOptI7__half2Lb1ELb1ELi2ELb1ELi8EEEvPT_S3_PKS2_S5_S5_S5_S5_S5_fiiPKfS7_S7_Pfi --------------------------
	.section	.nv.shared._ZN17fastertransformer34generalAddBiasResidualLayerNormOptI7__half2Lb1ELb1ELi2ELb1ELi8EEEvPT_S3_PKS2_S5_S5_S5_S5_S5_fiiPKfS7_S7_Pfi,"aw",@nobits
	.sectionflags	@""
	.align	16
.nv.shared._ZN17fastertransformer34generalAddBiasResidualLayerNormOptI7__half2Lb1ELb1ELi2ELb1ELi8EEEvPT_S3_PKS2_S5_S5_S5_S5_S5_fiiPKfS7_S7_Pfi:
	.zero		1296


//--------------------- .nv.shared._ZN17fastertransformer35generalAddBiasResidualLayerNormOpt2I7__half2Lb0ELb0ELi1ELb1ELi8EEEvPT_S3_PKS2_S5_S5_S5_S5_S5_fiiPKfS7_S7_Pfi --------------------------
	.section	.nv.shared._ZN17fastertransformer35generalAddBiasResidualLayerNormOpt2I7__half2Lb0ELb0ELi1ELb1ELi8EEEvPT_S3_PKS2_S5_S5_S5_S5_S5_fiiPKfS7_S7_Pfi,"aw",@nobits
	.sectionflags	@""
	.align	16
.nv.shared._ZN17fastertransformer35generalAddBiasResidualLayerNormOpt2I7__half2Lb0ELb0ELi1ELb1ELi8EEEvPT_S3_PKS2_S5_S5_S5_S5_S5_fiiPKfS7_S7_Pfi:
	.zero		1424


//--------------------- .nv.shared._ZN17fastertransformer34generalAddBiasResidualLayerNormOptI7__half2Lb0ELb0ELi1ELb1ELi8EEEvPT_S3_PKS2_S5_S5_S5_S5_S5_fiiPKfS7_S7_Pfi --------------------------
	.section	.nv.shared._ZN17fastertransformer34generalAddBiasResidualLayerNormOptI7__half2Lb0ELb0ELi1ELb1ELi8EEEvPT_S3_PKS2_S5_S5_S5_S5_S5_fiiPKfS7_S7_Pfi,"aw",@nobits
	.sectionflags	@""
	.align	16
.nv.shared._ZN17fastertransformer34generalAddBiasResidualLayerNormOptI7__half2Lb0ELb0ELi1ELb1ELi8EEEvPT_S3_PKS2_S5_S5_S5_S5_S5_fiiPKfS7_S7_Pfi:
	.zero		1296


//--------------------- .nv.shared._ZN17fastertransformer35generalAddBiasResidualLayerNormOpt2I7__half2Lb1ELb0ELi1ELb1ELi8EEEvPT_S3_PKS2_S5_S5_S5_S5_S5_fiiPKfS7_S7_Pfi --------------------------
	.section	.nv.shared._ZN17fastertransformer35generalAddBiasResidualLayerNormOpt2I7__half2Lb1ELb0ELi1ELb1ELi8EEEvPT_S3_PKS2_S5_S5_S5_S5_S5_fiiPKfS7_S7_Pfi,"aw",@nobits
	.sectionflags	@""
	.align	16
.nv.shared._ZN17fastertransformer35generalAddBiasResidualLayerNormOpt2I7__half2Lb1ELb0ELi1ELb1ELi8EEEvPT_S3_PKS2_S5_S5_S5_S5_S5_fiiPKfS7_S7_Pfi:
	.zero		1424


//--------------------- .nv.shared._ZN17fastertransformer34generalAddBiasResidualLayerNormOptI7__half2Lb1ELb0ELi1ELb1ELi8EEEvPT_S3_PKS2_S5_S5_S5_S5_S5_fiiPKfS7_S7_Pfi --------------------------
	.section	.nv.shared._ZN17fastertransformer34generalAddBiasResidualLayerNormOptI7__half2Lb1ELb0ELi1ELb1ELi8EEEvPT_S3_PKS2_S5_S5_S5_S5_S5_fiiPKfS7_S7_Pfi,"aw",@nobits
	.sectionflags	@""
	.align	16
.nv.shared._ZN17fastertransformer34generalAddBiasResidualLayerNormOptI7__half2Lb1ELb0ELi1ELb1ELi8EEEvPT_S3_PKS2_S5_S5_S5_S5_S5_fiiPKfS7_S7_Pfi:
	.zero		1296


//--------------------- .nv.shared._ZN17fastertransformer35generalAddBiasResidualLayerNormOpt2I7__half2Lb0ELb1ELi1ELb1ELi8EEEvPT_S3_PKS2_S5_S5_S5_S5_S5_fiiPKfS7_S7_Pfi --------------------------
	.section	.nv.shared._ZN17fastertransformer35generalAddBiasResidualLayerNormOpt2I7__half2Lb0ELb1ELi1ELb1ELi8EEEvPT_S3_PKS2_S5_S5_S5_S5_S5_fiiPKfS7_S7_Pfi,"aw",@nobits
	.sectionflags	@""
	.align	16
.nv.shared._ZN17fastertransformer35generalAddBiasResidualLayerNormOpt2I7__half2Lb0ELb1ELi1ELb1ELi8EEEvPT_S3_PKS2_S5_S5_S5_S5_S5_fiiPKfS7_S7_Pfi:
	.zero		1424


//--------------------- .nv.shared._ZN17fastertransformer34generalAddBiasResidualLayerNormOptI7__half2Lb0ELb1ELi1ELb1ELi8EEEvPT_S3_PKS2_S5_S5_S5_S5_S5_fiiPKfS7_S7_Pfi --------------------------
	.section	.nv.shared._ZN17fastertransformer34generalAddBiasResidualLayerNormOptI7__half2Lb0ELb1ELi1ELb1ELi8EEEvPT_S3_PKS2_S5_S5_S5_S5_S5_fiiPKfS7_S7_Pfi,"aw",@nobits
	.sectionflags	@""
	.align	16
.nv.shared._ZN17fastertransformer34generalAddBiasResidualLayerNormOptI7__half2Lb0ELb1ELi1ELb1ELi8EEEvPT_S3_PKS2_S5_S5_S5_S5_S5_fiiPKfS7_S7_Pfi:
	.zero		1296


//--------------------- .nv.shared._ZN17fastertransformer35generalAddBiasResidualLayerNormOpt2I7__half2Lb1ELb1ELi1ELb1ELi8EEEvPT_S3_PKS2_S5_S5_S5_S5_S5_fiiPKfS7_S7_Pfi --------------------------
	.section	.nv.shared._ZN17fastertransformer35generalAddBiasResidualLayerNormOpt2I7__half2Lb1ELb1ELi1ELb1ELi8EEEvPT_S3_PKS2_S5_S5_S5_S5_S5_fiiPKfS7_S7_Pfi,"aw",@nobits
	.sectionflags	@""
	.align	16
.nv.shared._ZN17fastertransformer35generalAddBiasResidualLayerNormOpt2I7__half2Lb1ELb1ELi1ELb1ELi8EEEvPT_S3_PKS2_S5_S5_S5_S5_S5_fiiPKfS7_S7_Pfi:
	.zero		1424


//--------------------- .nv.shared._ZN17fastertransformer34generalAddBiasResidualLayerNormOptI7__half2Lb1ELb1ELi1ELb1ELi8EEEvPT_S3_PKS2_S5_S5_S5_S5_S5_fiiPKfS7_S7_Pfi --------------------------
	.section	.nv.shared._ZN17fastertransformer34generalAddBiasResidualLayerNormOptI7__half2Lb1ELb1ELi1ELb1ELi8EEEvPT_S3_PKS2_S5_S5_S5_S5_S5_fiiPKfS7_S7_Pfi,"aw",@nobits
	.sectionflags	@""
	.align	16
.nv.shared._ZN17fastertransformer34generalAddBiasResidualLayerNormOptI7__half2Lb1ELb1ELi1ELb1ELi8EEEvPT_S3_PKS2_S5_S5_S5_S5_S5_fiiPKfS7_S7_Pfi:
	.zero		1296


//--------------------- .nv.shared._ZN17fastertransformer35generalAddBiasResidualLayerNormOpt2I7__half2Lb0ELb0ELi2ELb1ELi4EEEvPT_S3_PKS2_S5_S5_S5_S5_S5_fiiPKfS7_S7_Pfi --------------------------
	.section	.nv.shared._ZN17fastertransformer35generalAddBiasResidualLayerNormOpt2I7__half2Lb0ELb0ELi2ELb1ELi4EEEvPT_S3_PKS2_S5_S5_S5_S5_S5_fiiPKfS7_S7_Pfi,"aw",@nobits
	.sectionflags	@""
	.align	16
.nv.shared._ZN17fastertransformer35generalAddBiasResidualLayerNormOpt2I7__half2Lb0ELb0ELi2ELb1ELi4EEEvPT_S3_PKS2_S5_S5_S5_S5_S5_fiiPKfS7_S7_Pfi:
	.zero		1424


//--------------------- .nv.shared._ZN17fastertransformer34generalAddBiasResidualLayerNormOptI7__half2Lb0ELb0ELi2ELb1ELi4EEEvPT_S3_PKS2_S5_S5_S5_S5_S5_fiiPKfS7_S7_Pfi --------------------------
	.section	.nv.shared._ZN17fastertransformer34generalAddBiasResidualLayerNormOptI7__half2Lb0ELb0ELi2ELb1ELi4EEEvPT_S3_PKS2_S5_S5_S5_S5_S5_fiiPKfS7_S7_Pfi,"aw",@nobits
	.sectionflags	@""
	.align	16
.nv.shared._ZN17fastertransformer34generalAddBiasResidualLayerNormOptI7__half2Lb0ELb0ELi2ELb1ELi4EEEvPT_S3_PKS2_S5_S5_S5_S5_S5_fiiPKfS7_S7_Pfi:
	.zero		1296


//--------------------- .nv.shared._ZN17fastertransformer35generalAddBiasResidualLayerNormOpt2I7__half2Lb1ELb0ELi2ELb1ELi4EEEvPT_S3_PKS2_S5_S5_S5_S5_S5_fiiPKfS7_S7_Pfi --------------------------
	.section	.nv.shared._ZN17fastertransformer35generalAddBiasResidualLayerNormOpt2I7__half2Lb1ELb0ELi2ELb1ELi4EEEvPT_S3_PKS2_S5_S5_S5_S5_S5_fiiPKfS7_S7_Pfi,"aw",@nobits
	.sectionflags	@""
	.align	16
.nv.shared._ZN17fastertransformer35generalAddBiasResidualLayerNormOpt2I7__half2Lb1ELb0ELi2ELb1ELi4EEEvPT_S3_PKS2_S5_S5_S5_S5_S5_fiiPKfS7_S7_Pfi:
	.zero		1424


//--------------------- .nv.shared._ZN17fastertransformer34generalAddBiasResidualLayerNormOptI7__half2Lb1ELb0ELi2ELb1ELi4EEEvPT_S3_PKS2_S5_S5_S5_S5_S5_fiiPKfS7_S7_Pfi --------------------------
	.section	.nv.shared._ZN17fastertransformer34generalAddBiasResidualLayerNormOptI7__half2Lb1ELb0ELi2ELb1ELi4EEEvPT_S3_PKS2_S5_S5_S5_S5_S5_fiiPKfS7_S7_Pfi,"aw",@nobits
	.sectionflags	@""
	.align	16
.nv.shared._ZN17fastertransformer34generalAddBiasResidualLayerNormOptI7__half2Lb1ELb0ELi2ELb1ELi4EEEvPT_S3_PKS2_S5_S5_S5_S5_S5_fiiPKfS7_S7_Pfi:
	.zero		1296


//--------------------- .nv.shared._ZN17fastertransformer35generalAddBiasResidualLayerNormOpt2I7__half2Lb0ELb1ELi2ELb1ELi4EEEvPT_S3_PKS2_S5_S5_S5_S5_S5_fiiPKfS7_S7_Pfi --------------------------
	.section	.nv.shared._ZN17fastertransformer35generalAddBiasResidualLayerNormOpt2I7__half2Lb0ELb1ELi2ELb1ELi4EEEvPT_S3_PKS2_S5_S5_S5_S5_S5_fiiPKfS7_S7_Pfi,"aw",@nobits
	.sectionflags	@""
	.align	16
.nv.shared._ZN17fastertransformer35generalAddBiasResidualLayerNormOpt2I7__half2Lb0ELb1ELi2ELb1ELi4EEEvPT_S3_PKS2_S5_S5_S5_S5_S5_fiiPKfS7_S7_Pfi:
	.zero		1424


//--------------------- .nv.shared._ZN17fastertransformer34generalAddBiasResidualLayerNormOptI7__half2Lb0ELb1ELi2ELb1ELi4EEEvPT_S3_PKS2_S5_S5_S5_S5_S5_fiiPKfS7_S7_Pfi --------------------------
	.section	.nv.shared._ZN17fastertransformer34generalAddBiasResidualLayerNormOptI7__half2Lb0ELb1ELi2ELb1ELi4EEEvPT_S3_PKS2_S5_S5_S5_S5_S5_fiiPKfS7_S7_Pfi,"aw",@nobits
	.sectionflags	@""
	.align	16
.nv.shared._ZN17fastertransformer34generalAddBiasResidualLayerNormOptI7__half2Lb0ELb1ELi2ELb1ELi4EEEvPT_S3_PKS2_S5_S5_S5_S5_S5_fiiPKfS7_S7_Pfi:
	.zero		1296


//--------------------- .nv.shared._ZN17fastertransformer35generalAddBiasResidualLayerNormOpt2I7__half2Lb1ELb1ELi2ELb1ELi4EEEvPT_S3_PKS2_S5_S5_S5_S5_S5_fiiPKfS7_S7_Pfi --------------------------
	.section	.nv.shared._ZN17fastertransformer35generalAddBiasResidualLayerNormOpt2I7__half2Lb1ELb1ELi2ELb1ELi4EEEvPT_S3_PKS2_S5_S5_S5_S5_S5_fiiPKfS7_S7_Pfi,"aw",@nobits
	.sectionflags	@""
	.align	16
.nv.shared._ZN17fastertransformer35generalAddBiasResidualLayerNormOpt2I7__half2Lb1ELb1ELi2ELb1ELi4EEEvPT_S3_PKS2_S5_S5_S5_S5_S5_fiiPKfS7_S7_Pfi:
	.zero		1424


//--------------------- .nv.shared._ZN17fastertransformer34generalAddBiasResidualLayerNormOptI7__half2Lb1ELb1ELi2ELb1ELi4EEEvPT_S3_PKS2_S5_S5_S5_S5_S5_fiiPKfS7_S7_Pfi --------------------------
	.section	.nv.shared._ZN17fastertransformer34generalAddBiasResidualLayerNormOptI7__half2Lb1ELb1ELi2ELb1ELi4EEEvPT_S3_PKS2_S5_S5_S5_S5_S5_fiiPKfS7_S7_Pfi,"aw",@nobits
	.sectionflags	@""
	.align	16
.nv.shared._ZN17fastertransformer34generalAddBiasResidualLayerNormOptI7__half2Lb1ELb1ELi2ELb1ELi4EEEvPT_S3_PKS2_S5_S5_S5_S5_S5_fiiPKfS7_S7_Pfi:
	.zero		1296


//--------------------- .nv.shared._ZN17fastertransformer35generalAddBiasResidualLayerNormOpt2I7__half2Lb0ELb0ELi1ELb1ELi4EEEvPT_S3_PKS2_S5_S5_S5_S5_S5_fiiPKfS7_S7_Pfi --------------------------
	.section	.nv.shared._ZN17fastertransformer35generalAddBiasResidualLayerNormOpt2I7__half2Lb0ELb0ELi1ELb1ELi4EEEvPT_S3_PKS2_S5_S5_S5_S5_S5_fiiPKfS7_S7_Pfi,"aw",@nobits
	.sectionflags	@""
	.align	16
.nv.shared._ZN17fastertransformer35generalAddBiasResidualLayerNormOpt2I7__half2Lb0ELb0ELi1ELb1ELi4EEEvPT_S3_PKS2_S5_S5_S5_S5_S5_fiiPKfS7_S7_Pfi:
	.zero		1424


//--------------------- .nv.shared._ZN17fastertransformer34generalAddBiasResidualLayerNormOptI7__half2Lb0ELb0ELi1ELb1ELi4EEEvPT_S3_PKS2_S5_S5_S5_S5_S5_fiiPKfS7_S7_Pfi --------------------------
	.section	.nv.shared._ZN17fastertransformer34generalAddBiasResidualLayerNormOptI7__half2Lb0ELb0ELi1ELb1ELi4EEEvPT_S3_PKS2_S5_S5_S5_S5_S5_fiiPKfS7_S7_Pfi,"aw",@nobits
	.sectionflags	@""
	.align	16
.nv.shared._ZN17fastertransformer34generalAddBiasResidualLayerNormOptI7__half2Lb0ELb0ELi1ELb1ELi4EEEvPT_S3_PKS2_S5_S5_S5_S5_S5_fiiPKfS7_S7_Pfi:
	.zero		1296


//--------------------- .nv.shared._ZN17fastertransformer35generalAddBiasResidualLayerNormOpt2I7__half2Lb1ELb0ELi1ELb1ELi4EEEvPT_S3_PKS2_S5_S5_S5_S5_S5_fiiPKfS7_S7_Pfi --------------------------
	.section	.nv.shared._ZN17fastertransformer35generalAddBiasResidualLayerNormOpt2I7__half2Lb1ELb0ELi1ELb1ELi4EEEvPT_S3_PKS2_S5_S5_S5_S5_S5_fiiPKfS7_S7_Pfi,"aw",@nobits
	.sectionflags	@""
	.align	16
.nv.shared._ZN17fastertransformer35generalAddBiasResidualLayerNormOpt2I7__half2Lb1ELb0ELi1ELb1ELi4EEEvPT_S3_PKS2_S5_S5_S5_S5_S5_fiiPKfS7_S7_Pfi:
	.zero		1424


//--------------------- .nv.shared._ZN17fastertransformer34generalAddBiasResidualLayerNormOptI7__half2Lb1ELb0ELi1ELb1ELi4EEEvPT_S3_PKS2_S5_S5_S5_S5_S5_fiiPKfS7_S7_Pfi --------------------------
	.section	.nv.shared._ZN17fastertransformer34generalAddBiasResidualLayerNormOptI7__half2Lb1ELb0ELi1ELb1ELi4EEEvPT_S3_PKS2_S5_S5_S5_S5_S5_fiiPKfS7_S7_Pfi,"aw",@nobits
	.sectionflags	@""
	.align	16
.nv.shared._ZN17fastertransformer34generalAddBiasResidualLayerNormOptI7__half2Lb1ELb0ELi1ELb1ELi4EEEvPT_S3_PKS2_S5_S5_S5_S5_S5_fiiPKfS7_S7_Pfi:
	.zero		1296


//--------------------- .nv.shared._ZN17fastertransformer35generalAddBiasResidualLayerNormOpt2I7__half2Lb0ELb1ELi1ELb1ELi4EEEvPT_S3_PKS2_S5_S5_S5_S5_S5_fiiPKfS7_S7_Pfi --------------------------
	.section	.nv.shared._ZN17fastertransformer35generalAddBiasResidualLayerNormOpt2I7__half2Lb0ELb1ELi1ELb1ELi4EEEvPT_S3_PKS2_S5_S5_S5_S5_S5_fiiPKfS7_S7_Pfi,"aw",@nobits
	.sectionflags	@""
	.align	16
.nv.shared._ZN17fastertransformer35generalAddBiasResidualLayerNormOpt2I7__half2Lb0ELb1ELi1ELb1ELi4EEEvPT_S3_PKS2_S5_S5_S5_S5_S5_fiiPKfS7_S7_Pfi:
	.zero		1424


//--------------------- .nv.shared._ZN17fastertransformer34generalAddBiasResidualLayerNormOptI7__half2Lb0ELb1ELi1ELb1ELi4EEEvPT_S3_PKS2_S5_S5_S5_S5_S5_fiiPKfS7_S7_Pfi --------------------------
	.section	.nv.shared._ZN17fastertransformer34generalAddBiasResidualLayerNormOptI7__half2Lb0ELb1ELi1ELb1ELi4EEEvPT_S3_PKS2_S5_S5_S5_S5_S5_fiiPKfS7_S7_Pfi,"aw",@nobits
	.sectionflags	@""
	.align	16
.nv.shared._ZN17fastertransformer34generalAddBiasResidualLayerNormOptI7__half2Lb0ELb1ELi1ELb1ELi4EEEvPT_S3_PKS2_S5_S5_S5_S5_S5_fiiPKfS7_S7_Pfi:
	.zero		1296


//--------------------- .nv.shared._ZN17fastertransformer35generalAddBiasResidualLayerNormOpt2I7__half2Lb1ELb1ELi1ELb1ELi4EEEvPT_S3_PKS2_S5_S5_S5_S5_S5_fiiPKfS7_S7_Pfi --------------------------
	.section	.nv.shared._ZN17fastertransformer35generalAddBiasResidualLayerNormOpt2I7__half2Lb1ELb1ELi1ELb1ELi4EEEvPT_S3_PKS2_S5_S5_S5_S5_S5_fiiPKfS7_S7_Pfi,"aw",@nobits
	.sectionflags	@""
	.align	16
.nv.shared._ZN17fastertransformer35generalAddBiasResidualLayerNormOpt2I7__half2Lb1ELb1ELi1ELb1ELi4EEEvPT_S3_PKS2_S5_S5_S5_S5_S5_fiiPKfS7_S7_Pfi:
	.zero		1424


//--------------------- .nv.shared._ZN17fastertransformer34generalAddBiasResidualLayerNormOptI7__half2Lb1ELb1ELi1ELb1ELi4EEEvPT_S3_PKS2_S5_S5_S5_S5_S5_fiiPKfS7_S7_Pfi --------------------------
	.section	.nv.shared._ZN17fastertransformer34generalAddBiasResidualLayerNormOptI7__half2Lb1ELb1ELi1ELb1ELi4EEEvPT_S3_PKS2_S5_S5_S5_S5_S5_fiiPKfS7_S7_Pfi,"aw",@nobits
	.sectionflags	@""
	.align	16
.nv.shared._ZN17fastertransformer34generalAddBiasResidualLayerNormOptI7__half2Lb1ELb1ELi1ELb1ELi4EEEvPT_S3_PKS2_S5_S5_S5_S5_S5_fiiPKfS7_S7_Pfi:
	.zero		1296


//--------------------- .nv.shared._ZN17fastertransformer35generalAddBiasResidualLayerNormOpt2I7__half2Lb0ELb0ELi2ELb1ELi2EEEvPT_S3_PKS2_S5_S5_S5_S5_S5_fiiPKfS7_S7_Pfi --------------------------
	.section	.nv.shared._ZN17fastertransformer35generalAddBiasResidualLayerNormOpt2I7__half2Lb0ELb0ELi2ELb1ELi2EEEvPT_S3_PKS2_S5_S5_S5_S5_S5_fiiPKfS7_S7_Pfi,"aw",@nobits
	.sectionflags	@""
	.align	16
.nv.shared._ZN17fastertransformer35generalAddBiasResidualLayerNormOpt2I7__half2Lb0ELb0ELi2ELb1ELi2EEEvPT_S3_PKS2_S5_S5_S5_S5_S5_fiiPKfS7_S7_Pfi:
	.zero		1424


//--------------------- .nv.shared._ZN17fastertransformer34generalAddBiasResidualLayerNormOptI7__half2Lb0ELb0ELi2ELb1ELi2EEEvPT_S3_PKS2_S5_S5_S5_S5_S5_fiiPKfS7_S7_Pfi --------------------------
	.section	.nv.shared._ZN17fastertransformer34generalAddBiasResidualLayerNormOptI7__half2Lb0ELb0ELi2ELb1ELi2EEEvPT_S3_PKS2_S5_S5_S5_S5_S5_fiiPKfS7_S7_Pfi,"aw",@nobits
	.sectionflags	@""
	.align	16
.nv.shared._ZN17fastertransformer34generalAddBiasResidualLayerNormOptI7__half2Lb0ELb0ELi2ELb1ELi2EEEvPT_S3_PKS2_S5_S5_S5_S5_S5_fiiPKfS7_S7_Pfi:
	.zero		1296


//--------------------- .nv.shared._ZN17fastertransformer35generalAddBiasResidualLayerNormOpt2I7__half2Lb1ELb0ELi2ELb1ELi2EEEvPT_S3_PKS2_S5_S5_S5_S5_S5_fiiPKfS7_S7_Pfi --------------------------
	.section	.nv.shared._ZN17fastertransformer35generalAddBiasResidualLayerNormOpt2I7__half2Lb1ELb0ELi2ELb1ELi2EEEvPT_S3_PKS2_S5_S5_S5_S5_S5_fiiPKfS7_S7_Pfi,"aw",@nobits
	.sectionflags	@""
	.align	16
.nv.shared._ZN17fastertransformer35generalAddBiasResidualLayerNormOpt2I7__half2Lb1ELb0ELi2ELb1ELi2EEEvPT_S3_PKS2_S5_S5_S5_S5_S5_fiiPKfS7_S7_Pfi:
	.zero		1424


//--------------------- .nv.shared._ZN17fastertransformer34generalAddBiasResidualLayerNormOptI7__half2Lb1ELb0ELi2ELb1ELi2EEEvPT_S3_PKS2_S5_S5_S5_S5_S5_fiiPKfS7_S7_Pfi --------------------------
	.section	.nv.shared._ZN17fastertransformer34generalAddBiasResidualLayerNormOptI7__half2Lb1ELb0ELi2ELb1ELi2EEEvPT_S3_PKS2_S5_S5_S5_S5_S5_fiiPKfS7_S7_Pfi,"aw",@nobits
	.sectionflags	@""
	.align	16
.nv.shared._ZN17fastertransformer34generalAddBiasResidualLayerNormOptI7__half2Lb1ELb0ELi2ELb1ELi2EEEvPT_S3_PKS2_S5_S5_S5_S5_S5_fiiPKfS7_S7_Pfi:
	.zero		1296


//--------------------- .nv.shared._ZN17fastertransformer35generalAddBiasResidualLayerNormOpt2I7__half2Lb0ELb1ELi2ELb1ELi2EEEvPT_S3_PKS2_S5_S5_S5_S5_S5_fiiPKfS7_S7_Pfi --------------------------
	.section	.nv.shared._ZN17fastertransformer35generalAddBiasResidualLayerNormOpt2I7__half2Lb0ELb1ELi2ELb1ELi2EEEvPT_S3_PKS2_S5_S5_S5_S5_S5_fiiPKfS7_S7_Pfi,"aw",@nobits
	.sectionflags	@""
	.align	16
.nv.shared._ZN17fastertransformer35generalAddBiasResidualLayerNormOpt2I7__half2Lb0ELb1ELi2ELb1ELi2EEEvPT_S3_PKS2_S5_S5_S5_S5_S5_fiiPKfS7_S7_Pfi:
	.zero		1424


//--------------------- .nv.shared._ZN17fastertransformer34generalAddBiasResidualLayerNormOptI7__half2Lb0ELb1ELi2ELb1ELi2EEEvPT_S3_PKS2_S5_S5_S5_S5_S5_fiiPKfS7_S7_Pfi --------------------------
	.section	.nv.shared._ZN17fastertransformer34generalAddBiasResidualLayerNormOptI7__half2Lb0ELb1ELi2ELb1ELi2EEEvPT_S3_PKS2_S5_S5_S5_S5_S5_fiiPKfS7_S7_Pfi,"aw",@nobits
	.sectionflags	@""
	.align	16
.nv.shared._ZN17fastertransformer34generalAddBiasResidualLayerNormOptI7__half2Lb0ELb1ELi2ELb1ELi2EEEvPT_S3_PKS2_S5_S5_S5_S5_S5_fiiPKfS7_S7_Pfi:
	.zero		1296


//--------------------- .nv.shared._ZN17fastertransformer35generalAddBiasResidualLayerNormOpt2I7__half2Lb1ELb1ELi2ELb1ELi2EEEvPT_S3_PKS2_S5_S5_S5_S5_S5_fiiPKfS7_S7_Pfi --------------------------
	.section	.nv.shared._ZN17fastertransformer35generalAddBiasResidualLayerNormOpt2I7__half2Lb1ELb1ELi2ELb1ELi2EEEvPT_S3_PKS2_S5_S5_S5_S5_S5_fiiPKfS7_S7_Pfi,"aw",@nobits
	.sectionflags	@""
	.align	16
.nv.shared._ZN17fastertransformer35generalAddBiasResidualLayerNormOpt2I7__half2Lb1ELb1ELi2ELb1ELi2EEEvPT_S3_PKS2_S5_S5_S5_S5_S5_fiiPKfS7_S7_Pfi:
	.zero		1424


//--------------------- .nv.shared._ZN17fastertransformer34generalAddBiasResidualLayerNormOptI7__half2Lb1ELb1ELi2ELb1ELi2EEEvPT_S3_PKS2_S5_S5_S5_S5_S5_fiiPKfS7_S7_Pfi --------------------------
	.section	.nv.shared._ZN17fastertransformer34generalAddBiasResidualLayerNormOptI7__half2Lb1ELb1ELi2ELb1ELi2EEEvPT_S3_PKS2_S5_S5_S5_S5_S5_fiiPKfS7_S7_Pfi,"aw",@nobits
	.sectionflags	@""
	.align	16
.nv.shared._ZN17fastertransformer34generalAddBiasResidualLayerNormOptI7__half2Lb1ELb1ELi2ELb1ELi2EEEvPT_S3_PKS2_S5_S5_S5_S5_S5_fiiPKfS7_S7_Pfi:
	.zero		1296


//--------------------- .nv.shared._ZN17fastertransformer35generalAddBiasResidualLayerNormOpt2I7__half2Lb0ELb0ELi1ELb1ELi2EEEvPT_S3_PKS2_S5_S5_S5_S5_S5_fiiPKfS7_S7_Pfi --------------------------
	.section	.nv.shared._ZN17fastertransformer35generalAddBiasResidualLayerNormOpt2I7__half2Lb0ELb0ELi1ELb1ELi2EEEvPT_S3_PKS2_S5_S5_S5_S5_S5_fiiPKfS7_S7_Pfi,"aw",@nobits
	.sectionflags	@""
	.align	16
.nv.shared._ZN17fastertransformer35generalAddBiasResidualLayerNormOpt2I7__half2Lb0ELb0ELi1ELb1ELi2EEEvPT_S3_PKS2_S5_S5_S5_S5_S5_fiiPKfS7_S7_Pfi:
	.zero		1424


//--------------------- .nv.shared._ZN17fastertransformer34generalAddBiasResidualLayerNormOptI7__half2Lb0ELb0ELi1ELb1ELi2EEEvPT_S3_PKS2_S5_S5_S5_S5_S5_fiiPKfS7_S7_Pfi --------------------------
	.section	.nv.shared._ZN17fastertransformer34generalAddBiasResidualLayerNormOptI7__half2Lb0ELb0ELi1ELb1ELi2EEEvPT_S3_PKS2_S5_S5_S5_S5_S5_fiiPKfS7_S7_Pfi,"aw",@nobits
	.sectionflags	@""
	.align	16
.nv.shared._ZN17fastertransformer34generalAddBiasResidualLayerNormOptI7__half2Lb0ELb0ELi1ELb1ELi2EEEvPT_S3_PKS2_S5_S5_S5_S5_S5_fiiPKfS7_S7_Pfi:
	.zero		1296


//--------------------- .nv.shared._ZN17fastertransformer35generalAddBiasResidualLayerNormOpt2I7__half2Lb1ELb0ELi1ELb1ELi2EEEvPT_S3_PKS2_S5_S5_S5_S5_S5_fiiPKfS7_S7_Pfi --------------------------
	.section	.nv.shared._ZN17fastertransformer35generalAddBiasResidualLayerNormOpt2I7__half2Lb1ELb0ELi1ELb1ELi2EEEvPT_S3_PKS2_S5_S5_S5_S5_S5_fiiPKfS7_S7_Pfi,"aw",@nobits
	.sectionflags	@""
	.align	16
.nv.shared._ZN17fastertransformer35generalAddBiasResidualLayerNormOpt2I7__half2Lb1ELb0ELi1ELb1ELi2EEEvPT_S3_PKS2_S5_S5_S5_S5_S5_fiiPKfS7_S7_Pfi:
	.zero		1424


//--------------------- .nv.shared._ZN17fastertransformer34generalAddBiasResidualLayerNormOptI7__half2Lb1ELb0ELi1ELb1ELi2EEEvPT_S3_PKS2_S5_S5_S5_S5_S5_fiiPKfS7_S7_Pfi --------------------------
	.section	.nv.shared._ZN17fastertransformer34generalAddBiasResidualLayerNormOptI7__half2Lb1ELb0ELi1ELb1ELi2EEEvPT_S3_PKS2_S5_S5_S5_S5_S5_fiiPKfS7_S7_Pfi,"aw",@nobits
	.sectionflags	@""
	.align	16
.nv.shared._ZN17fastertransformer34generalAddBiasResidualLayerNormOptI7__half2Lb1ELb0ELi1ELb1ELi2EEEvPT_S3_PKS2_S5_S5_S5_S5_S5_fiiPKfS7_S7_Pfi:
	.zero		1296


//--------------------- .nv.shared._ZN17fastertransformer35generalAddBiasResidualLayerNormOpt2I7__half2Lb0ELb1ELi1ELb1ELi2EEEvPT_S3_PKS2_S5_S5_S5_S5_S5_fiiPKfS7_S7_Pfi --------------------------
	.section	.nv.shared._ZN17fastertransformer35generalAddBiasResidualLayerNormOpt2I7__half2Lb0ELb1ELi1ELb1ELi2EEEvPT_S3_PKS2_S5_S5_S5_S5_S5_fiiPKfS7_S7_Pfi,"aw",@nobits
	.sectionflags	@""
	.align	16
.nv.shared._ZN17fastertransformer35generalAddBiasResidualLayerNormOpt2I7__half2Lb0ELb1ELi1ELb1ELi2EEEvPT_S3_PKS2_S5_S5_S5_S5_S5_fiiPKfS7_S7_Pfi:
	.zero		1424


//--------------------- .nv.shared._ZN17fastertransformer34generalAddBiasResidualLayerNormOptI7__half2Lb0ELb1ELi1ELb1ELi2EEEvPT_S3_PKS2_S5_S5_S5_S5_S5_fiiPKfS7_S7_Pfi --------------------------
	.section	.nv.shared._ZN17fastertransformer34generalAddBiasResidualLayerNormOptI7__half2Lb0ELb1ELi1ELb1ELi2EEEvPT_S3_PKS2_S5_S5_S5_S5_S5_fiiPKfS7_S7_Pfi,"aw",@nobits
	.sectionflags	@""
	.align	16
.nv.shared._ZN17fastertransformer34generalAddBiasResidualLayerNormOptI7__half2Lb0ELb1ELi1ELb1ELi2EEEvPT_S3_PKS2_S5_S5_S5_S5_S5_fiiPKfS7_S7_Pfi:
	.zero		1296


//--------------------- .nv.shared._ZN17fastertransformer35generalAddBiasResidualLayerNormOpt2I7__half2Lb1ELb1ELi1ELb1ELi2EEEvPT_S3_PKS2_S5_S5_S5_S5_S5_fiiPKfS7_S7_Pfi --------------------------
	.section	.nv.shared._ZN17fastertransformer35generalAddBiasResidualLayerNormOpt2I7__half2Lb1ELb1ELi1ELb1ELi2EEEvPT_S3_PKS2_S5_S5_S5_S5_S5_fiiPKfS7_S7_Pfi,"aw",@nobits
	.sectionflags	@""
	.align	16
.nv.shared._ZN17fastertransformer35generalAddBiasResidualLayerNormOpt2I7__half2Lb1ELb1ELi1ELb1ELi2EEEvPT_S3_PKS2_S5_S5_S5_S5_S5_fiiPKfS7_S7_Pfi:
	.zero		1424


//--------------------- .nv.shared._ZN17fastertransformer34generalAddBiasResidualLayerNormOptI7__half2Lb1ELb1ELi1ELb1ELi2EEEvPT_S3_PKS2_S5_S5_S5_S5_S5_fiiPKfS7_S7_Pfi --------------------------
	.section	.nv.shared._ZN17fastertransformer34generalAddBiasResidualLayerNormOptI7__half2Lb1ELb1ELi1ELb1ELi2EEEvPT_S3_PKS2_S5_S5_S5_S5_S5_fiiPKfS7_S7_Pfi,"aw",@nobits
	.sectionflags	@""
	.align	16
.nv.shared._ZN17fastertransformer34generalAddBiasResidualLayerNormOptI7__half2Lb1ELb1ELi1ELb1ELi2EEEvPT_S3_PKS2_S5_S5_S5_S5_S5_fiiPKfS7_S7_Pfi:
	.zero		1296


//--------------------- .nv.shared._ZN17fastertransformer35generalAddBiasResidualLayerNormOpt2I7__half2Lb0ELb0ELi2ELb1ELi1EEEvPT_S3_PKS2_S5_S5_S5_S5_S5_fiiPKfS7_S7_Pfi --------------------------
	.section	.nv.shared._ZN17fastertransformer35generalAddBiasResidualLayerNormOpt2I7__half2Lb0ELb0ELi2ELb1ELi1EEEvPT_S3_PKS2_S5_S5_S5_S5_S5_fiiPKfS7_S7_Pfi,"aw",@nobits
	.sectionflags	@""
	.align	16
.nv.shared._ZN17fastertransformer35generalAddBiasResidualLayerNormOpt2I7__half2Lb0ELb0ELi2ELb1ELi1EEEvPT_S3_PKS2_S5_S5_S5_S5_S5_fiiPKfS7_S7_Pfi:
	.zero		1424


//--------------------- .nv.shared._ZN17fastertransformer34generalAddBiasResidualLayerNormOptI7__half2Lb0ELb0ELi2ELb1ELi1EEEvPT_S3_PKS2_S5_S5_S5_S5_S5_fiiPKfS7_S7_Pfi --------------------------
	.section	.nv.shared._ZN17fastertransformer34generalAddBiasResidualLayerNormOptI7__half2Lb0ELb0ELi2ELb1ELi1EEEvPT_S3_PKS2_S5_S5_S5_S5_S5_fiiPKfS7_S7_Pfi,"aw",@nobits
	.sectionflags	@""
	.align	16
.nv.shared._ZN17fastertransformer34generalAddBiasResidualLayerNormOptI7__half2Lb0ELb0ELi2ELb1ELi1EEEvPT_S3_PKS2_S5_S5_S5_S5_S5_fiiPKfS7_S7_Pfi:
	.zero		1296


//--------------------- .nv.shared._ZN17fastertransformer35generalAddBiasResidualLayerNormOpt2I7__half2Lb1ELb0ELi2ELb1ELi1EEEvPT_S3_PKS2_S5_S5_S5_S5_S5_fiiPKfS7_S7_Pfi --------------------------
	.section	.nv.shared._ZN17fastertransformer35generalAddBiasResidualLayerNormOpt2I7__half2Lb1ELb0ELi2ELb1ELi1EEEvPT_S3_PKS2_S5_S5_S5_S5_S5_fiiPKfS7_S7_Pfi,"aw",@nobits
	.sectionflags	@""
	.align	16
.nv.shared._ZN17fastertransformer35generalAddBiasResidualLayerNormOpt2I7__half2Lb1ELb0ELi2ELb1ELi1EEEvPT_S3_PKS2_S5_S5_S5_S5_S5_fiiPKfS7_S7_Pfi:
	.zero		1424


//--------------------- .nv.shared._ZN17fastertransformer34generalAddBiasResidualLayerNormOptI7__half2Lb1ELb0ELi2ELb1ELi1EEEvPT_S3_PKS2_S5_S5_S5_S5_S5_fiiPKfS7_S7_Pfi --------------------------
	.section	.nv.shared._ZN17fastertransformer34generalAddBiasResidualLayerNormOptI7__half2Lb1ELb0ELi2ELb1ELi1EEEvPT_S3_PKS2_S5_S5_S5_S5_S5_fiiPKfS7_S7_Pfi,"aw",@nobits
	.sectionflags	@""
	.align	16
.nv.shared._ZN17fastertransformer34generalAddBiasResidualLayerNormOptI7__half2Lb1ELb0ELi2ELb1ELi1EEEvPT_S3_PKS2_S5_S5_S5_S5_S5_fiiPKfS7_S7_Pfi:
	.zero		1296


//--------------------- .nv.shared._ZN17fastertransformer35generalAddBiasResidualLayerNormOpt2I7__half2Lb0ELb1ELi2ELb1ELi1EEEvPT_S3_PKS2_S5_S5_S5_S5_S5_fiiPKfS7_S7_Pfi --------------------------
	.section	.nv.shared._ZN17fastertransformer35generalAddBiasResidualLayerNormOpt2I7__half2Lb0ELb1ELi2ELb1ELi1EEEvPT_S3_PKS2_S5_S5_S5_S5_S5_fiiPKfS7_S7_Pfi,"aw",@nobits
	.sectionflags	@""
	.align	16
.nv.shared._ZN17fastertransformer35generalAddBiasResidualLayerNormOpt2I7__half2Lb0ELb1ELi2ELb1ELi1EEEvPT_S3_PKS2_S5_S5_S5_S5_S5_fiiPKfS7_S7_Pfi:
	.zero		1424


//--------------------- .nv.shared._ZN17fastertransformer34generalAddBiasResidualLayerNormOptI7__half2Lb0ELb1ELi2ELb1ELi1EEEvPT_S3_PKS2_S5_S5_S5_S5_S5_fiiPKfS7_S7_Pfi --------------------------
	.section	.nv.shared._ZN17fastertransformer34generalAddBiasResidualLayerNormOptI7__half2Lb0ELb1ELi2ELb1ELi1EEEvPT_S3_PKS2_S5_S5_S5_S5_S5_fiiPKfS7_S7_Pfi,"aw",@nobits
	.sectionflags	@""
	.align	16
.nv.shared._ZN17fastertransformer34generalAddBiasResidualLayerNormOptI7__half2Lb0ELb1ELi2ELb1ELi1EEEvPT_S3_PKS2_S5_S5_S5_S5_S5_fiiPKfS7_S7_Pfi:
	.zero		1296


//--------------------- .nv.shared._ZN17fastertransformer35generalAddBiasResidualLayerNormOpt2I7__half2Lb1ELb1ELi2ELb1ELi1EEEvPT_S3_PKS2_S5_S5_S5_S5_S5_fiiPKfS7_S7_Pfi --------------------------
	.section	.nv.shared._ZN17fastertransformer35generalAddBiasResidualLayerNormOpt2I7__half2Lb1ELb1ELi2ELb1ELi1EEEvPT_S3_PKS2_S5_S5_S5_S5_S5_fiiPKfS7_S7_Pfi,"aw",@nobits
	.sectionflags	@""
	.align	16
.nv.shared._ZN17fastertransformer35generalAddBiasResidualLayerNormOpt2I7__half2Lb1ELb1ELi2ELb1ELi1EEEvPT_S3_PKS2_S5_S5_S5_S5_S5_fiiPKfS7_S7_Pfi:
	.zero		1424


//--------------------- .nv.shared._ZN17fastertransformer34generalAddBiasResidualLayerNormOptI7__half2Lb1ELb1ELi2ELb1ELi1EEEvPT_S3_PKS2_S5_S5_S5_S5_S5_fiiPKfS7_S7_Pfi --------------------------
	.section	.nv.shared._ZN17fastertransformer34generalAddBiasResidualLayerNormOptI7__half2Lb1ELb1ELi2ELb1ELi1EEEvPT_S3_PKS2_S5_S5_S5_S5_S5_fiiPKfS7_S7_Pfi,"aw",@nobits
	.sectionflags	@""
	.align	16
.nv.shared._ZN17fastertransformer34generalAddBiasResidualLayerNormOptI7__half2Lb1ELb1ELi2ELb1ELi1EEEvPT_S3_PKS2_S5_S5_S5_S5_S5_fiiPKfS7_S7_Pfi:
	.zero		1296


//--------------------- .nv.shared._ZN17fastertransformer35generalAddBiasResidualLayerNormOpt2I7__half2Lb0ELb0ELi1ELb1ELi1EEEvPT_S3_PKS2_S5_S5_S5_S5_S5_fiiPKfS7_S7_Pfi --------------------------
	.section	.nv.shared._ZN17fastertransformer35generalAddBiasResidualLayerNormOpt2I7__half2Lb0ELb0ELi1ELb1ELi1EEEvPT_S3_PKS2_S5_S5_S5_S5_S5_fiiPKfS7_S7_Pfi,"aw",@nobits
	.sectionflags	@""
	.align	16
.nv.shared._ZN17fastertransformer35generalAddBiasResidualLayerNormOpt2I7__half2Lb0ELb0ELi1ELb1ELi1EEEvPT_S3_PKS2_S5_S5_S5_S5_S5_fiiPKfS7_S7_Pfi:
	.zero		1424


//--------------------- .nv.shared._ZN17fastertransformer34generalAddBiasResidualLayerNormOptI7__half2Lb0ELb0ELi1ELb1ELi1EEEvPT_S3_PKS2_S5_S5_S5_S5_S5_fiiPKfS7_S7_Pfi --------------------------
	.section	.nv.shared._ZN17fastertransformer34generalAddBiasResidualLayerNormOptI7__half2Lb0ELb0ELi1ELb1ELi1EEEvPT_S3_PKS2_S5_S5_S5_S5_S5_fiiPKfS7_S7_Pfi,"aw",@nobits
	.sectionflags	@""
	.align	16
.nv.shared._ZN17fastertransformer34generalAddBiasResidualLayerNormOptI7__half2Lb0ELb0ELi1ELb1ELi1EEEvPT_S3_PKS2_S5_S5_S5_S5_S5_fiiPKfS7_S7_Pfi:
	.zero		1296


//--------------------- .nv.shared._ZN17fastertransformer35generalAddBiasResidualLayerNormOpt2I7__half2Lb1ELb0ELi1ELb1ELi1EEEvPT_S3_PKS2_S5_S5_S5_S5_S5_fiiPKfS7_S7_Pfi --------------------------
	.section	.nv.shared._ZN17fastertransformer35generalAddBiasResidualLayerNormOpt2I7__half2Lb1ELb0ELi1ELb1ELi1EEEvPT_S3_PKS2_S5_S5_S5_S5_S5_fiiPKfS7_S7_Pfi,"aw",@nobits
	.sectionflags	@""
	.align	16
.nv.shared._ZN17fastertransformer35generalAddBiasResidualLayerNormOpt2I7__half2Lb1ELb0ELi1ELb1ELi1EEEvPT_S3_PKS2_S5_S5_S5_S5_S5_fiiPKfS7_S7_Pfi:
	.zero		1424


//--------------------- .nv.shared._ZN17fastertransformer34generalAddBiasResidualLayerNormOptI7__half2Lb1ELb0ELi1ELb1ELi1EEEvPT_S3_PKS2_S5_S5_S5_S5_S5_fiiPKfS7_S7_Pfi --------------------------
	.section	.nv.shared._ZN17fastertransformer34generalAddBiasResidualLayerNormOptI7__half2Lb1ELb0ELi1ELb1ELi1EEEvPT_S3_PKS2_S5_S5_S5_S5_S5_fiiPKfS7_S7_Pfi,"aw",@nobits
	.sectionflags	@""
	.align	16
.nv.shared._ZN17fastertransformer34generalAddBiasResidualLayerNormOptI7__half2Lb1ELb0ELi1ELb1ELi1EEEvPT_S3_PKS2_S5_S5_S5_S5_S5_fiiPKfS7_S7_Pfi:
	.zero		1296


//--------------------- .nv.shared._ZN17fastertransformer35generalAddBiasResidualLayerNormOpt2I7__half2Lb0ELb1ELi1ELb1ELi1EEEvPT_S3_PKS2_S5_S5_S5_S5_S5_fiiPKfS7_S7_Pfi --------------------------
	.section	.nv.shared._ZN17fastertransformer35generalAddBiasResidualLayerNormOpt2I7__half2Lb0ELb1ELi1ELb1ELi1EEEvPT_S3_PKS2_S5_S5_S5_S5_S5_fiiPKfS7_S7_Pfi,"aw",@nobits
	.sectionflags	@""
	.align	16
.nv.shared._ZN17fastertransformer35generalAddBiasResidualLayerNormOpt2I7__half2Lb0ELb1ELi1ELb1ELi1EEEvPT_S3_PKS2_S5_S5_S5_S5_S5_fiiPKfS7_S7_Pfi:
	.zero		1424


//--------------------- .nv.shared._ZN17fastertransformer34generalAddBiasResidualLayerNormOptI7__half2Lb0ELb1ELi1ELb1ELi1EEEvPT_S3_PKS2_S5_S5_S5_S5_S5_fiiPKfS7_S7_Pfi --------------------------
	.section	.nv.shared._ZN17fastertransformer34generalAddBiasResidualLayerNormOptI7__half2Lb0ELb1ELi1ELb1ELi1EEEvPT_S3_PKS2_S5_S5_S5_S5_S5_fiiPKfS7_S7_Pfi,"aw",@nobits
	.sectionflags	@""
	.align	16
.nv.shared._ZN17fastertransformer34generalAddBiasResidualLayerNormOptI7__half2Lb0ELb1ELi1ELb1ELi1EEEvPT_S3_PKS2_S5_S5_S5_S5_S5_fiiPKfS7_S7_Pfi:
	.zero		1296


//--------------------- .nv.shared._ZN17fastertransformer35generalAddBiasResidualLayerNormOpt2I7__half2Lb1ELb1ELi1ELb1ELi1EEEvPT_S3_PKS2_S5_S5_S5_S5_S5_fiiPKfS7_S7_Pfi --------------------------
	.section	.nv.shared._ZN17fastertransformer35generalAddBiasResidualLayerNormOpt2I7__half2Lb1ELb1ELi1ELb1ELi1EEEvPT_S3_PKS2_S5_S5_S5_S5_S5_fiiPKfS7_S7_Pfi,"aw",@nobits
	.sectionflags	@""
	.align	16
.nv.shared._ZN17fastertransformer35generalAddBiasResidualLayerNormOpt2I7__half2Lb1ELb1ELi1ELb1ELi1EEEvPT_S3_PKS2_S5_S5_S5_S5_S5_fiiPKfS7_S7_Pfi:
	.zero		1424


//--------------------- .nv.shared._ZN17fastertransformer34generalAddBiasResidualLayerNormOptI7__half2Lb1ELb1ELi1ELb1ELi1EEEvPT_S3_PKS2_S5_S5_S5_S5_S5_fiiPKfS7_S7_Pfi --------------------------
	.section	.nv.shared._ZN17fastertransformer34generalAddBiasResidualLayerNormOptI7__half2Lb1ELb1ELi1ELb1ELi1EEEvPT_S3_PKS2_S5_S5_S5_S5_S5_fiiPKfS7_S7_Pfi,"aw",@nobits
	.sectionflags	@""
	.align	16
.nv.shared._ZN17fastertransformer34generalAddBiasResidualLayerNormOptI7__half2Lb1ELb1ELi1ELb1ELi1EEEvPT_S3_PKS2_S5_S5_S5_S5_S5_fiiPKfS7_S7_Pfi:
	.zero		1296


//--------------------- .nv.shared._ZN17fastertransformer35generalAddBiasResidualPostLayerNormI6__halfEEvPT_PKS2_S5_S5_S5_fii --------------------------
	.section	.nv.shared._ZN17fastertransformer35generalAddBiasResidualPostLayerNormI6__halfEEvPT_PKS2_S5_S5_S5_fii,"aw",@nobits
	.sectionflags	@""
	.align	16
.nv.shared._ZN17fastertransformer35generalAddBiasResidualPostLayerNormI6__halfEEvPT_PKS2_S5_S5_S5_fii:
	.zero		1168


//--------------------- .nv.shared._ZN17fastertransformer28addBiasResidualPostLayerNormI6__halfLi2EEEvPT_PKS2_S5_S5_S5_fii --------------------------
	.section	.nv.shared._ZN17fastertransformer28addBiasResidualPostLayerNormI6__halfLi2EEEvPT_PKS2_S5_S5_S5_fii,"aw",@nobits
	.sectionflags	@""
	.align	16
.nv.shared._ZN17fastertransformer28addBiasResidualPostLayerNormI6__halfLi2EEEvPT_PKS2_S5_S5_S5_fii:
	.zero		1168


//--------------------- .nv.shared._ZN17fastertransformer28addBiasResidualPostLayerNormI6__halfLi1EEEvPT_PKS2_S5_S5_S5_fii --------------------------
	.section	.nv.shared._ZN17fastertransformer28addBiasResidualPostLayerNormI6__halfLi1EEEvPT_PKS2_S5_S5_S5_fii,"aw",@nobits
	.sectionflags	@""
	.align	16
.nv.shared._ZN17fastertransformer28addBiasResidualPostLayerNormI6__halfLi1EEEvPT_PKS2_S5_S5_S5_fii:
	.zero		1168


//--------------------- .nv.shared._ZN17fastertransformer30addBiasResidualPostLayerNormV2I6__halfEEvPT_PKS2_S5_S5_S5_fi --------------------------
	.section	.nv.shared._ZN17fastertransformer30addBiasResidualPostLayerNormV2I6__halfEEvPT_PKS2_S5_S5_S5_fi,"aw",@nobits
	.sectionflags	@""
	.align	16
.nv.shared._ZN17fastertransformer30addBiasResidualPostLayerNormV2I6__halfEEvPT_PKS2_S5_S5_S5_fi:
	.zero		1168


//--------------------- .nv.shared._ZN17fastertransformer28layernorm_shift_partition_v2IfEEvPT_PKS1_S4_S4_fiiiiii --------------------------
	.section	.nv.shared._ZN17fastertransformer28layernorm_shift_partition_v2IfEEvPT_PKS1_S4_S4_fiiiiii,"aw",@nobits
	.sectionflags	@""
	.align	16
.nv.shared._ZN17fastertransformer28layernorm_shift_partition_v2IfEEvPT_PKS1_S4_S4_fiiiiii:
	.zero		1168


//--------------------- .nv.shared._ZN17fastertransformer25layernorm_shift_partitionIfEEvPT_PKS1_S4_S4_fiiiiii --------------------------
	.section	.nv.shared._ZN17fastertransformer25layernorm_shift_partitionIfEEvPT_PKS1_S4_S4_fiiiiii,"aw",@nobits
	.sectionflags	@""
	.align	16
.nv.shared._ZN17fastertransformer25layernorm_shift_partitionIfEEvPT_PKS1_S4_S4_fiiiiii:
	.zero		1168


//--------------------- .nv.shared._ZN17fastertransformer28addBiasResidualPostLayerNormIfLi2EEEvPT_PKS1_S4_S4_S4_fii --------------------------
	.section	.nv.shared._ZN17fastertransformer28addBiasResidualPostLayerNormIfLi2EEEvPT_PKS1_S4_S4_S4_fii,"aw",@nobits
	.sectionflags	@""
	.align	16
.nv.shared._ZN17fastertransformer28addBiasResidualPostLayerNormIfLi2EEEvPT_PKS1_S4_S4_S4_fii:
	.zero		1168


//--------------------- .nv.shared._ZN17fastertransformer28addBiasResidualPostLayerNormIfLi1EEEvPT_PKS1_S4_S4_S4_fii --------------------------
	.section	.nv.shared._ZN17fastertransformer28addBiasResidualPostLayerNormIfLi1EEEvPT_PKS1_S4_S4_S4_fii,"aw",@nobits
	.sectionflags	@""
	.align	16
.nv.shared._ZN17fastertransformer28addBiasResidualPostLayerNormIfLi1EEEvPT_PKS1_S4_S4_S4_fii:
	.zero		1168


//--------------------- .nv.shared._ZN17fastertransformer30addBiasResidualPostLayerNormV2IfEEvPT_PKS1_S4_S4_S4_fi --------------------------
	.section	.nv.shared._ZN17fastertransformer30addBiasResidualPostLayerNormV2IfEEvPT_PKS1_S4_S4_S4_fi,"aw",@nobits
	.sectionflags	@""
	.align	16
.nv.shared._ZN17fastertransformer30addBiasResidualPostLayerNormV2IfEEvPT_PKS1_S4_S4_S4_fi:
	.zero		1168


//--------------------- .nv.shared._ZN17fastertransformer35generalAddBiasResidualPostLayerNormIfEEvPT_PKS1_S4_S4_S4_fii --------------------------
	.section	.nv.shared._ZN17fastertransformer35generalAddBiasResidualPostLayerNormIfEEvPT_PKS1_S4_S4_S4_fii,"aw",@nobits
	.sectionflags	@""
	.align	16
.nv.shared._ZN17fastertransformer35generalAddBiasResidualPostLayerNormIfEEvPT_PKS1_S4_S4_S4_fii:
	.zero		1168


//--------------------- .nv.constant0._ZN17fastertransformer26add_bias_layernorm_add_resIfLi32EEEvPT_PKS1_S4_S4_S4_fi --------------------------
	.section	.nv.constant0._ZN17fastertransformer26add_bias_layernorm_add_resIfLi32EEEvPT_PKS1_S4_S4_S4_fi,"a",@progbits
	.sectionflags	@""
	.align	4
.nv.constant0._ZN17fastertransformer26add_bias_layernorm_add_resIfLi32EEEvPT_PKS1_S4_S4_S4_fi:
	.zero		576


//--------------------- .nv.constant0._ZN17fastertransformer26add_bias_layernorm_add_resI6__halfLi32EEEvPT_PKS2_S5_S5_S5_fi --------------------------
	.section	.nv.constant0._ZN17fastertransformer26add_bias_layernorm_add_resI6__halfLi32EEEvPT_PKS2_S5_S5_S5_fi,"a",@progbits
	.sectionflags	@""
	.align	4
.nv.constant0._ZN17fastertransformer26add_bias_layernorm_add_resI6__halfLi32EEEvPT_PKS2_S5_S5_S5_fi:
	.zero		576


//--------------------- .nv.constant0._ZN17fastertransformer29add_bias_layernorm_add_res_e2ILi32EEEvP6float2PKS1_S4_S4_S4_fi --------------------------
	.section	.nv.constant0._ZN17fastertransformer29add_bias_layernorm_add_res_e2ILi32EEEvP6float2PKS1_S4_S4_S4_fi,"a",@progbits
	.sectionflags	@""
	.align	4
.nv.constant0._ZN17fastertransformer29add_bias_layernorm_add_res_e2ILi32EEEvP6float2PKS1_S4_S4_S4_fi:
	.zero		576


//--------------------- .nv.constant0._ZN17fastertransformer29add_bias_layernorm_add_res_e2ILi32EEEvP7__half2PKS1_S4_S4_S4_fi --------------------------
	.section	.nv.constant0._ZN17fastertransformer29add_bias_layernorm_add_res_e2ILi32EEEvP7__half2PKS1_S4_S4_S4_fi,"a",@progbits
	.sectionflags	@""
	.align	4
.nv.constant0._ZN17fastertransformer29add_bias_layernorm_add_res_e2ILi32EEEvP7__half2PKS1_S4_S4_S4_fi:
	.zero		576


//--------------------- .nv.constant0._ZN17fastertransformer26add_bias_layernorm_add_resIfLi16EEEvPT_PKS1_S4_S4_S4_fi --------------------------
	.section	.nv.constant0._ZN17fastertransformer26add_bias_layernorm_add_resIfLi16EEEvPT_PKS1_S4_S4_S4_fi,"a",@progbits
	.sectionflags	@""
	.align	4
.nv.constant0._ZN17fastertransformer26add_bias_layernorm_add_resIfLi16EEEvPT_PKS1_S4_S4_S4_fi:
	.zero		576


//--------------------- .nv.constant0._ZN17fastertransformer26add_bias_layernorm_add_resI6__halfLi16EEEvPT_PKS2_S5_S5_S5_fi --------------------------
	.section	.nv.constant0._ZN17fastertransformer26add_bias_layernorm_add_resI6__halfLi16EEEvPT_PKS2_S5_S5_S5_fi,"a",@progbits
	.sectionflags	@""
	.align	4
.nv.constant0._ZN17fastertransformer26add_bias_layernorm_add_resI6__halfLi16EEEvPT_PKS2_S5_S5_S5_fi:
	.zero		576


//--------------------- .nv.constant0._ZN17fastertransformer29add_bias_layernorm_add_res_e2ILi16EEEvP6float2PKS1_S4_S4_S4_fi --------------------------
	.section	.nv.constant0._ZN17fastertransformer29add_bias_layernorm_add_res_e2ILi16EEEvP6float2PKS1_S4_S4_S4_fi,"a",@progbits
	.sectionflags	@""
	.align	4
.nv.constant0._ZN17fastertransformer29add_bias_layernorm_add_res_e2ILi16EEEvP6float2PKS1_S4_S4_S4_fi:
	.zero		576


//--------------------- .nv.constant0._ZN17fastertransformer29add_bias_layernorm_add_res_e2ILi16EEEvP7__half2PKS1_S4_S4_S4_fi --------------------------
	.section	.nv.constant0._ZN17fastertransformer29add_bias_layernorm_add_res_e2ILi16EEEvP7__half2PKS1_S4_S4_S4_fi,"a",@progbits
	.sectionflags	@""
	.align	4
.nv.constant0._ZN17fastertransformer29add_bias_layernorm_add_res_e2ILi16EEEvP7__half2PKS1_S4_S4_S4_fi:
	.zero		576


//--------------------- .nv.constant0._ZN17fastertransformer26add_bias_layernorm_add_resIfLi8EEEvPT_PKS1_S4_S4_S4_fi --------------------------
	.section	.nv.constant0._ZN17fastertransformer26add_bias_layernorm_add_resIfLi8EEEvPT_PKS1_S4_S4_S4_fi,"a",@progbits
	.sectionflags	@""
	.align	4
.nv.constant0._ZN17fastertransformer26add_bias_layernorm_add_resIfLi8EEEvPT_PKS1_S4_S4_S4_fi:
	.zero		576


//--------------------- .nv.constant0._ZN17fastertransformer26add_bias_layernorm_add_resI6__halfLi8EEEvPT_PKS2_S5_S5_S5_fi --------------------------
	.section	.nv.constant0._ZN17fastertransformer26add_bias_layernorm_add_resI6__halfLi8EEEvPT_PKS2_S5_S5_S5_fi,"a",@progbits
	.sectionflags	@""
	.align	4
.nv.constant0._ZN17fastertransformer26add_bias_layernorm_add_resI6__halfLi8EEEvPT_PKS2_S5_S5_S5_fi:
	.zero		576


//--------------------- .nv.constant0._ZN17fastertransformer29add_bias_layernorm_add_res_e2ILi8EEEvP6float2PKS1_S4_S4_S4_fi --------------------------
	.section	.nv.constant0._ZN17fastertransformer29add_bias_layernorm_add_res_e2ILi8EEEvP6float2PKS1_S4_S4_S4_fi,"a",@progbits
	.sectionflags	@""
	.align	4
.nv.constant0._ZN17fastertransformer29add_bias_layernorm_add_res_e2ILi8EEEvP6float2PKS1_S4_S4_S4_fi:
	.zero		576


//--------------------- .nv.constant0._ZN17fastertransformer29add_bias_layernorm_add_res_e2ILi8EEEvP7__half2PKS1_S4_S4_S4_fi --------------------------
	.section	.nv.constant0._ZN17fastertransformer29add_bias_layernorm_add_res_e2ILi8EEEvP7__half2PKS1_S4_S4_S4_fi,"a",@progbits
	.sectionflags	@""
	.align	4
.nv.constant0._ZN17fastertransformer29add_bias_layernorm_add_res_e2ILi8EEEvP7__half2PKS1_S4_S4_S4_fi:
	.zero		576


//--------------------- .nv.constant0._ZN17fastertransformer26add_bias_layernorm_add_resIfLi4EEEvPT_PKS1_S4_S4_S4_fi --------------------------
	.section	.nv.constant0._ZN17fastertransformer26add_bias_layernorm_add_resIfLi4EEEvPT_PKS1_S4_S4_S4_fi,"a",@progbits
	.sectionflags	@""
	.align	4
.nv.constant0._ZN17fastertransformer26add_bias_layernorm_add_resIfLi4EEEvPT_PKS1_S4_S4_S4_fi:
	.zero		576


//--------------------- .nv.constant0._ZN17fastertransformer26add_bias_layernorm_add_resI6__halfLi4EEEvPT_PKS2_S5_S5_S5_fi --------------------------
	.section	.nv.constant0._ZN17fastertransformer26add_bias_layernorm_add_resI6__halfLi4EEEvPT_PKS2_S5_S5_S5_fi,"a",@progbits
	.sectionflags	@""
	.align	4
.nv.constant0._ZN17fastertransformer26add_bias_layernorm_add_resI6__halfLi4EEEvPT_PKS2_S5_S5_S5_fi:
	.zero		576


//--------------------- .nv.constant0._ZN17fastertransformer29add_bias_layernorm_add_res_e2ILi4EEEvP6float2PKS1_S4_S4_S4_fi --------------------------
	.section	.nv.constant0._ZN17fastertransformer29add_bias_layernorm_add_res_e2ILi4EEEvP6float2PKS1_S4_S4_S4_fi,"a",@progbits
	.sectionflags	@""
	.align	4
.nv.constant0._ZN17fastertransformer29add_bias_layernorm_add_res_e2ILi4EEEvP6float2PKS1_S4_S4_S4_fi:
	.zero		576


//--------------------- .nv.constant0._ZN17fastertransformer29add_bias_layernorm_add_res_e2ILi4EEEvP7__half2PKS1_S4_S4_S4_fi --------------------------
	.section	.nv.constant0._ZN17fastertransformer29add_bias_layernorm_add_res_e2ILi4EEEvP7__half2PKS1_S4_S4_S4_fi,"a",@progbits
	.sectionflags	@""
	.align	4
.nv.constant0._ZN17fastertransformer29add_bias_layernorm_add_res_e2ILi4EEEvP7__half2PKS1_S4_S4_S4_fi:
	.zero		576


//--------------------- .nv.constant0._ZN17fastertransformer26add_bias_layernorm_add_resIfLi2EEEvPT_PKS1_S4_S4_S4_fi --------------------------
	.section	.nv.constant0._ZN17fastertransformer26add_bias_layernorm_add_resIfLi2EEEvPT_PKS1_S4_S4_S4_fi,"a",@progbits
	.sectionflags	@""
	.align	4
.nv.constant0._ZN17fastertransformer26add_bias_layernorm_add_resIfLi2EEEvPT_PKS1_S4_S4_S4_fi:
	.zero		576


//--------------------- .nv.constant0._ZN17fastertransformer26add_bias_layernorm_add_resI6__halfLi2EEEvPT_PKS2_S5_S5_S5_fi --------------------------
	.section	.nv.constant0._ZN17fastertransformer26add_bias_layernorm_add_resI6__halfLi2EEEvPT_PKS2_S5_S5_S5_fi,"a",@progbits
	.sectionflags	@""
	.align	4
.nv.constant0._ZN17fastertransformer26add_bias_layernorm_add_resI6__halfLi2EEEvPT_PKS2_S5_S5_S5_fi:
	.zero		576


//--------------------- .nv.constant0._ZN17fastertransformer29add_bias_layernorm_add_res_e2ILi2EEEvP6float2PKS1_S4_S4_S4_fi --------------------------
	.section	.nv.constant0._ZN17fastertransformer29add_bias_layernorm_add_res_e2ILi2EEEvP6float2PKS1_S4_S4_S4_fi,"a",@progbits
	.sectionflags	@""
	.align	4
.nv.constant0._ZN17fastertransformer29add_bias_layernorm_add_res_e2ILi2EEEvP6float2PKS1_S4_S4_S4_fi:
	.zero		576


//--------------------- .nv.constant0._ZN17fastertransformer29add_bias_layernorm_add_res_e2ILi2EEEvP7__half2PKS1_S4_S4_S4_fi --------------------------
	.section	.nv.constant0._ZN17fastertransformer29add_bias_layernorm_add_res_e2ILi2EEEvP7__half2PKS1_S4_S4_S4_fi,"a",@progbits
	.sectionflags	@""
	.align	4
.nv.constant0._ZN17fastertransformer29add_bias_layernorm_add_res_e2ILi2EEEvP7__half2PKS1_S4_S4_S4_fi:
	.zero		576


//--------------------- .nv.constant0._ZN17fastertransformer26add_bias_layernorm_add_resIfLi1EEEvPT_PKS1_S4_S4_S4_fi --------------------------
	.section	.nv.constant0._ZN17fastertransformer26add_bias_layernorm_add_resIfLi1EEEvPT_PKS1_S4_S4_S4_fi,"a",@progbits
	.sectionflags	@""
	.align	4
.nv.constant0._ZN17fastertransformer26add_bias_layernorm_add_resIfLi1EEEvPT_PKS1_S4_S4_S4_fi:
	.zero		576


//--------------------- .nv.constant0._ZN17fastertransformer26add_bias_layernorm_add_resI6__halfLi1EEEvPT_PKS2_S5_S5_S5_fi --------------------------
	.section	.nv.constant0._ZN17fastertransformer26add_bias_layernorm_add_resI6__halfLi1EEEvPT_PKS2_S5_S5_S5_fi,"a",@progbits
	.sectionflags	@""
	.align	4
.nv.constant0._ZN17fastertransformer26add_bias_layernorm_add_resI6__halfLi1EEEvPT_PKS2_S5_S5_S5_fi:
	.zero		576


//--------------------- .nv.constant0._ZN17fastertransformer29add_bias_layernorm_add_res_e2ILi1EEEvP6float2PKS1_S4_S4_S4_fi --------------------------
	.section	.nv.constant0._ZN17fastertransformer29add_bias_layernorm_add_res_e2ILi1EEEvP6float2PKS1_S4_S4_S4_fi,"a",@progbits
	.sectionflags	@""
	.align	4
.nv.constant0._ZN17fastertransformer29add_bias_layernorm_add_res_e2ILi1EEEvP6float2PKS1_S4_S4_S4_fi:
	.zero		576


//--------------------- .nv.constant0._ZN17fastertransformer29add_bias_layernorm_add_res_e2ILi1EEEvP7__half2PKS1_S4_S4_S4_fi --------------------------
	.section	.nv.constant0._ZN17fastertransformer29add_bias_layernorm_add_res_e2ILi1EEEvP7__half2PKS1_S4_S4_S4_fi,"a",@progbits
	.sectionflags	@""
	.align	4
.nv.constant0._ZN17fastertransformer29add_bias_layernorm_add_res_e2ILi1EEEvP7__half2PKS1_S4_S4_S4_fi:
	.zero		576


//--------------------- .nv.constant0._ZN17fastertransformer18merge_layernorm_v2I6__halfEEvPT_PKS2_S5_S5_fiiii --------------------------
	.section	.nv.constant0._ZN17fastertransformer18merge_layernorm_v2I6__halfEEvPT_PKS2_S5_S5_fiiii,"a",@progbits
	.sectionflags	@""
	.align	4
.nv.constant0._ZN17fastertransformer18merge_layernorm_v2I6__halfEEvPT_PKS2_S5_S5_fiiii:
	.zero		580


//--------------------- .nv.constant0._ZN17fastertransformer18merge_layernorm_v2IfEEvPT_PKS1_S4_S4_fiiii --------------------------
	.section	.nv.constant0._ZN17fastertransformer18merge_layernorm_v2IfEEvPT_PKS1_S4_S4_fiiii,"a",@progbits
	.sectionflags	@""
	.align	4
.nv.constant0._ZN17fastertransformer18merge_layernorm_v2IfEEvPT_PKS1_S4_S4_fiiii:
	.zero		580


//--------------------- .nv.constant0._ZN17fastertransformer18add_bias_layernormI6__halfEEvPT_PKS2_S5_S5_fi --------------------------
	.section	.nv.constant0._ZN17fastertransformer18add_bias_layernormI6__halfEEvPT_PKS2_S5_S5_fi,"a",@progbits
	.sectionflags	@""
	.align	4
.nv.constant0._ZN17fastertransformer18add_bias_layernormI6__halfEEvPT_PKS2_S5_S5_fi:
	.zero		568


//--------------------- .nv.constant0._ZN17fastertransformer21add_bias_layernorm_v2I6__halfEEvPT_PKS2_S5_S5_fi --------------------------
	.section	.nv.constant0._ZN17fastertransformer21add_bias_layernorm_v2I6__halfEEvPT_PKS2_S5_S5_fi,"a",@progbits
	.sectionflags	@""
	.align	4
.nv.constant0._ZN17fastertransformer21add_bias_layernorm_v2I6__halfEEvPT_PKS2_S5_S5_fi:
	.zero		568


//--------------------- .nv.constant0._ZN17fastertransformer18add_bias_layernormIfEEvPT_PKS1_S4_S4_fi --------------------------
	.section	.nv.constant0._ZN17fastertransformer18add_bias_layernormIfEEvPT_PKS1_S4_S4_fi,"a",@progbits
	.sectionflags	@""
	.align	4
.nv.constant0._ZN17fastertransformer18add_bias_layernormIfEEvPT_PKS1_S4_S4_fi:
	.zero		568


//--------------------- .nv.constant0._ZN17fastertransformer21add_bias_layernorm_v2IfEEvPT_PKS1_S4_S4_fi --------------------------
	.section	.nv.constant0._ZN17fastertransformer21add_bias_layernorm_v2IfEEvPT_PKS1_S4_S4_fi,"a",@progbits
	.sectionflags	@""
	.align	4
.nv.constant0._ZN17fastertransformer21add_bias_layernorm_v2IfEEvPT_PKS1_S4_S4_fi:
	.zero		568


//--------------------- .nv.constant0._ZN17fastertransformer25layernorm_shift_partitionI7__half2EEvPT_PKS2_S5_S5_fiiiiii --------------------------
	.section	.nv.constant0._ZN17fastertransformer25layernorm_shift_partitionI7__half2EEvPT_PKS2_S5_S5_fiiiiii,"a",@progbits
	.sectionflags	@""
	.align	4
.nv.constant0._ZN17fastertransformer25layernorm_shift_partitionI7__half2EEvPT_PKS2_S5_S5_fiiiiii:
	.zero		588


//--------------------- .nv.constant0._ZN17fastertransformer28layernorm_shift_partition_v2I7__half2EEvPT_PKS2_S5_S5_fiiiiii --------------------------
	.section	.nv.constant0._ZN17fastertransformer28layernorm_shift_partition_v2I7__half2EEvPT_PKS2_S5_S5_fiiiiii,"a",@progbits
	.sectionflags	@""
	.align	4
.nv.constant0._ZN17fastertransformer28layernorm_shift_partition_v2I7__half2EEvPT_PKS2_S5_S5_fiiiiii:
	.zero		588


//--------------------- .nv.constant0._ZN17fastertransformer18generalT5LayerNormI6__halfEEvPKT_S4_PS2_fii --------------------------
	.section	.nv.constant0._ZN17fastertransformer18generalT5LayerNormI6__halfEEvPKT_S4_PS2_fii,"a",@progbits
	.sectionflags	@""
	.align	4
.nv.constant0._ZN17fastertransformer18generalT5LayerNormI6__halfEEvPKT_S4_PS2_fii:
	.zero		564


//--------------------- .nv.constant0._ZN17fastertransformer18generalT5LayerNormIfEEvPKT_S3_PS1_fii --------------------------
	.section	.nv.constant0._ZN17fastertransformer18generalT5LayerNormIfEEvPKT_S3_PS1_fii,"a",@progbits
	.sectionflags	@""
	.align	4
.nv.constant0._ZN17fastertransformer18generalT5LayerNormIfEEvPKT_S3_PS1_fii:
	.zero		564


//--------------------- .nv.constant0._ZN17fastertransformer16generalLayerNormI6__halfLb0EEEvPKT_S4_S4_PS2_fiiPfS6_i --------------------------
	.section	.nv.constant0._ZN17fastertransformer16generalLayerNormI6__halfLb0EEEvPKT_S4_S4_PS2_fiiPfS6_i,"a",@progbits
	.sectionflags	@""
	.align	4
.nv.constant0._ZN17fastertransformer16generalLayerNormI6__halfLb0EEEvPKT_S4_S4_PS2_fiiPfS6_i:
	.zero		596


//--------------------- .nv.constant0._ZN17fastertransformer16generalLayerNormI6__halfLb1EEEvPKT_S4_S4_PS2_fiiPfS6_i --------------------------
	.section	.nv.constant0._ZN17fastertransformer16generalLayerNormI6__halfLb1EEEvPKT_S4_S4_PS2_fiiPfS6_i,"a",@progbits
	.sectionflags	@""
	.align	4
.nv.constant0._ZN17fastertransformer16generalLayerNormI6__halfLb1EEEvPKT_S4_S4_PS2_fiiPfS6_i:
	.zero		596


//--------------------- .nv.constant0._ZN17fastertransformer16generalLayerNormIfLb0EEEvPKT_S3_S3_PS1_fiiPfS5_i --------------------------
	.section	.nv.constant0._ZN17fastertransformer16generalLayerNormIfLb0EEEvPKT_S3_S3_PS1_fiiPfS5_i,"a",@progbits
	.sectionflags	@""
	.align	4
.nv.constant0._ZN17fastertransformer16generalLayerNormIfLb0EEEvPKT_S3_S3_PS1_fiiPfS5_i:
	.zero		596


//--------------------- .nv.constant0._ZN17fastertransformer16generalLayerNormIfLb1EEEvPKT_S3_S3_PS1_fiiPfS5_i --------------------------
	.section	.nv.constant0._ZN17fastertransformer16generalLayerNormIfLb1EEEvPKT_S3_S3_PS1_fiiPfS5_i,"a",@progbits
	.sectionflags	@""
	.align	4
.nv.constant0._ZN17fastertransformer16generalLayerNormIfLb1EEEvPKT_S3_S3_PS1_fiiPfS5_i:
	.zero		596


//--------------------- .nv.constant0._ZN17fastertransformer29generalAddResidualT5LayerNormI6__halfEEvPKT_S4_PS2_S5_fii --------------------------
	.section	.nv.constant0._ZN17fastertransformer29generalAddResidualT5LayerNormI6__halfEEvPKT_S4_PS2_S5_fii,"a",@progbits
	.sectionflags	@""
	.align	4
.nv.constant0._ZN17fastertransformer29generalAddResidualT5LayerNormI6__halfEEvPKT_S4_PS2_S5_fii:
	.zero		572


//--------------------- .nv.constant0._ZN17fastertransformer29generalAddResidualT5LayerNormIfEEvPKT_S3_PS1_S4_fii --------------------------
	.section	.nv.constant0._ZN17fastertransformer29generalAddResidualT5LayerNormIfEEvPKT_S3_PS1_S4_fii,"a",@progbits
	.sectionflags	@""
	.align	4
.nv.constant0._ZN17fastertransformer29generalAddResidualT5LayerNormIfEEvPKT_S3_PS1_S4_fii:
	.zero		572


//--------------------- .nv.constant0._ZN17fastertransformer31generalAddBiasResidualLayerNormI6__halfLi2EEEvPKT_S4_S4_S4_S4_S4_PS2_S5_fiiPKfS7_S7_Pfi --------------------------
	.section	.nv.constant0._ZN17fastertransformer31generalAddBiasResidualLayerNormI6__halfLi2EEEvPKT_S4_S4_S4_S4_S4_PS2_S5_fiiPKfS7_S7_Pfi,"a",@progbits
	.sectionflags	@""
	.align	4
.nv.constant0._ZN17fastertransformer31generalAddBiasResidualLayerNormI6__halfLi2EEEvPKT_S4_S4_S4_S4_S4_PS2_S5_fiiPKfS7_S7_Pfi:
	.zero		644


//--------------------- .nv.constant0._ZN17fastertransformer31generalAddBiasResidualLayerNormI6__halfLi1EEEvPKT_S4_S4_S4_S4_S4_PS2_S5_fiiPKfS7_S7_Pfi --------------------------
	.section	.nv.constant0._ZN17fastertransformer31generalAddBiasResidualLayerNormI6__halfLi1EEEvPKT_S4_S4_S4_S4_S4_PS2_S5_fiiPKfS7_S7_Pfi,"a",@progbits
	.sectionflags	@""
	.align	4
.nv.constant0._ZN17fastertransformer31generalAddBiasResidualLayerNormI6__halfLi1EEEvPKT_S4_S4_S4_S4_S4_PS2_S5_fiiPKfS7_S7_Pfi:
	.zero		644


//--------------------- .nv.constant0._ZN17fastertransformer31generalAddBiasResidualLayerNormIfLi2EEEvPKT_S3_S3_S3_S3_S3_PS1_S4_fiiPKfS6_S6_Pfi --------------------------
	.section	.nv.constant0._ZN17fastertransformer31generalAddBiasResidualLayerNormIfLi2EEEvPKT_S3_S3_S3_S3_S3_PS1_S4_fiiPKfS6_S6_Pfi,"a",@progbits
	.sectionflags	@""
	.align	4
.nv.constant0._ZN17fastertransformer31generalAddBiasResidualLayerNormIfLi2EEEvPKT_S3_S3_S3_S3_S3_PS1_S4_fiiPKfS6_S6_Pfi:
	.zero		644


//--------------------- .nv.constant0._ZN17fastertransformer31generalAddBiasResidualLayerNormIfLi1EEEvPKT_S3_S3_S3_S3_S3_PS1_S4_fiiPKfS6_S6_Pfi --------------------------
	.section	.nv.constant0._ZN17fastertransformer31generalAddBiasResidualLayerNormIfLi1EEEvPKT_S3_S3_S3_S3_S3_PS1_S4_fiiPKfS6_S6_Pfi,"a",@progbits
	.sectionflags	@""
	.align	4
.nv.constant0._ZN17fastertransformer31generalAddBiasResidualLayerNormIfLi1EEEvPKT_S3_S3_S3_S3_S3_PS1_S4_fiiPKfS6_S6_Pfi:
	.zero		644


//--------------------- .nv.constant0._ZN17fastertransformer35generalAddBiasResidualLayerNormOpt2I7__half2Lb0ELb0ELi2ELb1ELi8EEEvPT_S3_PKS2_S5_S5_S5_S5_S5_fiiPKfS7_S7_Pfi --------------------------
	.section	.nv.constant0._ZN17fastertransformer35generalAddBiasResidualLayerNormOpt2I7__half2Lb0ELb0ELi2ELb1ELi8EEEvPT_S3_PKS2_S5_S5_S5_S5_S5_fiiPKfS7_S7_Pfi,"a",@progbits
	.sectionflags	@""
	.align	4
.nv.constant0._ZN17fastertransformer35generalAddBiasResidualLayerNormOpt2I7__half2Lb0ELb0ELi2ELb1ELi8EEEvPT_S3_PKS2_S5_S5_S5_S5_S5_fiiPKfS7_S7_Pfi:
	.zero		644


//--------------------- .nv.constant0._ZN17fastertransformer34generalAddBiasResidualLayerNormOptI7__half2Lb0ELb0ELi2ELb1ELi8EEEvPT_S3_PKS2_S5_S5_S5_S5_S5_fiiPKfS7_S7_Pfi --------------------------
	.section	.nv.constant0._ZN17fastertransformer34generalAddBiasResidualLayerNormOptI7__half2Lb0ELb0ELi2ELb1ELi8EEEvPT_S3_PKS2_S5_S5_S5_S5_S5_fiiPKfS7_S7_Pfi,"a",@progbits
	.sectionflags	@""
	.align	4
.nv.constant0._ZN17fastertransformer34generalAddBiasResidualLayerNormOptI7__half2Lb0ELb0ELi2ELb1ELi8EEEvPT_S3_PKS2_S5_S5_S5_S5_S5_fiiPKfS7_S7_Pfi:
	.zero		644


//--------------------- .nv.constant0._ZN17fastertransformer35generalAddBiasResidualLayerNormOpt2I7__half2Lb1ELb0ELi2ELb1ELi8EEEvPT_S3_PKS2_S5_S5_S5_S5_S5_fiiPKfS7_S7_Pfi --------------------------
	.section	.nv.constant0._ZN17fastertransformer35generalAddBiasResidualLayerNormOpt2I7__half2Lb1ELb0ELi2ELb1ELi8EEEvPT_S3_PKS2_S5_S5_S5_S5_S5_fiiPKfS7_S7_Pfi,"a",@progbits
	.sectionflags	@""
	.align	4
.nv.constant0._ZN17fastertransformer35generalAddBiasResidualLayerNormOpt2I7__half2Lb1ELb0ELi2ELb1ELi8EEEvPT_S3_PKS2_S5_S5_S5_S5_S5_fiiPKfS7_S7_Pfi:
	.zero		644


//--------------------- .nv.constant0._ZN17fastertransformer34generalAddBiasResidualLayerNormOptI7__half2Lb1ELb0ELi2ELb1ELi8EEEvPT_S3_PKS2_S5_S5_S5_S5_S5_fiiPKfS7_S7_Pfi --------------------------
	.section	.nv.constant0._ZN17fastertransformer34generalAddBiasResidualLayerNormOptI7__half2Lb1ELb0ELi2ELb1ELi8EEEvPT_S3_PKS2_S5_S5_S5_S5_S5_fiiPKfS7_S7_Pfi,"a",@progbits
	.sectionflags	@""
	.align	4
.nv.constant0._ZN17fastertransformer34generalAddBiasResidualLayerNormOptI7__half2Lb1ELb0ELi2ELb1ELi8EEEvPT_S3_PKS2_S5_S5_S5_S5_S5_fiiPKfS7_S7_Pfi:
	.zero		644


//--------------------- .nv.constant0._ZN17fastertransformer35generalAddBiasResidualLayerNormOpt2I7__half2Lb0ELb1ELi2ELb1ELi8EEEvPT_S3_PKS2_S5_S5_S5_S5_S5_fiiPKfS7_S7_Pfi --------------------------
	.section	.nv.constant0._ZN17fastertransformer35generalAddBiasResidualLayerNormOpt2I7__half2Lb0ELb1ELi2ELb1ELi8EEEvPT_S3_PKS2_S5_S5_S5_S5_S5_fiiPKfS7_S7_Pfi,"a",@progbits
	.sectionflags	@""
	.align	4
.nv.constant0._ZN17fastertransformer35generalAddBiasResidualLayerNormOpt2I7__half2Lb0ELb1ELi2ELb1ELi8EEEvPT_S3_PKS2_S5_S5_S5_S5_S5_fiiPKfS7_S7_Pfi:
	.zero		644


//--------------------- .nv.constant0._ZN17fastertransformer34generalAddBiasResidualLayerNormOptI7__half2Lb0ELb1ELi2ELb1ELi8EEEvPT_S3_PKS2_S5_S5_S5_S5_S5_fiiPKfS7_S7_Pfi --------------------------
	.section	.nv.constant0._ZN17fastertransformer34generalAddBiasResidualLayerNormOptI7__half2Lb0ELb1ELi2ELb1ELi8EEEvPT_S3_PKS2_S5_S5_S5_S5_S5_fiiPKfS7_S7_Pfi,"a",@progbits
	.sectionflags	@""
	.align	4
.nv.constant0._ZN17fastertransformer34generalAddBiasResidualLayerNormOptI7__half2Lb0ELb1ELi2ELb1ELi8EEEvPT_S3_PKS2_S5_S5_S5_S5_S5_fiiPKfS7_S7_Pfi:
	.zero		644


//--------------------- .nv.constant0._ZN17fastertransformer35generalAddBiasResidualLayerNormOpt2I7__half2Lb1ELb1ELi2ELb1ELi8EEEvPT_S3_PKS2_S5_S5_S5_S5_S5_fiiPKfS7_S7_Pfi --------------------------
	.section	.nv.constant0._ZN17fastertransformer35generalAddBiasResidualLayerNormOpt2I7__half2Lb1ELb1ELi2ELb1ELi8EEEvPT_S3_PKS2_S5_S5_S5_S5_S5_fiiPKfS7_S7_Pfi,"a",@progbits
	.sectionflags	@""
	.align	4
.nv.constant0._ZN17fastertransformer35generalAddBiasResidualLayerNormOpt2I7__half2Lb1ELb1ELi2ELb1ELi8EEEvPT_S3_PKS2_S5_S5_S5_S5_S5_fiiPKfS7_S7_Pfi:
	.zero		644


//--------------------- .nv.constant0._ZN17fastertransformer34generalAddBiasResidualLayerNormOptI7__half2Lb1ELb1ELi2ELb1ELi8EEEvPT_S3_PKS2_S5_S5_S5_S5_S5_fiiPKfS7_S7_Pfi --------------------------
	.section	.nv.constant0._ZN17fastertransformer34generalAddBiasResidualLayerNormOptI7__half2Lb1ELb1ELi2ELb1ELi8EEEvPT_S3_PKS2_S5_S5_S5_S5_S5_fiiPKfS7_S7_Pfi,"a",@progbits
	.sectionflags	@""
	.align	4
.nv.constant0._ZN17fastertransformer34generalAddBiasResidualLayerNormOptI7__half2Lb1ELb1ELi2ELb1ELi8EEEvPT_S3_PKS2_S5_S5_S5_S5_S5_fiiPKfS7_S7_Pfi:
	.zero		644


//--------------------- .nv.constant0._ZN17fastertransformer35generalAddBiasResidualLayerNormOpt2I7__half2Lb0ELb0ELi1ELb1ELi8EEEvPT_S3_PKS2_S5_S5_S5_S5_S5_fiiPKfS7_S7_Pfi --------------------------
	.section	.nv.constant0._ZN17fastertransformer35generalAddBiasResidualLayerNormOpt2I7__half2Lb0ELb0ELi1ELb1ELi8EEEvPT_S3_PKS2_S5_S5_S5_S5_S5_fiiPKfS7_S7_Pfi,"a",@progbits
	.sectionflags	@""
	.align	4
.nv.constant0._ZN17fastertransformer35generalAddBiasResidualLayerNormOpt2I7__half2Lb0ELb0ELi1ELb1ELi8EEEvPT_S3_PKS2_S5_S5_S5_S5_S5_fiiPKfS7_S7_Pfi:
	.zero		644


//--------------------- .nv.constant0._ZN17fastertransformer34generalAddBiasResidualLayerNormOptI7__half2Lb0ELb0ELi1ELb1ELi8EEEvPT_S3_PKS2_S5_S5_S5_S5_S5_fiiPKfS7_S7_Pfi --------------------------
	.section	.nv.constant0._ZN17fastertransformer34generalAddBiasResidualLayerNormOptI7__half2Lb0ELb0ELi1ELb1ELi8EEEvPT_S3_PKS2_S5_S5_S5_S5_S5_fiiPKfS7_S7_Pfi,"a",@progbits
	.sectionflags	@""
	.align	4
.nv.constant0._ZN17fastertransformer34generalAddBiasResidualLayerNormOptI7__half2Lb0ELb0ELi1ELb1ELi8EEEvPT_S3_PKS2_S5_S5_S5_S5_S5_fiiPKfS7_S7_Pfi:
	.zero		644


//--------------------- .nv.constant0._ZN17fastertransformer35generalAddBiasResidualLayerNormOpt2I7__half2Lb1ELb0ELi1ELb1ELi8EEEvPT_S3_PKS2_S5_S5_S5_S5_S5_fiiPKfS7_S7_Pfi --------------------------
	.section	.nv.constant0._ZN17fastertransformer35generalAddBiasResidualLayerNormOpt2I7__half2Lb1ELb0ELi1ELb1ELi8EEEvPT_S3_PKS2_S5_S5_S5_S5_S5_fiiPKfS7_S7_Pfi,"a",@progbits
	.sectionflags	@""
	.align	4
.nv.constant0._ZN17fastertransformer35generalAddBiasResidualLayerNormOpt2I7__half2Lb1ELb0ELi1ELb1ELi8EEEvPT_S3_PKS2_S5_S5_S5_S5_S5_fiiPKfS7_S7_Pfi:
	.zero		644


//--------------------- .nv.constant0._ZN17fastertransformer34generalAddBiasResidualLayerNormOptI7__half2Lb1ELb0ELi1ELb1ELi8EEEvPT_S3_PKS2_S5_S5_S5_S5_S5_fiiPKfS7_S7_Pfi --------------------------
	.section	.nv.constant0._ZN17fastertransformer34generalAddBiasResidualLayerNormOptI7__half2Lb1ELb0ELi1ELb1ELi8EEEvPT_S3_PKS2_S5_S5_S5_S5_S5_fiiPKfS7_S7_Pfi,"a",@progbits
	.sectionflags	@""
	.align	4
.nv.constant0._ZN17fastertransformer34generalAddBiasResidualLayerNormOptI7__half2Lb1ELb0ELi1ELb1ELi8EEEvPT_S3_PKS2_S5_S5_S5_S5_S5_fiiPKfS7_S7_Pfi:
	.zero		644


//--------------------- .nv.constant0._ZN17fastertransformer35generalAddBiasResidualLayerNormOpt2I7__half2Lb0ELb1ELi1ELb1ELi8EEEvPT_S3_PKS2_S5_S5_S5_S5_S5_fiiPKfS7_S7_Pfi --------------------------
	.section	.nv.constant0._ZN17fastertransformer35generalAddBiasResidualLayerNormOpt2I7__half2Lb0ELb1ELi1ELb1ELi8EEEvPT_S3_PKS2_S5_S5_S5_S5_S5_fiiPKfS7_S7_Pfi,"a",@progbits
	.sectionflags	@""
	.align	4
.nv.constant0._ZN17fastertransformer35generalAddBiasResidualLayerNormOpt2I7__half2Lb0ELb1ELi1ELb1ELi8EEEvPT_S3_PKS2_S5_S5_S5_S5_S5_fiiPKfS7_S7_Pfi:
	.zero		644


//--------------------- .nv.constant0._ZN17fastertransformer34generalAddBiasResidualLayerNormOptI7__half2Lb0ELb1ELi1ELb1ELi8EEEvPT_S3_PKS2_S5_S5_S5_S5_S5_fiiPKfS7_S7_Pfi --------------------------
	.section	.nv.constant0._ZN17fastertransformer34generalAddBiasResidualLayerNormOptI7__half2Lb0ELb1ELi1ELb1ELi8EEEvPT_S3_PKS2_S5_S5_S5_S5_S5_fiiPKfS7_S7_Pfi,"a",@progbits
	.sectionflags	@""
	.align	4
.nv.constant0._ZN17fastertransformer34generalAddBiasResidualLayerNormOptI7__half2Lb0ELb1ELi1ELb1ELi8EEEvPT_S3_PKS2_S5_S5_S5_S5_S5_fiiPKfS7_S7_Pfi:
	.zero		644


//--------------------- .nv.constant0._ZN17fastertransformer35generalAddBiasResidualLayerNormOpt2I7__half2Lb1ELb1ELi1ELb1ELi8EEEvPT_S3_PKS2_S5_S5_S5_S5_S5_fiiPKfS7_S7_Pfi --------------------------
	.section	.nv.constant0._ZN17fastertransformer35generalAddBiasResidualLayerNormOpt2I7__half2Lb1ELb1ELi1ELb1ELi8EEEvPT_S3_PKS2_S5_S5_S5_S5_S5_fiiPKfS7_S7_Pfi,"a",@progbits
	.sectionflags	@""
	.align	4
.nv.constant0._ZN17fastertransformer35generalAddBiasResidualLayerNormOpt2I7__half2Lb1ELb1ELi1ELb1ELi8EEEvPT_S3_PKS2_S5_S5_S5_S5_S5_fiiPKfS7_S7_Pfi:
	.zero		644


//--------------------- .nv.constant0._ZN17fastertransformer34generalAddBiasResidualLayerNormOptI7__half2Lb1ELb1ELi1ELb1ELi8EEEvPT_S3_PKS2_S5_S5_S5_S5_S5_fiiPKfS7_S7_Pfi --------------------------
	.section	.nv.constant0._ZN17fastertransformer34generalAddBiasResidualLayerNormOptI7__half2Lb1ELb1ELi1ELb1ELi8EEEvPT_S3_PKS2_S5_S5_S5_S5_S5_fiiPKfS7_S7_Pfi,"a",@progbits
	.sectionflags	@""
	.align	4
.nv.constant0._ZN17fastertransformer34generalAddBiasResidualLayerNormOptI7__half2Lb1ELb1ELi1ELb1ELi8EEEvPT_S3_PKS2_S5_S5_S5_S5_S5_fiiPKfS7_S7_Pfi:
	.zero		644


//--------------------- .nv.constant0._ZN17fastertransformer35generalAddBiasResidualLayerNormOpt2I7__half2Lb0ELb0ELi2ELb1ELi4EEEvPT_S3_PKS2_S5_S5_S5_S5_S5_fiiPKfS7_S7_Pfi --------------------------
	.section	.nv.constant0._ZN17fastertransformer35generalAddBiasResidualLayerNormOpt2I7__half2Lb0ELb0ELi2ELb1ELi4EEEvPT_S3_PKS2_S5_S5_S5_S5_S5_fiiPKfS7_S7_Pfi,"a",@progbits
	.sectionflags	@""
	.align	4
.nv.constant0._ZN17fastertransformer35generalAddBiasResidualLayerNormOpt2I7__half2Lb0ELb0ELi2ELb1ELi4EEEvPT_S3_PKS2_S5_S5_S5_S5_S5_fiiPKfS7_S7_Pfi:
	.zero		644


//--------------------- .nv.constant0._ZN17fastertransformer34generalAddBiasResidualLayerNormOptI7__half2Lb0ELb0ELi2ELb1ELi4EEEvPT_S3_PKS2_S5_S5_S5_S5_S5_fiiPKfS7_S7_Pfi --------------------------
	.section	.nv.constant0._ZN17fastertransformer34generalAddBiasResidualLayerNormOptI7__half2Lb0ELb0ELi2ELb1ELi4EEEvPT_S3_PKS2_S5_S5_S5_S5_S5_fiiPKfS7_S7_Pfi,"a",@progbits
	.sectionflags	@""
	.align	4
.nv.constant0._ZN17fastertransformer34generalAddBiasResidualLayerNormOptI7__half2Lb0ELb0ELi2ELb1ELi4EEEvPT_S3_PKS2_S5_S5_S5_S5_S5_fiiPKfS7_S7_Pfi:
	.zero		644


//--------------------- .nv.constant0._ZN17fastertransformer35generalAddBiasResidualLayerNormOpt2I7__half2Lb1ELb0ELi2ELb1ELi4EEEvPT_S3_PKS2_S5_S5_S5_S5_S5_fiiPKfS7_S7_Pfi --------------------------
	.section	.nv.constant0._ZN17fastertransformer35generalAddBiasResidualLayerNormOpt2I7__half2Lb1ELb0ELi2ELb1ELi4EEEvPT_S3_PKS2_S5_S5_S5_S5_S5_fiiPKfS7_S7_Pfi,"a",@progbits
	.sectionflags	@""
	.align	4
.nv.constant0._ZN17fastertransformer35generalAddBiasResidualLayerNormOpt2I7__half2Lb1ELb0ELi2ELb1ELi4EEEvPT_S3_PKS2_S5_S5_S5_S5_S5_fiiPKfS7_S7_Pfi:
	.zero		644


//--------------------- .nv.constant0._ZN17fastertransformer34generalAddBiasResidualLayerNormOptI7__half2Lb1ELb0ELi2ELb1ELi4EEEvPT_S3_PKS2_S5_S5_S5_S5_S5_fiiPKfS7_S7_Pfi --------------------------
	.section	.nv.constant0._ZN17fastertransformer34generalAddBiasResidualLayerNormOptI7__half2Lb1ELb0ELi2ELb1ELi4EEEvPT_S3_PKS2_S5_S5_S5_S5_S5_fiiPKfS7_S7_Pfi,"a",@progbits
	.sectionflags	@""
	.align	4
.nv.constant0._ZN17fastertransformer34generalAddBiasResidualLayerNormOptI7__half2Lb1ELb0ELi2ELb1ELi4EEEvPT_S3_PKS2_S5_S5_S5_S5_S5_fiiPKfS7_S7_Pfi:
	.zero		644


//--------------------- .nv.constant0._ZN17fastertransformer35generalAddBiasResidualLayerNormOpt2I7__half2Lb0ELb1ELi2ELb1ELi4EEEvPT_S3_PKS2_S5_S5_S5_S5_S5_fiiPKfS7_S7_Pfi --------------------------
	.section	.nv.constant0._ZN17fastertransformer35generalAddBiasResidualLayerNormOpt2I7__half2Lb0ELb1ELi2ELb1ELi4EEEvPT_S3_PKS2_S5_S5_S5_S5_S5_fiiPKfS7_S7_Pfi,"a",@progbits
	.sectionflags	@""
	.align	4
.nv.constant0._ZN17fastertransformer35generalAddBiasResidualLayerNormOpt2I7__half2Lb0ELb1ELi2ELb1ELi4EEEvPT_S3_PKS2_S5_S5_S5_S5_S5_fiiPKfS7_S7_Pfi:
	.zero		644


//--------------------- .nv.constant0._ZN17fastertransformer34generalAddBiasResidualLayerNormOptI7__half2Lb0ELb1ELi2ELb1ELi4EEEvPT_S3_PKS2_S5_S5_S5_S5_S5_fiiPKfS7_S7_Pfi --------------------------
	.section	.nv.constant0._ZN17fastertransformer34generalAddBiasResidualLayerNormOptI7__half2Lb0ELb1ELi2ELb1ELi4EEEvPT_S3_PKS2_S5_S5_S5_S5_S5_fiiPKfS7_S7_Pfi,"a",@progbits
	.sectionflags	@""
	.align	4
.nv.constant0._ZN17fastertransformer34generalAddBiasResidualLayerNormOptI7__half2Lb0ELb1ELi2ELb1ELi4EEEvPT_S3_PKS2_S5_S5_S5_S5_S5_fiiPKfS7_S7_Pfi:
	.zero		644


//--------------------- .nv.constant0._ZN17fastertransformer35generalAddBiasResidualLayerNormOpt2I7__half2Lb1ELb1ELi2ELb1ELi4EEEvPT_S3_PKS2_S5_S5_S5_S5_S5_fiiPKfS7_S7_Pfi --------------------------
	.section	.nv.constant0._ZN17fastertransformer35generalAddBiasResidualLayerNormOpt2I7__half2Lb1ELb1ELi2ELb1ELi4EEEvPT_S3_PKS2_S5_S5_S5_S5_S5_fiiPKfS7_S7_Pfi,"a",@progbits
	.sectionflags	@""
	.align	4
.nv.constant0._ZN17fastertransformer35generalAddBiasResidualLayerNormOpt2I7__half2Lb1ELb1ELi2ELb1ELi4EEEvPT_S3_PKS2_S5_S5_S5_S5_S5_fiiPKfS7_S7_Pfi:
	.zero		644


//--------------------- .nv.constant0._ZN17fastertransformer34generalAddBiasResidualLayerNormOptI7__half2Lb1ELb1ELi2ELb1ELi4EEEvPT_S3_PKS2_S5_S5_S5_S5_S5_fiiPKfS7_S7_Pfi --------------------------
	.section	.nv.constant0._ZN17fastertransformer34generalAddBiasResidualLayerNormOptI7__half2Lb1ELb1ELi2ELb1ELi4EEEvPT_S3_PKS2_S5_S5_S5_S5_S5_fiiPKfS7_S7_Pfi,"a",@progbits
	.sectionflags	@""
	.align	4
.nv.constant0._ZN17fastertransformer34generalAddBiasResidualLayerNormOptI7__half2Lb1ELb1ELi2ELb1ELi4EEEvPT_S3_PKS2_S5_S5_S5_S5_S5_fiiPKfS7_S7_Pfi:
	.zero		644


//--------------------- .nv.constant0._ZN17fastertransformer35generalAddBiasResidualLayerNormOpt2I7__half2Lb0ELb0ELi1ELb1ELi4EEEvPT_S3_PKS2_S5_S5_S5_S5_S5_fiiPKfS7_S7_Pfi --------------------------
	.section	.nv.constant0._ZN17fastertransformer35generalAddBiasResidualLayerNormOpt2I7__half2Lb0ELb0ELi1ELb1ELi4EEEvPT_S3_PKS2_S5_S5_S5_S5_S5_fiiPKfS7_S7_Pfi,"a",@progbits
	.sectionflags	@""
	.align	4
.nv.constant0._ZN17fastertransformer35generalAddBiasResidualLayerNormOpt2I7__half2Lb0ELb0ELi1ELb1ELi4EEEvPT_S3_PKS2_S5_S5_S5_S5_S5_fiiPKfS7_S7_Pfi:
	.zero		644


//--------------------- .nv.constant0._ZN17fastertransformer34generalAddBiasResidualLayerNormOptI7__half2Lb0ELb0ELi1ELb1ELi4EEEvPT_S3_PKS2_S5_S5_S5_S5_S5_fiiPKfS7_S7_Pfi --------------------------
	.section	.nv.constant0._ZN17fastertransformer34generalAddBiasResidualLayerNormOptI7__half2Lb0ELb0ELi1ELb1ELi4EEEvPT_S3_PKS2_S5_S5_S5_S5_S5_fiiPKfS7_S7_Pfi,"a",@progbits
	.sectionflags	@""
	.align	4
.nv.constant0._ZN17fastertransformer34generalAddBiasResidualLayerNormOptI7__half2Lb0ELb0ELi1ELb1ELi4EEEvPT_S3_PKS2_S5_S5_S5_S5_S5_fiiPKfS7_S7_Pfi:
	.zero		644


//--------------------- .nv.constant0._ZN17fastertransformer35generalAddBiasResidualLayerNormOpt2I7__half2Lb1ELb0ELi1ELb1ELi4EEEvPT_S3_PKS2_S5_S5_S5_S5_S5_fiiPKfS7_S7_Pfi --------------------------
	.section	.nv.constant0._ZN17fastertransformer35generalAddBiasResidualLayerNormOpt2I7__half2Lb1ELb0ELi1ELb1ELi4EEEvPT_S3_PKS2_S5_S5_S5_S5_S5_fiiPKfS7_S7_Pfi,"a",@progbits
	.sectionflags	@""
	.align	4
.nv.constant0._ZN17fastertransformer35generalAddBiasResidualLayerNormOpt2I7__half2Lb1ELb0ELi1ELb1ELi4EEEvPT_S3_PKS2_S5_S5_S5_S5_S5_fiiPKfS7_S7_Pfi:
	.zero		644


//--------------------- .nv.constant0._ZN17fastertransformer34generalAddBiasResidualLayerNormOptI7__half2Lb1ELb0ELi1ELb1ELi4EEEvPT_S3_PKS2_S5_S5_S5_S5_S5_fiiPKfS7_S7_Pfi --------------------------
	.section	.nv.constant0._ZN17fastertransformer34generalAddBiasResidualLayerNormOptI7__half2Lb1ELb0ELi1ELb1ELi4EEEvPT_S3_PKS2_S5_S5_S5_S5_S5_fiiPKfS7_S7_Pfi,"a",@progbits
	.sectionflags	@""
	.align	4
.nv.constant0._ZN17fastertransformer34generalAddBiasResidualLayerNormOptI7__half2Lb1ELb0ELi1ELb1ELi4EEEvPT_S3_PKS2_S5_S5_S5_S5_S5_fiiPKfS7_S7_Pfi:
	.zero		644


//--------------------- .nv.constant0._ZN17fastertransformer35generalAddBiasResidualLayerNormOpt2I7__half2Lb0ELb1ELi1ELb1ELi4EEEvPT_S3_PKS2_S5_S5_S5_S5_S5_fiiPKfS7_S7_Pfi --------------------------
	.section	.nv.constant0._ZN17fastertransformer35generalAddBiasResidualLayerNormOpt2I7__half2Lb0ELb1ELi1ELb1ELi4EEEvPT_S3_PKS2_S5_S5_S5_S5_S5_fiiPKfS7_S7_Pfi,"a",@progbits
	.sectionflags	@""
	.align	4
.nv.constant0._ZN17fastertransformer35generalAddBiasResidualLayerNormOpt2I7__half2Lb0ELb1ELi1ELb1ELi4EEEvPT_S3_PKS2_S5_S5_S5_S5_S5_fiiPKfS7_S7_Pfi:
	.zero		644


//--------------------- .nv.constant0._ZN17fastertransformer34generalAddBiasResidualLayerNormOptI7__half2Lb0ELb1ELi1ELb1ELi4EEEvPT_S3_PKS2_S5_S5_S5_S5_S5_fiiPKfS7_S7_Pfi --------------------------
	.section	.nv.constant0._ZN17fastertransformer34generalAddBiasResidualLayerNormOptI7__half2Lb0ELb1ELi1ELb1ELi4EEEvPT_S3_PKS2_S5_S5_S5_S5_S5_fiiPKfS7_S7_Pfi,"a",@progbits
	.sectionflags	@""
	.align	4
.nv.constant0._ZN17fastertransformer34generalAddBiasResidualLayerNormOptI7__half2Lb0ELb1ELi1ELb1ELi4EEEvPT_S3_PKS2_S5_S5_S5_S5_S5_fiiPKfS7_S7_Pfi:
	.zero		644


//--------------------- .nv.constant0._ZN17fastertransformer35generalAddBiasResidualLayerNormOpt2I7__half2Lb1ELb1ELi1ELb1ELi4EEEvPT_S3_PKS2_S5_S5_S5_S5_S5_fiiPKfS7_S7_Pfi --------------------------
	.section	.nv.constant0._ZN17fastertransformer35generalAddBiasResidualLayerNormOpt2I7__half2Lb1ELb1ELi1ELb1ELi4EEEvPT_S3_PKS2_S5_S5_S5_S5_S5_fiiPKfS7_S7_Pfi,"a",@progbits
	.sectionflags	@""
	.align	4
.nv.constant0._ZN17fastertransformer35generalAddBiasResidualLayerNormOpt2I7__half2Lb1ELb1ELi1ELb1ELi4EEEvPT_S3_PKS2_S5_S5_S5_S5_S5_fiiPKfS7_S7_Pfi:
	.zero		644


//--------------------- .nv.constant0._ZN17fastertransformer34generalAddBiasResidualLayerNormOptI7__half2Lb1ELb1ELi1ELb1ELi4EEEvPT_S3_PKS2_S5_S5_S5_S5_S5_fiiPKfS7_S7_Pfi --------------------------
	.section	.nv.constant0._ZN17fastertransformer34generalAddBiasResidualLayerNormOptI7__half2Lb1ELb1ELi1ELb1ELi4EEEvPT_S3_PKS2_S5_S5_S5_S5_S5_fiiPKfS7_S7_Pfi,"a",@progbits
	.sectionflags	@""
	.align	4
.nv.constant0._ZN17fastertransformer34generalAddBiasResidualLayerNormOptI7__half2Lb1ELb1ELi1ELb1ELi4EEEvPT_S3_PKS2_S5_S5_S5_S5_S5_fiiPKfS7_S7_Pfi:
	.zero		644


//--------------------- .nv.constant0._ZN17fastertransformer35generalAddBiasResidualLayerNormOpt2I7__half2Lb0ELb0ELi2ELb1ELi2EEEvPT_S3_PKS2_S5_S5_S5_S5_S5_fiiPKfS7_S7_Pfi --------------------------
	.section	.nv.constant0._ZN17fastertransformer35generalAddBiasResidualLayerNormOpt2I7__half2Lb0ELb0ELi2ELb1ELi2EEEvPT_S3_PKS2_S5_S5_S5_S5_S5_fiiPKfS7_S7_Pfi,"a",@progbits
	.sectionflags	@""
	.align	4
.nv.constant0._ZN17fastertransformer35generalAddBiasResidualLayerNormOpt2I7__half2Lb0ELb0ELi2ELb1ELi2EEEvPT_S3_PKS2_S5_S5_S5_S5_S5_fiiPKfS7_S7_Pfi:
	.zero		644


//--------------------- .nv.constant0._ZN17fastertransformer34generalAddBiasResidualLayerNormOptI7__half2Lb0ELb0ELi2ELb1ELi2EEEvPT_S3_PKS2_S5_S5_S5_S5_S5_fiiPKfS7_S7_Pfi --------------------------
	.section	.nv.constant0._ZN17fastertransformer34generalAddBiasResidualLayerNormOptI7__half2Lb0ELb0ELi2ELb1ELi2EEEvPT_S3_PKS2_S5_S5_S5_S5_S5_fiiPKfS7_S7_Pfi,"a",@progbits
	.sectionflags	@""
	.align	4
.nv.constant0._ZN17fastertransformer34generalAddBiasResidualLayerNormOptI7__half2Lb0ELb0ELi2ELb1ELi2EEEvPT_S3_PKS2_S5_S5_S5_S5_S5_fiiPKfS7_S7_Pfi:
	.zero		644


//--------------------- .nv.constant0._ZN17fastertransformer35generalAddBiasResidualLayerNormOpt2I7__half2Lb1ELb0ELi2ELb1ELi2EEEvPT_S3_PKS2_S5_S5_S5_S5_S5_fiiPKfS7_S7_Pfi --------------------------
	.section	.nv.constant0._ZN17fastertransformer35generalAddBiasResidualLayerNormOpt2I7__half2Lb1ELb0ELi2ELb1ELi2EEEvPT_S3_PKS2_S5_S5_S5_S5_S5_fiiPKfS7_S7_Pfi,"a",@progbits
	.sectionflags	@""
	.align	4
.nv.constant0._ZN17fastertransformer35generalAddBiasResidualLayerNormOpt2I7__half2Lb1ELb0ELi2ELb1ELi2EEEvPT_S3_PKS2_S5_S5_S5_S5_S5_fiiPKfS7_S7_Pfi:
	.zero		644


//--------------------- .nv.constant0._ZN17fastertransformer34generalAddBiasResidualLayerNormOptI7__half2Lb1ELb0ELi2ELb1ELi2EEEvPT_S3_PKS2_S5_S5_S5_S5_S5_fiiPKfS7_S7_Pfi --------------------------
	.section	.nv.constant0._ZN17fastertransformer34generalAddBiasResidualLayerNormOptI7__half2Lb1ELb0ELi2ELb1ELi2EEEvPT_S3_PKS2_S5_S5_S5_S5_S5_fiiPKfS7_S7_Pfi,"a",@progbits
	.sectionflags	@""
	.align	4
.nv.constant0._ZN17fastertransformer34generalAddBiasResidualLayerNormOptI7__half2Lb1ELb0ELi2ELb1ELi2EEEvPT_S3_PKS2_S5_S5_S5_S5_S5_fiiPKfS7_S7_Pfi:
	.zero		644


//--------------------- .nv.constant0._ZN17fastertransformer35generalAddBiasResidualLayerNormOpt2I7__half2Lb0ELb1ELi2ELb1ELi2EEEvPT_S3_PKS2_S5_S5_S5_S5_S5_fiiPKfS7_S7_Pfi --------------------------
	.section	.nv.constant0._ZN17fastertransformer35generalAddBiasResidualLayerNormOpt2I7__half2Lb0ELb1ELi2ELb1ELi2EEEvPT_S3_PKS2_S5_S5_S5_S5_S5_fiiPKfS7_S7_Pfi,"a",@progbits
	.sectionflags	@""
	.align	4
.nv.constant0._ZN17fastertransformer35generalAddBiasResidualLayerNormOpt2I7__half2Lb0ELb1ELi2ELb1ELi2EEEvPT_S3_PKS2_S5_S5_S5_S5_S5_fiiPKfS7_S7_Pfi:
	.zero		644


//--------------------- .nv.constant0._ZN17fastertransformer34generalAddBiasResidualLayerNormOptI7__half2Lb0ELb1ELi2ELb1ELi2EEEvPT_S3_PKS2_S5_S5_S5_S5_S5_fiiPKfS7_S7_Pfi --------------------------
	.section	.nv.constant0._ZN17fastertransformer34generalAddBiasResidualLayerNormOptI7__half2Lb0ELb1ELi2ELb1ELi2EEEvPT_S3_PKS2_S5_S5_S5_S5_S5_fiiPKfS7_S7_Pfi,"a",@progbits
	.sectionflags	@""
	.align	4
.nv.constant0._ZN17fastertransformer34generalAddBiasResidualLayerNormOptI7__half2Lb0ELb1ELi2ELb1ELi2EEEvPT_S3_PKS2_S5_S5_S5_S5_S5_fiiPKfS7_S7_Pfi:
	.zero		644


//--------------------- .nv.constant0._ZN17fastertransformer35generalAddBiasResidualLayerNormOpt2I7__half2Lb1ELb1ELi2ELb1ELi2EEEvPT_S3_PKS2_S5_S5_S5_S5_S5_fiiPKfS7_S7_Pfi --------------------------
	.section	.nv.constant0._ZN17fastertransformer35generalAddBiasResidualLayerNormOpt2I7__half2Lb1ELb1ELi2ELb1ELi2EEEvPT_S3_PKS2_S5_S5_S5_S5_S5_fiiPKfS7_S7_Pfi,"a",@progbits
	.sectionflags	@""
	.align	4
.nv.constant0._ZN17fastertransformer35generalAddBiasResidualLayerNormOpt2I7__half2Lb1ELb1ELi2ELb1ELi2EEEvPT_S3_PKS2_S5_S5_S5_S5_S5_fiiPKfS7_S7_Pfi:
	.zero		644


//--------------------- .nv.constant0._ZN17fastertransformer34generalAddBiasResidualLayerNormOptI7__half2Lb1ELb1ELi2ELb1ELi2EEEvPT_S3_PKS2_S5_S5_S5_S5_S5_fiiPKfS7_S7_Pfi --------------------------
	.section	.nv.constant0._ZN17fastertransformer34generalAddBiasResidualLayerNormOptI7__half2Lb1ELb1ELi2ELb1ELi2EEEvPT_S3_PKS2_S5_S5_S5_S5_S5_fiiPKfS7_S7_Pfi,"a",@progbits
	.sectionflags	@""
	.align	4
.nv.constant0._ZN17fastertransformer34generalAddBiasResidualLayerNormOptI7__half2Lb1ELb1ELi2ELb1ELi2EEEvPT_S3_PKS2_S5_S5_S5_S5_S5_fiiPKfS7_S7_Pfi:
	.zero		644


//--------------------- .nv.constant0._ZN17fastertransformer35generalAddBiasResidualLayerNormOpt2I7__half2Lb0ELb0ELi1ELb1ELi2EEEvPT_S3_PKS2_S5_S5_S5_S5_S5_fiiPKfS7_S7_Pfi --------------------------
	.section	.nv.constant0._ZN17fastertransformer35generalAddBiasResidualLayerNormOpt2I7__half2Lb0ELb0ELi1ELb1ELi2EEEvPT_S3_PKS2_S5_S5_S5_S5_S5_fiiPKfS7_S7_Pfi,"a",@progbits
	.sectionflags	@""
	.align	4
.nv.constant0._ZN17fastertransformer35generalAddBiasResidualLayerNormOpt2I7__half2Lb0ELb0ELi1ELb1ELi2EEEvPT_S3_PKS2_S5_S5_S5_S5_S5_fiiPKfS7_S7_Pfi:
	.zero		644


//--------------------- .nv.constant0._ZN17fastertransformer34generalAddBiasResidualLayerNormOptI7__half2Lb0ELb0ELi1ELb1ELi2EEEvPT_S3_PKS2_S5_S5_S5_S5_S5_fiiPKfS7_S7_Pfi --------------------------
	.section	.nv.constant0._ZN17fastertransformer34generalAddBiasResidualLayerNormOptI7__half2Lb0ELb0ELi1ELb1ELi2EEEvPT_S3_PKS2_S5_S5_S5_S5_S5_fiiPKfS7_S7_Pfi,"a",@progbits
	.sectionflags	@""
	.align	4
.nv.constant0._ZN17fastertransformer34generalAddBiasResidualLayerNormOptI7__half2Lb0ELb0ELi1ELb1ELi2EEEvPT_S3_PKS2_S5_S5_S5_S5_S5_fiiPKfS7_S7_Pfi:
	.zero		644


//--------------------- .nv.constant0._ZN17fastertransformer35generalAddBiasResidualLayerNormOpt2I7__half2Lb1ELb0ELi1ELb1ELi2EEEvPT_S3_PKS2_S5_S5_S5_S5_S5_fiiPKfS7_S7_Pfi --------------------------
	.section	.nv.constant0._ZN17fastertransformer35generalAddBiasResidualLayerNormOpt2I7__half2Lb1ELb0ELi1ELb1ELi2EEEvPT_S3_PKS2_S5_S5_S5_S5_S5_fiiPKfS7_S7_Pfi,"a",@progbits
	.sectionflags	@""
	.align	4
.nv.constant0._ZN17fastertransformer35generalAddBiasResidualLayerNormOpt2I7__half2Lb1ELb0ELi1ELb1ELi2EEEvPT_S3_PKS2_S5_S5_S5_S5_S5_fiiPKfS7_S7_Pfi:
	.zero		644


//--------------------- .nv.constant0._ZN17fastertransformer34generalAddBiasResidualLayerNormOptI7__half2Lb1ELb0ELi1ELb1ELi2EEEvPT_S3_PKS2_S5_S5_S5_S5_S5_fiiPKfS7_S7_Pfi --------------------------
	.section	.nv.constant0._ZN17fastertransformer34generalAddBiasResidualLayerNormOptI7__half2Lb1ELb0ELi1ELb1ELi2EEEvPT_S3_PKS2_S5_S5_S5_S5_S5_fiiPKfS7_S7_Pfi,"a",@progbits
	.sectionflags	@""
	.align	4
.nv.constant0._ZN17fastertransformer34generalAddBiasResidualLayerNormOptI7__half2Lb1ELb0ELi1ELb1ELi2EEEvPT_S3_PKS2_S5_S5_S5_S5_S5_fiiPKfS7_S7_Pfi:
	.zero		644


//--------------------- .nv.constant0._ZN17fastertransformer35generalAddBiasResidualLayerNormOpt2I7__half2Lb0ELb1ELi1ELb1ELi2EEEvPT_S3_PKS2_S5_S5_S5_S5_S5_fiiPKfS7_S7_Pfi --------------------------
	.section	.nv.constant0._ZN17fastertransformer35generalAddBiasResidualLayerNormOpt2I7__half2Lb0ELb1ELi1ELb1ELi2EEEvPT_S3_PKS2_S5_S5_S5_S5_S5_fiiPKfS7_S7_Pfi,"a",@progbits
	.sectionflags	@""
	.align	4
.nv.constant0._ZN17fastertransformer35generalAddBiasResidualLayerNormOpt2I7__half2Lb0ELb1ELi1ELb1ELi2EEEvPT_S3_PKS2_S5_S5_S5_S5_S5_fiiPKfS7_S7_Pfi:
	.zero		644


//--------------------- .nv.constant0._ZN17fastertransformer34generalAddBiasResidualLayerNormOptI7__half2Lb0ELb1ELi1ELb1ELi2EEEvPT_S3_PKS2_S5_S5_S5_S5_S5_fiiPKfS7_S7_Pfi --------------------------
	.section	.nv.constant0._ZN17fastertransformer34generalAddBiasResidualLayerNormOptI7__half2Lb0ELb1ELi1ELb1ELi2EEEvPT_S3_PKS2_S5_S5_S5_S5_S5_fiiPKfS7_S7_Pfi,"a",@progbits
	.sectionflags	@""
	.align	4
.nv.constant0._ZN17fastertransformer34generalAddBiasResidualLayerNormOptI7__half2Lb0ELb1ELi1ELb1ELi2EEEvPT_S3_PKS2_S5_S5_S5_S5_S5_fiiPKfS7_S7_Pfi:
	.zero		644


//--------------------- .nv.constant0._ZN17fastertransformer35generalAddBiasResidualLayerNormOpt2I7__half2Lb1ELb1ELi1ELb1ELi2EEEvPT_S3_PKS2_S5_S5_S5_S5_S5_fiiPKfS7_S7_Pfi --------------------------
	.section	.nv.constant0._ZN17fastertransformer35generalAddBiasResidualLayerNormOpt2I7__half2Lb1ELb1ELi1ELb1ELi2EEEvPT_S3_PKS2_S5_S5_S5_S5_S5_fiiPKfS7_S7_Pfi,"a",@progbits
	.sectionflags	@""
	.align	4
.nv.constant0._ZN17fastertransformer35generalAddBiasResidualLayerNormOpt2I7__half2Lb1ELb1ELi1ELb1ELi2EEEvPT_S3_PKS2_S5_S5_S5_S5_S5_fiiPKfS7_S7_Pfi:
	.zero		644


//--------------------- .nv.constant0._ZN17fastertransformer34generalAddBiasResidualLayerNormOptI7__half2Lb1ELb1ELi1ELb1ELi2EEEvPT_S3_PKS2_S5_S5_S5_S5_S5_fiiPKfS7_S7_Pfi --------------------------
	.section	.nv.constant0._ZN17fastertransformer34generalAddBiasResidualLayerNormOptI7__half2Lb1ELb1ELi1ELb1ELi2EEEvPT_S3_PKS2_S5_S5_S5_S5_S5_fiiPKfS7_S7_Pfi,"a",@progbits
	.sectionflags	@""
	.align	4
.nv.constant0._ZN17fastertransformer34generalAddBiasResidualLayerNormOptI7__half2Lb1ELb1ELi1ELb1ELi2EEEvPT_S3_PKS2_S5_S5_S5_S5_S5_fiiPKfS7_S7_Pfi:
	.zero		644


//--------------------- .nv.constant0._ZN17fastertransformer35generalAddBiasResidualLayerNormOpt2I7__half2Lb0ELb0ELi2ELb1ELi1EEEvPT_S3_PKS2_S5_S5_S5_S5_S5_fiiPKfS7_S7_Pfi --------------------------
	.section	.nv.constant0._ZN17fastertransformer35generalAddBiasResidualLayerNormOpt2I7__half2Lb0ELb0ELi2ELb1ELi1EEEvPT_S3_PKS2_S5_S5_S5_S5_S5_fiiPKfS7_S7_Pfi,"a",@progbits
	.sectionflags	@""
	.align	4
.nv.constant0._ZN17fastertransformer35generalAddBiasResidualLayerNormOpt2I7__half2Lb0ELb0ELi2ELb1ELi1EEEvPT_S3_PKS2_S5_S5_S5_S5_S5_fiiPKfS7_S7_Pfi:
	.zero		644


//--------------------- .nv.constant0._ZN17fastertransformer34generalAddBiasResidualLayerNormOptI7__half2Lb0ELb0ELi2ELb1ELi1EEEvPT_S3_PKS2_S5_S5_S5_S5_S5_fiiPKfS7_S7_Pfi --------------------------
	.section	.nv.constant0._ZN17fastertransformer34generalAddBiasResidualLayerNormOptI7__half2Lb0ELb0ELi2ELb1ELi1EEEvPT_S3_PKS2_S5_S5_S5_S5_S5_fiiPKfS7_S7_Pfi,"a",@progbits
	.sectionflags	@""
	.align	4
.nv.constant0._ZN17fastertransformer34generalAddBiasResidualLayerNormOptI7__half2Lb0ELb0ELi2ELb1ELi1EEEvPT_S3_PKS2_S5_S5_S5_S5_S5_fiiPKfS7_S7_Pfi:
	.zero		644


//--------------------- .nv.constant0._ZN17fastertransformer35generalAddBiasResidualLayerNormOpt2I7__half2Lb1ELb0ELi2ELb1ELi1EEEvPT_S3_PKS2_S5_S5_S5_S5_S5_fiiPKfS7_S7_Pfi --------------------------
	.section	.nv.constant0._ZN17fastertransformer35generalAddBiasResidualLayerNormOpt2I7__half2Lb1ELb0ELi2ELb1ELi1EEEvPT_S3_PKS2_S5_S5_S5_S5_S5_fiiPKfS7_S7_Pfi,"a",@progbits
	.sectionflags	@""
	.align	4
.nv.constant0._ZN17fastertransformer35generalAddBiasResidualLayerNormOpt2I7__half2Lb1ELb0ELi2ELb1ELi1EEEvPT_S3_PKS2_S5_S5_S5_S5_S5_fiiPKfS7_S7_Pfi:
	.zero		644


//--------------------- .nv.constant0._ZN17fastertransformer34generalAddBiasResidualLayerNormOptI7__half2Lb1ELb0ELi2ELb1ELi1EEEvPT_S3_PKS2_S5_S5_S5_S5_S5_fiiPKfS7_S7_Pfi --------------------------
	.section	.nv.constant0._ZN17fastertransformer34generalAddBiasResidualLayerNormOptI7__half2Lb1ELb0ELi2ELb1ELi1EEEvPT_S3_PKS2_S5_S5_S5_S5_S5_fiiPKfS7_S7_Pfi,"a",@progbits
	.sectionflags	@""
	.align	4
.nv.constant0._ZN17fastertransformer34generalAddBiasResidualLayerNormOptI7__half2Lb1ELb0ELi2ELb1ELi1EEEvPT_S3_PKS2_S5_S5_S5_S5_S5_fiiPKfS7_S7_Pfi:
	.zero		644


//--------------------- .nv.constant0._ZN17fastertransformer35generalAddBiasResidualLayerNormOpt2I7__half2Lb0ELb1ELi2ELb1ELi1EEEvPT_S3_PKS2_S5_S5_S5_S5_S5_fiiPKfS7_S7_Pfi --------------------------
	.section	.nv.constant0._ZN17fastertransformer35generalAddBiasResidualLayerNormOpt2I7__half2Lb0ELb1ELi2ELb1ELi1EEEvPT_S3_PKS2_S5_S5_S5_S5_S5_fiiPKfS7_S7_Pfi,"a",@progbits
	.sectionflags	@""
	.align	4
.nv.constant0._ZN17fastertransformer35generalAddBiasResidualLayerNormOpt2I7__half2Lb0ELb1ELi2ELb1ELi1EEEvPT_S3_PKS2_S5_S5_S5_S5_S5_fiiPKfS7_S7_Pfi:
	.zero		644


//--------------------- .nv.constant0._ZN17fastertransformer34generalAddBiasResidualLayerNormOptI7__half2Lb0ELb1ELi2ELb1ELi1EEEvPT_S3_PKS2_S5_S5_S5_S5_S5_fiiPKfS7_S7_Pfi --------------------------
	.section	.nv.constant0._ZN17fastertransformer34generalAddBiasResidualLayerNormOptI7__half2Lb0ELb1ELi2ELb1ELi1EEEvPT_S3_PKS2_S5_S5_S5_S5_S5_fiiPKfS7_S7_Pfi,"a",@progbits
	.sectionflags	@""
	.align	4
.nv.constant0._ZN17fastertransformer34generalAddBiasResidualLayerNormOptI7__half2Lb0ELb1ELi2ELb1ELi1EEEvPT_S3_PKS2_S5_S5_S5_S5_S5_fiiPKfS7_S7_Pfi:
	.zero		644


//--------------------- .nv.constant0._ZN17fastertransformer35generalAddBiasResidualLayerNormOpt2I7__half2Lb1ELb1ELi2ELb1ELi1EEEvPT_S3_PKS2_S5_S5_S5_S5_S5_fiiPKfS7_S7_Pfi --------------------------
	.section	.nv.constant0._ZN17fastertransformer35generalAddBiasResidualLayerNormOpt2I7__half2Lb1ELb1ELi2ELb1ELi1EEEvPT_S3_PKS2_S5_S5_S5_S5_S5_fiiPKfS7_S7_Pfi,"a",@progbits
	.sectionflags	@""
	.align	4
.nv.constant0._ZN17fastertransformer35generalAddBiasResidualLayerNormOpt2I7__half2Lb1ELb1ELi2ELb1ELi1EEEvPT_S3_PKS2_S5_S5_S5_S5_S5_fiiPKfS7_S7_Pfi:
	.zero		644


//--------------------- .nv.constant0._ZN17fastertransformer34generalAddBiasResidualLayerNormOptI7__half2Lb1ELb1ELi2ELb1ELi1EEEvPT_S3_PKS2_S5_S5_S5_S5_S5_fiiPKfS7_S7_Pfi --------------------------
	.section	.nv.constant0._ZN17fastertransformer34generalAddBiasResidualLayerNormOptI7__half2Lb1ELb1ELi2ELb1ELi1EEEvPT_S3_PKS2_S5_S5_S5_S5_S5_fiiPKfS7_S7_Pfi,"a",@progbits
	.sectionflags	@""
	.align	4
.nv.constant0._ZN17fastertransformer34generalAddBiasResidualLayerNormOptI7__half2Lb1ELb1ELi2ELb1ELi1EEEvPT_S3_PKS2_S5_S5_S5_S5_S5_fiiPKfS7_S7_Pfi:
	.zero		644


//--------------------- .nv.constant0._ZN17fastertransformer35generalAddBiasResidualLayerNormOpt2I7__half2Lb0ELb0ELi1ELb1ELi1EEEvPT_S3_PKS2_S5_S5_S5_S5_S5_fiiPKfS7_S7_Pfi --------------------------
	.section	.nv.constant0._ZN17fastertransformer35generalAddBiasResidualLayerNormOpt2I7__half2Lb0ELb0ELi1ELb1ELi1EEEvPT_S3_PKS2_S5_S5_S5_S5_S5_fiiPKfS7_S7_Pfi,"a",@progbits
	.sectionflags	@""
	.align	4
.nv.constant0._ZN17fastertransformer35generalAddBiasResidualLayerNormOpt2I7__half2Lb0ELb0ELi1ELb1ELi1EEEvPT_S3_PKS2_S5_S5_S5_S5_S5_fiiPKfS7_S7_Pfi:
	.zero		644


//--------------------- .nv.constant0._ZN17fastertransformer34generalAddBiasResidualLayerNormOptI7__half2Lb0ELb0ELi1ELb1ELi1EEEvPT_S3_PKS2_S5_S5_S5_S5_S5_fiiPKfS7_S7_Pfi --------------------------
	.section	.nv.constant0._ZN17fastertransformer34generalAddBiasResidualLayerNormOptI7__half2Lb0ELb0ELi1ELb1ELi1EEEvPT_S3_PKS2_S5_S5_S5_S5_S5_fiiPKfS7_S7_Pfi,"a",@progbits
	.sectionflags	@""
	.align	4
.nv.constant0._ZN17fastertransformer34generalAddBiasResidualLayerNormOptI7__half2Lb0ELb0ELi1ELb1ELi1EEEvPT_S3_PKS2_S5_S5_S5_S5_S5_fiiPKfS7_S7_Pfi:
	.zero		644


//--------------------- .nv.constant0._ZN17fastertransformer35generalAddBiasResidualLayerNormOpt2I7__half2Lb1ELb0ELi1ELb1ELi1EEEvPT_S3_PKS2_S5_S5_S5_S5_S5_fiiPKfS7_S7_Pfi --------------------------
	.section	.nv.constant0._ZN17fastertransformer35generalAddBiasResidualLayerNormOpt2I7__half2Lb1ELb0ELi1ELb1ELi1EEEvPT_S3_PKS2_S5_S5_S5_S5_S5_fiiPKfS7_S7_Pfi,"a",@progbits
	.sectionflags	@""
	.align	4
.nv.constant0._ZN17fastertransformer35generalAddBiasResidualLayerNormOpt2I7__half2Lb1ELb0ELi1ELb1ELi1EEEvPT_S3_PKS2_S5_S5_S5_S5_S5_fiiPKfS7_S7_Pfi:
	.zero		644


//--------------------- .nv.constant0._ZN17fastertransformer34generalAddBiasResidualLayerNormOptI7__half2Lb1ELb0ELi1ELb1ELi1EEEvPT_S3_PKS2_S5_S5_S5_S5_S5_fiiPKfS7_S7_Pfi --------------------------
	.section	.nv.constant0._ZN17fastertransformer34generalAddBiasResidualLayerNormOptI7__half2Lb1ELb0ELi1ELb1ELi1EEEvPT_S3_PKS2_S5_S5_S5_S5_S5_fiiPKfS7_S7_Pfi,"a",@progbits
	.sectionflags	@""
	.align	4
.nv.constant0._ZN17fastertransformer34generalAddBiasResidualLayerNormOptI7__half2Lb1ELb0ELi1ELb1ELi1EEEvPT_S3_PKS2_S5_S5_S5_S5_S5_fiiPKfS7_S7_Pfi:
	.zero		644


//--------------------- .nv.constant0._ZN17fastertransformer35generalAddBiasResidualLayerNormOpt2I7__half2Lb0ELb1ELi1ELb1ELi1EEEvPT_S3_PKS2_S5_S5_S5_S5_S5_fiiPKfS7_S7_Pfi --------------------------
	.section	.nv.constant0._ZN17fastertransformer35generalAddBiasResidualLayerNormOpt2I7__half2Lb0ELb1ELi1ELb1ELi1EEEvPT_S3_PKS2_S5_S5_S5_S5_S5_fiiPKfS7_S7_Pfi,"a",@progbits
	.sectionflags	@""
	.align	4
.nv.constant0._ZN17fastertransformer35generalAddBiasResidualLayerNormOpt2I7__half2Lb0ELb1ELi1ELb1ELi1EEEvPT_S3_PKS2_S5_S5_S5_S5_S5_fiiPKfS7_S7_Pfi:
	.zero		644


//--------------------- .nv.constant0._ZN17fastertransformer34generalAddBiasResidualLayerNormOptI7__half2Lb0ELb1ELi1ELb1ELi1EEEvPT_S3_PKS2_S5_S5_S5_S5_S5_fiiPKfS7_S7_Pfi --------------------------
	.section	.nv.constant0._ZN17fastertransformer34generalAddBiasResidualLayerNormOptI7__half2Lb0ELb1ELi1ELb1ELi1EEEvPT_S3_PKS2_S5_S5_S5_S5_S5_fiiPKfS7_S7_Pfi,"a",@progbits
	.sectionflags	@""
	.align	4
.nv.constant0._ZN17fastertransformer34generalAddBiasResidualLayerNormOptI7__half2Lb0ELb1ELi1ELb1ELi1EEEvPT_S3_PKS2_S5_S5_S5_S5_S5_fiiPKfS7_S7_Pfi:
	.zero		644


//--------------------- .nv.constant0._ZN17fastertransformer35generalAddBiasResidualLayerNormOpt2I7__half2Lb1ELb1ELi1ELb1ELi1EEEvPT_S3_PKS2_S5_S5_S5_S5_S5_fiiPKfS7_S7_Pfi --------------------------
	.section	.nv.constant0._ZN17fastertransformer35generalAddBiasResidualLayerNormOpt2I7__half2Lb1ELb1ELi1ELb1ELi1EEEvPT_S3_PKS2_S5_S5_S5_S5_S5_fiiPKfS7_S7_Pfi,"a",@progbits
	.sectionflags	@""
	.align	4
.nv.constant0._ZN17fastertransformer35generalAddBiasResidualLayerNormOpt2I7__half2Lb1ELb1ELi1ELb1ELi1EEEvPT_S3_PKS2_S5_S5_S5_S5_S5_fiiPKfS7_S7_Pfi:
	.zero		644


//--------------------- .nv.constant0._ZN17fastertransformer34generalAddBiasResidualLayerNormOptI7__half2Lb1ELb1ELi1ELb1ELi1EEEvPT_S3_PKS2_S5_S5_S5_S5_S5_fiiPKfS7_S7_Pfi --------------------------
	.section	.nv.constant0._ZN17fastertransformer34generalAddBiasResidualLayerNormOptI7__half2Lb1ELb1ELi1ELb1ELi1EEEvPT_S3_PKS2_S5_S5_S5_S5_S5_fiiPKfS7_S7_Pfi,"a",@progbits
	.sectionflags	@""
	.align	4
.nv.constant0._ZN17fastertransformer34generalAddBiasResidualLayerNormOptI7__half2Lb1ELb1ELi1ELb1ELi1EEEvPT_S3_PKS2_S5_S5_S5_S5_S5_fiiPKfS7_S7_Pfi:
	.zero		644


//--------------------- .nv.constant0._ZN17fastertransformer35generalAddBiasResidualPostLayerNormI6__halfEEvPT_PKS2_S5_S5_S5_fii --------------------------
	.section	.nv.constant0._ZN17fastertransformer35generalAddBiasResidualPostLayerNormI6__halfEEvPT_PKS2_S5_S5_S5_fii,"a",@progbits
	.sectionflags	@""
	.align	4
.nv.constant0._ZN17fastertransformer35generalAddBiasResidualPostLayerNormI6__halfEEvPT_PKS2_S5_S5_S5_fii:
	.zero		580


//--------------------- .nv.constant0._ZN17fastertransformer28addBiasResidualPostLayerNormI6__halfLi2EEEvPT_PKS2_S5_S5_S5_fii --------------------------
	.section	.nv.constant0._ZN17fastertransformer28addBiasResidualPostLayerNormI6__halfLi2EEEvPT_PKS2_S5_S5_S5_fii,"a",@progbits
	.sectionflags	@""
	.align	4
.nv.constant0._ZN17fastertransformer28addBiasResidualPostLayerNormI6__halfLi2EEEvPT_PKS2_S5_S5_S5_fii:
	.zero		580


//--------------------- .nv.constant0._ZN17fastertransformer28addBiasResidualPostLayerNormI6__halfLi1EEEvPT_PKS2_S5_S5_S5_fii --------------------------
	.section	.nv.constant0._ZN17fastertransformer28addBiasResidualPostLayerNormI6__halfLi1EEEvPT_PKS2_S5_S5_S5_fii,"a",@progbits
	.sectionflags	@""
	.align	4
.nv.constant0._ZN17fastertransformer28addBiasResidualPostLayerNormI6__halfLi1EEEvPT_PKS2_S5_S5_S5_fii:
	.zero		580


//--------------------- .nv.constant0._ZN17fastertransformer30addBiasResidualPostLayerNormV2I6__halfEEvPT_PKS2_S5_S5_S5_fi --------------------------
	.section	.nv.constant0._ZN17fastertransformer30addBiasResidualPostLayerNormV2I6__halfEEvPT_PKS2_S5_S5_S5_fi,"a",@progbits
	.sectionflags	@""
	.align	4
.nv.constant0._ZN17fastertransformer30addBiasResidualPostLayerNormV2I6__halfEEvPT_PKS2_S5_S5_S5_fi:
	.zero		576


//--------------------- .nv.constant0._ZN17fastertransformer28layernorm_shift_partition_v2IfEEvPT_PKS1_S4_S4_fiiiiii --------------------------
	.section	.nv.constant0._ZN17fastertransformer28layernorm_shift_partition_v2IfEEvPT_PKS1_S4_S4_fiiiiii,"a",@progbits
	.sectionflags	@""
	.align	4
.nv.constant0._ZN17fastertransformer28layernorm_shift_partition_v2IfEEvPT_PKS1_S4_S4_fiiiiii:
	.zero		588


//--------------------- .nv.constant0._ZN17fastertransformer25layernorm_shift_partitionIfEEvPT_PKS1_S4_S4_fiiiiii --------------------------
	.section	.nv.constant0._ZN17fastertransformer25layernorm_shift_partitionIfEEvPT_PKS1_S4_S4_fiiiiii,"a",@progbits
	.sectionflags	@""
	.align	4
.nv.constant0._ZN17fastertransformer25layernorm_shift_partitionIfEEvPT_PKS1_S4_S4_fiiiiii:
	.zero		588


//--------------------- .nv.constant0._ZN17fastertransformer28addBiasResidualPostLayerNormIfLi2EEEvPT_PKS1_S4_S4_S4_fii --------------------------
	.section	.nv.constant0._ZN17fastertransformer28addBiasResidualPostLayerNormIfLi2EEEvPT_PKS1_S4_S4_S4_fii,"a",@progbits
	.sectionflags	@""
	.align	4
.nv.constant0._ZN17fastertransformer28addBiasResidualPostLayerNormIfLi2EEEvPT_PKS1_S4_S4_S4_fii:
	.zero		580


//--------------------- .nv.constant0._ZN17fastertransformer28addBiasResidualPostLayerNormIfLi1EEEvPT_PKS1_S4_S4_S4_fii --------------------------
	.section	.nv.constant0._ZN17fastertransformer28addBiasResidualPostLayerNormIfLi1EEEvPT_PKS1_S4_S4_S4_fii,"a",@progbits
	.sectionflags	@""
	.align	4
.nv.constant0._ZN17fastertransformer28addBiasResidualPostLayerNormIfLi1EEEvPT_PKS1_S4_S4_S4_fii:
	.zero		580


//--------------------- .nv.constant0._ZN17fastertransformer30addBiasResidualPostLayerNormV2IfEEvPT_PKS1_S4_S4_S4_fi --------------------------
	.section	.nv.constant0._ZN17fastertransformer30addBiasResidualPostLayerNormV2IfEEvPT_PKS1_S4_S4_S4_fi,"a",@progbits
	.sectionflags	@""
	.align	4
.nv.constant0._ZN17fastertransformer30addBiasResidualPostLayerNormV2IfEEvPT_PKS1_S4_S4_S4_fi:
	.zero		576


//--------------------- .nv.constant0._ZN17fastertransformer35generalAddBiasResidualPostLayerNormIfEEvPT_PKS1_S4_S4_S4_fii --------------------------
	.section	.nv.constant0._ZN17fastertransformer35generalAddBiasResidualPostLayerNormIfEEvPT_PKS1_S4_S4_S4_fii,"a",@progbits
	.sectionflags	@""
	.align	4
.nv.constant0._ZN17fastertransformer35generalAddBiasResidualPostLayerNormIfEEvPT_PKS1_S4_S4_S4_fii:
	.zero		580


//--------------------- SYMBOLS --------------------------

	.type		.nv.reservedSmem.offset0,@object
	.size		.nv.reservedSmem.offset0,0x4
